	.target	sm_80

	.elftype	@"ET_EXEC"


//--------------------- .note.nv.tkinfo           --------------------------
	.section	.note.nv.tkinfo,"",@"SHT_NOTE"
	.sectionflags	@"SHF_NOTE_NV_TKINFO"
	.tkinfo
        /*0018*/ 	.word	0x00000002
        /*0030*/ 	.string	""
        /*0030*/ 	.string	"ptxas"
        /*0030*/ 	.string	"Cuda compilation tools, release 13.0, V13.0.88"
        /*0030*/ 	.string	"Build cuda_13.0.r13.0/compiler.36424714_0"
        /*0030*/ 	.string	"-arch sm_80 -m 64 "



//--------------------- .note.nv.cuinfo           --------------------------
	.section	.note.nv.cuinfo,"",@"SHT_NOTE"
	.sectionflags	@"SHF_NOTE_NV_CUINFO"
        /*0018*/ 	.short	0x0002
        /*001a*/ 	.short	0x0050
        /*001c*/ 	.short	0x0082
	.zero		2


//--------------------- .nv.info                  --------------------------
	.section	.nv.info,"",@"SHT_CUDA_INFO"
	.align	4


	//----- nvinfo : EIATTR_REGCOUNT
	.align		4
        /*0000*/ 	.byte	0x04, 0x2f
        /*0002*/ 	.short	(.L_12 - .L_11)
	.align		4
.L_11:
        /*0004*/ 	.word	index@(_ZN7cutlass13device_kernelIN5flash19enable_sm80_to_sm89INS1_16FlashAttnFwdSm80INS1_25CollectiveMainloopFwdSm80ILi8ELi1ELb1EN4cute5tupleIJNS5_1CILi128EEENS7_ILi112EEES8_EEELi128ENS_10bfloat16_tEfNS_4arch4Sm80ELb1ELb0ELb1ELb1ELb1ELb1ELb1ELb1EEENS1_21CollectiveEpilogueFwdINS6_IJS8_S8_S9_EEENS6_IJNS7_ILi1EEESH_SH_EEESB_SD_Li256ELb1ELb1ELb1ELb0EEENS1_36VarlenDynamicPersistentTileSchedulerILi128ELi112ELi256ELi256ELb1ELb1ELb0ELb1ELb1ELb1EEEEEEEEEvNT_6ParamsE)
        /*0008*/ 	.word	0x000000ff


	//----- nvinfo : EIATTR_FRAME_SIZE
	.align		4
.L_12:
        /*000c*/ 	.byte	0x04, 0x11
        /*000e*/ 	.short	(.L_14 - .L_13)
	.align		4
.L_13:
        /*0010*/ 	.word	index@($__internal_27_$__cuda_sm70_votesync_ballot)
        /*0014*/ 	.word	0x00000000


	//----- nvinfo : EIATTR_FRAME_SIZE
	.align		4
.L_14:
        /*0018*/ 	.byte	0x04, 0x11
        /*001a*/ 	.short	(.L_16 - .L_15)
	.align		4
.L_15:
        /*001c*/ 	.word	index@($__internal_26_$__cuda_sm70_shflsync_up_p)
        /*0020*/ 	.word	0x00000000


	//----- nvinfo : EIATTR_FRAME_SIZE
	.align		4
.L_16:
        /*0024*/ 	.byte	0x04, 0x11
        /*0026*/ 	.short	(.L_18 - .L_17)
	.align		4
.L_17:
        /*0028*/ 	.word	index@($__internal_25_$__cuda_sm70_shflsync_idx_p)
        /*002c*/ 	.word	0x00000000


	//----- nvinfo : EIATTR_FRAME_SIZE
	.align		4
.L_18:
        /*0030*/ 	.byte	0x04, 0x11
        /*0032*/ 	.short	(.L_20 - .L_19)
	.align		4
.L_19:
        /*0034*/ 	.word	index@($__internal_24_$__cuda_sm70_shflsync_bfly_p)
        /*0038*/ 	.word	0x00000000


	//----- nvinfo : EIATTR_FRAME_SIZE
	.align		4
.L_20:
        /*003c*/ 	.byte	0x04, 0x11
        /*003e*/ 	.short	(.L_22 - .L_21)
	.align		4
.L_21:
        /*0040*/ 	.word	index@(_ZN7cutlass13device_kernelIN5flash19enable_sm80_to_sm89INS1_16FlashAttnFwdSm80INS1_25CollectiveMainloopFwdSm80ILi8ELi1ELb1EN4cute5tupleIJNS5_1CILi128EEENS7_ILi112EEES8_EEELi128ENS_10bfloat16_tEfNS_4arch4Sm80ELb1ELb0ELb1ELb1ELb1ELb1ELb1ELb1EEENS1_21CollectiveEpilogueFwdINS6_IJS8_S8_S9_EEENS6_IJNS7_ILi1EEESH_SH_EEESB_SD_Li256ELb1ELb1ELb1ELb0EEENS1_36VarlenDynamicPersistentTileSchedulerILi128ELi112ELi256ELi256ELb1ELb1ELb0ELb1ELb1ELb1EEEEEEEEEvNT_6ParamsE)
        /*0044*/ 	.word	0x00000130


	//----- nvinfo : EIATTR_REGCOUNT
	.align		4
.L_22:
        /*0048*/ 	.byte	0x04, 0x2f
        /*004a*/ 	.short	(.L_24 - .L_23)
	.align		4
.L_23:
        /*004c*/ 	.word	index@(_ZN7cutlass13device_kernelIN5flash19enable_sm80_to_sm89INS1_16FlashAttnFwdSm80INS1_25CollectiveMainloopFwdSm80ILi8ELi1ELb1EN4cute5tupleIJNS5_1CILi128EEENS7_ILi112EEES8_EEELi128ENS_10bfloat16_tEfNS_4arch4Sm80ELb1ELb0ELb1ELb1ELb1ELb0ELb1ELb1EEENS1_21CollectiveEpilogueFwdINS6_IJS8_S8_S9_EEENS6_IJNS7_ILi1EEESH_SH_EEESB_SD_Li256ELb1ELb1ELb1ELb0EEENS1_36VarlenDynamicPersistentTileSchedulerILi128ELi112ELi256ELi256ELb1ELb1ELb0ELb1ELb1ELb1EEEEEEEEEvNT_6ParamsE)
        /*0050*/ 	.word	0x000000ff


	//----- nvinfo : EIATTR_FRAME_SIZE
	.align		4
.L_24:
        /*0054*/ 	.byte	0x04, 0x11
        /*0056*/ 	.short	(.L_26 - .L_25)
	.align		4
.L_25:
        /*0058*/ 	.word	index@($__internal_23_$__cuda_sm70_votesync_ballot)
        /*005c*/ 	.word	0x00000000


	//----- nvinfo : EIATTR_FRAME_SIZE
	.align		4
.L_26:
        /*0060*/ 	.byte	0x04, 0x11
        /*0062*/ 	.short	(.L_28 - .L_27)
	.align		4
.L_27:
        /*0064*/ 	.word	index@($__internal_22_$__cuda_sm70_shflsync_up_p)
        /*0068*/ 	.word	0x00000000


	//----- nvinfo : EIATTR_FRAME_SIZE
	.align		4
.L_28:
        /*006c*/ 	.byte	0x04, 0x11
        /*006e*/ 	.short	(.L_30 - .L_29)
	.align		4
.L_29:
        /*0070*/ 	.word	index@($__internal_21_$__cuda_sm70_shflsync_idx_p)
        /*0074*/ 	.word	0x00000000


	//----- nvinfo : EIATTR_FRAME_SIZE
	.align		4
.L_30:
        /*0078*/ 	.byte	0x04, 0x11
        /*007a*/ 	.short	(.L_32 - .L_31)
	.align		4
.L_31:
        /*007c*/ 	.word	index@($__internal_20_$__cuda_sm70_shflsync_bfly_p)
        /*0080*/ 	.word	0x00000000


	//----- nvinfo : EIATTR_FRAME_SIZE
	.align		4
.L_32:
        /*0084*/ 	.byte	0x04, 0x11
        /*0086*/ 	.short	(.L_34 - .L_33)
	.align		4
.L_33:
        /*0088*/ 	.word	index@(_ZN7cutlass13device_kernelIN5flash19enable_sm80_to_sm89INS1_16FlashAttnFwdSm80INS1_25CollectiveMainloopFwdSm80ILi8ELi1ELb1EN4cute5tupleIJNS5_1CILi128EEENS7_ILi112EEES8_EEELi128ENS_10bfloat16_tEfNS_4arch4Sm80ELb1ELb0ELb1ELb1ELb1ELb0ELb1ELb1EEENS1_21CollectiveEpilogueFwdINS6_IJS8_S8_S9_EEENS6_IJNS7_ILi1EEESH_SH_EEESB_SD_Li256ELb1ELb1ELb1ELb0EEENS1_36VarlenDynamicPersistentTileSchedulerILi128ELi112ELi256ELi256ELb1ELb1ELb0ELb1ELb1ELb1EEEEEEEEEvNT_6ParamsE)
        /*008c*/ 	.word	0x00000118


	//----- nvinfo : EIATTR_REGCOUNT
	.align		4
.L_34:
        /*0090*/ 	.byte	0x04, 0x2f
        /*0092*/ 	.short	(.L_36 - .L_35)
	.align		4
.L_35:
        /*0094*/ 	.word	index@(_ZN7cutlass13device_kernelIN5flash19enable_sm80_to_sm89INS1_16FlashAttnFwdSm80INS1_25CollectiveMainloopFwdSm80ILi4ELi1ELb0EN4cute5tupleIJNS5_1CILi128EEENS7_ILi64EEES8_EEELi128ENS_10bfloat16_tEfNS_4arch4Sm80ELb1ELb0ELb1ELb0ELb1ELb0ELb1ELb1EEENS1_21CollectiveEpilogueFwdINS6_IJS8_S8_S9_EEENS6_IJNS7_ILi1EEESH_SH_EEESB_SD_Li128ELb0ELb1ELb1ELb0EEENS1_30DynamicPersistentTileSchedulerILi128ELi128ELb1ELb1ELb0EEEEEEEEEvNT_6ParamsE)
        /*0098*/ 	.word	0x000000ff


	//----- nvinfo : EIATTR_FRAME_SIZE
	.align		4
.L_36:
        /*009c*/ 	.byte	0x04, 0x11
        /*009e*/ 	.short	(.L_38 - .L_37)
	.align		4
.L_37:
        /*00a0*/ 	.word	index@($__internal_19_$__cuda_sm70_shflsync_idx_p)
        /*00a4*/ 	.word	0x00000000


	//----- nvinfo : EIATTR_FRAME_SIZE
	.align		4
.L_38:
        /*00a8*/ 	.byte	0x04, 0x11
        /*00aa*/ 	.short	(.L_40 - .L_39)
	.align		4
.L_39:
        /*00ac*/ 	.word	index@($__internal_18_$__cuda_sm70_shflsync_bfly_p)
        /*00b0*/ 	.word	0x00000000


	//----- nvinfo : EIATTR_FRAME_SIZE
	.align		4
.L_40:
        /*00b4*/ 	.byte	0x04, 0x11
        /*00b6*/ 	.short	(.L_42 - .L_41)
	.align		4
.L_41:
        /*00b8*/ 	.word	index@(_ZN7cutlass13device_kernelIN5flash19enable_sm80_to_sm89INS1_16FlashAttnFwdSm80INS1_25CollectiveMainloopFwdSm80ILi4ELi1ELb0EN4cute5tupleIJNS5_1CILi128EEENS7_ILi64EEES8_EEELi128ENS_10bfloat16_tEfNS_4arch4Sm80ELb1ELb0ELb1ELb0ELb1ELb0ELb1ELb1EEENS1_21CollectiveEpilogueFwdINS6_IJS8_S8_S9_EEENS6_IJNS7_ILi1EEESH_SH_EEESB_SD_Li128ELb0ELb1ELb1ELb0EEENS1_30DynamicPersistentTileSchedulerILi128ELi128ELb1ELb1ELb0EEEEEEEEEvNT_6ParamsE)
        /*00bc*/ 	.word	0x000000f8


	//----- nvinfo : EIATTR_REGCOUNT
	.align		4
.L_42:
        /*00c0*/ 	.byte	0x04, 0x2f
        /*00c2*/ 	.short	(.L_44 - .L_43)
	.align		4
.L_43:
        /*00c4*/ 	.word	index@(_ZN7cutlass13device_kernelIN5flash19enable_sm80_to_sm89INS1_16FlashAttnFwdSm80INS1_25CollectiveMainloopFwdSm80ILi8ELi1ELb1EN4cute5tupleIJNS5_1CILi128EEENS7_ILi96EEES8_EEELi128ENS_10bfloat16_tEfNS_4arch4Sm80ELb0ELb1ELb1ELb1ELb1ELb1ELb1ELb1EEENS1_21CollectiveEpilogueFwdINS6_IJS8_S8_S9_EEENS6_IJNS7_ILi1EEESH_SH_EEESB_SD_Li256ELb1ELb1ELb1ELb0EEENS1_36VarlenDynamicPersistentTileSchedulerILi128ELi96ELi256ELi256ELb1ELb1ELb0ELb1ELb0ELb1EEEEEEEEEvNT_6ParamsE)
        /*00c8*/ 	.word	0x000000ff


	//----- nvinfo : EIATTR_FRAME_SIZE
	.align		4
.L_44:
        /*00cc*/ 	.byte	0x04, 0x11
        /*00ce*/ 	.short	(.L_46 - .L_45)
	.align		4
.L_45:
        /*00d0*/ 	.word	index@($__internal_17_$__cuda_sm70_votesync_ballot)
        /*00d4*/ 	.word	0x00000000


	//----- nvinfo : EIATTR_FRAME_SIZE
	.align		4
.L_46:
        /*00d8*/ 	.byte	0x04, 0x11
        /*00da*/ 	.short	(.L_48 - .L_47)
	.align		4
.L_47:
        /*00dc*/ 	.word	index@($__internal_16_$__cuda_sm70_shflsync_up_p)
        /*00e0*/ 	.word	0x00000000


	//----- nvinfo : EIATTR_FRAME_SIZE
	.align		4
.L_48:
        /*00e4*/ 	.byte	0x04, 0x11
        /*00e6*/ 	.short	(.L_50 - .L_49)
	.align		4
.L_49:
        /*00e8*/ 	.word	index@($__internal_15_$__cuda_sm70_shflsync_idx_p)
        /*00ec*/ 	.word	0x00000000


	//----- nvinfo : EIATTR_FRAME_SIZE
	.align		4
.L_50:
        /*00f0*/ 	.byte	0x04, 0x11
        /*00f2*/ 	.short	(.L_52 - .L_51)
	.align		4
.L_51:
        /*00f4*/ 	.word	index@($__internal_14_$__cuda_sm70_shflsync_bfly_p)
        /*00f8*/ 	.word	0x00000000


	//----- nvinfo : EIATTR_FRAME_SIZE
	.align		4
.L_52:
        /*00fc*/ 	.byte	0x04, 0x11
        /*00fe*/ 	.short	(.L_54 - .L_53)
	.align		4
.L_53:
        /*0100*/ 	.word	index@(_ZN7cutlass13device_kernelIN5flash19enable_sm80_to_sm89INS1_16FlashAttnFwdSm80INS1_25CollectiveMainloopFwdSm80ILi8ELi1ELb1EN4cute5tupleIJNS5_1CILi128EEENS7_ILi96EEES8_EEELi128ENS_10bfloat16_tEfNS_4arch4Sm80ELb0ELb1ELb1ELb1ELb1ELb1ELb1ELb1EEENS1_21CollectiveEpilogueFwdINS6_IJS8_S8_S9_EEENS6_IJNS7_ILi1EEESH_SH_EEESB_SD_Li256ELb1ELb1ELb1ELb0EEENS1_36VarlenDynamicPersistentTileSchedulerILi128ELi96ELi256ELi256ELb1ELb1ELb0ELb1ELb0ELb1EEEEEEEEEvNT_6ParamsE)
        /*0104*/ 	.word	0x00000070


	//----- nvinfo : EIATTR_REGCOUNT
	.align		4
.L_54:
        /*0108*/ 	.byte	0x04, 0x2f
        /*010a*/ 	.short	(.L_56 - .L_55)
	.align		4
.L_55:
        /*010c*/ 	.word	index@(_ZN7cutlass13device_kernelIN5flash19enable_sm80_to_sm89INS1_16FlashAttnFwdSm80INS1_25CollectiveMainloopFwdSm80ILi8ELi1ELb1EN4cute5tupleIJNS5_1CILi128EEENS7_ILi96EEES8_EEELi128ENS_10bfloat16_tEfNS_4arch4Sm80ELb0ELb1ELb1ELb1ELb1ELb0ELb1ELb1EEENS1_21CollectiveEpilogueFwdINS6_IJS8_S8_S9_EEENS6_IJNS7_ILi1EEESH_SH_EEESB_SD_Li256ELb1ELb1ELb1ELb0EEENS1_36VarlenDynamicPersistentTileSchedulerILi128ELi96ELi256ELi256ELb1ELb1ELb0ELb1ELb0ELb1EEEEEEEEEvNT_6ParamsE)
        /*0110*/ 	.word	0x000000ff


	//----- nvinfo : EIATTR_FRAME_SIZE
	.align		4
.L_56:
        /*0114*/ 	.byte	0x04, 0x11
        /*0116*/ 	.short	(.L_58 - .L_57)
	.align		4
.L_57:
        /*0118*/ 	.word	index@($__internal_13_$__cuda_sm70_votesync_ballot)
        /*011c*/ 	.word	0x00000000


	//----- nvinfo : EIATTR_FRAME_SIZE
	.align		4
.L_58:
        /*0120*/ 	.byte	0x04, 0x11
        /*0122*/ 	.short	(.L_60 - .L_59)
	.align		4
.L_59:
        /*0124*/ 	.word	index@($__internal_12_$__cuda_sm70_shflsync_up_p)
        /*0128*/ 	.word	0x00000000


	//----- nvinfo : EIATTR_FRAME_SIZE
	.align		4
.L_60:
        /*012c*/ 	.byte	0x04, 0x11
        /*012e*/ 	.short	(.L_62 - .L_61)
	.align		4
.L_61:
        /*0130*/ 	.word	index@($__internal_11_$__cuda_sm70_shflsync_idx_p)
        /*0134*/ 	.word	0x00000000


	//----- nvinfo : EIATTR_FRAME_SIZE
	.align		4
.L_62:
        /*0138*/ 	.byte	0x04, 0x11
        /*013a*/ 	.short	(.L_64 - .L_63)
	.align		4
.L_63:
        /*013c*/ 	.word	index@($__internal_10_$__cuda_sm70_shflsync_bfly_p)
        /*0140*/ 	.word	0x00000000


	//----- nvinfo : EIATTR_FRAME_SIZE
	.align		4
.L_64:
        /*0144*/ 	.byte	0x04, 0x11
        /*0146*/ 	.short	(.L_66 - .L_65)
	.align		4
.L_65:
        /*0148*/ 	.word	index@(_ZN7cutlass13device_kernelIN5flash19enable_sm80_to_sm89INS1_16FlashAttnFwdSm80INS1_25CollectiveMainloopFwdSm80ILi8ELi1ELb1EN4cute5tupleIJNS5_1CILi128EEENS7_ILi96EEES8_EEELi128ENS_10bfloat16_tEfNS_4arch4Sm80ELb0ELb1ELb1ELb1ELb1ELb0ELb1ELb1EEENS1_21CollectiveEpilogueFwdINS6_IJS8_S8_S9_EEENS6_IJNS7_ILi1EEESH_SH_EEESB_SD_Li256ELb1ELb1ELb1ELb0EEENS1_36VarlenDynamicPersistentTileSchedulerILi128ELi96ELi256ELi256ELb1ELb1ELb0ELb1ELb0ELb1EEEEEEEEEvNT_6ParamsE)
        /*014c*/ 	.word	0x00000028


	//----- nvinfo : EIATTR_REGCOUNT
	.align		4
.L_66:
        /*0150*/ 	.byte	0x04, 0x2f
        /*0152*/ 	.short	(.L_68 - .L_67)
	.align		4
.L_67:
        /*0154*/ 	.word	index@(_ZN7cutlass13device_kernelIN5flash19enable_sm80_to_sm89INS1_16FlashAttnFwdSm80INS1_25CollectiveMainloopFwdSm80ILi4ELi1ELb0EN4cute5tupleIJNS5_1CILi128EEENS7_ILi48EEES8_EEELi128ENS_10bfloat16_tEfNS_4arch4Sm80ELb0ELb1ELb1ELb0ELb1ELb0ELb1ELb1EEENS1_21CollectiveEpilogueFwdINS6_IJS8_S8_S9_EEENS6_IJNS7_ILi1EEESH_SH_EEESB_SD_Li128ELb0ELb1ELb1ELb0EEENS1_19SingleTileSchedulerILb0ELb1ELb1ELi128EEEEEEEEEvNT_6ParamsE)
        /*0158*/ 	.word	0x000000ff


	//----- nvinfo : EIATTR_FRAME_SIZE
	.align		4
.L_68:
        /*015c*/ 	.byte	0x04, 0x11
        /*015e*/ 	.short	(.L_70 - .L_69)
	.align		4
.L_69:
        /*0160*/ 	.word	index@(_ZN7cutlass13device_kernelIN5flash19enable_sm80_to_sm89INS1_16FlashAttnFwdSm80INS1_25CollectiveMainloopFwdSm80ILi4ELi1ELb0EN4cute5tupleIJNS5_1CILi128EEENS7_ILi48EEES8_EEELi128ENS_10bfloat16_tEfNS_4arch4Sm80ELb0ELb1ELb1ELb0ELb1ELb0ELb1ELb1EEENS1_21CollectiveEpilogueFwdINS6_IJS8_S8_S9_EEENS6_IJNS7_ILi1EEESH_SH_EEESB_SD_Li128ELb0ELb1ELb1ELb0EEENS1_19SingleTileSchedulerILb0ELb1ELb1ELi128EEEEEEEEEvNT_6ParamsE)
        /*0164*/ 	.word	0x00000078


	//----- nvinfo : EIATTR_REGCOUNT
	.align		4
.L_70:
        /*0168*/ 	.byte	0x04, 0x2f
        /*016a*/ 	.short	(.L_72 - .L_71)
	.align		4
.L_71:
        /*016c*/ 	.word	index@(_ZN7cutlass13device_kernelIN5flash19enable_sm80_to_sm89INS1_16FlashAttnFwdSm80INS1_25CollectiveMainloopFwdSm80ILi8ELi1ELb1EN4cute5tupleIJNS5_1CILi128EEENS7_ILi112EEES8_EEELi128ENS_10bfloat16_tEfNS_4arch4Sm80ELb0ELb0ELb1ELb1ELb1ELb1ELb1ELb1EEENS1_21CollectiveEpilogueFwdINS6_IJS8_S8_S9_EEENS6_IJNS7_ILi1EEESH_SH_EEESB_SD_Li256ELb1ELb1ELb1ELb0EEENS1_36VarlenDynamicPersistentTileSchedulerILi128ELi112ELi256ELi256ELb1ELb1ELb0ELb0ELb1ELb1EEEEEEEEEvNT_6ParamsE)
        /*0170*/ 	.word	0x000000ff


	//----- nvinfo : EIATTR_FRAME_SIZE
	.align		4
.L_72:
        /*0174*/ 	.byte	0x04, 0x11
        /*0176*/ 	.short	(.L_74 - .L_73)
	.align		4
.L_73:
        /*0178*/ 	.word	index@($__internal_9_$__cuda_sm70_votesync_ballot)
        /*017c*/ 	.word	0x00000000


	//----- nvinfo : EIATTR_FRAME_SIZE
	.align		4
.L_74:
        /*0180*/ 	.byte	0x04, 0x11
        /*0182*/ 	.short	(.L_76 - .L_75)
	.align		4
.L_75:
        /*0184*/ 	.word	index@($__internal_8_$__cuda_sm70_shflsync_up_p)
        /*0188*/ 	.word	0x00000000


	//----- nvinfo : EIATTR_FRAME_SIZE
	.align		4
.L_76:
        /*018c*/ 	.byte	0x04, 0x11
        /*018e*/ 	.short	(.L_78 - .L_77)
	.align		4
.L_77:
        /*0190*/ 	.word	index@($__internal_7_$__cuda_sm70_shflsync_idx_p)
        /*0194*/ 	.word	0x00000000


	//----- nvinfo : EIATTR_FRAME_SIZE
	.align		4
.L_78:
        /*0198*/ 	.byte	0x04, 0x11
        /*019a*/ 	.short	(.L_80 - .L_79)
	.align		4
.L_79:
        /*019c*/ 	.word	index@($__internal_6_$__cuda_sm70_shflsync_bfly_p)
        /*01a0*/ 	.word	0x00000000


	//----- nvinfo : EIATTR_FRAME_SIZE
	.align		4
.L_80:
        /*01a4*/ 	.byte	0x04, 0x11
        /*01a6*/ 	.short	(.L_82 - .L_81)
	.align		4
.L_81:
        /*01a8*/ 	.word	index@(_ZN7cutlass13device_kernelIN5flash19enable_sm80_to_sm89INS1_16FlashAttnFwdSm80INS1_25CollectiveMainloopFwdSm80ILi8ELi1ELb1EN4cute5tupleIJNS5_1CILi128EEENS7_ILi112EEES8_EEELi128ENS_10bfloat16_tEfNS_4arch4Sm80ELb0ELb0ELb1ELb1ELb1ELb1ELb1ELb1EEENS1_21CollectiveEpilogueFwdINS6_IJS8_S8_S9_EEENS6_IJNS7_ILi1EEESH_SH_EEESB_SD_Li256ELb1ELb1ELb1ELb0EEENS1_36VarlenDynamicPersistentTileSchedulerILi128ELi112ELi256ELi256ELb1ELb1ELb0ELb0ELb1ELb1EEEEEEEEEvNT_6ParamsE)
        /*01ac*/ 	.word	0x00000108


	//----- nvinfo : EIATTR_REGCOUNT
	.align		4
.L_82:
        /*01b0*/ 	.byte	0x04, 0x2f
        /*01b2*/ 	.short	(.L_84 - .L_83)
	.align		4
.L_83:
        /*01b4*/ 	.word	index@(_ZN7cutlass13device_kernelIN5flash19enable_sm80_to_sm89INS1_16FlashAttnFwdSm80INS1_25CollectiveMainloopFwdSm80ILi8ELi1ELb1EN4cute5tupleIJNS5_1CILi128EEENS7_ILi112EEES8_EEELi128ENS_10bfloat16_tEfNS_4arch4Sm80ELb0ELb0ELb1ELb1ELb1ELb0ELb1ELb1EEENS1_21CollectiveEpilogueFwdINS6_IJS8_S8_S9_EEENS6_IJNS7_ILi1EEESH_SH_EEESB_SD_Li256ELb1ELb1ELb1ELb0EEENS1_36VarlenDynamicPersistentTileSchedulerILi128ELi112ELi256ELi256ELb1ELb1ELb0ELb0ELb1ELb1EEEEEEEEEvNT_6ParamsE)
        /*01b8*/ 	.word	0x000000ff


	//----- nvinfo : EIATTR_FRAME_SIZE
	.align		4
.L_84:
        /*01bc*/ 	.byte	0x04, 0x11
        /*01be*/ 	.short	(.L_86 - .L_85)
	.align		4
.L_85:
        /*01c0*/ 	.word	index@($__internal_5_$__cuda_sm70_votesync_ballot)
        /*01c4*/ 	.word	0x00000000


	//----- nvinfo : EIATTR_FRAME_SIZE
	.align		4
.L_86:
        /*01c8*/ 	.byte	0x04, 0x11
        /*01ca*/ 	.short	(.L_88 - .L_87)
	.align		4
.L_87:
        /*01cc*/ 	.word	index@($__internal_4_$__cuda_sm70_shflsync_up_p)
        /*01d0*/ 	.word	0x00000000


	//----- nvinfo : EIATTR_FRAME_SIZE
	.align		4
.L_88:
        /*01d4*/ 	.byte	0x04, 0x11
        /*01d6*/ 	.short	(.L_90 - .L_89)
	.align		4
.L_89:
        /*01d8*/ 	.word	index@($__internal_3_$__cuda_sm70_shflsync_idx_p)
        /*01dc*/ 	.word	0x00000000


	//----- nvinfo : EIATTR_FRAME_SIZE
	.align		4
.L_90:
        /*01e0*/ 	.byte	0x04, 0x11
        /*01e2*/ 	.short	(.L_92 - .L_91)
	.align		4
.L_91:
        /*01e4*/ 	.word	index@($__internal_2_$__cuda_sm70_shflsync_bfly_p)
        /*01e8*/ 	.word	0x00000000


	//----- nvinfo : EIATTR_FRAME_SIZE
	.align		4
.L_92:
        /*01ec*/ 	.byte	0x04, 0x11
        /*01ee*/ 	.short	(.L_94 - .L_93)
	.align		4
.L_93:
        /*01f0*/ 	.word	index@(_ZN7cutlass13device_kernelIN5flash19enable_sm80_to_sm89INS1_16FlashAttnFwdSm80INS1_25CollectiveMainloopFwdSm80ILi8ELi1ELb1EN4cute5tupleIJNS5_1CILi128EEENS7_ILi112EEES8_EEELi128ENS_10bfloat16_tEfNS_4arch4Sm80ELb0ELb0ELb1ELb1ELb1ELb0ELb1ELb1EEENS1_21CollectiveEpilogueFwdINS6_IJS8_S8_S9_EEENS6_IJNS7_ILi1EEESH_SH_EEESB_SD_Li256ELb1ELb1ELb1ELb0EEENS1_36VarlenDynamicPersistentTileSchedulerILi128ELi112ELi256ELi256ELb1ELb1ELb0ELb0ELb1ELb1EEEEEEEEEvNT_6ParamsE)
        /*01f4*/ 	.word	0x000000b8


	//----- nvinfo : EIATTR_REGCOUNT
	.align		4
.L_94:
        /*01f8*/ 	.byte	0x04, 0x2f
        /*01fa*/ 	.short	(.L_96 - .L_95)
	.align		4
.L_95:
        /*01fc*/ 	.word	index@(_ZN7cutlass13device_kernelIN5flash19enable_sm80_to_sm89INS1_16FlashAttnFwdSm80INS1_25CollectiveMainloopFwdSm80ILi4ELi1ELb0EN4cute5tupleIJNS5_1CILi128EEENS7_ILi64EEES8_EEELi128ENS_10bfloat16_tEfNS_4arch4Sm80ELb0ELb0ELb1ELb0ELb1ELb0ELb1ELb1EEENS1_21CollectiveEpilogueFwdINS6_IJS8_S8_S9_EEENS6_IJNS7_ILi1EEESH_SH_EEESB_SD_Li128ELb0ELb1ELb1ELb0EEENS1_19SingleTileSchedulerILb0ELb1ELb1ELi128EEEEEEEEEvNT_6ParamsE)
        /*0200*/ 	.word	0x000000ff


	//----- nvinfo : EIATTR_FRAME_SIZE
	.align		4
.L_96:
        /*0204*/ 	.byte	0x04, 0x11
        /*0206*/ 	.short	(.L_98 - .L_97)
	.align		4
.L_97:
        /*0208*/ 	.word	index@(_ZN7cutlass13device_kernelIN5flash19enable_sm80_to_sm89INS1_16FlashAttnFwdSm80INS1_25CollectiveMainloopFwdSm80ILi4ELi1ELb0EN4cute5tupleIJNS5_1CILi128EEENS7_ILi64EEES8_EEELi128ENS_10bfloat16_tEfNS_4arch4Sm80ELb0ELb0ELb1ELb0ELb1ELb0ELb1ELb1EEENS1_21CollectiveEpilogueFwdINS6_IJS8_S8_S9_EEENS6_IJNS7_ILi1EEESH_SH_EEESB_SD_Li128ELb0ELb1ELb1ELb0EEENS1_19SingleTileSchedulerILb0ELb1ELb1ELi128EEEEEEEEEvNT_6ParamsE)
        /*020c*/ 	.word	0x00000098


	//----- nvinfo : EIATTR_REGCOUNT
	.align		4
.L_98:
        /*0210*/ 	.byte	0x04, 0x2f
        /*0212*/ 	.short	(.L_100 - .L_99)
	.align		4
.L_99:
        /*0214*/ 	.word	index@(_ZN7cutlass13device_kernelIN5flash19enable_sm80_to_sm89INS1_16FlashAttnFwdSm80INS1_25CollectiveMainloopFwdSm80ILi8ELi1ELb1EN4cute5tupleIJNS5_1CILi128EEES8_S8_EEELi128ENS_10bfloat16_tEfNS_4arch4Sm80ELb1ELb0ELb1ELb0ELb1ELb0ELb1ELb1EEENS1_21CollectiveEpilogueFwdIS9_NS6_IJNS7_ILi1EEESF_SF_EEESA_SC_Li256ELb0ELb1ELb1ELb0EEENS1_30DynamicPersistentTileSchedulerILi256ELi256ELb1ELb1ELb0EEEEEEEEEvNT_6ParamsE)
        /*0218*/ 	.word	0x000000ff


	//----- nvinfo : EIATTR_FRAME_SIZE
	.align		4
.L_100:
        /*021c*/ 	.byte	0x04, 0x11
        /*021e*/ 	.short	(.L_102 - .L_101)
	.align		4
.L_101:
        /*0220*/ 	.word	index@($__internal_1_$__cuda_sm70_shflsync_idx_p)
        /*0224*/ 	.word	0x00000000


	//----- nvinfo : EIATTR_FRAME_SIZE
	.align		4
.L_102:
        /*0228*/ 	.byte	0x04, 0x11
        /*022a*/ 	.short	(.L_104 - .L_103)
	.align		4
.L_103:
        /*022c*/ 	.word	index@($__internal_0_$__cuda_sm70_shflsync_bfly_p)
        /*0230*/ 	.word	0x00000000


	//----- nvinfo : EIATTR_FRAME_SIZE
	.align		4
.L_104:
        /*0234*/ 	.byte	0x04, 0x11
        /*0236*/ 	.short	(.L_106 - .L_105)
	.align		4
.L_105:
        /*0238*/ 	.word	index@(_ZN7cutlass13device_kernelIN5flash19enable_sm80_to_sm89INS1_16FlashAttnFwdSm80INS1_25CollectiveMainloopFwdSm80ILi8ELi1ELb1EN4cute5tupleIJNS5_1CILi128EEES8_S8_EEELi128ENS_10bfloat16_tEfNS_4arch4Sm80ELb1ELb0ELb1ELb0ELb1ELb0ELb1ELb1EEENS1_21CollectiveEpilogueFwdIS9_NS6_IJNS7_ILi1EEESF_SF_EEESA_SC_Li256ELb0ELb1ELb1ELb0EEENS1_30DynamicPersistentTileSchedulerILi256ELi256ELb1ELb1ELb0EEEEEEEEEvNT_6ParamsE)
        /*023c*/ 	.word	0x000000d8


	//----- nvinfo : EIATTR_REGCOUNT
	.align		4
.L_106:
        /*0240*/ 	.byte	0x04, 0x2f
        /*0242*/ 	.short	(.L_108 - .L_107)
	.align		4
.L_107:
        /*0244*/ 	.word	index@(_ZN7cutlass13device_kernelIN5flash19enable_sm80_to_sm89INS1_16FlashAttnFwdSm80INS1_25CollectiveMainloopFwdSm80ILi8ELi1ELb1EN4cute5tupleIJNS5_1CILi128EEENS7_ILi96EEES8_EEELi128ENS_10bfloat16_tEfNS_4arch4Sm80ELb0ELb1ELb1ELb0ELb1ELb0ELb1ELb1EEENS1_21CollectiveEpilogueFwdINS6_IJS8_S8_S9_EEENS6_IJNS7_ILi1EEESH_SH_EEESB_SD_Li256ELb0ELb1ELb1ELb0EEENS1_19SingleTileSchedulerILb0ELb1ELb1ELi128EEEEEEEEEvNT_6ParamsE)
        /*0248*/ 	.word	0x000000ff


	//----- nvinfo : EIATTR_FRAME_SIZE
	.align		4
.L_108:
        /*024c*/ 	.byte	0x04, 0x11
        /*024e*/ 	.short	(.L_110 - .L_109)
	.align		4
.L_109:
        /*0250*/ 	.word	index@(_ZN7cutlass13device_kernelIN5flash19enable_sm80_to_sm89INS1_16FlashAttnFwdSm80INS1_25CollectiveMainloopFwdSm80ILi8ELi1ELb1EN4cute5tupleIJNS5_1CILi128EEENS7_ILi96EEES8_EEELi128ENS_10bfloat16_tEfNS_4arch4Sm80ELb0ELb1ELb1ELb0ELb1ELb0ELb1ELb1EEENS1_21CollectiveEpilogueFwdINS6_IJS8_S8_S9_EEENS6_IJNS7_ILi1EEESH_SH_EEESB_SD_Li256ELb0ELb1ELb1ELb0EEENS1_19SingleTileSchedulerILb0ELb1ELb1ELi128EEEEEEEEEvNT_6ParamsE)
        /*0254*/ 	.word	0x00000000


	//----- nvinfo : EIATTR_REGCOUNT
	.align		4
.L_110:
        /*0258*/ 	.byte	0x04, 0x2f
        /*025a*/ 	.short	(.L_112 - .L_111)
	.align		4
.L_111:
        /*025c*/ 	.word	index@(_ZN7cutlass13device_kernelIN5flash19enable_sm80_to_sm89INS1_16FlashAttnFwdSm80INS1_25CollectiveMainloopFwdSm80ILi8ELi1ELb1EN4cute5tupleIJNS5_1CILi128EEES8_S8_EEELi128ENS_10bfloat16_tEfNS_4arch4Sm80ELb0ELb0ELb1ELb0ELb1ELb0ELb1ELb1EEENS1_21CollectiveEpilogueFwdIS9_NS6_IJNS7_ILi1EEESF_SF_EEESA_SC_Li256ELb0ELb1ELb1ELb0EEENS1_19SingleTileSchedulerILb0ELb1ELb1ELi128EEEEEEEEEvNT_6ParamsE)
        /*0260*/ 	.word	0x000000ff


	//----- nvinfo : EIATTR_FRAME_SIZE
	.align		4
.L_112:
        /*0264*/ 	.byte	0x04, 0x11
        /*0266*/ 	.short	(.L_114 - .L_113)
	.align		4
.L_113:
        /*0268*/ 	.word	index@(_ZN7cutlass13device_kernelIN5flash19enable_sm80_to_sm89INS1_16FlashAttnFwdSm80INS1_25CollectiveMainloopFwdSm80ILi8ELi1ELb1EN4cute5tupleIJNS5_1CILi128EEES8_S8_EEELi128ENS_10bfloat16_tEfNS_4arch4Sm80ELb0ELb0ELb1ELb0ELb1ELb0ELb1ELb1EEENS1_21CollectiveEpilogueFwdIS9_NS6_IJNS7_ILi1EEESF_SF_EEESA_SC_Li256ELb0ELb1ELb1ELb0EEENS1_19SingleTileSchedulerILb0ELb1ELb1ELi128EEEEEEEEEvNT_6ParamsE)
        /*026c*/ 	.word	0x00000020


	//----- nvinfo : EIATTR_MIN_STACK_SIZE
	.align		4
.L_114:
        /*0270*/ 	.byte	0x04, 0x12
        /*0272*/ 	.short	(.L_116 - .L_115)
	.align		4
.L_115:
        /*0274*/ 	.word	index@(_ZN7cutlass13device_kernelIN5flash19enable_sm80_to_sm89INS1_16FlashAttnFwdSm80INS1_25CollectiveMainloopFwdSm80ILi8ELi1ELb1EN4cute5tupleIJNS5_1CILi128EEES8_S8_EEELi128ENS_10bfloat16_tEfNS_4arch4Sm80ELb0ELb0ELb1ELb0ELb1ELb0ELb1ELb1EEENS1_21CollectiveEpilogueFwdIS9_NS6_IJNS7_ILi1EEESF_SF_EEESA_SC_Li256ELb0ELb1ELb1ELb0EEENS1_19SingleTileSchedulerILb0ELb1ELb1ELi128EEEEEEEEEvNT_6ParamsE)
        /*0278*/ 	.word	0x00000020


	//----- nvinfo : EIATTR_MIN_STACK_SIZE
	.align		4
.L_116:
        /*027c*/ 	.byte	0x04, 0x12
        /*027e*/ 	.short	(.L_118 - .L_117)
	.align		4
.L_117:
        /*0280*/ 	.word	index@(_ZN7cutlass13device_kernelIN5flash19enable_sm80_to_sm89INS1_16FlashAttnFwdSm80INS1_25CollectiveMainloopFwdSm80ILi8ELi1ELb1EN4cute5tupleIJNS5_1CILi128EEENS7_ILi96EEES8_EEELi128ENS_10bfloat16_tEfNS_4arch4Sm80ELb0ELb1ELb1ELb0ELb1ELb0ELb1ELb1EEENS1_21CollectiveEpilogueFwdINS6_IJS8_S8_S9_EEENS6_IJNS7_ILi1EEESH_SH_EEESB_SD_Li256ELb0ELb1ELb1ELb0EEENS1_19SingleTileSchedulerILb0ELb1ELb1ELi128EEEEEEEEEvNT_6ParamsE)
        /*0284*/ 	.word	0x00000000


	//----- nvinfo : EIATTR_MIN_STACK_SIZE
	.align		4
.L_118:
        /*0288*/ 	.byte	0x04, 0x12
        /*028a*/ 	.short	(.L_120 - .L_119)
	.align		4
.L_119:
        /*028c*/ 	.word	index@(_ZN7cutlass13device_kernelIN5flash19enable_sm80_to_sm89INS1_16FlashAttnFwdSm80INS1_25CollectiveMainloopFwdSm80ILi8ELi1ELb1EN4cute5tupleIJNS5_1CILi128EEES8_S8_EEELi128ENS_10bfloat16_tEfNS_4arch4Sm80ELb1ELb0ELb1ELb0ELb1ELb0ELb1ELb1EEENS1_21CollectiveEpilogueFwdIS9_NS6_IJNS7_ILi1EEESF_SF_EEESA_SC_Li256ELb0ELb1ELb1ELb0EEENS1_30DynamicPersistentTileSchedulerILi256ELi256ELb1ELb1ELb0EEEEEEEEEvNT_6ParamsE)
        /*0290*/ 	.word	0x000000d8


	//----- nvinfo : EIATTR_MIN_STACK_SIZE
	.align		4
.L_120:
        /*0294*/ 	.byte	0x04, 0x12
        /*0296*/ 	.short	(.L_122 - .L_121)
	.align		4
.L_121:
        /*0298*/ 	.word	index@(_ZN7cutlass13device_kernelIN5flash19enable_sm80_to_sm89INS1_16FlashAttnFwdSm80INS1_25CollectiveMainloopFwdSm80ILi4ELi1ELb0EN4cute5tupleIJNS5_1CILi128EEENS7_ILi64EEES8_EEELi128ENS_10bfloat16_tEfNS_4arch4Sm80ELb0ELb0ELb1ELb0ELb1ELb0ELb1ELb1EEENS1_21CollectiveEpilogueFwdINS6_IJS8_S8_S9_EEENS6_IJNS7_ILi1EEESH_SH_EEESB_SD_Li128ELb0ELb1ELb1ELb0EEENS1_19SingleTileSchedulerILb0ELb1ELb1ELi128EEEEEEEEEvNT_6ParamsE)
        /*029c*/ 	.word	0x00000098


	//----- nvinfo : EIATTR_MIN_STACK_SIZE
	.align		4
.L_122:
        /*02a0*/ 	.byte	0x04, 0x12
        /*02a2*/ 	.short	(.L_124 - .L_123)
	.align		4
.L_123:
        /*02a4*/ 	.word	index@(_ZN7cutlass13device_kernelIN5flash19enable_sm80_to_sm89INS1_16FlashAttnFwdSm80INS1_25CollectiveMainloopFwdSm80ILi8ELi1ELb1EN4cute5tupleIJNS5_1CILi128EEENS7_ILi112EEES8_EEELi128ENS_10bfloat16_tEfNS_4arch4Sm80ELb0ELb0ELb1ELb1ELb1ELb0ELb1ELb1EEENS1_21CollectiveEpilogueFwdINS6_IJS8_S8_S9_EEENS6_IJNS7_ILi1EEESH_SH_EEESB_SD_Li256ELb1ELb1ELb1ELb0EEENS1_36VarlenDynamicPersistentTileSchedulerILi128ELi112ELi256ELi256ELb1ELb1ELb0ELb0ELb1ELb1EEEEEEEEEvNT_6ParamsE)
        /*02a8*/ 	.word	0x000000b8


	//----- nvinfo : EIATTR_MIN_STACK_SIZE
	.align		4
.L_124:
        /*02ac*/ 	.byte	0x04, 0x12
        /*02ae*/ 	.short	(.L_126 - .L_125)
	.align		4
.L_125:
        /*02b0*/ 	.word	index@(_ZN7cutlass13device_kernelIN5flash19enable_sm80_to_sm89INS1_16FlashAttnFwdSm80INS1_25CollectiveMainloopFwdSm80ILi8ELi1ELb1EN4cute5tupleIJNS5_1CILi128EEENS7_ILi112EEES8_EEELi128ENS_10bfloat16_tEfNS_4arch4Sm80ELb0ELb0ELb1ELb1ELb1ELb1ELb1ELb1EEENS1_21CollectiveEpilogueFwdINS6_IJS8_S8_S9_EEENS6_IJNS7_ILi1EEESH_SH_EEESB_SD_Li256ELb1ELb1ELb1ELb0EEENS1_36VarlenDynamicPersistentTileSchedulerILi128ELi112ELi256ELi256ELb1ELb1ELb0ELb0ELb1ELb1EEEEEEEEEvNT_6ParamsE)
        /*02b4*/ 	.word	0x00000108


	//----- nvinfo : EIATTR_MIN_STACK_SIZE
	.align		4
.L_126:
        /*02b8*/ 	.byte	0x04, 0x12
        /*02ba*/ 	.short	(.L_128 - .L_127)
	.align		4
.L_127:
        /*02bc*/ 	.word	index@(_ZN7cutlass13device_kernelIN5flash19enable_sm80_to_sm89INS1_16FlashAttnFwdSm80INS1_25CollectiveMainloopFwdSm80ILi4ELi1ELb0EN4cute5tupleIJNS5_1CILi128EEENS7_ILi48EEES8_EEELi128ENS_10bfloat16_tEfNS_4arch4Sm80ELb0ELb1ELb1ELb0ELb1ELb0ELb1ELb1EEENS1_21CollectiveEpilogueFwdINS6_IJS8_S8_S9_EEENS6_IJNS7_ILi1EEESH_SH_EEESB_SD_Li128ELb0ELb1ELb1ELb0EEENS1_19SingleTileSchedulerILb0ELb1ELb1ELi128EEEEEEEEEvNT_6ParamsE)
        /*02c0*/ 	.word	0x00000078


	//----- nvinfo : EIATTR_MIN_STACK_SIZE
	.align		4
.L_128:
        /*02c4*/ 	.byte	0x04, 0x12
        /*02c6*/ 	.short	(.L_130 - .L_129)
	.align		4
.L_129:
        /*02c8*/ 	.word	index@(_ZN7cutlass13device_kernelIN5flash19enable_sm80_to_sm89INS1_16FlashAttnFwdSm80INS1_25CollectiveMainloopFwdSm80ILi8ELi1ELb1EN4cute5tupleIJNS5_1CILi128EEENS7_ILi96EEES8_EEELi128ENS_10bfloat16_tEfNS_4arch4Sm80ELb0ELb1ELb1ELb1ELb1ELb0ELb1ELb1EEENS1_21CollectiveEpilogueFwdINS6_IJS8_S8_S9_EEENS6_IJNS7_ILi1EEESH_SH_EEESB_SD_Li256ELb1ELb1ELb1ELb0EEENS1_36VarlenDynamicPersistentTileSchedulerILi128ELi96ELi256ELi256ELb1ELb1ELb0ELb1ELb0ELb1EEEEEEEEEvNT_6ParamsE)
        /*02cc*/ 	.word	0x00000028


	//----- nvinfo : EIATTR_MIN_STACK_SIZE
	.align		4
.L_130:
        /*02d0*/ 	.byte	0x04, 0x12
        /*02d2*/ 	.short	(.L_132 - .L_131)
	.align		4
.L_131:
        /*02d4*/ 	.word	index@(_ZN7cutlass13device_kernelIN5flash19enable_sm80_to_sm89INS1_16FlashAttnFwdSm80INS1_25CollectiveMainloopFwdSm80ILi8ELi1ELb1EN4cute5tupleIJNS5_1CILi128EEENS7_ILi96EEES8_EEELi128ENS_10bfloat16_tEfNS_4arch4Sm80ELb0ELb1ELb1ELb1ELb1ELb1ELb1ELb1EEENS1_21CollectiveEpilogueFwdINS6_IJS8_S8_S9_EEENS6_IJNS7_ILi1EEESH_SH_EEESB_SD_Li256ELb1ELb1ELb1ELb0EEENS1_36VarlenDynamicPersistentTileSchedulerILi128ELi96ELi256ELi256ELb1ELb1ELb0ELb1ELb0ELb1EEEEEEEEEvNT_6ParamsE)
        /*02d8*/ 	.word	0x00000070


	//----- nvinfo : EIATTR_MIN_STACK_SIZE
	.align		4
.L_132:
        /*02dc*/ 	.byte	0x04, 0x12
        /*02de*/ 	.short	(.L_134 - .L_133)
	.align		4
.L_133:
        /*02e0*/ 	.word	index@(_ZN7cutlass13device_kernelIN5flash19enable_sm80_to_sm89INS1_16FlashAttnFwdSm80INS1_25CollectiveMainloopFwdSm80ILi4ELi1ELb0EN4cute5tupleIJNS5_1CILi128EEENS7_ILi64EEES8_EEELi128ENS_10bfloat16_tEfNS_4arch4Sm80ELb1ELb0ELb1ELb0ELb1ELb0ELb1ELb1EEENS1_21CollectiveEpilogueFwdINS6_IJS8_S8_S9_EEENS6_IJNS7_ILi1EEESH_SH_EEESB_SD_Li128ELb0ELb1ELb1ELb0EEENS1_30DynamicPersistentTileSchedulerILi128ELi128ELb1ELb1ELb0EEEEEEEEEvNT_6ParamsE)
        /*02e4*/ 	.word	0x000000f8


	//----- nvinfo : EIATTR_MIN_STACK_SIZE
	.align		4
.L_134:
        /*02e8*/ 	.byte	0x04, 0x12
        /*02ea*/ 	.short	(.L_136 - .L_135)
	.align		4
.L_135:
        /*02ec*/ 	.word	index@(_ZN7cutlass13device_kernelIN5flash19enable_sm80_to_sm89INS1_16FlashAttnFwdSm80INS1_25CollectiveMainloopFwdSm80ILi8ELi1ELb1EN4cute5tupleIJNS5_1CILi128EEENS7_ILi112EEES8_EEELi128ENS_10bfloat16_tEfNS_4arch4Sm80ELb1ELb0ELb1ELb1ELb1ELb0ELb1ELb1EEENS1_21CollectiveEpilogueFwdINS6_IJS8_S8_S9_EEENS6_IJNS7_ILi1EEESH_SH_EEESB_SD_Li256ELb1ELb1ELb1ELb0EEENS1_36VarlenDynamicPersistentTileSchedulerILi128ELi112ELi256ELi256ELb1ELb1ELb0ELb1ELb1ELb1EEEEEEEEEvNT_6ParamsE)
        /*02f0*/ 	.word	0x00000118


	//----- nvinfo : EIATTR_MIN_STACK_SIZE
	.align		4
.L_136:
        /*02f4*/ 	.byte	0x04, 0x12
        /*02f6*/ 	.short	(.L_138 - .L_137)
	.align		4
.L_137:
        /*02f8*/ 	.word	index@(_ZN7cutlass13device_kernelIN5flash19enable_sm80_to_sm89INS1_16FlashAttnFwdSm80INS1_25CollectiveMainloopFwdSm80ILi8ELi1ELb1EN4cute5tupleIJNS5_1CILi128EEENS7_ILi112EEES8_EEELi128ENS_10bfloat16_tEfNS_4arch4Sm80ELb1ELb0ELb1ELb1ELb1ELb1ELb1ELb1EEENS1_21CollectiveEpilogueFwdINS6_IJS8_S8_S9_EEENS6_IJNS7_ILi1EEESH_SH_EEESB_SD_Li256ELb1ELb1ELb1ELb0EEENS1_36VarlenDynamicPersistentTileSchedulerILi128ELi112ELi256ELi256ELb1ELb1ELb0ELb1ELb1ELb1EEEEEEEEEvNT_6ParamsE)
        /*02fc*/ 	.word	0x00000130
.L_138:


//--------------------- .nv.info._ZN7cutlass13device_kernelIN5flash19enable_sm80_to_sm89INS1_16FlashAttnFwdSm80INS1_25CollectiveMainloopFwdSm80ILi8ELi1ELb1EN4cute5tupleIJNS5_1CILi128EEES8_S8_EEELi128ENS_10bfloat16_tEfNS_4arch4Sm80ELb0ELb0ELb1ELb0ELb1ELb0ELb1ELb1EEENS1_21CollectiveEpilogueFwdIS9_NS6_IJNS7_ILi1EEESF_SF_EEESA_SC_Li256ELb0ELb1ELb1ELb0EEENS1_19SingleTileSchedulerILb0ELb1ELb1ELi128EEEEEEEEEvNT_6ParamsE --------------------------
	.section	.nv.info._ZN7cutlass13device_kernelIN5flash19enable_sm80_to_sm89INS1_16FlashAttnFwdSm80INS1_25CollectiveMainloopFwdSm80ILi8ELi1ELb1EN4cute5tupleIJNS5_1CILi128EEES8_S8_EEELi128ENS_10bfloat16_tEfNS_4arch4Sm80ELb0ELb0ELb1ELb0ELb1ELb0ELb1ELb1EEENS1_21CollectiveEpilogueFwdIS9_NS6_IJNS7_ILi1EEESF_SF_EEESA_SC_Li256ELb0ELb1ELb1ELb0EEENS1_19SingleTileSchedulerILb0ELb1ELb1ELi128EEEEEEEEEvNT_6ParamsE,"",@"SHT_CUDA_INFO"
	.sectionflags	@""
	.align	4


	//----- nvinfo : EIATTR_CUDA_API_VERSION
	.align		4
        /*0000*/ 	.byte	0x04, 0x37
        /*0002*/ 	.short	(.L_140 - .L_139)
.L_139:
        /*0004*/ 	.word	0x00000082


	//----- nvinfo : EIATTR_SW2861232_WAR
	.align		4
.L_140:
        /*0008*/ 	.byte	0x01, 0x35
	.zero		2


	//----- nvinfo : EIATTR_PARAM_CBANK
	.align		4
        /*000c*/ 	.byte	0x04, 0x0a
        /*000e*/ 	.short	(.L_142 - .L_141)
	.align		4
.L_141:
        /*0010*/ 	.word	index@(.nv.constant0._ZN7cutlass13device_kernelIN5flash19enable_sm80_to_sm89INS1_16FlashAttnFwdSm80INS1_25CollectiveMainloopFwdSm80ILi8ELi1ELb1EN4cute5tupleIJNS5_1CILi128EEES8_S8_EEELi128ENS_10bfloat16_tEfNS_4arch4Sm80ELb0ELb0ELb1ELb0ELb1ELb0ELb1ELb1EEENS1_21CollectiveEpilogueFwdIS9_NS6_IJNS7_ILi1EEESF_SF_EEESA_SC_Li256ELb0ELb1ELb1ELb0EEENS1_19SingleTileSchedulerILb0ELb1ELb1ELi128EEEEEEEEEvNT_6ParamsE)
        /*0014*/ 	.short	0x0160
        /*0016*/ 	.short	0x0418


	//----- nvinfo : EIATTR_CBANK_PARAM_SIZE
	.align		4
.L_142:
        /*0018*/ 	.byte	0x03, 0x19
        /*001a*/ 	.short	0x0418


	//----- nvinfo : EIATTR_KPARAM_INFO
	.align		4
        /*001c*/ 	.byte	0x04, 0x17
        /*001e*/ 	.short	(.L_144 - .L_143)
.L_143:
        /*0020*/ 	.word	0x00000000
        /*0024*/ 	.short	0x0000
        /*0026*/ 	.short	0x0000
        /*0028*/ 	.byte	0x00, 0xf0, 0x61, 0x10


	//----- nvinfo : EIATTR_MAXREG_COUNT
	.align		4
.L_144:
        /*002c*/ 	.byte	0x03, 0x1b
        /*002e*/ 	.short	0x00ff


	//----- nvinfo : EIATTR_NUM_BARRIERS
	.align		4
        /*0030*/ 	.byte	0x02, 0x4c
        /*0032*/ 	.byte	0x02
	.zero		1


	//----- nvinfo : EIATTR_ANNOTATIONS
	.align		4
        /*0034*/ 	.byte	0x04, 0x55
        /*0036*/ 	.short	(.L_146 - .L_145)


	//   ....[0]....
.L_145:
        /*0038*/ 	.word	0x00000001
        /*003c*/ 	.byte	0x00, 0x6f, 0x00, 0x00, 0x01, 0x00, 0x00, 0x00, 0x20, 0x6f, 0x00, 0x00, 0x01, 0x00, 0x00, 0x00
        /*004c*/ 	.byte	0xa0, 0x6f, 0x00, 0x00, 0x01, 0x00, 0x00, 0x00, 0xc0, 0x6f, 0x00, 0x00, 0x01, 0x00, 0x00, 0x00
        /*005c*/ 	.byte	0xb0, 0x70, 0x00, 0x00, 0x01, 0x00, 0x00, 0x00, 0xd0, 0x70, 0x00, 0x00, 0x01, 0x00, 0x00, 0x00
        /*006c*/ 	.byte	0x30, 0x71, 0x00, 0x00, 0x01, 0x00, 0x00, 0x00, 0x70, 0x77, 0x00, 0x00, 0x01, 0x00, 0x00, 0x00
        /*007c*/ 	.byte	0xb0, 0x77, 0x00, 0x00, 0x01, 0x00, 0x00, 0x00, 0xf0, 0x77, 0x00, 0x00, 0x01, 0x00, 0x00, 0x00
        /*008c*/ 	.byte	0x20, 0x78, 0x00, 0x00, 0x01, 0x00, 0x00, 0x00, 0x50, 0x78, 0x00, 0x00, 0x01, 0x00, 0x00, 0x00
        /*009c*/ 	.byte	0x80, 0x78, 0x00, 0x00, 0x01, 0x00, 0x00, 0x00, 0xb0, 0x78, 0x00, 0x00


	//----- nvinfo : EIATTR_MERCURY_ISA_VERSION
	.align		4
.L_146:
        /*00a8*/ 	.byte	0x03, 0x5f
        /*00aa*/ 	.short	0x0000


	//----- nvinfo : EIATTR_COOP_GROUP_MASK_REGIDS
	.align		4
        /*00ac*/ 	.byte	0x04, 0x29
        /*00ae*/ 	.short	(.L_148 - .L_147)


	//   ....[0]....
.L_147:
        /*00b0*/ 	.word	0xffffffff


	//   ....[1]....
        /*00b4*/ 	.word	0xffffffff


	//   ....[2]....
        /*00b8*/ 	.word	0xffffffff


	//   ....[3]....
        /*00bc*/ 	.word	0xffffffff


	//   ....[4]....
        /*00c0*/ 	.word	0xffffffff


	//   ....[5]....
        /*00c4*/ 	.word	0xffffffff


	//   ....[6]....
        /*00c8*/ 	.word	0xffffffff


	//   ....[7]....
        /*00cc*/ 	.word	0xffffffff


	//   ....[8]....
        /*00d0*/ 	.word	0xffffffff


	//   ....[9]....
        /*00d4*/ 	.word	0xffffffff


	//   ....[10]....
        /*00d8*/ 	.word	0xffffffff


	//   ....[11]....
        /*00dc*/ 	.word	0xffffffff


	//   ....[12]....
        /*00e0*/ 	.word	0xffffffff


	//   ....[13]....
        /*00e4*/ 	.word	0xffffffff


	//   ....[14]....
        /*00e8*/ 	.word	0xffffffff


	//   ....[15]....
        /*00ec*/ 	.word	0xffffffff


	//   ....[16]....
        /*00f0*/ 	.word	0xffffffff


	//   ....[17]....
        /*00f4*/ 	.word	0xffffffff


	//   ....[18]....
        /*00f8*/ 	.word	0xffffffff


	//   ....[19]....
        /*00fc*/ 	.word	0xffffffff


	//   ....[20]....
        /*0100*/ 	.word	0xffffffff


	//   ....[21]....
        /*0104*/ 	.word	0xffffffff


	//   ....[22]....
        /*0108*/ 	.word	0xffffffff


	//   ....[23]....
        /*010c*/ 	.word	0xffffffff


	//   ....[24]....
        /*0110*/ 	.word	0xffffffff


	//   ....[25]....
        /*0114*/ 	.word	0xffffffff


	//   ....[26]....
        /*0118*/ 	.word	0xffffffff


	//   ....[27]....
        /*011c*/ 	.word	0xffffffff


	//   ....[28]....
        /*0120*/ 	.word	0xffffffff


	//   ....[29]....
        /*0124*/ 	.word	0xffffffff


	//   ....[30]....
        /*0128*/ 	.word	0xffffffff


	//   ....[31]....
        /*012c*/ 	.word	0xffffffff


	//   ....[32]....
        /*0130*/ 	.word	0xffffffff


	//   ....[33]....
        /*0134*/ 	.word	0xffffffff


	//   ....[34]....
        /*0138*/ 	.word	0xffffffff


	//   ....[35]....
        /*013c*/ 	.word	0xffffffff


	//   ....[36]....
        /*0140*/ 	.word	0xffffffff


	//   ....[37]....
        /*0144*/ 	.word	0xffffffff


	//   ....[38]....
        /*0148*/ 	.word	0xffffffff


	//   ....[39]....
        /*014c*/ 	.word	0xffffffff


	//   ....[40]....
        /*0150*/ 	.word	0xffffffff


	//   ....[41]....
        /*0154*/ 	.word	0xffffffff


	//   ....[42]....
        /*0158*/ 	.word	0xffffffff


	//   ....[43]....
        /*015c*/ 	.word	0xffffffff


	//   ....[44]....
        /*0160*/ 	.word	0xffffffff


	//   ....[45]....
        /*0164*/ 	.word	0xffffffff


	//   ....[46]....
        /*0168*/ 	.word	0xffffffff


	//   ....[47]....
        /*016c*/ 	.word	0xffffffff


	//   ....[48]....
        /*0170*/ 	.word	0xffffffff


	//   ....[49]....
        /*0174*/ 	.word	0xffffffff


	//   ....[50]....
        /*0178*/ 	.word	0xffffffff


	//   ....[51]....
        /*017c*/ 	.word	0xffffffff


	//   ....[52]....
        /*0180*/ 	.word	0xffffffff


	//   ....[53]....
        /*0184*/ 	.word	0xffffffff


	//   ....[54]....
        /*0188*/ 	.word	0xffffffff


	//   ....[55]....
        /*018c*/ 	.word	0xffffffff


	//   ....[56]....
        /*0190*/ 	.word	0xffffffff


	//   ....[57]....
        /*0194*/ 	.word	0xffffffff


	//   ....[58]....
        /*0198*/ 	.word	0xffffffff


	//   ....[59]....
        /*019c*/ 	.word	0xffffffff


	//   ....[60]....
        /*01a0*/ 	.word	0xffffffff


	//   ....[61]....
        /*01a4*/ 	.word	0xffffffff


	//   ....[62]....
        /*01a8*/ 	.word	0xffffffff


	//   ....[63]....
        /*01ac*/ 	.word	0xffffffff


	//   ....[64]....
        /*01b0*/ 	.word	0xffffffff


	//   ....[65]....
        /*01b4*/ 	.word	0xffffffff


	//   ....[66]....
        /*01b8*/ 	.word	0xffffffff


	//   ....[67]....
        /*01bc*/ 	.word	0xffffffff


	//   ....[68]....
        /*01c0*/ 	.word	0xffffffff


	//----- nvinfo : EIATTR_COOP_GROUP_INSTR_OFFSETS
	.align		4
.L_148:
        /*01c4*/ 	.byte	0x04, 0x28
        /*01c6*/ 	.short	(.L_150 - .L_149)


	//   ....[0]....
.L_149:
        /*01c8*/ 	.word	0x00000060


	//   ....[1]....
        /*01cc*/ 	.word	0x00000fb0


	//   ....[2]....
        /*01d0*/ 	.word	0x00000fe0


	//   ....[3]....
        /*01d4*/ 	.word	0x00001010


	//   ....[4]....
        /*01d8*/ 	.word	0x00001040


	//   ....[5]....
        /*01dc*/ 	.word	0x00001070


	//   ....[6]....
        /*01e0*/ 	.word	0x00001120


	//   ....[7]....
        /*01e4*/ 	.word	0x00001150


	//   ....[8]....
        /*01e8*/ 	.word	0x000011c0


	//   ....[9]....
        /*01ec*/ 	.word	0x00001360


	//   ....[10]....
        /*01f0*/ 	.word	0x000013a0


	//   ....[11]....
        /*01f4*/ 	.word	0x000013d0


	//   ....[12]....
        /*01f8*/ 	.word	0x00001400


	//   ....[13]....
        /*01fc*/ 	.word	0x00001410


	//   ....[14]....
        /*0200*/ 	.word	0x00001420


	//   ....[15]....
        /*0204*/ 	.word	0x00001430


	//   ....[16]....
        /*0208*/ 	.word	0x00001440


	//   ....[17]....
        /*020c*/ 	.word	0x00001b10


	//   ....[18]....
        /*0210*/ 	.word	0x00001b20


	//   ....[19]....
        /*0214*/ 	.word	0x00001b40


	//   ....[20]....
        /*0218*/ 	.word	0x00001b50


	//   ....[21]....
        /*021c*/ 	.word	0x00001b70


	//   ....[22]....
        /*0220*/ 	.word	0x00001b80


	//   ....[23]....
        /*0224*/ 	.word	0x00001ba0


	//   ....[24]....
        /*0228*/ 	.word	0x00001bc0


	//   ....[25]....
        /*022c*/ 	.word	0x00003360


	//   ....[26]....
        /*0230*/ 	.word	0x00003380


	//   ....[27]....
        /*0234*/ 	.word	0x00003390


	//   ....[28]....
        /*0238*/ 	.word	0x000033a0


	//   ....[29]....
        /*023c*/ 	.word	0x000033b0


	//   ....[30]....
        /*0240*/ 	.word	0x000033c0


	//   ....[31]....
        /*0244*/ 	.word	0x000033d0


	//   ....[32]....
        /*0248*/ 	.word	0x000033f0


	//   ....[33]....
        /*024c*/ 	.word	0x00004090


	//   ....[34]....
        /*0250*/ 	.word	0x00004100


	//   ....[35]....
        /*0254*/ 	.word	0x00004120


	//   ....[36]....
        /*0258*/ 	.word	0x00004140


	//   ....[37]....
        /*025c*/ 	.word	0x00005d60


	//   ....[38]....
        /*0260*/ 	.word	0x00005d70


	//   ....[39]....
        /*0264*/ 	.word	0x00005d80


	//   ....[40]....
        /*0268*/ 	.word	0x00005d90


	//   ....[41]....
        /*026c*/ 	.word	0x00005da0


	//   ....[42]....
        /*0270*/ 	.word	0x00005db0


	//   ....[43]....
        /*0274*/ 	.word	0x00005dc0


	//   ....[44]....
        /*0278*/ 	.word	0x00005df0


	//   ....[45]....
        /*027c*/ 	.word	0x000061f0


	//   ....[46]....
        /*0280*/ 	.word	0x00006210


	//   ....[47]....
        /*0284*/ 	.word	0x00006230


	//   ....[48]....
        /*0288*/ 	.word	0x00006250


	//   ....[49]....
        /*028c*/ 	.word	0x000063a0


	//   ....[50]....
        /*0290*/ 	.word	0x000063c0


	//   ....[51]....
        /*0294*/ 	.word	0x00006400


	//   ....[52]....
        /*0298*/ 	.word	0x00006430


	//   ....[53]....
        /*029c*/ 	.word	0x00007d00


	//   ....[54]....
        /*02a0*/ 	.word	0x00007d10


	//   ....[55]....
        /*02a4*/ 	.word	0x00007d30


	//   ....[56]....
        /*02a8*/ 	.word	0x00007d50


	//   ....[57]....
        /*02ac*/ 	.word	0x00009ca0


	//   ....[58]....
        /*02b0*/ 	.word	0x00009cd0


	//   ....[59]....
        /*02b4*/ 	.word	0x00009d10


	//   ....[60]....
        /*02b8*/ 	.word	0x00009d20


	//   ....[61]....
        /*02bc*/ 	.word	0x0000a830


	//   ....[62]....
        /*02c0*/ 	.word	0x0000a870


	//   ....[63]....
        /*02c4*/ 	.word	0x0000a8a0


	//   ....[64]....
        /*02c8*/ 	.word	0x0000a8c0


	//   ....[65]....
        /*02cc*/ 	.word	0x0000a930


	//   ....[66]....
        /*02d0*/ 	.word	0x0000a950


	//   ....[67]....
        /*02d4*/ 	.word	0x0000af90


	//   ....[68]....
        /*02d8*/ 	.word	0x0000afa0


	//----- nvinfo : EIATTR_EXIT_INSTR_OFFSETS
	.align		4
.L_150:
        /*02dc*/ 	.byte	0x04, 0x1c
        /*02de*/ 	.short	(.L_152 - .L_151)


	//   ....[0]....
.L_151:
        /*02e0*/ 	.word	0x000001c0


	//   ....[1]....
        /*02e4*/ 	.word	0x0000afb0


	//   ....[2]....
        /*02e8*/ 	.word	0x0000b550


	//   ....[3]....
        /*02ec*/ 	.word	0x0000b5a0


	//   ....[4]....
        /*02f0*/ 	.word	0x0000b5d0


	//   ....[5]....
        /*02f4*/ 	.word	0x0000b630


	//   ....[6]....
        /*02f8*/ 	.word	0x0000b8c0


	//----- nvinfo : EIATTR_CTAIDZ_USED
	.align		4
.L_152:
        /*02fc*/ 	.byte	0x01, 0x04
	.zero		2


	//----- nvinfo : EIATTR_MAX_THREADS
	.align		4
        /*0300*/ 	.byte	0x04, 0x05
        /*0302*/ 	.short	(.L_154 - .L_153)
.L_153:
        /*0304*/ 	.word	0x00000100
        /*0308*/ 	.word	0x00000001
        /*030c*/ 	.word	0x00000001


	//----- nvinfo : EIATTR_CRS_STACK_SIZE
	.align		4
.L_154:
        /*0310*/ 	.byte	0x04, 0x1e
        /*0312*/ 	.short	(.L_156 - .L_155)
.L_155:
        /*0314*/ 	.word	0x00000000
.L_156:


//--------------------- .nv.info._ZN7cutlass13device_kernelIN5flash19enable_sm80_to_sm89INS1_16FlashAttnFwdSm80INS1_25CollectiveMainloopFwdSm80ILi8ELi1ELb1EN4cute5tupleIJNS5_1CILi128EEENS7_ILi96EEES8_EEELi128ENS_10bfloat16_tEfNS_4arch4Sm80ELb0ELb1ELb1ELb0ELb1ELb0ELb1ELb1EEENS1_21CollectiveEpilogueFwdINS6_IJS8_S8_S9_EEENS6_IJNS7_ILi1EEESH_SH_EEESB_SD_Li256ELb0ELb1ELb1ELb0EEENS1_19SingleTileSchedulerILb0ELb1ELb1ELi128EEEEEEEEEvNT_6ParamsE --------------------------
	.section	.nv.info._ZN7cutlass13device_kernelIN5flash19enable_sm80_to_sm89INS1_16FlashAttnFwdSm80INS1_25CollectiveMainloopFwdSm80ILi8ELi1ELb1EN4cute5tupleIJNS5_1CILi128EEENS7_ILi96EEES8_EEELi128ENS_10bfloat16_tEfNS_4arch4Sm80ELb0ELb1ELb1ELb0ELb1ELb0ELb1ELb1EEENS1_21CollectiveEpilogueFwdINS6_IJS8_S8_S9_EEENS6_IJNS7_ILi1EEESH_SH_EEESB_SD_Li256ELb0ELb1ELb1ELb0EEENS1_19SingleTileSchedulerILb0ELb1ELb1ELi128EEEEEEEEEvNT_6ParamsE,"",@"SHT_CUDA_INFO"
	.sectionflags	@""
	.align	4


	//----- nvinfo : EIATTR_CUDA_API_VERSION
	.align		4
        /*0000*/ 	.byte	0x04, 0x37
        /*0002*/ 	.short	(.L_158 - .L_157)
.L_157:
        /*0004*/ 	.word	0x00000082


	//----- nvinfo : EIATTR_SW2861232_WAR
	.align		4
.L_158:
        /*0008*/ 	.byte	0x01, 0x35
	.zero		2


	//----- nvinfo : EIATTR_PARAM_CBANK
	.align		4
        /*000c*/ 	.byte	0x04, 0x0a
        /*000e*/ 	.short	(.L_160 - .L_159)
	.align		4
.L_159:
        /*0010*/ 	.word	index@(.nv.constant0._ZN7cutlass13device_kernelIN5flash19enable_sm80_to_sm89INS1_16FlashAttnFwdSm80INS1_25CollectiveMainloopFwdSm80ILi8ELi1ELb1EN4cute5tupleIJNS5_1CILi128EEENS7_ILi96EEES8_EEELi128ENS_10bfloat16_tEfNS_4arch4Sm80ELb0ELb1ELb1ELb0ELb1ELb0ELb1ELb1EEENS1_21CollectiveEpilogueFwdINS6_IJS8_S8_S9_EEENS6_IJNS7_ILi1EEESH_SH_EEESB_SD_Li256ELb0ELb1ELb1ELb0EEENS1_19SingleTileSchedulerILb0ELb1ELb1ELi128EEEEEEEEEvNT_6ParamsE)
        /*0014*/ 	.short	0x0160
        /*0016*/ 	.short	0x0418


	//----- nvinfo : EIATTR_CBANK_PARAM_SIZE
	.align		4
.L_160:
        /*0018*/ 	.byte	0x03, 0x19
        /*001a*/ 	.short	0x0418


	//----- nvinfo : EIATTR_KPARAM_INFO
	.align		4
        /*001c*/ 	.byte	0x04, 0x17
        /*001e*/ 	.short	(.L_162 - .L_161)
.L_161:
        /*0020*/ 	.word	0x00000000
        /*0024*/ 	.short	0x0000
        /*0026*/ 	.short	0x0000
        /*0028*/ 	.byte	0x00, 0xf0, 0x61, 0x10


	//----- nvinfo : EIATTR_MAXREG_COUNT
	.align		4
.L_162:
        /*002c*/ 	.byte	0x03, 0x1b
        /*002e*/ 	.short	0x00ff


	//----- nvinfo : EIATTR_NUM_BARRIERS
	.align		4
        /*0030*/ 	.byte	0x02, 0x4c
        /*0032*/ 	.byte	0x02
	.zero		1


	//----- nvinfo : EIATTR_MERCURY_ISA_VERSION
	.align		4
        /*0034*/ 	.byte	0x03, 0x5f
        /*0036*/ 	.short	0x0000


	//----- nvinfo : EIATTR_COOP_GROUP_MASK_REGIDS
	.align		4
        /*0038*/ 	.byte	0x04, 0x29
        /*003a*/ 	.short	(.L_164 - .L_163)


	//   ....[0]....
.L_163:
        /*003c*/ 	.word	0xffffffff


	//   ....[1]....
        /*0040*/ 	.word	0xffffffff


	//   ....[2]....
        /*0044*/ 	.word	0xffffffff


	//   ....[3]....
        /*0048*/ 	.word	0xffffffff


	//   ....[4]....
        /*004c*/ 	.word	0xffffffff


	//   ....[5]....
        /*0050*/ 	.word	0xffffffff


	//   ....[6]....
        /*0054*/ 	.word	0xffffffff


	//   ....[7]....
        /*0058*/ 	.word	0xffffffff


	//   ....[8]....
        /*005c*/ 	.word	0xffffffff


	//   ....[9]....
        /*0060*/ 	.word	0xffffffff


	//   ....[10]....
        /*0064*/ 	.word	0xffffffff


	//   ....[11]....
        /*0068*/ 	.word	0xffffffff


	//   ....[12]....
        /*006c*/ 	.word	0xffffffff


	//   ....[13]....
        /*0070*/ 	.word	0xffffffff


	//   ....[14]....
        /*0074*/ 	.word	0xffffffff


	//   ....[15]....
        /*0078*/ 	.word	0xffffffff


	//   ....[16]....
        /*007c*/ 	.word	0xffffffff


	//   ....[17]....
        /*0080*/ 	.word	0xffffffff


	//   ....[18]....
        /*0084*/ 	.word	0xffffffff


	//   ....[19]....
        /*0088*/ 	.word	0xffffffff


	//   ....[20]....
        /*008c*/ 	.word	0xffffffff


	//   ....[21]....
        /*0090*/ 	.word	0xffffffff


	//   ....[22]....
        /*0094*/ 	.word	0xffffffff


	//   ....[23]....
        /*0098*/ 	.word	0xffffffff


	//   ....[24]....
        /*009c*/ 	.word	0xffffffff


	//   ....[25]....
        /*00a0*/ 	.word	0xffffffff


	//   ....[26]....
        /*00a4*/ 	.word	0xffffffff


	//   ....[27]....
        /*00a8*/ 	.word	0xffffffff


	//   ....[28]....
        /*00ac*/ 	.word	0xffffffff


	//   ....[29]....
        /*00b0*/ 	.word	0xffffffff


	//   ....[30]....
        /*00b4*/ 	.word	0xffffffff


	//   ....[31]....
        /*00b8*/ 	.word	0xffffffff


	//   ....[32]....
        /*00bc*/ 	.word	0xffffffff


	//   ....[33]....
        /*00c0*/ 	.word	0xffffffff


	//   ....[34]....
        /*00c4*/ 	.word	0xffffffff


	//   ....[35]....
        /*00c8*/ 	.word	0xffffffff


	//   ....[36]....
        /*00cc*/ 	.word	0xffffffff


	//   ....[37]....
        /*00d0*/ 	.word	0xffffffff


	//   ....[38]....
        /*00d4*/ 	.word	0xffffffff


	//   ....[39]....
        /*00d8*/ 	.word	0xffffffff


	//   ....[40]....
        /*00dc*/ 	.word	0xffffffff


	//   ....[41]....
        /*00e0*/ 	.word	0xffffffff


	//   ....[42]....
        /*00e4*/ 	.word	0xffffffff


	//   ....[43]....
        /*00e8*/ 	.word	0xffffffff


	//   ....[44]....
        /*00ec*/ 	.word	0xffffffff


	//   ....[45]....
        /*00f0*/ 	.word	0xffffffff


	//   ....[46]....
        /*00f4*/ 	.word	0xffffffff


	//   ....[47]....
        /*00f8*/ 	.word	0xffffffff


	//   ....[48]....
        /*00fc*/ 	.word	0xffffffff


	//   ....[49]....
        /*0100*/ 	.word	0xffffffff


	//   ....[50]....
        /*0104*/ 	.word	0xffffffff


	//   ....[51]....
        /*0108*/ 	.word	0xffffffff


	//   ....[52]....
        /*010c*/ 	.word	0xffffffff


	//   ....[53]....
        /*0110*/ 	.word	0xffffffff


	//   ....[54]....
        /*0114*/ 	.word	0xffffffff


	//   ....[55]....
        /*0118*/ 	.word	0xffffffff


	//   ....[56]....
        /*011c*/ 	.word	0xffffffff


	//   ....[57]....
        /*0120*/ 	.word	0xffffffff


	//   ....[58]....
        /*0124*/ 	.word	0xffffffff


	//   ....[59]....
        /*0128*/ 	.word	0xffffffff


	//   ....[60]....
        /*012c*/ 	.word	0xffffffff


	//   ....[61]....
        /*0130*/ 	.word	0xffffffff


	//   ....[62]....
        /*0134*/ 	.word	0xffffffff


	//   ....[63]....
        /*0138*/ 	.word	0xffffffff


	//   ....[64]....
        /*013c*/ 	.word	0xffffffff


	//   ....[65]....
        /*0140*/ 	.word	0xffffffff


	//   ....[66]....
        /*0144*/ 	.word	0xffffffff


	//   ....[67]....
        /*0148*/ 	.word	0xffffffff


	//   ....[68]....
        /*014c*/ 	.word	0xffffffff


	//   ....[69]....
        /*0150*/ 	.word	0xffffffff


	//   ....[70]....
        /*0154*/ 	.word	0xffffffff


	//   ....[71]....
        /*0158*/ 	.word	0xffffffff


	//   ....[72]....
        /*015c*/ 	.word	0xffffffff


	//   ....[73]....
        /*0160*/ 	.word	0xffffffff


	//   ....[74]....
        /*0164*/ 	.word	0xffffffff


	//   ....[75]....
        /*0168*/ 	.word	0xffffffff


	//   ....[76]....
        /*016c*/ 	.word	0xffffffff


	//   ....[77]....
        /*0170*/ 	.word	0xffffffff


	//   ....[78]....
        /*0174*/ 	.word	0xffffffff


	//   ....[79]....
        /*0178*/ 	.word	0xffffffff


	//   ....[80]....
        /*017c*/ 	.word	0xffffffff


	//   ....[81]....
        /*0180*/ 	.word	0xffffffff


	//   ....[82]....
        /*0184*/ 	.word	0xffffffff


	//   ....[83]....
        /*0188*/ 	.word	0xffffffff


	//   ....[84]....
        /*018c*/ 	.word	0xffffffff


	//   ....[85]....
        /*0190*/ 	.word	0xffffffff


	//   ....[86]....
        /*0194*/ 	.word	0xffffffff


	//   ....[87]....
        /*0198*/ 	.word	0xffffffff


	//   ....[88]....
        /*019c*/ 	.word	0xffffffff


	//   ....[89]....
        /*01a0*/ 	.word	0xffffffff


	//   ....[90]....
        /*01a4*/ 	.word	0xffffffff


	//   ....[91]....
        /*01a8*/ 	.word	0xffffffff


	//   ....[92]....
        /*01ac*/ 	.word	0xffffffff


	//   ....[93]....
        /*01b0*/ 	.word	0xffffffff


	//   ....[94]....
        /*01b4*/ 	.word	0xffffffff


	//   ....[95]....
        /*01b8*/ 	.word	0xffffffff


	//   ....[96]....
        /*01bc*/ 	.word	0xffffffff


	//----- nvinfo : EIATTR_COOP_GROUP_INSTR_OFFSETS
	.align		4
.L_164:
        /*01c0*/ 	.byte	0x04, 0x28
        /*01c2*/ 	.short	(.L_166 - .L_165)


	//   ....[0]....
.L_165:
        /*01c4*/ 	.word	0x00000050


	//   ....[1]....
        /*01c8*/ 	.word	0x00001410


	//   ....[2]....
        /*01cc*/ 	.word	0x00001450


	//   ....[3]....
        /*01d0*/ 	.word	0x00001490


	//   ....[4]....
        /*01d4*/ 	.word	0x000014e0


	//   ....[5]....
        /*01d8*/ 	.word	0x00001530


	//   ....[6]....
        /*01dc*/ 	.word	0x00001570


	//   ....[7]....
        /*01e0*/ 	.word	0x000015b0


	//   ....[8]....
        /*01e4*/ 	.word	0x000015f0


	//   ....[9]....
        /*01e8*/ 	.word	0x00001860


	//   ....[10]....
        /*01ec*/ 	.word	0x00001890


	//   ....[11]....
        /*01f0*/ 	.word	0x000018c0


	//   ....[12]....
        /*01f4*/ 	.word	0x000018e0


	//   ....[13]....
        /*01f8*/ 	.word	0x00001900


	//   ....[14]....
        /*01fc*/ 	.word	0x00001920


	//   ....[15]....
        /*0200*/ 	.word	0x00001ec0


	//   ....[16]....
        /*0204*/ 	.word	0x00001ee0


	//   ....[17]....
        /*0208*/ 	.word	0x00001ef0


	//   ....[18]....
        /*020c*/ 	.word	0x00001f10


	//   ....[19]....
        /*0210*/ 	.word	0x00001f20


	//   ....[20]....
        /*0214*/ 	.word	0x00001f50


	//   ....[21]....
        /*0218*/ 	.word	0x00002be0


	//   ....[22]....
        /*021c*/ 	.word	0x00002c10


	//   ....[23]....
        /*0220*/ 	.word	0x00002c20


	//   ....[24]....
        /*0224*/ 	.word	0x00002c30


	//   ....[25]....
        /*0228*/ 	.word	0x00002c40


	//   ....[26]....
        /*022c*/ 	.word	0x00002c50


	//   ....[27]....
        /*0230*/ 	.word	0x00003150


	//   ....[28]....
        /*0234*/ 	.word	0x000034a0


	//   ....[29]....
        /*0238*/ 	.word	0x00004a00


	//   ....[30]....
        /*023c*/ 	.word	0x00004a80


	//   ....[31]....
        /*0240*/ 	.word	0x00004a90


	//   ....[32]....
        /*0244*/ 	.word	0x00004ac0


	//   ....[33]....
        /*0248*/ 	.word	0x000062a0


	//   ....[34]....
        /*024c*/ 	.word	0x000062b0


	//   ....[35]....
        /*0250*/ 	.word	0x000062c0


	//   ....[36]....
        /*0254*/ 	.word	0x000062d0


	//   ....[37]....
        /*0258*/ 	.word	0x000062e0


	//   ....[38]....
        /*025c*/ 	.word	0x000062f0


	//   ....[39]....
        /*0260*/ 	.word	0x00007480


	//   ....[40]....
        /*0264*/ 	.word	0x000074a0


	//   ....[41]....
        /*0268*/ 	.word	0x000074c0


	//   ....[42]....
        /*026c*/ 	.word	0x000074d0


	//   ....[43]....
        /*0270*/ 	.word	0x000074e0


	//   ....[44]....
        /*0274*/ 	.word	0x000074f0


	//   ....[45]....
        /*0278*/ 	.word	0x000076c0


	//   ....[46]....
        /*027c*/ 	.word	0x000078f0


	//   ....[47]....
        /*0280*/ 	.word	0x000088f0


	//   ....[48]....
        /*0284*/ 	.word	0x00008b20


	//   ....[49]....
        /*0288*/ 	.word	0x00008cd0


	//   ....[50]....
        /*028c*/ 	.word	0x00008dc0


	//   ....[51]....
        /*0290*/ 	.word	0x0000aa10


	//   ....[52]....
        /*0294*/ 	.word	0x0000aa30


	//   ....[53]....
        /*0298*/ 	.word	0x0000aa50


	//   ....[54]....
        /*029c*/ 	.word	0x0000aa60


	//   ....[55]....
        /*02a0*/ 	.word	0x0000aa70


	//   ....[56]....
        /*02a4*/ 	.word	0x0000aa80


	//   ....[57]....
        /*02a8*/ 	.word	0x0000bc10


	//   ....[58]....
        /*02ac*/ 	.word	0x0000bc30


	//   ....[59]....
        /*02b0*/ 	.word	0x0000bc50


	//   ....[60]....
        /*02b4*/ 	.word	0x0000bc60


	//   ....[61]....
        /*02b8*/ 	.word	0x0000bc70


	//   ....[62]....
        /*02bc*/ 	.word	0x0000bc80


	//   ....[63]....
        /*02c0*/ 	.word	0x0000c120


	//   ....[64]....
        /*02c4*/ 	.word	0x0000c130


	//   ....[65]....
        /*02c8*/ 	.word	0x0000c160


	//   ....[66]....
        /*02cc*/ 	.word	0x0000c170


	//   ....[67]....
        /*02d0*/ 	.word	0x0000dc40


	//   ....[68]....
        /*02d4*/ 	.word	0x0000dc60


	//   ....[69]....
        /*02d8*/ 	.word	0x0000dc80


	//   ....[70]....
        /*02dc*/ 	.word	0x0000dca0


	//   ....[71]....
        /*02e0*/ 	.word	0x0000dce0


	//   ....[72]....
        /*02e4*/ 	.word	0x0000de10


	//   ....[73]....
        /*02e8*/ 	.word	0x0000ede0


	//   ....[74]....
        /*02ec*/ 	.word	0x0000edf0


	//   ....[75]....
        /*02f0*/ 	.word	0x0000ee00


	//   ....[76]....
        /*02f4*/ 	.word	0x0000ee10


	//   ....[77]....
        /*02f8*/ 	.word	0x0000ee20


	//   ....[78]....
        /*02fc*/ 	.word	0x0000ee30


	//   ....[79]....
        /*0300*/ 	.word	0x0000f000


	//   ....[80]....
        /*0304*/ 	.word	0x0000f220


	//   ....[81]....
        /*0308*/ 	.word	0x000103d0


	//   ....[82]....
        /*030c*/ 	.word	0x00010490


	//   ....[83]....
        /*0310*/ 	.word	0x000105f0


	//   ....[84]....
        /*0314*/ 	.word	0x00010700


	//   ....[85]....
        /*0318*/ 	.word	0x00011eb0


	//   ....[86]....
        /*031c*/ 	.word	0x00011ee0


	//   ....[87]....
        /*0320*/ 	.word	0x00011f20


	//   ....[88]....
        /*0324*/ 	.word	0x00011f30


	//   ....[89]....
        /*0328*/ 	.word	0x00012a40


	//   ....[90]....
        /*032c*/ 	.word	0x00012a80


	//   ....[91]....
        /*0330*/ 	.word	0x00012aa0


	//   ....[92]....
        /*0334*/ 	.word	0x00012ad0


	//   ....[93]....
        /*0338*/ 	.word	0x00012b40


	//   ....[94]....
        /*033c*/ 	.word	0x00012bb0


	//   ....[95]....
        /*0340*/ 	.word	0x000131c0


	//   ....[96]....
        /*0344*/ 	.word	0x000131d0


	//----- nvinfo : EIATTR_EXIT_INSTR_OFFSETS
	.align		4
.L_166:
        /*0348*/ 	.byte	0x04, 0x1c
        /*034a*/ 	.short	(.L_168 - .L_167)


	//   ....[0]....
.L_167:
        /*034c*/ 	.word	0x000001b0


	//   ....[1]....
        /*0350*/ 	.word	0x000131e0


	//   ....[2]....
        /*0354*/ 	.word	0x00013780


	//   ....[3]....
        /*0358*/ 	.word	0x000137d0


	//   ....[4]....
        /*035c*/ 	.word	0x00013800


	//   ....[5]....
        /*0360*/ 	.word	0x00013860


	//   ....[6]....
        /*0364*/ 	.word	0x00013af0


	//----- nvinfo : EIATTR_CTAIDZ_USED
	.align		4
.L_168:
        /*0368*/ 	.byte	0x01, 0x04
	.zero		2


	//----- nvinfo : EIATTR_MAX_THREADS
	.align		4
        /*036c*/ 	.byte	0x04, 0x05
        /*036e*/ 	.short	(.L_170 - .L_169)
.L_169:
        /*0370*/ 	.word	0x00000100
        /*0374*/ 	.word	0x00000001
        /*0378*/ 	.word	0x00000001


	//----- nvinfo : EIATTR_CRS_STACK_SIZE
	.align		4
.L_170:
        /*037c*/ 	.byte	0x04, 0x1e
        /*037e*/ 	.short	(.L_172 - .L_171)
.L_171:
        /*0380*/ 	.word	0x00000000
.L_172:


//--------------------- .nv.info._ZN7cutlass13device_kernelIN5flash19enable_sm80_to_sm89INS1_16FlashAttnFwdSm80INS1_25CollectiveMainloopFwdSm80ILi8ELi1ELb1EN4cute5tupleIJNS5_1CILi128EEES8_S8_EEELi128ENS_10bfloat16_tEfNS_4arch4Sm80ELb1ELb0ELb1ELb0ELb1ELb0ELb1ELb1EEENS1_21CollectiveEpilogueFwdIS9_NS6_IJNS7_ILi1EEESF_SF_EEESA_SC_Li256ELb0ELb1ELb1ELb0EEENS1_30DynamicPersistentTileSchedulerILi256ELi256ELb1ELb1ELb0EEEEEEEEEvNT_6ParamsE --------------------------
	.section	.nv.info._ZN7cutlass13device_kernelIN5flash19enable_sm80_to_sm89INS1_16FlashAttnFwdSm80INS1_25CollectiveMainloopFwdSm80ILi8ELi1ELb1EN4cute5tupleIJNS5_1CILi128EEES8_S8_EEELi128ENS_10bfloat16_tEfNS_4arch4Sm80ELb1ELb0ELb1ELb0ELb1ELb0ELb1ELb1EEENS1_21CollectiveEpilogueFwdIS9_NS6_IJNS7_ILi1EEESF_SF_EEESA_SC_Li256ELb0ELb1ELb1ELb0EEENS1_30DynamicPersistentTileSchedulerILi256ELi256ELb1ELb1ELb0EEEEEEEEEvNT_6ParamsE,"",@"SHT_CUDA_INFO"
	.sectionflags	@""
	.align	4


	//----- nvinfo : EIATTR_CUDA_API_VERSION
	.align		4
        /*0000*/ 	.byte	0x04, 0x37
        /*0002*/ 	.short	(.L_174 - .L_173)
.L_173:
        /*0004*/ 	.word	0x00000082


	//----- nvinfo : EIATTR_SW2861232_WAR
	.align		4
.L_174:
        /*0008*/ 	.byte	0x01, 0x35
	.zero		2


	//----- nvinfo : EIATTR_PARAM_CBANK
	.align		4
        /*000c*/ 	.byte	0x04, 0x0a
        /*000e*/ 	.short	(.L_176 - .L_175)
	.align		4
.L_175:
        /*0010*/ 	.word	index@(.nv.constant0._ZN7cutlass13device_kernelIN5flash19enable_sm80_to_sm89INS1_16FlashAttnFwdSm80INS1_25CollectiveMainloopFwdSm80ILi8ELi1ELb1EN4cute5tupleIJNS5_1CILi128EEES8_S8_EEELi128ENS_10bfloat16_tEfNS_4arch4Sm80ELb1ELb0ELb1ELb0ELb1ELb0ELb1ELb1EEENS1_21CollectiveEpilogueFwdIS9_NS6_IJNS7_ILi1EEESF_SF_EEESA_SC_Li256ELb0ELb1ELb1ELb0EEENS1_30DynamicPersistentTileSchedulerILi256ELi256ELb1ELb1ELb0EEEEEEEEEvNT_6ParamsE)
        /*0014*/ 	.short	0x0160
        /*0016*/ 	.short	0x0428


	//----- nvinfo : EIATTR_CBANK_PARAM_SIZE
	.align		4
.L_176:
        /*0018*/ 	.byte	0x03, 0x19
        /*001a*/ 	.short	0x0428


	//----- nvinfo : EIATTR_KPARAM_INFO
	.align		4
        /*001c*/ 	.byte	0x04, 0x17
        /*001e*/ 	.short	(.L_178 - .L_177)
.L_177:
        /*0020*/ 	.word	0x00000000
        /*0024*/ 	.short	0x0000
        /*0026*/ 	.short	0x0000
        /*0028*/ 	.byte	0x00, 0xf0, 0xa1, 0x10


	//----- nvinfo : EIATTR_MAXREG_COUNT
	.align		4
.L_178:
        /*002c*/ 	.byte	0x03, 0x1b
        /*002e*/ 	.short	0x00ff


	//----- nvinfo : EIATTR_NUM_BARRIERS
	.align		4
        /*0030*/ 	.byte	0x02, 0x4c
        /*0032*/ 	.byte	0x06
	.zero		1


	//----- nvinfo : EIATTR_ANNOTATIONS
	.align		4
        /*0034*/ 	.byte	0x04, 0x55
        /*0036*/ 	.short	(.L_180 - .L_179)


	//   ....[0]....
.L_179:
        /*0038*/ 	.word	0x00000001
        /*003c*/ 	.byte	0x70, 0x00, 0x00, 0x00, 0x01, 0x00, 0x00, 0x00, 0x40, 0x05, 0x00, 0x00, 0x01, 0x00, 0x00, 0x00
        /* <DEDUP_REMOVED lines=64> */
        /*044c*/ 	.byte	0xa0, 0x40, 0x01, 0x00, 0x01, 0x00, 0x00, 0x00, 0xf0, 0x40, 0x01, 0x00


	//----- nvinfo : EIATTR_MERCURY_ISA_VERSION
	.align		4
.L_180:
        /*0458*/ 	.byte	0x03, 0x5f
        /*045a*/ 	.short	0x0000


	//----- nvinfo : EIATTR_INT_WARP_WIDE_INSTR_OFFSETS
	.align		4
        /*045c*/ 	.byte	0x04, 0x31
        /*045e*/ 	.short	(.L_182 - .L_181)


	//   ....[0]....
.L_181:
        /*0460*/ 	.word	0x0000feb0


	//   ....[1]....
        /*0464*/ 	.word	0x0000ff30


	//----- nvinfo : EIATTR_COOP_GROUP_MASK_REGIDS
	.align		4
.L_182:
        /*0468*/ 	.byte	0x04, 0x29
        /*046a*/ 	.short	(.L_184 - .L_183)


	//   ....[0]....
.L_183:
        /*046c*/ 	.word	0xffffffff


	//   ....[1]....
        /*0470*/ 	.word	0xffffffff


	//   ....[2]....
        /*0474*/ 	.word	0xffffffff


	//   ....[3]....
        /*0478*/ 	.word	0xffffffff


	//   ....[4]....
        /*047c*/ 	.word	0xffffffff


	//   ....[5]....
        /*0480*/ 	.word	0xffffffff


	//   ....[6]....
        /*0484*/ 	.word	0xffffffff


	//   ....[7]....
        /*0488*/ 	.word	0xffffffff


	//   ....[8]....
        /*048c*/ 	.word	0xffffffff


	//   ....[9]....
        /*0490*/ 	.word	0xffffffff


	//   ....[10]....
        /*0494*/ 	.word	0xffffffff


	//   ....[11]....
        /*0498*/ 	.word	0xffffffff


	//   ....[12]....
        /*049c*/ 	.word	0xffffffff


	//   ....[13]....
        /*04a0*/ 	.word	0xffffffff


	//   ....[14]....
        /*04a4*/ 	.word	0xffffffff


	//   ....[15]....
        /*04a8*/ 	.word	0xffffffff


	//   ....[16]....
        /*04ac*/ 	.word	0xffffffff


	//   ....[17]....
        /*04b0*/ 	.word	0xffffffff


	//   ....[18]....
        /*04b4*/ 	.word	0xffffffff


	//   ....[19]....
        /*04b8*/ 	.word	0xffffffff


	//   ....[20]....
        /*04bc*/ 	.word	0xffffffff


	//   ....[21]....
        /*04c0*/ 	.word	0xffffffff


	//   ....[22]....
        /*04c4*/ 	.word	0xffffffff


	//   ....[23]....
        /*04c8*/ 	.word	0xffffffff


	//   ....[24]....
        /*04cc*/ 	.word	0xffffffff


	//   ....[25]....
        /*04d0*/ 	.word	0xffffffff


	//   ....[26]....
        /*04d4*/ 	.word	0xffffffff


	//   ....[27]....
        /*04d8*/ 	.word	0xffffffff


	//   ....[28]....
        /*04dc*/ 	.word	0xffffffff


	//   ....[29]....
        /*04e0*/ 	.word	0xffffffff


	//   ....[30]....
        /*04e4*/ 	.word	0xffffffff


	//   ....[31]....
        /*04e8*/ 	.word	0xffffffff


	//   ....[32]....
        /*04ec*/ 	.word	0xffffffff


	//   ....[33]....
        /*04f0*/ 	.word	0xffffffff


	//   ....[34]....
        /*04f4*/ 	.word	0xffffffff


	//   ....[35]....
        /*04f8*/ 	.word	0xffffffff


	//   ....[36]....
        /*04fc*/ 	.word	0xffffffff


	//   ....[37]....
        /*0500*/ 	.word	0xffffffff


	//   ....[38]....
        /*0504*/ 	.word	0xffffffff


	//   ....[39]....
        /*0508*/ 	.word	0xffffffff


	//   ....[40]....
        /*050c*/ 	.word	0xffffffff


	//   ....[41]....
        /*0510*/ 	.word	0xffffffff


	//   ....[42]....
        /*0514*/ 	.word	0xffffffff


	//   ....[43]....
        /*0518*/ 	.word	0xffffffff


	//   ....[44]....
        /*051c*/ 	.word	0xffffffff


	//   ....[45]....
        /*0520*/ 	.word	0xffffffff


	//   ....[46]....
        /*0524*/ 	.word	0xffffffff


	//   ....[47]....
        /*0528*/ 	.word	0xffffffff


	//   ....[48]....
        /*052c*/ 	.word	0xffffffff


	//   ....[49]....
        /*0530*/ 	.word	0xffffffff


	//   ....[50]....
        /*0534*/ 	.word	0xffffffff


	//   ....[51]....
        /*0538*/ 	.word	0xffffffff


	//   ....[52]....
        /*053c*/ 	.word	0xffffffff


	//   ....[53]....
        /*0540*/ 	.word	0xffffffff


	//   ....[54]....
        /*0544*/ 	.word	0xffffffff


	//   ....[55]....
        /*0548*/ 	.word	0xffffffff


	//   ....[56]....
        /*054c*/ 	.word	0xffffffff


	//   ....[57]....
        /*0550*/ 	.word	0xffffffff


	//   ....[58]....
        /*0554*/ 	.word	0xffffffff


	//   ....[59]....
        /*0558*/ 	.word	0xffffffff


	//   ....[60]....
        /*055c*/ 	.word	0xffffffff


	//   ....[61]....
        /*0560*/ 	.word	0xffffffff


	//   ....[62]....
        /*0564*/ 	.word	0xffffffff


	//   ....[63]....
        /*0568*/ 	.word	0xffffffff


	//   ....[64]....
        /*056c*/ 	.word	0xffffffff


	//   ....[65]....
        /*0570*/ 	.word	0xffffffff


	//   ....[66]....
        /*0574*/ 	.word	0xffffffff


	//   ....[67]....
        /*0578*/ 	.word	0xffffffff


	//   ....[68]....
        /*057c*/ 	.word	0xffffffff


	//   ....[69]....
        /*0580*/ 	.word	0xffffffff


	//   ....[70]....
        /*0584*/ 	.word	0xffffffff


	//   ....[71]....
        /*0588*/ 	.word	0xffffffff


	//   ....[72]....
        /*058c*/ 	.word	0xffffffff


	//   ....[73]....
        /*0590*/ 	.word	0xffffffff


	//   ....[74]....
        /*0594*/ 	.word	0xffffffff


	//   ....[75]....
        /*0598*/ 	.word	0xffffffff


	//   ....[76]....
        /*059c*/ 	.word	0xffffffff


	//   ....[77]....
        /*05a0*/ 	.word	0xffffffff


	//   ....[78]....
        /*05a4*/ 	.word	0xffffffff


	//   ....[79]....
        /*05a8*/ 	.word	0xffffffff


	//   ....[80]....
        /*05ac*/ 	.word	0xffffffff


	//   ....[81]....
        /*05b0*/ 	.word	0xffffffff


	//   ....[82]....
        /*05b4*/ 	.word	0xffffffff


	//   ....[83]....
        /*05b8*/ 	.word	0xffffffff


	//   ....[84]....
        /*05bc*/ 	.word	0xffffffff


	//   ....[85]....
        /*05c0*/ 	.word	0xffffffff


	//   ....[86]....
        /*05c4*/ 	.word	0xffffffff


	//   ....[87]....
        /*05c8*/ 	.word	0xffffffff


	//   ....[88]....
        /*05cc*/ 	.word	0xffffffff


	//   ....[89]....
        /*05d0*/ 	.word	0xffffffff


	//   ....[90]....
        /*05d4*/ 	.word	0xffffffff


	//   ....[91]....
        /*05d8*/ 	.word	0xffffffff


	//   ....[92]....
        /*05dc*/ 	.word	0xffffffff


	//   ....[93]....
        /*05e0*/ 	.word	0xffffffff


	//   ....[94]....
        /*05e4*/ 	.word	0xffffffff


	//   ....[95]....
        /*05e8*/ 	.word	0xffffffff


	//   ....[96]....
        /*05ec*/ 	.word	0xffffffff


	//   ....[97]....
        /*05f0*/ 	.word	0xffffffff


	//   ....[98]....
        /*05f4*/ 	.word	0xffffffff


	//   ....[99]....
        /*05f8*/ 	.word	0xffffffff


	//   ....[100]....
        /*05fc*/ 	.word	0xffffffff


	//   ....[101]....
        /*0600*/ 	.word	0xffffffff


	//   ....[102]....
        /*0604*/ 	.word	0xffffffff


	//   ....[103]....
        /*0608*/ 	.word	0xffffffff


	//   ....[104]....
        /*060c*/ 	.word	0xffffffff


	//   ....[105]....
        /*0610*/ 	.word	0xffffffff


	//   ....[106]....
        /*0614*/ 	.word	0xffffffff


	//   ....[107]....
        /*0618*/ 	.word	0xffffffff


	//   ....[108]....
        /*061c*/ 	.word	0xffffffff


	//   ....[109]....
        /*0620*/ 	.word	0xffffffff


	//   ....[110]....
        /*0624*/ 	.word	0xffffffff


	//   ....[111]....
        /*0628*/ 	.word	0xffffffff


	//   ....[112]....
        /*062c*/ 	.word	0xffffffff


	//   ....[113]....
        /*0630*/ 	.word	0xffffffff


	//   ....[114]....
        /*0634*/ 	.word	0xffffffff


	//   ....[115]....
        /*0638*/ 	.word	0xffffffff


	//   ....[116]....
        /*063c*/ 	.word	0xffffffff


	//   ....[117]....
        /*0640*/ 	.word	0xffffffff


	//   ....[118]....
        /*0644*/ 	.word	0xffffffff


	//   ....[119]....
        /*0648*/ 	.word	0xffffffff


	//   ....[120]....
        /*064c*/ 	.word	0xffffffff


	//   ....[121]....
        /*0650*/ 	.word	0xffffffff


	//   ....[122]....
        /*0654*/ 	.word	0xffffffff


	//   ....[123]....
        /*0658*/ 	.word	0xffffffff


	//   ....[124]....
        /*065c*/ 	.word	0xffffffff


	//   ....[125]....
        /*0660*/ 	.word	0xffffffff


	//   ....[126]....
        /*0664*/ 	.word	0xffffffff


	//   ....[127]....
        /*0668*/ 	.word	0xffffffff


	//   ....[128]....
        /*066c*/ 	.word	0xffffffff


	//   ....[129]....
        /*0670*/ 	.word	0xffffffff


	//   ....[130]....
        /*0674*/ 	.word	0xffffffff


	//   ....[131]....
        /*0678*/ 	.word	0xffffffff


	//   ....[132]....
        /*067c*/ 	.word	0xffffffff


	//   ....[133]....
        /*0680*/ 	.word	0xffffffff


	//   ....[134]....
        /*0684*/ 	.word	0xffffffff


	//   ....[135]....
        /*0688*/ 	.word	0xffffffff


	//   ....[136]....
        /*068c*/ 	.word	0xffffffff


	//   ....[137]....
        /*0690*/ 	.word	0xffffffff


	//   ....[138]....
        /*0694*/ 	.word	0xffffffff


	//   ....[139]....
        /*0698*/ 	.word	0xffffffff


	//   ....[140]....
        /*069c*/ 	.word	0xffffffff


	//   ....[141]....
        /*06a0*/ 	.word	0xffffffff


	//   ....[142]....
        /*06a4*/ 	.word	0xffffffff


	//   ....[143]....
        /*06a8*/ 	.word	0xffffffff


	//   ....[144]....
        /*06ac*/ 	.word	0xffffffff


	//   ....[145]....
        /*06b0*/ 	.word	0xffffffff


	//   ....[146]....
        /*06b4*/ 	.word	0xffffffff


	//   ....[147]....
        /*06b8*/ 	.word	0xffffffff


	//   ....[148]....
        /*06bc*/ 	.word	0xffffffff


	//----- nvinfo : EIATTR_COOP_GROUP_INSTR_OFFSETS
	.align		4
.L_184:
        /*06c0*/ 	.byte	0x04, 0x28
        /*06c2*/ 	.short	(.L_186 - .L_185)


	//   ....[0]....
.L_185:
        /*06c4*/ 	.word	0x00000050


	//   ....[1]....
        /*06c8*/ 	.word	0x000018d0


	//   ....[2]....
        /*06cc*/ 	.word	0x000018f0


	//   ....[3]....
        /*06d0*/ 	.word	0x00001920


	//   ....[4]....
        /*06d4*/ 	.word	0x00001930


	//   ....[5]....
        /*06d8*/ 	.word	0x00001950


	//   ....[6]....
        /*06dc*/ 	.word	0x00001970


	//   ....[7]....
        /*06e0*/ 	.word	0x00001990


	//   ....[8]....
        /*06e4*/ 	.word	0x000019c0


	//   ....[9]....
        /*06e8*/ 	.word	0x00001c10


	//   ....[10]....
        /*06ec*/ 	.word	0x00001c30


	//   ....[11]....
        /*06f0*/ 	.word	0x00001c40


	//   ....[12]....
        /*06f4*/ 	.word	0x00001c70


	//   ....[13]....
        /*06f8*/ 	.word	0x00001c80


	//   ....[14]....
        /*06fc*/ 	.word	0x00001cc0


	//   ....[15]....
        /*0700*/ 	.word	0x00001d00


	//   ....[16]....
        /*0704*/ 	.word	0x00001d30


	//   ....[17]....
        /*0708*/ 	.word	0x00002420


	//   ....[18]....
        /*070c*/ 	.word	0x00002440


	//   ....[19]....
        /*0710*/ 	.word	0x00002450


	//   ....[20]....
        /*0714*/ 	.word	0x00002470


	//   ....[21]....
        /*0718*/ 	.word	0x00002480


	//   ....[22]....
        /*071c*/ 	.word	0x000024a0


	//   ....[23]....
        /*0720*/ 	.word	0x000024b0


	//   ....[24]....
        /*0724*/ 	.word	0x000024d0


	//   ....[25]....
        /*0728*/ 	.word	0x00003b80


	//   ....[26]....
        /*072c*/ 	.word	0x00003ba0


	//   ....[27]....
        /*0730*/ 	.word	0x00003bd0


	//   ....[28]....
        /*0734*/ 	.word	0x00003be0


	//   ....[29]....
        /*0738*/ 	.word	0x00003bf0


	//   ....[30]....
        /*073c*/ 	.word	0x00003c00


	//   ....[31]....
        /*0740*/ 	.word	0x00003c10


	//   ....[32]....
        /*0744*/ 	.word	0x00003c30


	//   ....[33]....
        /*0748*/ 	.word	0x00003f60


	//   ....[34]....
        /*074c*/ 	.word	0x000043a0


	//   ....[35]....
        /*0750*/ 	.word	0x00004ba0


	//   ....[36]....
        /*0754*/ 	.word	0x00004bc0


	//   ....[37]....
        /*0758*/ 	.word	0x00004be0


	//   ....[38]....
        /*075c*/ 	.word	0x00004c00


	//   ....[39]....
        /*0760*/ 	.word	0x00006b10


	//   ....[40]....
        /*0764*/ 	.word	0x00006b30


	//   ....[41]....
        /*0768*/ 	.word	0x00006ba0


	//   ....[42]....
        /*076c*/ 	.word	0x00006be0


	//   ....[43]....
        /*0770*/ 	.word	0x00006bf0


	//   ....[44]....
        /*0774*/ 	.word	0x00006c00


	//   ....[45]....
        /*0778*/ 	.word	0x00006c70


	//   ....[46]....
        /*077c*/ 	.word	0x00006c80


	//   ....[47]....
        /*0780*/ 	.word	0x00008480


	//   ....[48]....
        /*0784*/ 	.word	0x000084a0


	//   ....[49]....
        /*0788*/ 	.word	0x00008510


	//   ....[50]....
        /*078c*/ 	.word	0x00008550


	//   ....[51]....
        /*0790*/ 	.word	0x00008560


	//   ....[52]....
        /*0794*/ 	.word	0x00008570


	//   ....[53]....
        /*0798*/ 	.word	0x000085e0


	//   ....[54]....
        /*079c*/ 	.word	0x000085f0


	//   ....[55]....
        /*07a0*/ 	.word	0x00008850


	//   ....[56]....
        /*07a4*/ 	.word	0x00008c80


	//   ....[57]....
        /*07a8*/ 	.word	0x000092a0


	//   ....[58]....
        /*07ac*/ 	.word	0x000092c0


	//   ....[59]....
        /*07b0*/ 	.word	0x000094e0


	//   ....[60]....
        /*07b4*/ 	.word	0x00009500


	//   ....[61]....
        /*07b8*/ 	.word	0x0000b830


	//   ....[62]....
        /*07bc*/ 	.word	0x0000b850


	//   ....[63]....
        /*07c0*/ 	.word	0x0000b8b0


	//   ....[64]....
        /*07c4*/ 	.word	0x0000b8f0


	//   ....[65]....
        /*07c8*/ 	.word	0x0000b910


	//   ....[66]....
        /*07cc*/ 	.word	0x0000b930


	//   ....[67]....
        /*07d0*/ 	.word	0x0000b950


	//   ....[68]....
        /*07d4*/ 	.word	0x0000b960


	//   ....[69]....
        /*07d8*/ 	.word	0x0000d130


	//   ....[70]....
        /*07dc*/ 	.word	0x0000d150


	//   ....[71]....
        /*07e0*/ 	.word	0x0000d180


	//   ....[72]....
        /*07e4*/ 	.word	0x0000d200


	//   ....[73]....
        /*07e8*/ 	.word	0x0000d270


	//   ....[74]....
        /*07ec*/ 	.word	0x0000d290


	//   ....[75]....
        /*07f0*/ 	.word	0x0000d2b0


	//   ....[76]....
        /*07f4*/ 	.word	0x0000d2c0


	//   ....[77]....
        /*07f8*/ 	.word	0x0000d810


	//   ....[78]....
        /*07fc*/ 	.word	0x0000d830


	//   ....[79]....
        /*0800*/ 	.word	0x0000d850


	//   ....[80]....
        /*0804*/ 	.word	0x0000d870


	//   ....[81]....
        /*0808*/ 	.word	0x0000f870


	//   ....[82]....
        /*080c*/ 	.word	0x0000f8b0


	//   ....[83]....
        /*0810*/ 	.word	0x0000f8d0


	//   ....[84]....
        /*0814*/ 	.word	0x0000f8f0


	//   ....[85]....
        /*0818*/ 	.word	0x00010080


	//   ....[86]....
        /*081c*/ 	.word	0x000106c0


	//   ....[87]....
        /*0820*/ 	.word	0x000106e0


	//   ....[88]....
        /*0824*/ 	.word	0x00010700


	//   ....[89]....
        /*0828*/ 	.word	0x00010710


	//   ....[90]....
        /*082c*/ 	.word	0x00010810


	//   ....[91]....
        /*0830*/ 	.word	0x00010830


	//   ....[92]....
        /*0834*/ 	.word	0x00010c50


	//   ....[93]....
        /*0838*/ 	.word	0x00010c60


	//   ....[94]....
        /*083c*/ 	.word	0x000113f0


	//   ....[95]....
        /*0840*/ 	.word	0x000114e0


	//   ....[96]....
        /*0844*/ 	.word	0x00011550


	//   ....[97]....
        /*0848*/ 	.word	0x00011670


	//   ....[98]....
        /*084c*/ 	.word	0x000116d0


	//   ....[99]....
        /*0850*/ 	.word	0x00011810


	//   ....[100]....
        /*0854*/ 	.word	0x00011870


	//   ....[101]....
        /*0858*/ 	.word	0x000119b0


	//   ....[102]....
        /*085c*/ 	.word	0x00011a10


	//   ....[103]....
        /*0860*/ 	.word	0x00011a80


	//   ....[104]....
        /*0864*/ 	.word	0x00011ae0


	//   ....[105]....
        /*0868*/ 	.word	0x00012320


	//   ....[106]....
        /*086c*/ 	.word	0x00012370


	//   ....[107]....
        /*0870*/ 	.word	0x000123c0


	//   ....[108]....
        /*0874*/ 	.word	0x00012410


	//   ....[109]....
        /*0878*/ 	.word	0x00012480


	//   ....[110]....
        /*087c*/ 	.word	0x000124f0


	//   ....[111]....
        /*0880*/ 	.word	0x00012610


	//   ....[112]....
        /*0884*/ 	.word	0x00012670


	//   ....[113]....
        /*0888*/ 	.word	0x000127b0


	//   ....[114]....
        /*088c*/ 	.word	0x00012810


	//   ....[115]....
        /*0890*/ 	.word	0x00012950


	//   ....[116]....
        /*0894*/ 	.word	0x000129b0


	//   ....[117]....
        /*0898*/ 	.word	0x00012a20


	//   ....[118]....
        /*089c*/ 	.word	0x00012a90


	//   ....[119]....
        /*08a0*/ 	.word	0x00012bb0


	//   ....[120]....
        /*08a4*/ 	.word	0x00012c10


	//   ....[121]....
        /*08a8*/ 	.word	0x00012d50


	//   ....[122]....
        /*08ac*/ 	.word	0x00012db0


	//   ....[123]....
        /*08b0*/ 	.word	0x00012ef0


	//   ....[124]....
        /*08b4*/ 	.word	0x00012f50


	//   ....[125]....
        /*08b8*/ 	.word	0x00012fc0


	//   ....[126]....
        /*08bc*/ 	.word	0x00013030


	//   ....[127]....
        /*08c0*/ 	.word	0x00013870


	//   ....[128]....
        /*08c4*/ 	.word	0x000138b0


	//   ....[129]....
        /*08c8*/ 	.word	0x00013900


	//   ....[130]....
        /*08cc*/ 	.word	0x00013940


	//   ....[131]....
        /*08d0*/ 	.word	0x00013990


	//   ....[132]....
        /*08d4*/ 	.word	0x00013a00


	//   ....[133]....
        /*08d8*/ 	.word	0x00013a70


	//   ....[134]....
        /*08dc*/ 	.word	0x00013b80


	//   ....[135]....
        /*08e0*/ 	.word	0x00013be0


	//   ....[136]....
        /*08e4*/ 	.word	0x00013cf0


	//   ....[137]....
        /*08e8*/ 	.word	0x00013d50


	//   ....[138]....
        /*08ec*/ 	.word	0x00013e60


	//   ....[139]....
        /*08f0*/ 	.word	0x00013ec0


	//   ....[140]....
        /*08f4*/ 	.word	0x00013f10


	//   ....[141]....
        /*08f8*/ 	.word	0x00013f50


	//   ....[142]....
        /*08fc*/ 	.word	0x00013fa0


	//   ....[143]....
        /*0900*/ 	.word	0x00013fe0


	//   ....[144]....
        /*0904*/ 	.word	0x00014030


	//   ....[145]....
        /*0908*/ 	.word	0x00014090


	//   ....[146]....
        /*090c*/ 	.word	0x000140e0


	//   ....[147]....
        /*0910*/ 	.word	0x00014130


	//   ....[148]....
        /*0914*/ 	.word	0x000141a0


	//----- nvinfo : EIATTR_EXIT_INSTR_OFFSETS
	.align		4
.L_186:
        /*0918*/ 	.byte	0x04, 0x1c
        /*091a*/ 	.short	(.L_188 - .L_187)


	//   ....[0]....
.L_187:
        /*091c*/ 	.word	0x000000a0


	//   ....[1]....
        /*0920*/ 	.word	0x00011490


	//----- nvinfo : EIATTR_MAX_THREADS
	.align		4
.L_188:
        /*0924*/ 	.byte	0x04, 0x05
        /*0926*/ 	.short	(.L_190 - .L_189)
.L_189:
        /*0928*/ 	.word	0x00000100
        /*092c*/ 	.word	0x00000001
        /*0930*/ 	.word	0x00000001


	//----- nvinfo : EIATTR_CRS_STACK_SIZE
	.align		4
.L_190:
        /*0934*/ 	.byte	0x04, 0x1e
        /*0936*/ 	.short	(.L_192 - .L_191)
.L_191:
        /*0938*/ 	.word	0x00000000
.L_192:


//--------------------- .nv.info._ZN7cutlass13device_kernelIN5flash19enable_sm80_to_sm89INS1_16FlashAttnFwdSm80INS1_25CollectiveMainloopFwdSm80ILi4ELi1ELb0EN4cute5tupleIJNS5_1CILi128EEENS7_ILi64EEES8_EEELi128ENS_10bfloat16_tEfNS_4arch4Sm80ELb0ELb0ELb1ELb0ELb1ELb0ELb1ELb1EEENS1_21CollectiveEpilogueFwdINS6_IJS8_S8_S9_EEENS6_IJNS7_ILi1EEESH_SH_EEESB_SD_Li128ELb0ELb1ELb1ELb0EEENS1_19SingleTileSchedulerILb0ELb1ELb1ELi128EEEEEEEEEvNT_6ParamsE --------------------------
	.section	.nv.info._ZN7cutlass13device_kernelIN5flash19enable_sm80_to_sm89INS1_16FlashAttnFwdSm80INS1_25CollectiveMainloopFwdSm80ILi4ELi1ELb0EN4cute5tupleIJNS5_1CILi128EEENS7_ILi64EEES8_EEELi128ENS_10bfloat16_tEfNS_4arch4Sm80ELb0ELb0ELb1ELb0ELb1ELb0ELb1ELb1EEENS1_21CollectiveEpilogueFwdINS6_IJS8_S8_S9_EEENS6_IJNS7_ILi1EEESH_SH_EEESB_SD_Li128ELb0ELb1ELb1ELb0EEENS1_19SingleTileSchedulerILb0ELb1ELb1ELi128EEEEEEEEEvNT_6ParamsE,"",@"SHT_CUDA_INFO"
	.sectionflags	@""
	.align	4


	//----- nvinfo : EIATTR_CUDA_API_VERSION
	.align		4
        /*0000*/ 	.byte	0x04, 0x37
        /*0002*/ 	.short	(.L_194 - .L_193)
.L_193:
        /*0004*/ 	.word	0x00000082


	//----- nvinfo : EIATTR_SW2861232_WAR
	.align		4
.L_194:
        /*0008*/ 	.byte	0x01, 0x35
	.zero		2


	//----- nvinfo : EIATTR_PARAM_CBANK
	.align		4
        /*000c*/ 	.byte	0x04, 0x0a
        /*000e*/ 	.short	(.L_196 - .L_195)
	.align		4
.L_195:
        /*0010*/ 	.word	index@(.nv.constant0._ZN7cutlass13device_kernelIN5flash19enable_sm80_to_sm89INS1_16FlashAttnFwdSm80INS1_25CollectiveMainloopFwdSm80ILi4ELi1ELb0EN4cute5tupleIJNS5_1CILi128EEENS7_ILi64EEES8_EEELi128ENS_10bfloat16_tEfNS_4arch4Sm80ELb0ELb0ELb1ELb0ELb1ELb0ELb1ELb1EEENS1_21CollectiveEpilogueFwdINS6_IJS8_S8_S9_EEENS6_IJNS7_ILi1EEESH_SH_EEESB_SD_Li128ELb0ELb1ELb1ELb0EEENS1_19SingleTileSchedulerILb0ELb1ELb1ELi128EEEEEEEEEvNT_6ParamsE)
        /*0014*/ 	.short	0x0160
        /*0016*/ 	.short	0x0418


	//----- nvinfo : EIATTR_CBANK_PARAM_SIZE
	.align		4
.L_196:
        /*0018*/ 	.byte	0x03, 0x19
        /*001a*/ 	.short	0x0418


	//----- nvinfo : EIATTR_KPARAM_INFO
	.align		4
        /*001c*/ 	.byte	0x04, 0x17
        /*001e*/ 	.short	(.L_198 - .L_197)
.L_197:
        /*0020*/ 	.word	0x00000000
        /*0024*/ 	.short	0x0000
        /*0026*/ 	.short	0x0000
        /*0028*/ 	.byte	0x00, 0xf0, 0x61, 0x10


	//----- nvinfo : EIATTR_MAXREG_COUNT
	.align		4
.L_198:
        /*002c*/ 	.byte	0x03, 0x1b
        /*002e*/ 	.short	0x00ff


	//----- nvinfo : EIATTR_NUM_BARRIERS
	.align		4
        /*0030*/ 	.byte	0x02, 0x4c
        /*0032*/ 	.byte	0x02
	.zero		1


	//----- nvinfo : EIATTR_ANNOTATIONS
	.align		4
        /*0034*/ 	.byte	0x04, 0x55
        /*0036*/ 	.short	(.L_200 - .L_199)


	//   ....[0]....
.L_199:
        /* <DEDUP_REMOVED lines=59> */


	//----- nvinfo : EIATTR_MERCURY_ISA_VERSION
	.align		4
.L_200:
        /*03d8*/ 	.byte	0x03, 0x5f
        /*03da*/ 	.short	0x0000


	//----- nvinfo : EIATTR_COOP_GROUP_MASK_REGIDS
	.align		4
        /*03dc*/ 	.byte	0x04, 0x29
        /*03de*/ 	.short	(.L_202 - .L_201)


	//   ....[0]....
.L_201:
        /*03e0*/ 	.word	0xffffffff


	//   ....[1]....
        /*03e4*/ 	.word	0xffffffff


	//   ....[2]....
        /*03e8*/ 	.word	0xffffffff


	//   ....[3]....
        /*03ec*/ 	.word	0xffffffff


	//   ....[4]....
        /*03f0*/ 	.word	0xffffffff


	//   ....[5]....
        /*03f4*/ 	.word	0xffffffff


	//   ....[6]....
        /*03f8*/ 	.word	0xffffffff


	//   ....[7]....
        /*03fc*/ 	.word	0xffffffff


	//   ....[8]....
        /*0400*/ 	.word	0xffffffff


	//   ....[9]....
        /*0404*/ 	.word	0xffffffff


	//   ....[10]....
        /*0408*/ 	.word	0xffffffff


	//   ....[11]....
        /*040c*/ 	.word	0xffffffff


	//   ....[12]....
        /*0410*/ 	.word	0xffffffff


	//   ....[13]....
        /*0414*/ 	.word	0xffffffff


	//   ....[14]....
        /*0418*/ 	.word	0xffffffff


	//   ....[15]....
        /*041c*/ 	.word	0xffffffff


	//   ....[16]....
        /*0420*/ 	.word	0xffffffff


	//   ....[17]....
        /*0424*/ 	.word	0xffffffff


	//   ....[18]....
        /*0428*/ 	.word	0xffffffff


	//   ....[19]....
        /*042c*/ 	.word	0xffffffff


	//   ....[20]....
        /*0430*/ 	.word	0xffffffff


	//   ....[21]....
        /*0434*/ 	.word	0xffffffff


	//   ....[22]....
        /*0438*/ 	.word	0xffffffff


	//   ....[23]....
        /*043c*/ 	.word	0xffffffff


	//   ....[24]....
        /*0440*/ 	.word	0xffffffff


	//   ....[25]....
        /*0444*/ 	.word	0xffffffff


	//   ....[26]....
        /*0448*/ 	.word	0xffffffff


	//   ....[27]....
        /*044c*/ 	.word	0xffffffff


	//   ....[28]....
        /*0450*/ 	.word	0xffffffff


	//   ....[29]....
        /*0454*/ 	.word	0xffffffff


	//   ....[30]....
        /*0458*/ 	.word	0xffffffff


	//   ....[31]....
        /*045c*/ 	.word	0xffffffff


	//   ....[32]....
        /*0460*/ 	.word	0xffffffff


	//   ....[33]....
        /*0464*/ 	.word	0xffffffff


	//   ....[34]....
        /*0468*/ 	.word	0xffffffff


	//   ....[35]....
        /*046c*/ 	.word	0xffffffff


	//   ....[36]....
        /*0470*/ 	.word	0xffffffff


	//   ....[37]....
        /*0474*/ 	.word	0xffffffff


	//   ....[38]....
        /*0478*/ 	.word	0xffffffff


	//   ....[39]....
        /*047c*/ 	.word	0xffffffff


	//   ....[40]....
        /*0480*/ 	.word	0xffffffff


	//   ....[41]....
        /*0484*/ 	.word	0xffffffff


	//   ....[42]....
        /*0488*/ 	.word	0xffffffff


	//   ....[43]....
        /*048c*/ 	.word	0xffffffff


	//   ....[44]....
        /*0490*/ 	.word	0xffffffff


	//   ....[45]....
        /*0494*/ 	.word	0xffffffff


	//   ....[46]....
        /*0498*/ 	.word	0xffffffff


	//   ....[47]....
        /*049c*/ 	.word	0xffffffff


	//   ....[48]....
        /*04a0*/ 	.word	0xffffffff


	//   ....[49]....
        /*04a4*/ 	.word	0xffffffff


	//   ....[50]....
        /*04a8*/ 	.word	0xffffffff


	//   ....[51]....
        /*04ac*/ 	.word	0xffffffff


	//   ....[52]....
        /*04b0*/ 	.word	0xffffffff


	//   ....[53]....
        /*04b4*/ 	.word	0xffffffff


	//   ....[54]....
        /*04b8*/ 	.word	0xffffffff


	//   ....[55]....
        /*04bc*/ 	.word	0xffffffff


	//   ....[56]....
        /*04c0*/ 	.word	0xffffffff


	//   ....[57]....
        /*04c4*/ 	.word	0xffffffff


	//   ....[58]....
        /*04c8*/ 	.word	0xffffffff


	//   ....[59]....
        /*04cc*/ 	.word	0xffffffff


	//   ....[60]....
        /*04d0*/ 	.word	0xffffffff


	//   ....[61]....
        /*04d4*/ 	.word	0xffffffff


	//   ....[62]....
        /*04d8*/ 	.word	0xffffffff


	//   ....[63]....
        /*04dc*/ 	.word	0xffffffff


	//   ....[64]....
        /*04e0*/ 	.word	0xffffffff


	//   ....[65]....
        /*04e4*/ 	.word	0xffffffff


	//   ....[66]....
        /*04e8*/ 	.word	0xffffffff


	//   ....[67]....
        /*04ec*/ 	.word	0xffffffff


	//   ....[68]....
        /*04f0*/ 	.word	0xffffffff


	//   ....[69]....
        /*04f4*/ 	.word	0xffffffff


	//   ....[70]....
        /*04f8*/ 	.word	0xffffffff


	//   ....[71]....
        /*04fc*/ 	.word	0xffffffff


	//   ....[72]....
        /*0500*/ 	.word	0xffffffff


	//   ....[73]....
        /*0504*/ 	.word	0xffffffff


	//   ....[74]....
        /*0508*/ 	.word	0xffffffff


	//   ....[75]....
        /*050c*/ 	.word	0xffffffff


	//   ....[76]....
        /*0510*/ 	.word	0xffffffff


	//   ....[77]....
        /*0514*/ 	.word	0xffffffff


	//   ....[78]....
        /*0518*/ 	.word	0xffffffff


	//   ....[79]....
        /*051c*/ 	.word	0xffffffff


	//   ....[80]....
        /*0520*/ 	.word	0xffffffff


	//   ....[81]....
        /*0524*/ 	.word	0xffffffff


	//   ....[82]....
        /*0528*/ 	.word	0xffffffff


	//   ....[83]....
        /*052c*/ 	.word	0xffffffff


	//   ....[84]....
        /*0530*/ 	.word	0xffffffff


	//   ....[85]....
        /*0534*/ 	.word	0xffffffff


	//   ....[86]....
        /*0538*/ 	.word	0xffffffff


	//   ....[87]....
        /*053c*/ 	.word	0xffffffff


	//   ....[88]....
        /*0540*/ 	.word	0xffffffff


	//   ....[89]....
        /*0544*/ 	.word	0xffffffff


	//   ....[90]....
        /*0548*/ 	.word	0xffffffff


	//   ....[91]....
        /*054c*/ 	.word	0xffffffff


	//   ....[92]....
        /*0550*/ 	.word	0xffffffff


	//   ....[93]....
        /*0554*/ 	.word	0xffffffff


	//   ....[94]....
        /*0558*/ 	.word	0xffffffff


	//   ....[95]....
        /*055c*/ 	.word	0xffffffff


	//   ....[96]....
        /*0560*/ 	.word	0xffffffff


	//----- nvinfo : EIATTR_COOP_GROUP_INSTR_OFFSETS
	.align		4
.L_202:
        /*0564*/ 	.byte	0x04, 0x28
        /*0566*/ 	.short	(.L_204 - .L_203)


	//   ....[0]....
.L_203:
        /*0568*/ 	.word	0x00000060


	//   ....[1]....
        /*056c*/ 	.word	0x00000e60


	//   ....[2]....
        /*0570*/ 	.word	0x00000e90


	//   ....[3]....
        /*0574*/ 	.word	0x00001060


	//   ....[4]....
        /*0578*/ 	.word	0x00001090


	//   ....[5]....
        /*057c*/ 	.word	0x00001160


	//   ....[6]....
        /*0580*/ 	.word	0x00001190


	//   ....[7]....
        /*0584*/ 	.word	0x00001260


	//   ....[8]....
        /*0588*/ 	.word	0x00001290


	//   ....[9]....
        /*058c*/ 	.word	0x00001360


	//   ....[10]....
        /*0590*/ 	.word	0x00001390


	//   ....[11]....
        /*0594*/ 	.word	0x00001460


	//   ....[12]....
        /*0598*/ 	.word	0x00001490


	//   ....[13]....
        /*059c*/ 	.word	0x00001560


	//   ....[14]....
        /*05a0*/ 	.word	0x00001590


	//   ....[15]....
        /*05a4*/ 	.word	0x00001670


	//   ....[16]....
        /*05a8*/ 	.word	0x000016c0


	//   ....[17]....
        /*05ac*/ 	.word	0x00001b30


	//   ....[18]....
        /*05b0*/ 	.word	0x00001b50


	//   ....[19]....
        /*05b4*/ 	.word	0x00001b60


	//   ....[20]....
        /*05b8*/ 	.word	0x00001b70


	//   ....[21]....
        /*05bc*/ 	.word	0x00001b80


	//   ....[22]....
        /*05c0*/ 	.word	0x00001b90


	//   ....[23]....
        /*05c4*/ 	.word	0x00001ba0


	//   ....[24]....
        /*05c8*/ 	.word	0x00001bb0


	//   ....[25]....
        /*05cc*/ 	.word	0x00001ff0


	//   ....[26]....
        /*05d0*/ 	.word	0x00002000


	//   ....[27]....
        /*05d4*/ 	.word	0x00002010


	//   ....[28]....
        /*05d8*/ 	.word	0x00002020


	//   ....[29]....
        /*05dc*/ 	.word	0x00002030


	//   ....[30]....
        /*05e0*/ 	.word	0x00002040


	//   ....[31]....
        /*05e4*/ 	.word	0x00002100


	//   ....[32]....
        /*05e8*/ 	.word	0x00002110


	//   ....[33]....
        /*05ec*/ 	.word	0x000039a0


	//   ....[34]....
        /*05f0*/ 	.word	0x000039c0


	//   ....[35]....
        /*05f4*/ 	.word	0x000039d0


	//   ....[36]....
        /*05f8*/ 	.word	0x000039e0


	//   ....[37]....
        /*05fc*/ 	.word	0x000039f0


	//   ....[38]....
        /*0600*/ 	.word	0x00003a00


	//   ....[39]....
        /*0604*/ 	.word	0x00003a10


	//   ....[40]....
        /*0608*/ 	.word	0x00003a30


	//   ....[41]....
        /*060c*/ 	.word	0x00004420


	//   ....[42]....
        /*0610*/ 	.word	0x00004500


	//   ....[43]....
        /*0614*/ 	.word	0x000046c0


	//   ....[44]....
        /*0618*/ 	.word	0x000046e0


	//   ....[45]....
        /*061c*/ 	.word	0x00004870


	//   ....[46]....
        /*0620*/ 	.word	0x00004900


	//   ....[47]....
        /*0624*/ 	.word	0x00004bf0


	//   ....[48]....
        /*0628*/ 	.word	0x00004d40


	//   ....[49]....
        /*062c*/ 	.word	0x00007800


	//   ....[50]....
        /*0630*/ 	.word	0x00007810


	//   ....[51]....
        /*0634*/ 	.word	0x00007820


	//   ....[52]....
        /*0638*/ 	.word	0x00007830


	//   ....[53]....
        /*063c*/ 	.word	0x00007840


	//   ....[54]....
        /*0640*/ 	.word	0x00007850


	//   ....[55]....
        /*0644*/ 	.word	0x00007860


	//   ....[56]....
        /*0648*/ 	.word	0x00007890


	//   ....[57]....
        /*064c*/ 	.word	0x00007c70


	//   ....[58]....
        /*0650*/ 	.word	0x00007c90


	//   ....[59]....
        /*0654*/ 	.word	0x00007cb0


	//   ....[60]....
        /*0658*/ 	.word	0x00007cd0


	//   ....[61]....
        /*065c*/ 	.word	0x00007d20


	//   ....[62]....
        /*0660*/ 	.word	0x00007d90


	//   ....[63]....
        /*0664*/ 	.word	0x00007e40


	//   ....[64]....
        /*0668*/ 	.word	0x00007e60


	//   ....[65]....
        /*066c*/ 	.word	0x00009660


	//   ....[66]....
        /*0670*/ 	.word	0x00009690


	//   ....[67]....
        /*0674*/ 	.word	0x00009700


	//   ....[68]....
        /*0678*/ 	.word	0x00009750


	//   ....[69]....
        /*067c*/ 	.word	0x00009790


	//   ....[70]....
        /*0680*/ 	.word	0x00009880


	//   ....[71]....
        /*0684*/ 	.word	0x00009890


	//   ....[72]....
        /*0688*/ 	.word	0x00009e70


	//   ....[73]....
        /*068c*/ 	.word	0x0000c760


	//   ....[74]....
        /*0690*/ 	.word	0x0000c770


	//   ....[75]....
        /*0694*/ 	.word	0x0000c780


	//   ....[76]....
        /*0698*/ 	.word	0x0000c790


	//   ....[77]....
        /*069c*/ 	.word	0x0000c7c0


	//   ....[78]....
        /*06a0*/ 	.word	0x0000c7e0


	//   ....[79]....
        /*06a4*/ 	.word	0x0000c800


	//   ....[80]....
        /*06a8*/ 	.word	0x0000c810


	//   ....[81]....
        /*06ac*/ 	.word	0x0000d890


	//   ....[82]....
        /*06b0*/ 	.word	0x0000d8c0


	//   ....[83]....
        /*06b4*/ 	.word	0x0000d8f0


	//   ....[84]....
        /*06b8*/ 	.word	0x0000d920


	//   ....[85]....
        /*06bc*/ 	.word	0x0000d960


	//   ....[86]....
        /*06c0*/ 	.word	0x0000d990


	//   ....[87]....
        /*06c4*/ 	.word	0x0000d9b0


	//   ....[88]....
        /*06c8*/ 	.word	0x0000d9c0


	//   ....[89]....
        /*06cc*/ 	.word	0x0000d9e0


	//   ....[90]....
        /*06d0*/ 	.word	0x0000d9f0


	//   ....[91]....
        /*06d4*/ 	.word	0x0000e0a0


	//   ....[92]....
        /*06d8*/ 	.word	0x0000e0c0


	//   ....[93]....
        /*06dc*/ 	.word	0x0000e6c0


	//   ....[94]....
        /*06e0*/ 	.word	0x0000e6e0


	//   ....[95]....
        /*06e4*/ 	.word	0x0000ece0


	//   ....[96]....
        /*06e8*/ 	.word	0x0000ecf0


	//----- nvinfo : EIATTR_EXIT_INSTR_OFFSETS
	.align		4
.L_204:
        /*06ec*/ 	.byte	0x04, 0x1c
        /*06ee*/ 	.short	(.L_206 - .L_205)


	//   ....[0]....
.L_205:
        /*06f0*/ 	.word	0x000001c0


	//   ....[1]....
        /*06f4*/ 	.word	0x0000ed00


	//   ....[2]....
        /*06f8*/ 	.word	0x0000f2a0


	//   ....[3]....
        /*06fc*/ 	.word	0x0000f2f0


	//   ....[4]....
        /*0700*/ 	.word	0x0000f320


	//   ....[5]....
        /*0704*/ 	.word	0x0000f380


	//   ....[6]....
        /*0708*/ 	.word	0x0000f610


	//----- nvinfo : EIATTR_CTAIDZ_USED
	.align		4
.L_206:
        /*070c*/ 	.byte	0x01, 0x04
	.zero		2


	//----- nvinfo : EIATTR_MAX_THREADS
	.align		4
        /*0710*/ 	.byte	0x04, 0x05
        /*0712*/ 	.short	(.L_208 - .L_207)
.L_207:
        /*0714*/ 	.word	0x00000080
        /*0718*/ 	.word	0x00000001
        /*071c*/ 	.word	0x00000001


	//----- nvinfo : EIATTR_CRS_STACK_SIZE
	.align		4
.L_208:
        /*0720*/ 	.byte	0x04, 0x1e
        /*0722*/ 	.short	(.L_210 - .L_209)
.L_209:
        /*0724*/ 	.word	0x00000000
.L_210:


//--------------------- .nv.info._ZN7cutlass13device_kernelIN5flash19enable_sm80_to_sm89INS1_16FlashAttnFwdSm80INS1_25CollectiveMainloopFwdSm80ILi8ELi1ELb1EN4cute5tupleIJNS5_1CILi128EEENS7_ILi112EEES8_EEELi128ENS_10bfloat16_tEfNS_4arch4Sm80ELb0ELb0ELb1ELb1ELb1ELb0ELb1ELb1EEENS1_21CollectiveEpilogueFwdINS6_IJS8_S8_S9_EEENS6_IJNS7_ILi1EEESH_SH_EEESB_SD_Li256ELb1ELb1ELb1ELb0EEENS1_36VarlenDynamicPersistentTileSchedulerILi128ELi112ELi256ELi256ELb1ELb1ELb0ELb0ELb1ELb1EEEEEEEEEvNT_6ParamsE --------------------------
	.section	.nv.info._ZN7cutlass13device_kernelIN5flash19enable_sm80_to_sm89INS1_16FlashAttnFwdSm80INS1_25CollectiveMainloopFwdSm80ILi8ELi1ELb1EN4cute5tupleIJNS5_1CILi128EEENS7_ILi112EEES8_EEELi128ENS_10bfloat16_tEfNS_4arch4Sm80ELb0ELb0ELb1ELb1ELb1ELb0ELb1ELb1EEENS1_21CollectiveEpilogueFwdINS6_IJS8_S8_S9_EEENS6_IJNS7_ILi1EEESH_SH_EEESB_SD_Li256ELb1ELb1ELb1ELb0EEENS1_36VarlenDynamicPersistentTileSchedulerILi128ELi112ELi256ELi256ELb1ELb1ELb0ELb0ELb1ELb1EEEEEEEEEvNT_6ParamsE,"",@"SHT_CUDA_INFO"
	.sectionflags	@""
	.align	4


	//----- nvinfo : EIATTR_CUDA_API_VERSION
	.align		4
        /*0000*/ 	.byte	0x04, 0x37
        /*0002*/ 	.short	(.L_212 - .L_211)
.L_211:
        /*0004*/ 	.word	0x00000082


	//----- nvinfo : EIATTR_SW2861232_WAR
	.align		4
.L_212:
        /*0008*/ 	.byte	0x01, 0x35
	.zero		2


	//----- nvinfo : EIATTR_PARAM_CBANK
	.align		4
        /*000c*/ 	.byte	0x04, 0x0a
        /*000e*/ 	.short	(.L_214 - .L_213)
	.align		4
.L_213:
        /*0010*/ 	.word	index@(.nv.constant0._ZN7cutlass13device_kernelIN5flash19enable_sm80_to_sm89INS1_16FlashAttnFwdSm80INS1_25CollectiveMainloopFwdSm80ILi8ELi1ELb1EN4cute5tupleIJNS5_1CILi128EEENS7_ILi112EEES8_EEELi128ENS_10bfloat16_tEfNS_4arch4Sm80ELb0ELb0ELb1ELb1ELb1ELb0ELb1ELb1EEENS1_21CollectiveEpilogueFwdINS6_IJS8_S8_S9_EEENS6_IJNS7_ILi1EEESH_SH_EEESB_SD_Li256ELb1ELb1ELb1ELb0EEENS1_36VarlenDynamicPersistentTileSchedulerILi128ELi112ELi256ELi256ELb1ELb1ELb0ELb0ELb1ELb1EEEEEEEEEvNT_6ParamsE)
        /*0014*/ 	.short	0x0160
        /*0016*/ 	.short	0x0438


	//----- nvinfo : EIATTR_CBANK_PARAM_SIZE
	.align		4
.L_214:
        /*0018*/ 	.byte	0x03, 0x19
        /*001a*/ 	.short	0x0438


	//----- nvinfo : EIATTR_KPARAM_INFO
	.align		4
        /*001c*/ 	.byte	0x04, 0x17
        /*001e*/ 	.short	(.L_216 - .L_215)
.L_215:
        /*0020*/ 	.word	0x00000000
        /*0024*/ 	.short	0x0000
        /*0026*/ 	.short	0x0000
        /*0028*/ 	.byte	0x00, 0xf0, 0xe1, 0x10


	//----- nvinfo : EIATTR_MAXREG_COUNT
	.align		4
.L_216:
        /*002c*/ 	.byte	0x03, 0x1b
        /*002e*/ 	.short	0x00ff


	//----- nvinfo : EIATTR_NUM_BARRIERS
	.align		4
        /*0030*/ 	.byte	0x02, 0x4c
        /*0032*/ 	.byte	0x06
	.zero		1


	//----- nvinfo : EIATTR_ANNOTATIONS
	.align		4
        /*0034*/ 	.byte	0x04, 0x55
        /*0036*/ 	.short	(.L_218 - .L_217)


	//   ....[0]....
.L_217:
        /* <DEDUP_REMOVED lines=64> */
        /*042c*/ 	.byte	0xf0, 0xd1, 0x00, 0x00


	//----- nvinfo : EIATTR_MERCURY_ISA_VERSION
	.align		4
.L_218:
        /*0430*/ 	.byte	0x03, 0x5f
        /*0432*/ 	.short	0x0000


	//----- nvinfo : EIATTR_INT_WARP_WIDE_INSTR_OFFSETS
	.align		4
        /*0434*/ 	.byte	0x04, 0x31
        /*0436*/ 	.short	(.L_220 - .L_219)


	//   ....[0]....
.L_219:
        /*0438*/ 	.word	0x0000ae70


	//   ....[1]....
        /*043c*/ 	.word	0x0000aef0


	//----- nvinfo : EIATTR_COOP_GROUP_MASK_REGIDS
	.align		4
.L_220:
        /*0440*/ 	.byte	0x04, 0x29
        /*0442*/ 	.short	(.L_222 - .L_221)


	//   ....[0]....
.L_221:
        /*0444*/ 	.word	0xffffffff


	//   ....[1]....
        /*0448*/ 	.word	0xffffffff


	//   ....[2]....
        /*044c*/ 	.word	0xffffffff


	//   ....[3]....
        /*0450*/ 	.word	0xffffffff


	//   ....[4]....
        /*0454*/ 	.word	0xffffffff


	//   ....[5]....
        /*0458*/ 	.word	0xffffffff


	//   ....[6]....
        /*045c*/ 	.word	0xffffffff


	//   ....[7]....
        /*0460*/ 	.word	0xffffffff


	//   ....[8]....
        /*0464*/ 	.word	0xffffffff


	//   ....[9]....
        /*0468*/ 	.word	0xffffffff


	//   ....[10]....
        /*046c*/ 	.word	0xffffffff


	//   ....[11]....
        /*0470*/ 	.word	0xffffffff


	//   ....[12]....
        /*0474*/ 	.word	0xffffffff


	//   ....[13]....
        /*0478*/ 	.word	0xffffffff


	//   ....[14]....
        /*047c*/ 	.word	0xffffffff


	//   ....[15]....
        /*0480*/ 	.word	0xffffffff


	//   ....[16]....
        /*0484*/ 	.word	0xffffffff


	//   ....[17]....
        /*0488*/ 	.word	0xffffffff


	//   ....[18]....
        /*048c*/ 	.word	0xffffffff


	//   ....[19]....
        /*0490*/ 	.word	0xffffffff


	//   ....[20]....
        /*0494*/ 	.word	0xffffffff


	//   ....[21]....
        /*0498*/ 	.word	0xffffffff


	//   ....[22]....
        /*049c*/ 	.word	0xffffffff


	//   ....[23]....
        /*04a0*/ 	.word	0xffffffff


	//   ....[24]....
        /*04a4*/ 	.word	0xffffffff


	//   ....[25]....
        /*04a8*/ 	.word	0xffffffff


	//   ....[26]....
        /*04ac*/ 	.word	0xffffffff


	//   ....[27]....
        /*04b0*/ 	.word	0xffffffff


	//   ....[28]....
        /*04b4*/ 	.word	0xffffffff


	//   ....[29]....
        /*04b8*/ 	.word	0xffffffff


	//   ....[30]....
        /*04bc*/ 	.word	0xffffffff


	//   ....[31]....
        /*04c0*/ 	.word	0xffffffff


	//   ....[32]....
        /*04c4*/ 	.word	0xffffffff


	//   ....[33]....
        /*04c8*/ 	.word	0xffffffff


	//   ....[34]....
        /*04cc*/ 	.word	0xffffffff


	//   ....[35]....
        /*04d0*/ 	.word	0xffffffff


	//   ....[36]....
        /*04d4*/ 	.word	0xffffffff


	//   ....[37]....
        /*04d8*/ 	.word	0xffffffff


	//   ....[38]....
        /*04dc*/ 	.word	0xffffffff


	//   ....[39]....
        /*04e0*/ 	.word	0xffffffff


	//   ....[40]....
        /*04e4*/ 	.word	0xffffffff


	//   ....[41]....
        /*04e8*/ 	.word	0xffffffff


	//   ....[42]....
        /*04ec*/ 	.word	0xffffffff


	//   ....[43]....
        /*04f0*/ 	.word	0xffffffff


	//   ....[44]....
        /*04f4*/ 	.word	0xffffffff


	//   ....[45]....
        /*04f8*/ 	.word	0xffffffff


	//   ....[46]....
        /*04fc*/ 	.word	0xffffffff


	//   ....[47]....
        /*0500*/ 	.word	0xffffffff


	//   ....[48]....
        /*0504*/ 	.word	0xffffffff


	//   ....[49]....
        /*0508*/ 	.word	0xffffffff


	//   ....[50]....
        /*050c*/ 	.word	0xffffffff


	//   ....[51]....
        /*0510*/ 	.word	0xffffffff


	//   ....[52]....
        /*0514*/ 	.word	0xffffffff


	//   ....[53]....
        /*0518*/ 	.word	0xffffffff


	//   ....[54]....
        /*051c*/ 	.word	0xffffffff


	//   ....[55]....
        /*0520*/ 	.word	0xffffffff


	//   ....[56]....
        /*0524*/ 	.word	0xffffffff


	//   ....[57]....
        /*0528*/ 	.word	0xffffffff


	//   ....[58]....
        /*052c*/ 	.word	0xffffffff


	//   ....[59]....
        /*0530*/ 	.word	0xffffffff


	//   ....[60]....
        /*0534*/ 	.word	0xffffffff


	//   ....[61]....
        /*0538*/ 	.word	0xffffffff


	//   ....[62]....
        /*053c*/ 	.word	0xffffffff


	//   ....[63]....
        /*0540*/ 	.word	0xffffffff


	//   ....[64]....
        /*0544*/ 	.word	0xffffffff


	//   ....[65]....
        /*0548*/ 	.word	0xffffffff


	//   ....[66]....
        /*054c*/ 	.word	0xffffffff


	//   ....[67]....
        /*0550*/ 	.word	0xffffffff


	//   ....[68]....
        /*0554*/ 	.word	0xffffffff


	//   ....[69]....
        /*0558*/ 	.word	0xffffffff


	//   ....[70]....
        /*055c*/ 	.word	0xffffffff


	//   ....[71]....
        /*0560*/ 	.word	0xffffffff


	//   ....[72]....
        /*0564*/ 	.word	0xffffffff


	//   ....[73]....
        /*0568*/ 	.word	0xffffffff


	//   ....[74]....
        /*056c*/ 	.word	0xffffffff


	//   ....[75]....
        /*0570*/ 	.word	0xffffffff


	//   ....[76]....
        /*0574*/ 	.word	0xffffffff


	//   ....[77]....
        /*0578*/ 	.word	0xffffffff


	//   ....[78]....
        /*057c*/ 	.word	0xffffffff


	//   ....[79]....
        /*0580*/ 	.word	0xffffffff


	//   ....[80]....
        /*0584*/ 	.word	0xffffffff


	//   ....[81]....
        /*0588*/ 	.word	0xffffffff


	//   ....[82]....
        /*058c*/ 	.word	0xffffffff


	//   ....[83]....
        /*0590*/ 	.word	0xffffffff


	//   ....[84]....
        /*0594*/ 	.word	0xffffffff


	//   ....[85]....
        /*0598*/ 	.word	0xffffffff


	//   ....[86]....
        /*059c*/ 	.word	0xffffffff


	//   ....[87]....
        /*05a0*/ 	.word	0xffffffff


	//   ....[88]....
        /*05a4*/ 	.word	0xffffffff


	//   ....[89]....
        /*05a8*/ 	.word	0xffffffff


	//   ....[90]....
        /*05ac*/ 	.word	0xffffffff


	//   ....[91]....
        /*05b0*/ 	.word	0xffffffff


	//   ....[92]....
        /*05b4*/ 	.word	0xffffffff


	//   ....[93]....
        /*05b8*/ 	.word	0xffffffff


	//   ....[94]....
        /*05bc*/ 	.word	0xffffffff


	//   ....[95]....
        /*05c0*/ 	.word	0xffffffff


	//   ....[96]....
        /*05c4*/ 	.word	0xffffffff


	//   ....[97]....
        /*05c8*/ 	.word	0xffffffff


	//   ....[98]....
        /*05cc*/ 	.word	0xffffffff


	//   ....[99]....
        /*05d0*/ 	.word	0xffffffff


	//   ....[100]....
        /*05d4*/ 	.word	0xffffffff


	//   ....[101]....
        /*05d8*/ 	.word	0xffffffff


	//   ....[102]....
        /*05dc*/ 	.word	0xffffffff


	//   ....[103]....
        /*05e0*/ 	.word	0xffffffff


	//   ....[104]....
        /*05e4*/ 	.word	0xffffffff


	//   ....[105]....
        /*05e8*/ 	.word	0xffffffff


	//   ....[106]....
        /*05ec*/ 	.word	0xffffffff


	//   ....[107]....
        /*05f0*/ 	.word	0xffffffff


	//   ....[108]....
        /*05f4*/ 	.word	0xffffffff


	//   ....[109]....
        /*05f8*/ 	.word	0xffffffff


	//   ....[110]....
        /*05fc*/ 	.word	0xffffffff


	//   ....[111]....
        /*0600*/ 	.word	0xffffffff


	//   ....[112]....
        /*0604*/ 	.word	0xffffffff


	//   ....[113]....
        /*0608*/ 	.word	0xffffffff


	//   ....[114]....
        /*060c*/ 	.word	0xffffffff


	//   ....[115]....
        /*0610*/ 	.word	0xffffffff


	//   ....[116]....
        /*0614*/ 	.word	0xffffffff


	//   ....[117]....
        /*0618*/ 	.word	0xffffffff


	//   ....[118]....
        /*061c*/ 	.word	0xffffffff


	//   ....[119]....
        /*0620*/ 	.word	0xffffffff


	//   ....[120]....
        /*0624*/ 	.word	0xffffffff


	//   ....[121]....
        /*0628*/ 	.word	0xffffffff


	//   ....[122]....
        /*062c*/ 	.word	0xffffffff


	//   ....[123]....
        /*0630*/ 	.word	0xffffffff


	//   ....[124]....
        /*0634*/ 	.word	0xffffffff


	//   ....[125]....
        /*0638*/ 	.word	0xffffffff


	//   ....[126]....
        /*063c*/ 	.word	0xffffffff


	//   ....[127]....
        /*0640*/ 	.word	0xffffffff


	//   ....[128]....
        /*0644*/ 	.word	0xffffffff


	//   ....[129]....
        /*0648*/ 	.word	0xffffffff


	//   ....[130]....
        /*064c*/ 	.word	0xffffffff


	//   ....[131]....
        /*0650*/ 	.word	0xffffffff


	//   ....[132]....
        /*0654*/ 	.word	0xffffffff


	//   ....[133]....
        /*0658*/ 	.word	0xffffffff


	//   ....[134]....
        /*065c*/ 	.word	0xffffffff


	//   ....[135]....
        /*0660*/ 	.word	0xffffffff


	//   ....[136]....
        /*0664*/ 	.word	0xffffffff


	//   ....[137]....
        /*0668*/ 	.word	0xffffffff


	//   ....[138]....
        /*066c*/ 	.word	0xffffffff


	//   ....[139]....
        /*0670*/ 	.word	0xffffffff


	//   ....[140]....
        /*0674*/ 	.word	0xffffffff


	//   ....[141]....
        /*0678*/ 	.word	0xffffffff


	//   ....[142]....
        /*067c*/ 	.word	0xffffffff


	//   ....[143]....
        /*0680*/ 	.word	0xffffffff


	//   ....[144]....
        /*0684*/ 	.word	0xffffffff


	//   ....[145]....
        /*0688*/ 	.word	0xffffffff


	//   ....[146]....
        /*068c*/ 	.word	0xffffffff


	//   ....[147]....
        /*0690*/ 	.word	0xffffffff


	//   ....[148]....
        /*0694*/ 	.word	0xffffffff


	//   ....[149]....
        /*0698*/ 	.word	0xffffffff


	//   ....[150]....
        /*069c*/ 	.word	0xffffffff


	//   ....[151]....
        /*06a0*/ 	.word	0xffffffff


	//   ....[152]....
        /*06a4*/ 	.word	0xffffffff


	//   ....[153]....
        /*06a8*/ 	.word	0xffffffff


	//   ....[154]....
        /*06ac*/ 	.word	0xffffffff


	//   ....[155]....
        /*06b0*/ 	.word	0xffffffff


	//   ....[156]....
        /*06b4*/ 	.word	0xffffffff


	//   ....[157]....
        /*06b8*/ 	.word	0xffffffff


	//   ....[158]....
        /*06bc*/ 	.word	0xffffffff


	//   ....[159]....
        /*06c0*/ 	.word	0xffffffff


	//   ....[160]....
        /*06c4*/ 	.word	0xffffffff


	//   ....[161]....
        /*06c8*/ 	.word	0xffffffff


	//   ....[162]....
        /*06cc*/ 	.word	0xffffffff


	//   ....[163]....
        /*06d0*/ 	.word	0xffffffff


	//   ....[164]....
        /*06d4*/ 	.word	0xffffffff


	//   ....[165]....
        /*06d8*/ 	.word	0xffffffff


	//   ....[166]....
        /*06dc*/ 	.word	0xffffffff


	//   ....[167]....
        /*06e0*/ 	.word	0xffffffff


	//   ....[168]....
        /*06e4*/ 	.word	0xffffffff


	//   ....[169]....
        /*06e8*/ 	.word	0xffffffff


	//   ....[170]....
        /*06ec*/ 	.word	0xffffffff


	//   ....[171]....
        /*06f0*/ 	.word	0xffffffff


	//   ....[172]....
        /*06f4*/ 	.word	0xffffffff


	//   ....[173]....
        /*06f8*/ 	.word	0xffffffff


	//   ....[174]....
        /*06fc*/ 	.word	0xffffffff


	//   ....[175]....
        /*0700*/ 	.word	0xffffffff


	//   ....[176]....
        /*0704*/ 	.word	0xffffffff


	//   ....[177]....
        /*0708*/ 	.word	0xffffffff


	//   ....[178]....
        /*070c*/ 	.word	0xffffffff


	//   ....[179]....
        /*0710*/ 	.word	0xffffffff


	//   ....[180]....
        /*0714*/ 	.word	0xffffffff


	//   ....[181]....
        /*0718*/ 	.word	0xffffffff


	//   ....[182]....
        /*071c*/ 	.word	0xffffffff


	//   ....[183]....
        /*0720*/ 	.word	0xffffffff


	//   ....[184]....
        /*0724*/ 	.word	0xffffffff


	//   ....[185]....
        /*0728*/ 	.word	0xffffffff


	//   ....[186]....
        /*072c*/ 	.word	0xffffffff


	//   ....[187]....
        /*0730*/ 	.word	0xffffffff


	//   ....[188]....
        /*0734*/ 	.word	0xffffffff


	//   ....[189]....
        /*0738*/ 	.word	0xffffffff


	//   ....[190]....
        /*073c*/ 	.word	0xffffffff


	//   ....[191]....
        /*0740*/ 	.word	0xffffffff


	//   ....[192]....
        /*0744*/ 	.word	0xffffffff


	//   ....[193]....
        /*0748*/ 	.word	0xffffffff


	//   ....[194]....
        /*074c*/ 	.word	0xffffffff


	//   ....[195]....
        /*0750*/ 	.word	0xffffffff


	//   ....[196]....
        /*0754*/ 	.word	0xffffffff


	//   ....[197]....
        /*0758*/ 	.word	0xffffffff


	//   ....[198]....
        /*075c*/ 	.word	0xffffffff


	//   ....[199]....
        /*0760*/ 	.word	0xffffffff


	//----- nvinfo : EIATTR_COOP_GROUP_INSTR_OFFSETS
	.align		4
.L_222:
        /*0764*/ 	.byte	0x04, 0x28
        /*0766*/ 	.short	(.L_224 - .L_223)


	//   ....[0]....
.L_223:
        /*0768*/ 	.word	0x00000050


	//   ....[1]....
        /*076c*/ 	.word	0x000001e0


	//   ....[2]....
        /*0770*/ 	.word	0x00000210


	//   ....[3]....
        /*0774*/ 	.word	0x00000240


	//   ....[4]....
        /*0778*/ 	.word	0x00000270


	//   ....[5]....
        /*077c*/ 	.word	0x000002a0


	//   ....[6]....
        /*0780*/ 	.word	0x000002d0


	//   ....[7]....
        /*0784*/ 	.word	0x00000440


	//   ....[8]....
        /*0788*/ 	.word	0x00000480


	//   ....[9]....
        /*078c*/ 	.word	0x000004b0


	//   ....[10]....
        /*0790*/ 	.word	0x000004e0


	//   ....[11]....
        /*0794*/ 	.word	0x00000510


	//   ....[12]....
        /*0798*/ 	.word	0x00000540


	//   ....[13]....
        /*079c*/ 	.word	0x000005d0


	//   ....[14]....
        /*07a0*/ 	.word	0x00000600


	//   ....[15]....
        /*07a4*/ 	.word	0x00000620


	//   ....[16]....
        /*07a8*/ 	.word	0x00000680


	//   ....[17]....
        /*07ac*/ 	.word	0x00002420


	//   ....[18]....
        /*07b0*/ 	.word	0x00002450


	//   ....[19]....
        /*07b4*/ 	.word	0x00002480


	//   ....[20]....
        /*07b8*/ 	.word	0x000024b0


	//   ....[21]....
        /*07bc*/ 	.word	0x00002500


	//   ....[22]....
        /*07c0*/ 	.word	0x000025c0


	//   ....[23]....
        /*07c4*/ 	.word	0x000026b0


	//   ....[24]....
        /*07c8*/ 	.word	0x000026c0


	//   ....[25]....
        /*07cc*/ 	.word	0x000027c0


	//   ....[26]....
        /*07d0*/ 	.word	0x000027f0


	//   ....[27]....
        /*07d4*/ 	.word	0x00002820


	//   ....[28]....
        /*07d8*/ 	.word	0x00002850


	//   ....[29]....
        /*07dc*/ 	.word	0x000028d0


	//   ....[30]....
        /*07e0*/ 	.word	0x00002900


	//   ....[31]....
        /*07e4*/ 	.word	0x00002920


	//   ....[32]....
        /*07e8*/ 	.word	0x000029c0


	//   ....[33]....
        /*07ec*/ 	.word	0x00002b10


	//   ....[34]....
        /*07f0*/ 	.word	0x00002b90


	//   ....[35]....
        /*07f4*/ 	.word	0x00002ba0


	//   ....[36]....
        /*07f8*/ 	.word	0x00002bb0


	//   ....[37]....
        /*07fc*/ 	.word	0x00002bc0


	//   ....[38]....
        /*0800*/ 	.word	0x00002c50


	//   ....[39]....
        /*0804*/ 	.word	0x00002fa0


	//   ....[40]....
        /*0808*/ 	.word	0x00002fb0


	//   ....[41]....
        /*080c*/ 	.word	0x00004440


	//   ....[42]....
        /*0810*/ 	.word	0x00004460


	//   ....[43]....
        /*0814*/ 	.word	0x00004570


	//   ....[44]....
        /*0818*/ 	.word	0x00004580


	//   ....[45]....
        /*081c*/ 	.word	0x000046a0


	//   ....[46]....
        /*0820*/ 	.word	0x000046c0


	//   ....[47]....
        /*0824*/ 	.word	0x000047d0


	//   ....[48]....
        /*0828*/ 	.word	0x000047e0


	//   ....[49]....
        /*082c*/ 	.word	0x000051a0


	//   ....[50]....
        /*0830*/ 	.word	0x000051d0


	//   ....[51]....
        /*0834*/ 	.word	0x000051e0


	//   ....[52]....
        /*0838*/ 	.word	0x00005210


	//   ....[53]....
        /*083c*/ 	.word	0x00006be0


	//   ....[54]....
        /*0840*/ 	.word	0x00006bf0


	//   ....[55]....
        /*0844*/ 	.word	0x00006cd0


	//   ....[56]....
        /*0848*/ 	.word	0x00006cf0


	//   ....[57]....
        /*084c*/ 	.word	0x00006d40


	//   ....[58]....
        /*0850*/ 	.word	0x00006d60


	//   ....[59]....
        /*0854*/ 	.word	0x00006e80


	//   ....[60]....
        /*0858*/ 	.word	0x00006e90


	//   ....[61]....
        /*085c*/ 	.word	0x00008310


	//   ....[62]....
        /*0860*/ 	.word	0x00008330


	//   ....[63]....
        /*0864*/ 	.word	0x00008470


	//   ....[64]....
        /*0868*/ 	.word	0x00008480


	//   ....[65]....
        /*086c*/ 	.word	0x000085d0


	//   ....[66]....
        /*0870*/ 	.word	0x000085f0


	//   ....[67]....
        /*0874*/ 	.word	0x00008730


	//   ....[68]....
        /*0878*/ 	.word	0x00008740


	//   ....[69]....
        /*087c*/ 	.word	0x00008c10


	//   ....[70]....
        /*0880*/ 	.word	0x00008c40


	//   ....[71]....
        /*0884*/ 	.word	0x00008c60


	//   ....[72]....
        /*0888*/ 	.word	0x00008c80


	//   ....[73]....
        /*088c*/ 	.word	0x0000a860


	//   ....[74]....
        /*0890*/ 	.word	0x0000a870


	//   ....[75]....
        /*0894*/ 	.word	0x0000a8a0


	//   ....[76]....
        /*0898*/ 	.word	0x0000a8b0


	//   ....[77]....
        /*089c*/ 	.word	0x0000b910


	//   ....[78]....
        /*08a0*/ 	.word	0x0000b920


	//   ....[79]....
        /*08a4*/ 	.word	0x0000b940


	//   ....[80]....
        /*08a8*/ 	.word	0x0000b950


	//   ....[81]....
        /*08ac*/ 	.word	0x0000bc80


	//   ....[82]....
        /*08b0*/ 	.word	0x0000bca0


	//   ....[83]....
        /*08b4*/ 	.word	0x0000bdb0


	//   ....[84]....
        /*08b8*/ 	.word	0x0000bdc0


	//   ....[85]....
        /*08bc*/ 	.word	0x0000bed0


	//   ....[86]....
        /*08c0*/ 	.word	0x0000bef0


	//   ....[87]....
        /*08c4*/ 	.word	0x0000c000


	//   ....[88]....
        /*08c8*/ 	.word	0x0000c010


	//   ....[89]....
        /*08cc*/ 	.word	0x0000c310


	//   ....[90]....
        /*08d0*/ 	.word	0x0000c330


	//   ....[91]....
        /*08d4*/ 	.word	0x0000c980


	//   ....[92]....
        /*08d8*/ 	.word	0x0000c990


	//   ....[93]....
        /*08dc*/ 	.word	0x0000d6e0


	//   ....[94]....
        /*08e0*/ 	.word	0x0000d700


	//   ....[95]....
        /*08e4*/ 	.word	0x0000d820


	//   ....[96]....
        /*08e8*/ 	.word	0x0000d830


	//   ....[97]....
        /*08ec*/ 	.word	0x0000d940


	//   ....[98]....
        /*08f0*/ 	.word	0x0000d960


	//   ....[99]....
        /*08f4*/ 	.word	0x0000da70


	//   ....[100]....
        /*08f8*/ 	.word	0x0000da80


	//   ....[101]....
        /*08fc*/ 	.word	0x0000dc20


	//   ....[102]....
        /*0900*/ 	.word	0x0000dc40


	//   ....[103]....
        /*0904*/ 	.word	0x0000dd60


	//   ....[104]....
        /*0908*/ 	.word	0x0000dda0


	//   ....[105]....
        /*090c*/ 	.word	0x0000ddd0


	//   ....[106]....
        /*0910*/ 	.word	0x0000de00


	//   ....[107]....
        /*0914*/ 	.word	0x0000de30


	//   ....[108]....
        /*0918*/ 	.word	0x0000de60


	//   ....[109]....
        /*091c*/ 	.word	0x0000dfb0


	//   ....[110]....
        /*0920*/ 	.word	0x0000dff0


	//   ....[111]....
        /*0924*/ 	.word	0x0000e020


	//   ....[112]....
        /*0928*/ 	.word	0x0000e050


	//   ....[113]....
        /*092c*/ 	.word	0x0000e080


	//   ....[114]....
        /*0930*/ 	.word	0x0000e0b0


	//   ....[115]....
        /*0934*/ 	.word	0x0000e140


	//   ....[116]....
        /*0938*/ 	.word	0x0000e170


	//   ....[117]....
        /*093c*/ 	.word	0x0000e180


	//   ....[118]....
        /*0940*/ 	.word	0x0000e1e0


	//   ....[119]....
        /*0944*/ 	.word	0x0000e710


	//   ....[120]....
        /*0948*/ 	.word	0x0000e770


	//   ....[121]....
        /*094c*/ 	.word	0x0000e7c0


	//   ....[122]....
        /*0950*/ 	.word	0x0000e810


	//   ....[123]....
        /*0954*/ 	.word	0x0000e860


	//   ....[124]....
        /*0958*/ 	.word	0x0000e8d0


	//   ....[125]....
        /*095c*/ 	.word	0x0000e920


	//   ....[126]....
        /*0960*/ 	.word	0x0000e980


	//   ....[127]....
        /*0964*/ 	.word	0x0000e9f0


	//   ....[128]....
        /*0968*/ 	.word	0x0000ea50


	//   ....[129]....
        /*096c*/ 	.word	0x0000eac0


	//   ....[130]....
        /*0970*/ 	.word	0x0000eb20


	//   ....[131]....
        /*0974*/ 	.word	0x0000eb90


	//   ....[132]....
        /*0978*/ 	.word	0x0000ec00


	//   ....[133]....
        /*097c*/ 	.word	0x0000ec70


	//   ....[134]....
        /*0980*/ 	.word	0x0000ecd0


	//   ....[135]....
        /*0984*/ 	.word	0x0000ed40


	//   ....[136]....
        /*0988*/ 	.word	0x0000edb0


	//   ....[137]....
        /*098c*/ 	.word	0x0000ee20


	//   ....[138]....
        /*0990*/ 	.word	0x0000ee80


	//   ....[139]....
        /*0994*/ 	.word	0x0000eed0


	//   ....[140]....
        /*0998*/ 	.word	0x0000ef10


	//   ....[141]....
        /*099c*/ 	.word	0x0000ef60


	//   ....[142]....
        /*09a0*/ 	.word	0x0000efb0


	//   ....[143]....
        /*09a4*/ 	.word	0x0000f020


	//   ....[144]....
        /*09a8*/ 	.word	0x0000f090


	//   ....[145]....
        /*09ac*/ 	.word	0x0000f0f0


	//   ....[146]....
        /*09b0*/ 	.word	0x0000f160


	//   ....[147]....
        /*09b4*/ 	.word	0x0000f1d0


	//   ....[148]....
        /*09b8*/ 	.word	0x0000f240


	//   ....[149]....
        /*09bc*/ 	.word	0x0000f2a0


	//   ....[150]....
        /*09c0*/ 	.word	0x0000f310


	//   ....[151]....
        /*09c4*/ 	.word	0x0000f380


	//   ....[152]....
        /*09c8*/ 	.word	0x0000f3f0


	//   ....[153]....
        /*09cc*/ 	.word	0x0000f450


	//   ....[154]....
        /*09d0*/ 	.word	0x0000f4a0


	//   ....[155]....
        /*09d4*/ 	.word	0x0000f4e0


	//   ....[156]....
        /*09d8*/ 	.word	0x0000f530


	//   ....[157]....
        /*09dc*/ 	.word	0x0000f570


	//   ....[158]....
        /*09e0*/ 	.word	0x0000f5c0


	//   ....[159]....
        /*09e4*/ 	.word	0x0000f600


	//   ....[160]....
        /*09e8*/ 	.word	0x0000f650


	//   ....[161]....
        /*09ec*/ 	.word	0x0000f690


	//   ....[162]....
        /*09f0*/ 	.word	0x0000f700


	//   ....[163]....
        /*09f4*/ 	.word	0x0000f770


	//   ....[164]....
        /*09f8*/ 	.word	0x0000f7e0


	//   ....[165]....
        /*09fc*/ 	.word	0x0000f840


	//   ....[166]....
        /*0a00*/ 	.word	0x0000f8b0


	//   ....[167]....
        /*0a04*/ 	.word	0x0000f920


	//   ....[168]....
        /*0a08*/ 	.word	0x0000f990


	//   ....[169]....
        /*0a0c*/ 	.word	0x0000f9f0


	//   ....[170]....
        /*0a10*/ 	.word	0x0000fa60


	//   ....[171]....
        /*0a14*/ 	.word	0x0000fad0


	//   ....[172]....
        /*0a18*/ 	.word	0x0000fb40


	//   ....[173]....
        /*0a1c*/ 	.word	0x0000fba0


	//   ....[174]....
        /*0a20*/ 	.word	0x0000fc10


	//   ....[175]....
        /*0a24*/ 	.word	0x0000fc80


	//   ....[176]....
        /*0a28*/ 	.word	0x0000fcf0


	//   ....[177]....
        /*0a2c*/ 	.word	0x0000fd50


	//   ....[178]....
        /*0a30*/ 	.word	0x0000fdc0


	//   ....[179]....
        /*0a34*/ 	.word	0x0000fe30


	//   ....[180]....
        /*0a38*/ 	.word	0x0000fea0


	//   ....[181]....
        /*0a3c*/ 	.word	0x0000ff00


	//   ....[182]....
        /*0a40*/ 	.word	0x0000ff70


	//   ....[183]....
        /*0a44*/ 	.word	0x0000ffe0


	//   ....[184]....
        /*0a48*/ 	.word	0x00010030


	//   ....[185]....
        /*0a4c*/ 	.word	0x00010070


	//   ....[186]....
        /*0a50*/ 	.word	0x000100c0


	//   ....[187]....
        /*0a54*/ 	.word	0x00010110


	//   ....[188]....
        /*0a58*/ 	.word	0x00010160


	//   ....[189]....
        /*0a5c*/ 	.word	0x000101d0


	//   ....[190]....
        /*0a60*/ 	.word	0x00010220


	//   ....[191]....
        /*0a64*/ 	.word	0x00010270


	//   ....[192]....
        /*0a68*/ 	.word	0x000102c0


	//   ....[193]....
        /*0a6c*/ 	.word	0x00010310


	//   ....[194]....
        /*0a70*/ 	.word	0x00010360


	//   ....[195]....
        /*0a74*/ 	.word	0x000103d0


	//   ....[196]....
        /*0a78*/ 	.word	0x00010420


	//   ....[197]....
        /*0a7c*/ 	.word	0x00010480


	//   ....[198]....
        /*0a80*/ 	.word	0x000104e0


	//   ....[199]....
        /*0a84*/ 	.word	0x00010550


	//----- nvinfo : EIATTR_EXIT_INSTR_OFFSETS
	.align		4
.L_224:
        /*0a88*/ 	.byte	0x04, 0x1c
        /*0a8a*/ 	.short	(.L_226 - .L_225)


	//   ....[0]....
.L_225:
        /*0a8c*/ 	.word	0x00000b40


	//   ....[1]....
        /*0a90*/ 	.word	0x0000e6d0


	//----- nvinfo : EIATTR_MAX_THREADS
	.align		4
.L_226:
        /*0a94*/ 	.byte	0x04, 0x05
        /*0a96*/ 	.short	(.L_228 - .L_227)
.L_227:
        /*0a98*/ 	.word	0x00000100
        /*0a9c*/ 	.word	0x00000001
        /*0aa0*/ 	.word	0x00000001


	//----- nvinfo : EIATTR_CRS_STACK_SIZE
	.align		4
.L_228:
        /*0aa4*/ 	.byte	0x04, 0x1e
        /*0aa6*/ 	.short	(.L_230 - .L_229)
.L_229:
        /*0aa8*/ 	.word	0x00000000
.L_230:


//--------------------- .nv.info._ZN7cutlass13device_kernelIN5flash19enable_sm80_to_sm89INS1_16FlashAttnFwdSm80INS1_25CollectiveMainloopFwdSm80ILi8ELi1ELb1EN4cute5tupleIJNS5_1CILi128EEENS7_ILi112EEES8_EEELi128ENS_10bfloat16_tEfNS_4arch4Sm80ELb0ELb0ELb1ELb1ELb1ELb1ELb1ELb1EEENS1_21CollectiveEpilogueFwdINS6_IJS8_S8_S9_EEENS6_IJNS7_ILi1EEESH_SH_EEESB_SD_Li256ELb1ELb1ELb1ELb0EEENS1_36VarlenDynamicPersistentTileSchedulerILi128ELi112ELi256ELi256ELb1ELb1ELb0ELb0ELb1ELb1EEEEEEEEEvNT_6ParamsE --------------------------
	.section	.nv.info._ZN7cutlass13device_kernelIN5flash19enable_sm80_to_sm89INS1_16FlashAttnFwdSm80INS1_25CollectiveMainloopFwdSm80ILi8ELi1ELb1EN4cute5tupleIJNS5_1CILi128EEENS7_ILi112EEES8_EEELi128ENS_10bfloat16_tEfNS_4arch4Sm80ELb0ELb0ELb1ELb1ELb1ELb1ELb1ELb1EEENS1_21CollectiveEpilogueFwdINS6_IJS8_S8_S9_EEENS6_IJNS7_ILi1EEESH_SH_EEESB_SD_Li256ELb1ELb1ELb1ELb0EEENS1_36VarlenDynamicPersistentTileSchedulerILi128ELi112ELi256ELi256ELb1ELb1ELb0ELb0ELb1ELb1EEEEEEEEEvNT_6ParamsE,"",@"SHT_CUDA_INFO"
	.sectionflags	@""
	.align	4


	//----- nvinfo : EIATTR_CUDA_API_VERSION
	.align		4
        /*0000*/ 	.byte	0x04, 0x37
        /*0002*/ 	.short	(.L_232 - .L_231)
.L_231:
        /*0004*/ 	.word	0x00000082


	//----- nvinfo : EIATTR_SW2861232_WAR
	.align		4
.L_232:
        /*0008*/ 	.byte	0x01, 0x35
	.zero		2


	//----- nvinfo : EIATTR_PARAM_CBANK
	.align		4
        /*000c*/ 	.byte	0x04, 0x0a
        /*000e*/ 	.short	(.L_234 - .L_233)
	.align		4
.L_233:
        /*0010*/ 	.word	index@(.nv.constant0._ZN7cutlass13device_kernelIN5flash19enable_sm80_to_sm89INS1_16FlashAttnFwdSm80INS1_25CollectiveMainloopFwdSm80ILi8ELi1ELb1EN4cute5tupleIJNS5_1CILi128EEENS7_ILi112EEES8_EEELi128ENS_10bfloat16_tEfNS_4arch4Sm80ELb0ELb0ELb1ELb1ELb1ELb1ELb1ELb1EEENS1_21CollectiveEpilogueFwdINS6_IJS8_S8_S9_EEENS6_IJNS7_ILi1EEESH_SH_EEESB_SD_Li256ELb1ELb1ELb1ELb0EEENS1_36VarlenDynamicPersistentTileSchedulerILi128ELi112ELi256ELi256ELb1ELb1ELb0ELb0ELb1ELb1EEEEEEEEEvNT_6ParamsE)
        /*0014*/ 	.short	0x0160
        /*0016*/ 	.short	0x0438


	//----- nvinfo : EIATTR_CBANK_PARAM_SIZE
	.align		4
.L_234:
        /*0018*/ 	.byte	0x03, 0x19
        /*001a*/ 	.short	0x0438


	//----- nvinfo : EIATTR_KPARAM_INFO
	.align		4
        /*001c*/ 	.byte	0x04, 0x17
        /*001e*/ 	.short	(.L_236 - .L_235)
.L_235:
        /*0020*/ 	.word	0x00000000
        /*0024*/ 	.short	0x0000
        /*0026*/ 	.short	0x0000
        /*0028*/ 	.byte	0x00, 0xf0, 0xe1, 0x10


	//----- nvinfo : EIATTR_MAXREG_COUNT
	.align		4
.L_236:
        /*002c*/ 	.byte	0x03, 0x1b
        /*002e*/ 	.short	0x00ff


	//----- nvinfo : EIATTR_NUM_BARRIERS
	.align		4
        /*0030*/ 	.byte	0x02, 0x4c
        /*0032*/ 	.byte	0x06
	.zero		1


	//----- nvinfo : EIATTR_ANNOTATIONS
	.align		4
        /*0034*/ 	.byte	0x04, 0x55
        /*0036*/ 	.short	(.L_238 - .L_237)


	//   ....[0]....
.L_237:
        /* <DEDUP_REMOVED lines=106> */


	//----- nvinfo : EIATTR_MERCURY_ISA_VERSION
	.align		4
.L_238:
        /*06c8*/ 	.byte	0x03, 0x5f
        /*06ca*/ 	.short	0x0000


	//----- nvinfo : EIATTR_INT_WARP_WIDE_INSTR_OFFSETS
	.align		4
        /*06cc*/ 	.byte	0x04, 0x31
        /*06ce*/ 	.short	(.L_240 - .L_239)


	//   ....[0]....
.L_239:
        /*06d0*/ 	.word	0x00015f00


	//   ....[1]....
        /*06d4*/ 	.word	0x00015f80


	//----- nvinfo : EIATTR_COOP_GROUP_MASK_REGIDS
	.align		4
.L_240:
        /*06d8*/ 	.byte	0x04, 0x29
        /*06da*/ 	.short	(.L_242 - .L_241)


	//   ....[0]....
.L_241:
        /*06dc*/ 	.word	0xffffffff


	//   ....[1]....
        /*06e0*/ 	.word	0xffffffff


	//   ....[2]....
        /*06e4*/ 	.word	0xffffffff


	//   ....[3]....
        /*06e8*/ 	.word	0xffffffff


	//   ....[4]....
        /*06ec*/ 	.word	0xffffffff


	//   ....[5]....
        /*06f0*/ 	.word	0xffffffff


	//   ....[6]....
        /*06f4*/ 	.word	0xffffffff


	//   ....[7]....
        /*06f8*/ 	.word	0xffffffff


	//   ....[8]....
        /*06fc*/ 	.word	0xffffffff


	//   ....[9]....
        /*0700*/ 	.word	0xffffffff


	//   ....[10]....
        /*0704*/ 	.word	0xffffffff


	//   ....[11]....
        /*0708*/ 	.word	0xffffffff


	//   ....[12]....
        /*070c*/ 	.word	0xffffffff


	//   ....[13]....
        /*0710*/ 	.word	0xffffffff


	//   ....[14]....
        /*0714*/ 	.word	0xffffffff


	//   ....[15]....
        /*0718*/ 	.word	0xffffffff


	//   ....[16]....
        /*071c*/ 	.word	0xffffffff


	//   ....[17]....
        /*0720*/ 	.word	0xffffffff


	//   ....[18]....
        /*0724*/ 	.word	0xffffffff


	//   ....[19]....
        /*0728*/ 	.word	0xffffffff


	//   ....[20]....
        /*072c*/ 	.word	0xffffffff


	//   ....[21]....
        /*0730*/ 	.word	0xffffffff


	//   ....[22]....
        /*0734*/ 	.word	0xffffffff


	//   ....[23]....
        /*0738*/ 	.word	0xffffffff


	//   ....[24]....
        /*073c*/ 	.word	0xffffffff


	//   ....[25]....
        /*0740*/ 	.word	0xffffffff


	//   ....[26]....
        /*0744*/ 	.word	0xffffffff


	//   ....[27]....
        /*0748*/ 	.word	0xffffffff


	//   ....[28]....
        /*074c*/ 	.word	0xffffffff


	//   ....[29]....
        /*0750*/ 	.word	0xffffffff


	//   ....[30]....
        /*0754*/ 	.word	0xffffffff


	//   ....[31]....
        /*0758*/ 	.word	0xffffffff


	//   ....[32]....
        /*075c*/ 	.word	0xffffffff


	//   ....[33]....
        /*0760*/ 	.word	0xffffffff


	//   ....[34]....
        /*0764*/ 	.word	0xffffffff


	//   ....[35]....
        /*0768*/ 	.word	0xffffffff


	//   ....[36]....
        /*076c*/ 	.word	0xffffffff


	//   ....[37]....
        /*0770*/ 	.word	0xffffffff


	//   ....[38]....
        /*0774*/ 	.word	0xffffffff


	//   ....[39]....
        /*0778*/ 	.word	0xffffffff


	//   ....[40]....
        /*077c*/ 	.word	0xffffffff


	//   ....[41]....
        /*0780*/ 	.word	0xffffffff


	//   ....[42]....
        /*0784*/ 	.word	0xffffffff


	//   ....[43]....
        /*0788*/ 	.word	0xffffffff


	//   ....[44]....
        /*078c*/ 	.word	0xffffffff


	//   ....[45]....
        /*0790*/ 	.word	0xffffffff


	//   ....[46]....
        /*0794*/ 	.word	0xffffffff


	//   ....[47]....
        /*0798*/ 	.word	0xffffffff


	//   ....[48]....
        /*079c*/ 	.word	0xffffffff


	//   ....[49]....
        /*07a0*/ 	.word	0xffffffff


	//   ....[50]....
        /*07a4*/ 	.word	0xffffffff


	//   ....[51]....
        /*07a8*/ 	.word	0xffffffff


	//   ....[52]....
        /*07ac*/ 	.word	0xffffffff


	//   ....[53]....
        /*07b0*/ 	.word	0xffffffff


	//   ....[54]....
        /*07b4*/ 	.word	0xffffffff


	//   ....[55]....
        /*07b8*/ 	.word	0xffffffff


	//   ....[56]....
        /*07bc*/ 	.word	0xffffffff


	//   ....[57]....
        /*07c0*/ 	.word	0xffffffff


	//   ....[58]....
        /*07c4*/ 	.word	0xffffffff


	//   ....[59]....
        /*07c8*/ 	.word	0xffffffff


	//   ....[60]....
        /*07cc*/ 	.word	0xffffffff


	//   ....[61]....
        /*07d0*/ 	.word	0xffffffff


	//   ....[62]....
        /*07d4*/ 	.word	0xffffffff


	//   ....[63]....
        /*07d8*/ 	.word	0xffffffff


	//   ....[64]....
        /*07dc*/ 	.word	0xffffffff


	//   ....[65]....
        /*07e0*/ 	.word	0xffffffff


	//   ....[66]....
        /*07e4*/ 	.word	0xffffffff


	//   ....[67]....
        /*07e8*/ 	.word	0xffffffff


	//   ....[68]....
        /*07ec*/ 	.word	0xffffffff


	//   ....[69]....
        /*07f0*/ 	.word	0xffffffff


	//   ....[70]....
        /*07f4*/ 	.word	0xffffffff


	//   ....[71]....
        /*07f8*/ 	.word	0xffffffff


	//   ....[72]....
        /*07fc*/ 	.word	0xffffffff


	//   ....[73]....
        /*0800*/ 	.word	0xffffffff


	//   ....[74]....
        /*0804*/ 	.word	0xffffffff


	//   ....[75]....
        /*0808*/ 	.word	0xffffffff


	//   ....[76]....
        /*080c*/ 	.word	0xffffffff


	//   ....[77]....
        /*0810*/ 	.word	0xffffffff


	//   ....[78]....
        /*0814*/ 	.word	0xffffffff


	//   ....[79]....
        /*0818*/ 	.word	0xffffffff


	//   ....[80]....
        /*081c*/ 	.word	0xffffffff


	//   ....[81]....
        /*0820*/ 	.word	0xffffffff


	//   ....[82]....
        /*0824*/ 	.word	0xffffffff


	//   ....[83]....
        /*0828*/ 	.word	0xffffffff


	//   ....[84]....
        /*082c*/ 	.word	0xffffffff


	//   ....[85]....
        /*0830*/ 	.word	0xffffffff


	//   ....[86]....
        /*0834*/ 	.word	0xffffffff


	//   ....[87]....
        /*0838*/ 	.word	0xffffffff


	//   ....[88]....
        /*083c*/ 	.word	0xffffffff


	//   ....[89]....
        /*0840*/ 	.word	0xffffffff


	//   ....[90]....
        /*0844*/ 	.word	0xffffffff


	//   ....[91]....
        /*0848*/ 	.word	0xffffffff


	//   ....[92]....
        /*084c*/ 	.word	0xffffffff


	//   ....[93]....
        /*0850*/ 	.word	0xffffffff


	//   ....[94]....
        /*0854*/ 	.word	0xffffffff


	//   ....[95]....
        /*0858*/ 	.word	0xffffffff


	//   ....[96]....
        /*085c*/ 	.word	0xffffffff


	//   ....[97]....
        /*0860*/ 	.word	0xffffffff


	//   ....[98]....
        /*0864*/ 	.word	0xffffffff


	//   ....[99]....
        /*0868*/ 	.word	0xffffffff


	//   ....[100]....
        /*086c*/ 	.word	0xffffffff


	//   ....[101]....
        /*0870*/ 	.word	0xffffffff


	//   ....[102]....
        /*0874*/ 	.word	0xffffffff


	//   ....[103]....
        /*0878*/ 	.word	0xffffffff


	//   ....[104]....
        /*087c*/ 	.word	0xffffffff


	//   ....[105]....
        /*0880*/ 	.word	0xffffffff


	//   ....[106]....
        /*0884*/ 	.word	0xffffffff


	//   ....[107]....
        /*0888*/ 	.word	0xffffffff


	//   ....[108]....
        /*088c*/ 	.word	0xffffffff


	//   ....[109]....
        /*0890*/ 	.word	0xffffffff


	//   ....[110]....
        /*0894*/ 	.word	0xffffffff


	//   ....[111]....
        /*0898*/ 	.word	0xffffffff


	//   ....[112]....
        /*089c*/ 	.word	0xffffffff


	//   ....[113]....
        /*08a0*/ 	.word	0xffffffff


	//   ....[114]....
        /*08a4*/ 	.word	0xffffffff


	//   ....[115]....
        /*08a8*/ 	.word	0xffffffff


	//   ....[116]....
        /*08ac*/ 	.word	0xffffffff


	//   ....[117]....
        /*08b0*/ 	.word	0xffffffff


	//   ....[118]....
        /*08b4*/ 	.word	0xffffffff


	//   ....[119]....
        /*08b8*/ 	.word	0xffffffff


	//   ....[120]....
        /*08bc*/ 	.word	0xffffffff


	//   ....[121]....
        /*08c0*/ 	.word	0xffffffff


	//   ....[122]....
        /*08c4*/ 	.word	0xffffffff


	//   ....[123]....
        /*08c8*/ 	.word	0xffffffff


	//   ....[124]....
        /*08cc*/ 	.word	0xffffffff


	//   ....[125]....
        /*08d0*/ 	.word	0xffffffff


	//   ....[126]....
        /*08d4*/ 	.word	0xffffffff


	//   ....[127]....
        /*08d8*/ 	.word	0xffffffff


	//   ....[128]....
        /*08dc*/ 	.word	0xffffffff


	//   ....[129]....
        /*08e0*/ 	.word	0xffffffff


	//   ....[130]....
        /*08e4*/ 	.word	0xffffffff


	//   ....[131]....
        /*08e8*/ 	.word	0xffffffff


	//   ....[132]....
        /*08ec*/ 	.word	0xffffffff


	//   ....[133]....
        /*08f0*/ 	.word	0xffffffff


	//   ....[134]....
        /*08f4*/ 	.word	0xffffffff


	//   ....[135]....
        /*08f8*/ 	.word	0xffffffff


	//   ....[136]....
        /*08fc*/ 	.word	0xffffffff


	//   ....[137]....
        /*0900*/ 	.word	0xffffffff


	//   ....[138]....
        /*0904*/ 	.word	0xffffffff


	//   ....[139]....
        /*0908*/ 	.word	0xffffffff


	//   ....[140]....
        /*090c*/ 	.word	0xffffffff


	//   ....[141]....
        /*0910*/ 	.word	0xffffffff


	//   ....[142]....
        /*0914*/ 	.word	0xffffffff


	//   ....[143]....
        /*0918*/ 	.word	0xffffffff


	//   ....[144]....
        /*091c*/ 	.word	0xffffffff


	//   ....[145]....
        /*0920*/ 	.word	0xffffffff


	//   ....[146]....
        /*0924*/ 	.word	0xffffffff


	//   ....[147]....
        /*0928*/ 	.word	0xffffffff


	//   ....[148]....
        /*092c*/ 	.word	0xffffffff


	//   ....[149]....
        /*0930*/ 	.word	0xffffffff


	//   ....[150]....
        /*0934*/ 	.word	0xffffffff


	//   ....[151]....
        /*0938*/ 	.word	0xffffffff


	//   ....[152]....
        /*093c*/ 	.word	0xffffffff


	//   ....[153]....
        /*0940*/ 	.word	0xffffffff


	//   ....[154]....
        /*0944*/ 	.word	0xffffffff


	//   ....[155]....
        /*0948*/ 	.word	0xffffffff


	//   ....[156]....
        /*094c*/ 	.word	0xffffffff


	//   ....[157]....
        /*0950*/ 	.word	0xffffffff


	//   ....[158]....
        /*0954*/ 	.word	0xffffffff


	//   ....[159]....
        /*0958*/ 	.word	0xffffffff


	//   ....[160]....
        /*095c*/ 	.word	0xffffffff


	//   ....[161]....
        /*0960*/ 	.word	0xffffffff


	//   ....[162]....
        /*0964*/ 	.word	0xffffffff


	//   ....[163]....
        /*0968*/ 	.word	0xffffffff


	//   ....[164]....
        /*096c*/ 	.word	0xffffffff


	//   ....[165]....
        /*0970*/ 	.word	0xffffffff


	//   ....[166]....
        /*0974*/ 	.word	0xffffffff


	//   ....[167]....
        /*0978*/ 	.word	0xffffffff


	//   ....[168]....
        /*097c*/ 	.word	0xffffffff


	//   ....[169]....
        /*0980*/ 	.word	0xffffffff


	//   ....[170]....
        /*0984*/ 	.word	0xffffffff


	//   ....[171]....
        /*0988*/ 	.word	0xffffffff


	//   ....[172]....
        /*098c*/ 	.word	0xffffffff


	//   ....[173]....
        /*0990*/ 	.word	0xffffffff


	//   ....[174]....
        /*0994*/ 	.word	0xffffffff


	//   ....[175]....
        /*0998*/ 	.word	0xffffffff


	//   ....[176]....
        /*099c*/ 	.word	0xffffffff


	//   ....[177]....
        /*09a0*/ 	.word	0xffffffff


	//   ....[178]....
        /*09a4*/ 	.word	0xffffffff


	//   ....[179]....
        /*09a8*/ 	.word	0xffffffff


	//   ....[180]....
        /*09ac*/ 	.word	0xffffffff


	//   ....[181]....
        /*09b0*/ 	.word	0xffffffff


	//   ....[182]....
        /*09b4*/ 	.word	0xffffffff


	//   ....[183]....
        /*09b8*/ 	.word	0xffffffff


	//   ....[184]....
        /*09bc*/ 	.word	0xffffffff


	//   ....[185]....
        /*09c0*/ 	.word	0xffffffff


	//   ....[186]....
        /*09c4*/ 	.word	0xffffffff


	//   ....[187]....
        /*09c8*/ 	.word	0xffffffff


	//   ....[188]....
        /*09cc*/ 	.word	0xffffffff


	//   ....[189]....
        /*09d0*/ 	.word	0xffffffff


	//   ....[190]....
        /*09d4*/ 	.word	0xffffffff


	//   ....[191]....
        /*09d8*/ 	.word	0xffffffff


	//   ....[192]....
        /*09dc*/ 	.word	0xffffffff


	//   ....[193]....
        /*09e0*/ 	.word	0xffffffff


	//   ....[194]....
        /*09e4*/ 	.word	0xffffffff


	//   ....[195]....
        /*09e8*/ 	.word	0xffffffff


	//   ....[196]....
        /*09ec*/ 	.word	0xffffffff


	//   ....[197]....
        /*09f0*/ 	.word	0xffffffff


	//   ....[198]....
        /*09f4*/ 	.word	0xffffffff


	//   ....[199]....
        /*09f8*/ 	.word	0xffffffff


	//   ....[200]....
        /*09fc*/ 	.word	0xffffffff


	//   ....[201]....
        /*0a00*/ 	.word	0xffffffff


	//   ....[202]....
        /*0a04*/ 	.word	0xffffffff


	//   ....[203]....
        /*0a08*/ 	.word	0xffffffff


	//   ....[204]....
        /*0a0c*/ 	.word	0xffffffff


	//   ....[205]....
        /*0a10*/ 	.word	0xffffffff


	//   ....[206]....
        /*0a14*/ 	.word	0xffffffff


	//   ....[207]....
        /*0a18*/ 	.word	0xffffffff


	//   ....[208]....
        /*0a1c*/ 	.word	0xffffffff


	//   ....[209]....
        /*0a20*/ 	.word	0xffffffff


	//   ....[210]....
        /*0a24*/ 	.word	0xffffffff


	//   ....[211]....
        /*0a28*/ 	.word	0xffffffff


	//   ....[212]....
        /*0a2c*/ 	.word	0xffffffff


	//   ....[213]....
        /*0a30*/ 	.word	0xffffffff


	//   ....[214]....
        /*0a34*/ 	.word	0xffffffff


	//   ....[215]....
        /*0a38*/ 	.word	0xffffffff


	//   ....[216]....
        /*0a3c*/ 	.word	0xffffffff


	//   ....[217]....
        /*0a40*/ 	.word	0xffffffff


	//   ....[218]....
        /*0a44*/ 	.word	0xffffffff


	//   ....[219]....
        /*0a48*/ 	.word	0xffffffff


	//   ....[220]....
        /*0a4c*/ 	.word	0xffffffff


	//   ....[221]....
        /*0a50*/ 	.word	0xffffffff


	//   ....[222]....
        /*0a54*/ 	.word	0xffffffff


	//   ....[223]....
        /*0a58*/ 	.word	0xffffffff


	//   ....[224]....
        /*0a5c*/ 	.word	0xffffffff


	//   ....[225]....
        /*0a60*/ 	.word	0xffffffff


	//   ....[226]....
        /*0a64*/ 	.word	0xffffffff


	//   ....[227]....
        /*0a68*/ 	.word	0xffffffff


	//   ....[228]....
        /*0a6c*/ 	.word	0xffffffff


	//   ....[229]....
        /*0a70*/ 	.word	0xffffffff


	//   ....[230]....
        /*0a74*/ 	.word	0xffffffff


	//   ....[231]....
        /*0a78*/ 	.word	0xffffffff


	//   ....[232]....
        /*0a7c*/ 	.word	0xffffffff


	//   ....[233]....
        /*0a80*/ 	.word	0xffffffff


	//   ....[234]....
        /*0a84*/ 	.word	0xffffffff


	//   ....[235]....
        /*0a88*/ 	.word	0xffffffff


	//   ....[236]....
        /*0a8c*/ 	.word	0xffffffff


	//   ....[237]....
        /*0a90*/ 	.word	0xffffffff


	//   ....[238]....
        /*0a94*/ 	.word	0xffffffff


	//   ....[239]....
        /*0a98*/ 	.word	0xffffffff


	//----- nvinfo : EIATTR_COOP_GROUP_INSTR_OFFSETS
	.align		4
.L_242:
        /*0a9c*/ 	.byte	0x04, 0x28
        /*0a9e*/ 	.short	(.L_244 - .L_243)


	//   ....[0]....
.L_243:
        /*0aa0*/ 	.word	0x00000050


	//   ....[1]....
        /*0aa4*/ 	.word	0x00000200


	//   ....[2]....
        /*0aa8*/ 	.word	0x00000230


	//   ....[3]....
        /*0aac*/ 	.word	0x00000260


	//   ....[4]....
        /*0ab0*/ 	.word	0x00000290


	//   ....[5]....
        /*0ab4*/ 	.word	0x000002c0


	//   ....[6]....
        /*0ab8*/ 	.word	0x000002f0


	//   ....[7]....
        /*0abc*/ 	.word	0x00000460


	//   ....[8]....
        /*0ac0*/ 	.word	0x000004a0


	//   ....[9]....
        /*0ac4*/ 	.word	0x000004d0


	//   ....[10]....
        /*0ac8*/ 	.word	0x00000500


	//   ....[11]....
        /*0acc*/ 	.word	0x00000530


	//   ....[12]....
        /*0ad0*/ 	.word	0x00000560


	//   ....[13]....
        /*0ad4*/ 	.word	0x000005f0


	//   ....[14]....
        /*0ad8*/ 	.word	0x00000620


	//   ....[15]....
        /*0adc*/ 	.word	0x00000640


	//   ....[16]....
        /*0ae0*/ 	.word	0x000006a0


	//   ....[17]....
        /*0ae4*/ 	.word	0x00003e80


	//   ....[18]....
        /*0ae8*/ 	.word	0x00003ed0


	//   ....[19]....
        /*0aec*/ 	.word	0x000046a0


	//   ....[20]....
        /*0af0*/ 	.word	0x000046d0


	//   ....[21]....
        /*0af4*/ 	.word	0x00004e20


	//   ....[22]....
        /*0af8*/ 	.word	0x00004e40


	//   ....[23]....
        /*0afc*/ 	.word	0x00005590


	//   ....[24]....
        /*0b00*/ 	.word	0x000055a0


	//   ....[25]....
        /*0b04*/ 	.word	0x00005e10


	//   ....[26]....
        /*0b08*/ 	.word	0x00005e50


	//   ....[27]....
        /*0b0c*/ 	.word	0x00006c20


	//   ....[28]....
        /*0b10*/ 	.word	0x00006c50


	//   ....[29]....
        /*0b14*/ 	.word	0x00007440


	//   ....[30]....
        /*0b18*/ 	.word	0x00007470


	//   ....[31]....
        /*0b1c*/ 	.word	0x00007c60


	//   ....[32]....
        /*0b20*/ 	.word	0x00007c80


	//   ....[33]....
        /*0b24*/ 	.word	0x00008490


	//   ....[34]....
        /*0b28*/ 	.word	0x000084c0


	//   ....[35]....
        /*0b2c*/ 	.word	0x000085d0


	//   ....[36]....
        /*0b30*/ 	.word	0x00008600


	//   ....[37]....
        /*0b34*/ 	.word	0x000086d0


	//   ....[38]....
        /*0b38*/ 	.word	0x00008700


	//   ....[39]....
        /*0b3c*/ 	.word	0x000087d0


	//   ....[40]....
        /*0b40*/ 	.word	0x000087f0


	//   ....[41]....
        /*0b44*/ 	.word	0x00008cb0


	//   ....[42]....
        /*0b48*/ 	.word	0x00008cd0


	//   ....[43]....
        /*0b4c*/ 	.word	0x00008e50


	//   ....[44]....
        /*0b50*/ 	.word	0x00008e70


	//   ....[45]....
        /*0b54*/ 	.word	0x00008f40


	//   ....[46]....
        /*0b58*/ 	.word	0x00008f60


	//   ....[47]....
        /*0b5c*/ 	.word	0x00009030


	//   ....[48]....
        /*0b60*/ 	.word	0x00009050


	//   ....[49]....
        /*0b64*/ 	.word	0x00009de0


	//   ....[50]....
        /*0b68*/ 	.word	0x00009e00


	//   ....[51]....
        /*0b6c*/ 	.word	0x00009e30


	//   ....[52]....
        /*0b70*/ 	.word	0x00009e60


	//   ....[53]....
        /*0b74*/ 	.word	0x00009f30


	//   ....[54]....
        /*0b78*/ 	.word	0x00009fd0


	//   ....[55]....
        /*0b7c*/ 	.word	0x00009fe0


	//   ....[56]....
        /*0b80*/ 	.word	0x0000a020


	//   ....[57]....
        /*0b84*/ 	.word	0x0000a180


	//   ....[58]....
        /*0b88*/ 	.word	0x0000a1a0


	//   ....[59]....
        /*0b8c*/ 	.word	0x0000a200


	//   ....[60]....
        /*0b90*/ 	.word	0x0000a240


	//   ....[61]....
        /*0b94*/ 	.word	0x0000a250


	//   ....[62]....
        /*0b98*/ 	.word	0x0000a270


	//   ....[63]....
        /*0b9c*/ 	.word	0x0000a400


	//   ....[64]....
        /*0ba0*/ 	.word	0x0000a420


	//   ....[65]....
        /*0ba4*/ 	.word	0x0000a610


	//   ....[66]....
        /*0ba8*/ 	.word	0x0000a650


	//   ....[67]....
        /*0bac*/ 	.word	0x0000a660


	//   ....[68]....
        /*0bb0*/ 	.word	0x0000a670


	//   ....[69]....
        /*0bb4*/ 	.word	0x0000bf20


	//   ....[70]....
        /*0bb8*/ 	.word	0x0000bf60


	//   ....[71]....
        /*0bbc*/ 	.word	0x0000bf80


	//   ....[72]....
        /*0bc0*/ 	.word	0x0000bf90


	//   ....[73]....
        /*0bc4*/ 	.word	0x0000dd60


	//   ....[74]....
        /*0bc8*/ 	.word	0x0000dd70


	//   ....[75]....
        /*0bcc*/ 	.word	0x0000dd80


	//   ....[76]....
        /*0bd0*/ 	.word	0x0000dd90


	//   ....[77]....
        /*0bd4*/ 	.word	0x0000ddf0


	//   ....[78]....
        /*0bd8*/ 	.word	0x0000de80


	//   ....[79]....
        /*0bdc*/ 	.word	0x0000e080


	//   ....[80]....
        /*0be0*/ 	.word	0x0000e090


	//   ....[81]....
        /*0be4*/ 	.word	0x0000f520


	//   ....[82]....
        /*0be8*/ 	.word	0x0000f540


	//   ....[83]....
        /*0bec*/ 	.word	0x0000f640


	//   ....[84]....
        /*0bf0*/ 	.word	0x0000f650


	//   ....[85]....
        /*0bf4*/ 	.word	0x0000f750


	//   ....[86]....
        /*0bf8*/ 	.word	0x0000f770


	//   ....[87]....
        /*0bfc*/ 	.word	0x0000f870


	//   ....[88]....
        /*0c00*/ 	.word	0x0000f880


	//   ....[89]....
        /*0c04*/ 	.word	0x00010240


	//   ....[90]....
        /*0c08*/ 	.word	0x00010270


	//   ....[91]....
        /*0c0c*/ 	.word	0x00010280


	//   ....[92]....
        /*0c10*/ 	.word	0x000102b0


	//   ....[93]....
        /*0c14*/ 	.word	0x00011ce0


	//   ....[94]....
        /*0c18*/ 	.word	0x00011cf0


	//   ....[95]....
        /*0c1c*/ 	.word	0x00011d30


	//   ....[96]....
        /*0c20*/ 	.word	0x00011de0


	//   ....[97]....
        /*0c24*/ 	.word	0x00011e30


	//   ....[98]....
        /*0c28*/ 	.word	0x00011e50


	//   ....[99]....
        /*0c2c*/ 	.word	0x00011f50


	//   ....[100]....
        /*0c30*/ 	.word	0x00011f60


	//   ....[101]....
        /*0c34*/ 	.word	0x000133e0


	//   ....[102]....
        /*0c38*/ 	.word	0x00013400


	//   ....[103]....
        /*0c3c*/ 	.word	0x00013530


	//   ....[104]....
        /*0c40*/ 	.word	0x00013540


	//   ....[105]....
        /*0c44*/ 	.word	0x00013670


	//   ....[106]....
        /*0c48*/ 	.word	0x00013690


	//   ....[107]....
        /*0c4c*/ 	.word	0x000137c0


	//   ....[108]....
        /*0c50*/ 	.word	0x000137d0


	//   ....[109]....
        /*0c54*/ 	.word	0x00013ca0


	//   ....[110]....
        /*0c58*/ 	.word	0x00013cd0


	//   ....[111]....
        /*0c5c*/ 	.word	0x00013cf0


	//   ....[112]....
        /*0c60*/ 	.word	0x00013d10


	//   ....[113]....
        /*0c64*/ 	.word	0x000158f0


	//   ....[114]....
        /*0c68*/ 	.word	0x00015900


	//   ....[115]....
        /*0c6c*/ 	.word	0x00015930


	//   ....[116]....
        /*0c70*/ 	.word	0x00015940


	//   ....[117]....
        /*0c74*/ 	.word	0x000169f0


	//   ....[118]....
        /*0c78*/ 	.word	0x00016a00


	//   ....[119]....
        /*0c7c*/ 	.word	0x00016a20


	//   ....[120]....
        /*0c80*/ 	.word	0x00016a40


	//   ....[121]....
        /*0c84*/ 	.word	0x00016d70


	//   ....[122]....
        /*0c88*/ 	.word	0x00016d90


	//   ....[123]....
        /*0c8c*/ 	.word	0x00016e70


	//   ....[124]....
        /*0c90*/ 	.word	0x00016e80


	//   ....[125]....
        /*0c94*/ 	.word	0x00016f70


	//   ....[126]....
        /*0c98*/ 	.word	0x00016f90


	//   ....[127]....
        /*0c9c*/ 	.word	0x00017080


	//   ....[128]....
        /*0ca0*/ 	.word	0x00017090


	//   ....[129]....
        /*0ca4*/ 	.word	0x00017380


	//   ....[130]....
        /*0ca8*/ 	.word	0x000173a0


	//   ....[131]....
        /*0cac*/ 	.word	0x000179e0


	//   ....[132]....
        /*0cb0*/ 	.word	0x000179f0


	//   ....[133]....
        /*0cb4*/ 	.word	0x000187f0


	//   ....[134]....
        /*0cb8*/ 	.word	0x00018810


	//   ....[135]....
        /*0cbc*/ 	.word	0x00018900


	//   ....[136]....
        /*0cc0*/ 	.word	0x00018910


	//   ....[137]....
        /*0cc4*/ 	.word	0x00018a00


	//   ....[138]....
        /*0cc8*/ 	.word	0x00018a20


	//   ....[139]....
        /*0ccc*/ 	.word	0x00018b10


	//   ....[140]....
        /*0cd0*/ 	.word	0x00018b20


	//   ....[141]....
        /*0cd4*/ 	.word	0x00018cc0


	//   ....[142]....
        /*0cd8*/ 	.word	0x00018ce0


	//   ....[143]....
        /*0cdc*/ 	.word	0x00018e10


	//   ....[144]....
        /*0ce0*/ 	.word	0x00018e50


	//   ....[145]....
        /*0ce4*/ 	.word	0x00018e80


	//   ....[146]....
        /*0ce8*/ 	.word	0x00018eb0


	//   ....[147]....
        /*0cec*/ 	.word	0x00018ee0


	//   ....[148]....
        /*0cf0*/ 	.word	0x00018f10


	//   ....[149]....
        /*0cf4*/ 	.word	0x00019080


	//   ....[150]....
        /*0cf8*/ 	.word	0x000190c0


	//   ....[151]....
        /*0cfc*/ 	.word	0x000190f0


	//   ....[152]....
        /*0d00*/ 	.word	0x00019120


	//   ....[153]....
        /*0d04*/ 	.word	0x00019150


	//   ....[154]....
        /*0d08*/ 	.word	0x00019180


	//   ....[155]....
        /*0d0c*/ 	.word	0x00019210


	//   ....[156]....
        /*0d10*/ 	.word	0x00019240


	//   ....[157]....
        /*0d14*/ 	.word	0x00019250


	//   ....[158]....
        /*0d18*/ 	.word	0x000192b0


	//   ....[159]....
        /*0d1c*/ 	.word	0x00019880


	//   ....[160]....
        /*0d20*/ 	.word	0x000198d0


	//   ....[161]....
        /*0d24*/ 	.word	0x00019930


	//   ....[162]....
        /*0d28*/ 	.word	0x00019990


	//   ....[163]....
        /*0d2c*/ 	.word	0x000199f0


	//   ....[164]....
        /*0d30*/ 	.word	0x00019a60


	//   ....[165]....
        /*0d34*/ 	.word	0x00019ab0


	//   ....[166]....
        /*0d38*/ 	.word	0x00019b10


	//   ....[167]....
        /*0d3c*/ 	.word	0x00019b80


	//   ....[168]....
        /*0d40*/ 	.word	0x00019be0


	//   ....[169]....
        /*0d44*/ 	.word	0x00019c50


	//   ....[170]....
        /*0d48*/ 	.word	0x00019cb0


	//   ....[171]....
        /*0d4c*/ 	.word	0x00019d20


	//   ....[172]....
        /*0d50*/ 	.word	0x00019d90


	//   ....[173]....
        /*0d54*/ 	.word	0x00019e00


	//   ....[174]....
        /*0d58*/ 	.word	0x00019e60


	//   ....[175]....
        /*0d5c*/ 	.word	0x00019ed0


	//   ....[176]....
        /*0d60*/ 	.word	0x00019f40


	//   ....[177]....
        /*0d64*/ 	.word	0x00019fb0


	//   ....[178]....
        /*0d68*/ 	.word	0x0001a010


	//   ....[179]....
        /*0d6c*/ 	.word	0x0001a070


	//   ....[180]....
        /*0d70*/ 	.word	0x0001a0d0


	//   ....[181]....
        /*0d74*/ 	.word	0x0001a120


	//   ....[182]....
        /*0d78*/ 	.word	0x0001a170


	//   ....[183]....
        /*0d7c*/ 	.word	0x0001a1e0


	//   ....[184]....
        /*0d80*/ 	.word	0x0001a250


	//   ....[185]....
        /*0d84*/ 	.word	0x0001a2b0


	//   ....[186]....
        /*0d88*/ 	.word	0x0001a320


	//   ....[187]....
        /*0d8c*/ 	.word	0x0001a390


	//   ....[188]....
        /*0d90*/ 	.word	0x0001a400


	//   ....[189]....
        /*0d94*/ 	.word	0x0001a460


	//   ....[190]....
        /*0d98*/ 	.word	0x0001a4d0


	//   ....[191]....
        /*0d9c*/ 	.word	0x0001a540


	//   ....[192]....
        /*0da0*/ 	.word	0x0001a5b0


	//   ....[193]....
        /*0da4*/ 	.word	0x0001a610


	//   ....[194]....
        /*0da8*/ 	.word	0x0001a660


	//   ....[195]....
        /*0dac*/ 	.word	0x0001a6b0


	//   ....[196]....
        /*0db0*/ 	.word	0x0001a700


	//   ....[197]....
        /*0db4*/ 	.word	0x0001a740


	//   ....[198]....
        /*0db8*/ 	.word	0x0001a7a0


	//   ....[199]....
        /*0dbc*/ 	.word	0x0001a7e0


	//   ....[200]....
        /*0dc0*/ 	.word	0x0001a830


	//   ....[201]....
        /*0dc4*/ 	.word	0x0001a870


	//   ....[202]....
        /*0dc8*/ 	.word	0x0001a8d0


	//   ....[203]....
        /*0dcc*/ 	.word	0x0001a940


	//   ....[204]....
        /*0dd0*/ 	.word	0x0001a9b0


	//   ....[205]....
        /*0dd4*/ 	.word	0x0001aa10


	//   ....[206]....
        /*0dd8*/ 	.word	0x0001aa80


	//   ....[207]....
        /*0ddc*/ 	.word	0x0001aaf0


	//   ....[208]....
        /*0de0*/ 	.word	0x0001ab60


	//   ....[209]....
        /*0de4*/ 	.word	0x0001abc0


	//   ....[210]....
        /*0de8*/ 	.word	0x0001ac30


	//   ....[211]....
        /*0dec*/ 	.word	0x0001aca0


	//   ....[212]....
        /*0df0*/ 	.word	0x0001ad10


	//   ....[213]....
        /*0df4*/ 	.word	0x0001ad70


	//   ....[214]....
        /*0df8*/ 	.word	0x0001ade0


	//   ....[215]....
        /*0dfc*/ 	.word	0x0001ae50


	//   ....[216]....
        /*0e00*/ 	.word	0x0001aec0


	//   ....[217]....
        /*0e04*/ 	.word	0x0001af20


	//   ....[218]....
        /*0e08*/ 	.word	0x0001af90


	//   ....[219]....
        /*0e0c*/ 	.word	0x0001b000


	//   ....[220]....
        /*0e10*/ 	.word	0x0001b070


	//   ....[221]....
        /*0e14*/ 	.word	0x0001b0d0


	//   ....[222]....
        /*0e18*/ 	.word	0x0001b140


	//   ....[223]....
        /*0e1c*/ 	.word	0x0001b1b0


	//   ....[224]....
        /*0e20*/ 	.word	0x0001b200


	//   ....[225]....
        /*0e24*/ 	.word	0x0001b240


	//   ....[226]....
        /*0e28*/ 	.word	0x0001b290


	//   ....[227]....
        /*0e2c*/ 	.word	0x0001b2e0


	//   ....[228]....
        /*0e30*/ 	.word	0x0001b330


	//   ....[229]....
        /*0e34*/ 	.word	0x0001b3a0


	//   ....[230]....
        /*0e38*/ 	.word	0x0001b3f0


	//   ....[231]....
        /*0e3c*/ 	.word	0x0001b430


	//   ....[232]....
        /*0e40*/ 	.word	0x0001b480


	//   ....[233]....
        /*0e44*/ 	.word	0x0001b4d0


	//   ....[234]....
        /*0e48*/ 	.word	0x0001b520


	//   ....[235]....
        /*0e4c*/ 	.word	0x0001b590


	//   ....[236]....
        /*0e50*/ 	.word	0x0001b5e0


	//   ....[237]....
        /*0e54*/ 	.word	0x0001b650


	//   ....[238]....
        /*0e58*/ 	.word	0x0001b6b0


	//   ....[239]....
        /*0e5c*/ 	.word	0x0001b720


	//----- nvinfo : EIATTR_EXIT_INSTR_OFFSETS
	.align		4
.L_244:
        /*0e60*/ 	.byte	0x04, 0x1c
        /*0e62*/ 	.short	(.L_246 - .L_245)


	//   ....[0]....
.L_245:
        /*0e64*/ 	.word	0x00000c10


	//   ....[1]....
        /*0e68*/ 	.word	0x00019850


	//----- nvinfo : EIATTR_MAX_THREADS
	.align		4
.L_246:
        /*0e6c*/ 	.byte	0x04, 0x05
        /*0e6e*/ 	.short	(.L_248 - .L_247)
.L_247:
        /*0e70*/ 	.word	0x00000100
        /*0e74*/ 	.word	0x00000001
        /*0e78*/ 	.word	0x00000001


	//----- nvinfo : EIATTR_CRS_STACK_SIZE
	.align		4
.L_248:
        /*0e7c*/ 	.byte	0x04, 0x1e
        /*0e7e*/ 	.short	(.L_250 - .L_249)
.L_249:
        /*0e80*/ 	.word	0x00000000
.L_250:


//--------------------- .nv.info._ZN7cutlass13device_kernelIN5flash19enable_sm80_to_sm89INS1_16FlashAttnFwdSm80INS1_25CollectiveMainloopFwdSm80ILi4ELi1ELb0EN4cute5tupleIJNS5_1CILi128EEENS7_ILi48EEES8_EEELi128ENS_10bfloat16_tEfNS_4arch4Sm80ELb0ELb1ELb1ELb0ELb1ELb0ELb1ELb1EEENS1_21CollectiveEpilogueFwdINS6_IJS8_S8_S9_EEENS6_IJNS7_ILi1EEESH_SH_EEESB_SD_Li128ELb0ELb1ELb1ELb0EEENS1_19SingleTileSchedulerILb0ELb1ELb1ELi128EEEEEEEEEvNT_6ParamsE --------------------------
	.section	.nv.info._ZN7cutlass13device_kernelIN5flash19enable_sm80_to_sm89INS1_16FlashAttnFwdSm80INS1_25CollectiveMainloopFwdSm80ILi4ELi1ELb0EN4cute5tupleIJNS5_1CILi128EEENS7_ILi48EEES8_EEELi128ENS_10bfloat16_tEfNS_4arch4Sm80ELb0ELb1ELb1ELb0ELb1ELb0ELb1ELb1EEENS1_21CollectiveEpilogueFwdINS6_IJS8_S8_S9_EEENS6_IJNS7_ILi1EEESH_SH_EEESB_SD_Li128ELb0ELb1ELb1ELb0EEENS1_19SingleTileSchedulerILb0ELb1ELb1ELi128EEEEEEEEEvNT_6ParamsE,"",@"SHT_CUDA_INFO"
	.sectionflags	@""
	.align	4


	//----- nvinfo : EIATTR_CUDA_API_VERSION
	.align		4
        /*0000*/ 	.byte	0x04, 0x37
        /*0002*/ 	.short	(.L_252 - .L_251)
.L_251:
        /*0004*/ 	.word	0x00000082


	//----- nvinfo : EIATTR_SW2861232_WAR
	.align		4
.L_252:
        /*0008*/ 	.byte	0x01, 0x35
	.zero		2


	//----- nvinfo : EIATTR_PARAM_CBANK
	.align		4
        /*000c*/ 	.byte	0x04, 0x0a
        /*000e*/ 	.short	(.L_254 - .L_253)
	.align		4
.L_253:
        /*0010*/ 	.word	index@(.nv.constant0._ZN7cutlass13device_kernelIN5flash19enable_sm80_to_sm89INS1_16FlashAttnFwdSm80INS1_25CollectiveMainloopFwdSm80ILi4ELi1ELb0EN4cute5tupleIJNS5_1CILi128EEENS7_ILi48EEES8_EEELi128ENS_10bfloat16_tEfNS_4arch4Sm80ELb0ELb1ELb1ELb0ELb1ELb0ELb1ELb1EEENS1_21CollectiveEpilogueFwdINS6_IJS8_S8_S9_EEENS6_IJNS7_ILi1EEESH_SH_EEESB_SD_Li128ELb0ELb1ELb1ELb0EEENS1_19SingleTileSchedulerILb0ELb1ELb1ELi128EEEEEEEEEvNT_6ParamsE)
        /*0014*/ 	.short	0x0160
        /*0016*/ 	.short	0x0418


	//----- nvinfo : EIATTR_CBANK_PARAM_SIZE
	.align		4
.L_254:
        /*0018*/ 	.byte	0x03, 0x19
        /*001a*/ 	.short	0x0418


	//----- nvinfo : EIATTR_KPARAM_INFO
	.align		4
        /*001c*/ 	.byte	0x04, 0x17
        /*001e*/ 	.short	(.L_256 - .L_255)
.L_255:
        /*0020*/ 	.word	0x00000000
        /*0024*/ 	.short	0x0000
        /*0026*/ 	.short	0x0000
        /*0028*/ 	.byte	0x00, 0xf0, 0x61, 0x10


	//----- nvinfo : EIATTR_MAXREG_COUNT
	.align		4
.L_256:
        /*002c*/ 	.byte	0x03, 0x1b
        /*002e*/ 	.short	0x00ff


	//----- nvinfo : EIATTR_NUM_BARRIERS
	.align		4
        /*0030*/ 	.byte	0x02, 0x4c
        /*0032*/ 	.byte	0x02
	.zero		1


	//----- nvinfo : EIATTR_ANNOTATIONS
	.align		4
        /*0034*/ 	.byte	0x04, 0x55
        /*0036*/ 	.short	(.L_258 - .L_257)


	//   ....[0]....
.L_257:
        /* <DEDUP_REMOVED lines=50> */


	//----- nvinfo : EIATTR_MERCURY_ISA_VERSION
	.align		4
.L_258:
        /*0348*/ 	.byte	0x03, 0x5f
        /*034a*/ 	.short	0x0000


	//----- nvinfo : EIATTR_COOP_GROUP_MASK_REGIDS
	.align		4
        /*034c*/ 	.byte	0x04, 0x29
        /*034e*/ 	.short	(.L_260 - .L_259)


	//   ....[0]....
.L_259:
        /*0350*/ 	.word	0xffffffff


	//   ....[1]....
        /*0354*/ 	.word	0xffffffff


	//   ....[2]....
        /*0358*/ 	.word	0xffffffff


	//   ....[3]....
        /*035c*/ 	.word	0xffffffff


	//   ....[4]....
        /*0360*/ 	.word	0xffffffff


	//   ....[5]....
        /*0364*/ 	.word	0xffffffff


	//   ....[6]....
        /*0368*/ 	.word	0xffffffff


	//   ....[7]....
        /*036c*/ 	.word	0xffffffff


	//   ....[8]....
        /*0370*/ 	.word	0xffffffff


	//   ....[9]....
        /*0374*/ 	.word	0xffffffff


	//   ....[10]....
        /*0378*/ 	.word	0xffffffff


	//   ....[11]....
        /*037c*/ 	.word	0xffffffff


	//   ....[12]....
        /*0380*/ 	.word	0xffffffff


	//   ....[13]....
        /*0384*/ 	.word	0xffffffff


	//   ....[14]....
        /*0388*/ 	.word	0xffffffff


	//   ....[15]....
        /*038c*/ 	.word	0xffffffff


	//   ....[16]....
        /*0390*/ 	.word	0xffffffff


	//   ....[17]....
        /*0394*/ 	.word	0xffffffff


	//   ....[18]....
        /*0398*/ 	.word	0xffffffff


	//   ....[19]....
        /*039c*/ 	.word	0xffffffff


	//   ....[20]....
        /*03a0*/ 	.word	0xffffffff


	//   ....[21]....
        /*03a4*/ 	.word	0xffffffff


	//   ....[22]....
        /*03a8*/ 	.word	0xffffffff


	//   ....[23]....
        /*03ac*/ 	.word	0xffffffff


	//   ....[24]....
        /*03b0*/ 	.word	0xffffffff


	//   ....[25]....
        /*03b4*/ 	.word	0xffffffff


	//   ....[26]....
        /*03b8*/ 	.word	0xffffffff


	//   ....[27]....
        /*03bc*/ 	.word	0xffffffff


	//   ....[28]....
        /*03c0*/ 	.word	0xffffffff


	//   ....[29]....
        /*03c4*/ 	.word	0xffffffff


	//   ....[30]....
        /*03c8*/ 	.word	0xffffffff


	//   ....[31]....
        /*03cc*/ 	.word	0xffffffff


	//   ....[32]....
        /*03d0*/ 	.word	0xffffffff


	//   ....[33]....
        /*03d4*/ 	.word	0xffffffff


	//   ....[34]....
        /*03d8*/ 	.word	0xffffffff


	//   ....[35]....
        /*03dc*/ 	.word	0xffffffff


	//   ....[36]....
        /*03e0*/ 	.word	0xffffffff


	//   ....[37]....
        /*03e4*/ 	.word	0xffffffff


	//   ....[38]....
        /*03e8*/ 	.word	0xffffffff


	//   ....[39]....
        /*03ec*/ 	.word	0xffffffff


	//   ....[40]....
        /*03f0*/ 	.word	0xffffffff


	//   ....[41]....
        /*03f4*/ 	.word	0xffffffff


	//   ....[42]....
        /*03f8*/ 	.word	0xffffffff


	//   ....[43]....
        /*03fc*/ 	.word	0xffffffff


	//   ....[44]....
        /*0400*/ 	.word	0xffffffff


	//   ....[45]....
        /*0404*/ 	.word	0xffffffff


	//   ....[46]....
        /*0408*/ 	.word	0xffffffff


	//   ....[47]....
        /*040c*/ 	.word	0xffffffff


	//   ....[48]....
        /*0410*/ 	.word	0xffffffff


	//   ....[49]....
        /*0414*/ 	.word	0xffffffff


	//   ....[50]....
        /*0418*/ 	.word	0xffffffff


	//   ....[51]....
        /*041c*/ 	.word	0xffffffff


	//   ....[52]....
        /*0420*/ 	.word	0xffffffff


	//   ....[53]....
        /*0424*/ 	.word	0xffffffff


	//   ....[54]....
        /*0428*/ 	.word	0xffffffff


	//   ....[55]....
        /*042c*/ 	.word	0xffffffff


	//   ....[56]....
        /*0430*/ 	.word	0xffffffff


	//   ....[57]....
        /*0434*/ 	.word	0xffffffff


	//   ....[58]....
        /*0438*/ 	.word	0xffffffff


	//   ....[59]....
        /*043c*/ 	.word	0xffffffff


	//   ....[60]....
        /*0440*/ 	.word	0xffffffff


	//   ....[61]....
        /*0444*/ 	.word	0xffffffff


	//   ....[62]....
        /*0448*/ 	.word	0xffffffff


	//   ....[63]....
        /*044c*/ 	.word	0xffffffff


	//   ....[64]....
        /*0450*/ 	.word	0xffffffff


	//   ....[65]....
        /*0454*/ 	.word	0xffffffff


	//   ....[66]....
        /*0458*/ 	.word	0xffffffff


	//   ....[67]....
        /*045c*/ 	.word	0xffffffff


	//   ....[68]....
        /*0460*/ 	.word	0xffffffff


	//   ....[69]....
        /*0464*/ 	.word	0xffffffff


	//   ....[70]....
        /*0468*/ 	.word	0xffffffff


	//   ....[71]....
        /*046c*/ 	.word	0xffffffff


	//   ....[72]....
        /*0470*/ 	.word	0xffffffff


	//   ....[73]....
        /*0474*/ 	.word	0xffffffff


	//   ....[74]....
        /*0478*/ 	.word	0xffffffff


	//   ....[75]....
        /*047c*/ 	.word	0xffffffff


	//   ....[76]....
        /*0480*/ 	.word	0xffffffff


	//   ....[77]....
        /*0484*/ 	.word	0xffffffff


	//   ....[78]....
        /*0488*/ 	.word	0xffffffff


	//   ....[79]....
        /*048c*/ 	.word	0xffffffff


	//   ....[80]....
        /*0490*/ 	.word	0xffffffff


	//   ....[81]....
        /*0494*/ 	.word	0xffffffff


	//   ....[82]....
        /*0498*/ 	.word	0xffffffff


	//   ....[83]....
        /*049c*/ 	.word	0xffffffff


	//   ....[84]....
        /*04a0*/ 	.word	0xffffffff


	//   ....[85]....
        /*04a4*/ 	.word	0xffffffff


	//   ....[86]....
        /*04a8*/ 	.word	0xffffffff


	//   ....[87]....
        /*04ac*/ 	.word	0xffffffff


	//   ....[88]....
        /*04b0*/ 	.word	0xffffffff


	//   ....[89]....
        /*04b4*/ 	.word	0xffffffff


	//   ....[90]....
        /*04b8*/ 	.word	0xffffffff


	//   ....[91]....
        /*04bc*/ 	.word	0xffffffff


	//   ....[92]....
        /*04c0*/ 	.word	0xffffffff


	//   ....[93]....
        /*04c4*/ 	.word	0xffffffff


	//   ....[94]....
        /*04c8*/ 	.word	0xffffffff


	//   ....[95]....
        /*04cc*/ 	.word	0xffffffff


	//   ....[96]....
        /*04d0*/ 	.word	0xffffffff


	//   ....[97]....
        /*04d4*/ 	.word	0xffffffff


	//   ....[98]....
        /*04d8*/ 	.word	0xffffffff


	//   ....[99]....
        /*04dc*/ 	.word	0xffffffff


	//   ....[100]....
        /*04e0*/ 	.word	0xffffffff


	//   ....[101]....
        /*04e4*/ 	.word	0xffffffff


	//   ....[102]....
        /*04e8*/ 	.word	0xffffffff


	//   ....[103]....
        /*04ec*/ 	.word	0xffffffff


	//   ....[104]....
        /*04f0*/ 	.word	0xffffffff


	//   ....[105]....
        /*04f4*/ 	.word	0xffffffff


	//   ....[106]....
        /*04f8*/ 	.word	0xffffffff


	//   ....[107]....
        /*04fc*/ 	.word	0xffffffff


	//   ....[108]....
        /*0500*/ 	.word	0xffffffff


	//   ....[109]....
        /*0504*/ 	.word	0xffffffff


	//   ....[110]....
        /*0508*/ 	.word	0xffffffff


	//   ....[111]....
        /*050c*/ 	.word	0xffffffff


	//   ....[112]....
        /*0510*/ 	.word	0xffffffff


	//   ....[113]....
        /*0514*/ 	.word	0xffffffff


	//   ....[114]....
        /*0518*/ 	.word	0xffffffff


	//   ....[115]....
        /*051c*/ 	.word	0xffffffff


	//   ....[116]....
        /*0520*/ 	.word	0xffffffff


	//   ....[117]....
        /*0524*/ 	.word	0xffffffff


	//   ....[118]....
        /*0528*/ 	.word	0xffffffff


	//   ....[119]....
        /*052c*/ 	.word	0xffffffff


	//   ....[120]....
        /*0530*/ 	.word	0xffffffff


	//   ....[121]....
        /*0534*/ 	.word	0xffffffff


	//   ....[122]....
        /*0538*/ 	.word	0xffffffff


	//   ....[123]....
        /*053c*/ 	.word	0xffffffff


	//   ....[124]....
        /*0540*/ 	.word	0xffffffff


	//   ....[125]....
        /*0544*/ 	.word	0xffffffff


	//   ....[126]....
        /*0548*/ 	.word	0xffffffff


	//   ....[127]....
        /*054c*/ 	.word	0xffffffff


	//   ....[128]....
        /*0550*/ 	.word	0xffffffff


	//   ....[129]....
        /*0554*/ 	.word	0xffffffff


	//   ....[130]....
        /*0558*/ 	.word	0xffffffff


	//   ....[131]....
        /*055c*/ 	.word	0xffffffff


	//   ....[132]....
        /*0560*/ 	.word	0xffffffff


	//   ....[133]....
        /*0564*/ 	.word	0xffffffff


	//   ....[134]....
        /*0568*/ 	.word	0xffffffff


	//   ....[135]....
        /*056c*/ 	.word	0xffffffff


	//   ....[136]....
        /*0570*/ 	.word	0xffffffff


	//   ....[137]....
        /*0574*/ 	.word	0xffffffff


	//   ....[138]....
        /*0578*/ 	.word	0xffffffff


	//----- nvinfo : EIATTR_COOP_GROUP_INSTR_OFFSETS
	.align		4
.L_260:
        /*057c*/ 	.byte	0x04, 0x28
        /*057e*/ 	.short	(.L_262 - .L_261)


	//   ....[0]....
.L_261:
        /*0580*/ 	.word	0x00000060


	//   ....[1]....
        /*0584*/ 	.word	0x00001440


	//   ....[2]....
        /*0588*/ 	.word	0x00001470


	//   ....[3]....
        /*058c*/ 	.word	0x00001630


	//   ....[4]....
        /*0590*/ 	.word	0x00001660


	//   ....[5]....
        /*0594*/ 	.word	0x00001730


	//   ....[6]....
        /*0598*/ 	.word	0x00001760


	//   ....[7]....
        /*059c*/ 	.word	0x00001830


	//   ....[8]....
        /*05a0*/ 	.word	0x00001860


	//   ....[9]....
        /*05a4*/ 	.word	0x00001930


	//   ....[10]....
        /*05a8*/ 	.word	0x00001960


	//   ....[11]....
        /*05ac*/ 	.word	0x00001a30


	//   ....[12]....
        /*05b0*/ 	.word	0x00001a60


	//   ....[13]....
        /*05b4*/ 	.word	0x00001b30


	//   ....[14]....
        /*05b8*/ 	.word	0x00001b60


	//   ....[15]....
        /*05bc*/ 	.word	0x00001c40


	//   ....[16]....
        /*05c0*/ 	.word	0x00001c90


	//   ....[17]....
        /*05c4*/ 	.word	0x00002160


	//   ....[18]....
        /*05c8*/ 	.word	0x00002180


	//   ....[19]....
        /*05cc*/ 	.word	0x000021a0


	//   ....[20]....
        /*05d0*/ 	.word	0x000021b0


	//   ....[21]....
        /*05d4*/ 	.word	0x000021c0


	//   ....[22]....
        /*05d8*/ 	.word	0x000021d0


	//   ....[23]....
        /*05dc*/ 	.word	0x00002640


	//   ....[24]....
        /*05e0*/ 	.word	0x00002670


	//   ....[25]....
        /*05e4*/ 	.word	0x000026b0


	//   ....[26]....
        /*05e8*/ 	.word	0x000026e0


	//   ....[27]....
        /*05ec*/ 	.word	0x00002700


	//   ....[28]....
        /*05f0*/ 	.word	0x00002710


	//   ....[29]....
        /*05f4*/ 	.word	0x00003360


	//   ....[30]....
        /*05f8*/ 	.word	0x00003380


	//   ....[31]....
        /*05fc*/ 	.word	0x00003390


	//   ....[32]....
        /*0600*/ 	.word	0x000033a0


	//   ....[33]....
        /*0604*/ 	.word	0x000033b0


	//   ....[34]....
        /*0608*/ 	.word	0x000033c0


	//   ....[35]....
        /*060c*/ 	.word	0x00003950


	//   ....[36]....
        /*0610*/ 	.word	0x00004120


	//   ....[37]....
        /*0614*/ 	.word	0x00004850


	//   ....[38]....
        /*0618*/ 	.word	0x00004f80


	//   ....[39]....
        /*061c*/ 	.word	0x000053c0


	//   ....[40]....
        /*0620*/ 	.word	0x00005400


	//   ....[41]....
        /*0624*/ 	.word	0x00005560


	//   ....[42]....
        /*0628*/ 	.word	0x00005590


	//   ....[43]....
        /*062c*/ 	.word	0x000059b0


	//   ....[44]....
        /*0630*/ 	.word	0x00005b30


	//   ....[45]....
        /*0634*/ 	.word	0x00005b40


	//   ....[46]....
        /*0638*/ 	.word	0x00005be0


	//   ....[47]....
        /*063c*/ 	.word	0x00007dd0


	//   ....[48]....
        /*0640*/ 	.word	0x00007de0


	//   ....[49]....
        /*0644*/ 	.word	0x00007df0


	//   ....[50]....
        /*0648*/ 	.word	0x00007e00


	//   ....[51]....
        /*064c*/ 	.word	0x00007e10


	//   ....[52]....
        /*0650*/ 	.word	0x00007e20


	//   ....[53]....
        /*0654*/ 	.word	0x00008f80


	//   ....[54]....
        /*0658*/ 	.word	0x00008f90


	//   ....[55]....
        /*065c*/ 	.word	0x00008fa0


	//   ....[56]....
        /*0660*/ 	.word	0x00008fb0


	//   ....[57]....
        /*0664*/ 	.word	0x00008fc0


	//   ....[58]....
        /*0668*/ 	.word	0x00008fd0


	//   ....[59]....
        /*066c*/ 	.word	0x000091f0


	//   ....[60]....
        /*0670*/ 	.word	0x00009430


	//   ....[61]....
        /*0674*/ 	.word	0x00009a60


	//   ....[62]....
        /*0678*/ 	.word	0x0000a070


	//   ....[63]....
        /*067c*/ 	.word	0x0000a8b0


	//   ....[64]....
        /*0680*/ 	.word	0x0000a920


	//   ....[65]....
        /*0684*/ 	.word	0x0000aa40


	//   ....[66]....
        /*0688*/ 	.word	0x0000aa90


	//   ....[67]....
        /*068c*/ 	.word	0x0000ae90


	//   ....[68]....
        /*0690*/ 	.word	0x0000aed0


	//   ....[69]....
        /*0694*/ 	.word	0x0000af50


	//   ....[70]....
        /*0698*/ 	.word	0x0000b010


	//   ....[71]....
        /*069c*/ 	.word	0x0000d400


	//   ....[72]....
        /*06a0*/ 	.word	0x0000d410


	//   ....[73]....
        /*06a4*/ 	.word	0x0000d420


	//   ....[74]....
        /*06a8*/ 	.word	0x0000d430


	//   ....[75]....
        /*06ac*/ 	.word	0x0000d440


	//   ....[76]....
        /*06b0*/ 	.word	0x0000d450


	//   ....[77]....
        /*06b4*/ 	.word	0x0000e5b0


	//   ....[78]....
        /*06b8*/ 	.word	0x0000e5c0


	//   ....[79]....
        /*06bc*/ 	.word	0x0000e5d0


	//   ....[80]....
        /*06c0*/ 	.word	0x0000e5e0


	//   ....[81]....
        /*06c4*/ 	.word	0x0000e5f0


	//   ....[82]....
        /*06c8*/ 	.word	0x0000e600


	//   ....[83]....
        /*06cc*/ 	.word	0x0000e920


	//   ....[84]....
        /*06d0*/ 	.word	0x0000e9e0


	//   ....[85]....
        /*06d4*/ 	.word	0x0000ea00


	//   ....[86]....
        /*06d8*/ 	.word	0x0000ea40


	//   ....[87]....
        /*06dc*/ 	.word	0x0000ea80


	//   ....[88]....
        /*06e0*/ 	.word	0x0000eab0


	//   ....[89]....
        /*06e4*/ 	.word	0x0000ebc0


	//   ....[90]....
        /*06e8*/ 	.word	0x0000f020


	//   ....[91]....
        /*06ec*/ 	.word	0x00010e80


	//   ....[92]....
        /*06f0*/ 	.word	0x00010e90


	//   ....[93]....
        /*06f4*/ 	.word	0x00010eb0


	//   ....[94]....
        /*06f8*/ 	.word	0x00010ed0


	//   ....[95]....
        /*06fc*/ 	.word	0x00010f80


	//   ....[96]....
        /*0700*/ 	.word	0x00010f90


	//   ....[97]....
        /*0704*/ 	.word	0x00012080


	//   ....[98]....
        /*0708*/ 	.word	0x00012090


	//   ....[99]....
        /*070c*/ 	.word	0x000120a0


	//   ....[100]....
        /*0710*/ 	.word	0x000120b0


	//   ....[101]....
        /*0714*/ 	.word	0x000120c0


	//   ....[102]....
        /*0718*/ 	.word	0x000120d0


	//   ....[103]....
        /*071c*/ 	.word	0x000122f0


	//   ....[104]....
        /*0720*/ 	.word	0x00012510


	//   ....[105]....
        /*0724*/ 	.word	0x00012b30


	//   ....[106]....
        /*0728*/ 	.word	0x00013130


	//   ....[107]....
        /*072c*/ 	.word	0x00013a00


	//   ....[108]....
        /*0730*/ 	.word	0x00013a80


	//   ....[109]....
        /*0734*/ 	.word	0x00013b90


	//   ....[110]....
        /*0738*/ 	.word	0x00013be0


	//   ....[111]....
        /*073c*/ 	.word	0x00013f10


	//   ....[112]....
        /*0740*/ 	.word	0x00013f50


	//   ....[113]....
        /*0744*/ 	.word	0x00014010


	//   ....[114]....
        /*0748*/ 	.word	0x00014110


	//   ....[115]....
        /*074c*/ 	.word	0x00015f50


	//   ....[116]....
        /*0750*/ 	.word	0x00015f60


	//   ....[117]....
        /*0754*/ 	.word	0x00015f70


	//   ....[118]....
        /*0758*/ 	.word	0x00015f80


	//   ....[119]....
        /*075c*/ 	.word	0x00015fb0


	//   ....[120]....
        /*0760*/ 	.word	0x00015fd0


	//   ....[121]....
        /*0764*/ 	.word	0x00015ff0


	//   ....[122]....
        /*0768*/ 	.word	0x00016000


	//   ....[123]....
        /*076c*/ 	.word	0x00017080


	//   ....[124]....
        /*0770*/ 	.word	0x000170b0


	//   ....[125]....
        /*0774*/ 	.word	0x000170e0


	//   ....[126]....
        /*0778*/ 	.word	0x00017110


	//   ....[127]....
        /*077c*/ 	.word	0x00017150


	//   ....[128]....
        /*0780*/ 	.word	0x00017180


	//   ....[129]....
        /*0784*/ 	.word	0x000171a0


	//   ....[130]....
        /*0788*/ 	.word	0x000171b0


	//   ....[131]....
        /*078c*/ 	.word	0x000171d0


	//   ....[132]....
        /*0790*/ 	.word	0x000171e0


	//   ....[133]....
        /*0794*/ 	.word	0x00017890


	//   ....[134]....
        /*0798*/ 	.word	0x000178b0


	//   ....[135]....
        /*079c*/ 	.word	0x00017eb0


	//   ....[136]....
        /*07a0*/ 	.word	0x00017ed0


	//   ....[137]....
        /*07a4*/ 	.word	0x000184d0


	//   ....[138]....
        /*07a8*/ 	.word	0x000184e0


	//----- nvinfo : EIATTR_EXIT_INSTR_OFFSETS
	.align		4
.L_262:
        /*07ac*/ 	.byte	0x04, 0x1c
        /*07ae*/ 	.short	(.L_264 - .L_263)


	//   ....[0]....
.L_263:
        /*07b0*/ 	.word	0x000001c0


	//   ....[1]....
        /*07b4*/ 	.word	0x000184f0


	//   ....[2]....
        /*07b8*/ 	.word	0x00018a90


	//   ....[3]....
        /*07bc*/ 	.word	0x00018ae0


	//   ....[4]....
        /*07c0*/ 	.word	0x00018b10


	//   ....[5]....
        /*07c4*/ 	.word	0x00018b70


	//   ....[6]....
        /*07c8*/ 	.word	0x00018e00


	//----- nvinfo : EIATTR_CTAIDZ_USED
	.align		4
.L_264:
        /*07cc*/ 	.byte	0x01, 0x04
	.zero		2


	//----- nvinfo : EIATTR_MAX_THREADS
	.align		4
        /*07d0*/ 	.byte	0x04, 0x05
        /*07d2*/ 	.short	(.L_266 - .L_265)
.L_265:
        /*07d4*/ 	.word	0x00000080
        /*07d8*/ 	.word	0x00000001
        /*07dc*/ 	.word	0x00000001


	//----- nvinfo : EIATTR_CRS_STACK_SIZE
	.align		4
.L_266:
        /*07e0*/ 	.byte	0x04, 0x1e
        /*07e2*/ 	.short	(.L_268 - .L_267)
.L_267:
        /*07e4*/ 	.word	0x00000000
.L_268:


//--------------------- .nv.info._ZN7cutlass13device_kernelIN5flash19enable_sm80_to_sm89INS1_16FlashAttnFwdSm80INS1_25CollectiveMainloopFwdSm80ILi8ELi1ELb1EN4cute5tupleIJNS5_1CILi128EEENS7_ILi96EEES8_EEELi128ENS_10bfloat16_tEfNS_4arch4Sm80ELb0ELb1ELb1ELb1ELb1ELb0ELb1ELb1EEENS1_21CollectiveEpilogueFwdINS6_IJS8_S8_S9_EEENS6_IJNS7_ILi1EEESH_SH_EEESB_SD_Li256ELb1ELb1ELb1ELb0EEENS1_36VarlenDynamicPersistentTileSchedulerILi128ELi96ELi256ELi256ELb1ELb1ELb0ELb1ELb0ELb1EEEEEEEEEvNT_6ParamsE --------------------------
	.section	.nv.info._ZN7cutlass13device_kernelIN5flash19enable_sm80_to_sm89INS1_16FlashAttnFwdSm80INS1_25CollectiveMainloopFwdSm80ILi8ELi1ELb1EN4cute5tupleIJNS5_1CILi128EEENS7_ILi96EEES8_EEELi128ENS_10bfloat16_tEfNS_4arch4Sm80ELb0ELb1ELb1ELb1ELb1ELb0ELb1ELb1EEENS1_21CollectiveEpilogueFwdINS6_IJS8_S8_S9_EEENS6_IJNS7_ILi1EEESH_SH_EEESB_SD_Li256ELb1ELb1ELb1ELb0EEENS1_36VarlenDynamicPersistentTileSchedulerILi128ELi96ELi256ELi256ELb1ELb1ELb0ELb1ELb0ELb1EEEEEEEEEvNT_6ParamsE,"",@"SHT_CUDA_INFO"
	.sectionflags	@""
	.align	4


	//----- nvinfo : EIATTR_CUDA_API_VERSION
	.align		4
        /*0000*/ 	.byte	0x04, 0x37
        /*0002*/ 	.short	(.L_270 - .L_269)
.L_269:
        /*0004*/ 	.word	0x00000082


	//----- nvinfo : EIATTR_SW2861232_WAR
	.align		4
.L_270:
        /*0008*/ 	.byte	0x01, 0x35
	.zero		2


	//----- nvinfo : EIATTR_PARAM_CBANK
	.align		4
        /*000c*/ 	.byte	0x04, 0x0a
        /*000e*/ 	.short	(.L_272 - .L_271)
	.align		4
.L_271:
        /*0010*/ 	.word	index@(.nv.constant0._ZN7cutlass13device_kernelIN5flash19enable_sm80_to_sm89INS1_16FlashAttnFwdSm80INS1_25CollectiveMainloopFwdSm80ILi8ELi1ELb1EN4cute5tupleIJNS5_1CILi128EEENS7_ILi96EEES8_EEELi128ENS_10bfloat16_tEfNS_4arch4Sm80ELb0ELb1ELb1ELb1ELb1ELb0ELb1ELb1EEENS1_21CollectiveEpilogueFwdINS6_IJS8_S8_S9_EEENS6_IJNS7_ILi1EEESH_SH_EEESB_SD_Li256ELb1ELb1ELb1ELb0EEENS1_36VarlenDynamicPersistentTileSchedulerILi128ELi96ELi256ELi256ELb1ELb1ELb0ELb1ELb0ELb1EEEEEEEEEvNT_6ParamsE)
        /*0014*/ 	.short	0x0160
        /*0016*/ 	.short	0x0438


	//----- nvinfo : EIATTR_CBANK_PARAM_SIZE
	.align		4
.L_272:
        /*0018*/ 	.byte	0x03, 0x19
        /*001a*/ 	.short	0x0438


	//----- nvinfo : EIATTR_KPARAM_INFO
	.align		4
        /*001c*/ 	.byte	0x04, 0x17
        /*001e*/ 	.short	(.L_274 - .L_273)
.L_273:
        /*0020*/ 	.word	0x00000000
        /*0024*/ 	.short	0x0000
        /*0026*/ 	.short	0x0000
        /*0028*/ 	.byte	0x00, 0xf0, 0xe1, 0x10


	//----- nvinfo : EIATTR_MAXREG_COUNT
	.align		4
.L_274:
        /*002c*/ 	.byte	0x03, 0x1b
        /*002e*/ 	.short	0x00ff


	//----- nvinfo : EIATTR_NUM_BARRIERS
	.align		4
        /*0030*/ 	.byte	0x02, 0x4c
        /*0032*/ 	.byte	0x06
	.zero		1


	//----- nvinfo : EIATTR_ANNOTATIONS
	.align		4
        /*0034*/ 	.byte	0x04, 0x55
        /*0036*/ 	.short	(.L_276 - .L_275)


	//   ....[0]....
.L_275:
        /* <DEDUP_REMOVED lines=11> */


	//----- nvinfo : EIATTR_MERCURY_ISA_VERSION
	.align		4
.L_276:
        /*00d8*/ 	.byte	0x03, 0x5f
        /*00da*/ 	.short	0x0000


	//----- nvinfo : EIATTR_INT_WARP_WIDE_INSTR_OFFSETS
	.align		4
        /*00dc*/ 	.byte	0x04, 0x31
        /*00de*/ 	.short	(.L_278 - .L_277)


	//   ....[0]....
.L_277:
        /*00e0*/ 	.word	0x00014050


	//   ....[1]....
        /*00e4*/ 	.word	0x000140d0


	//----- nvinfo : EIATTR_COOP_GROUP_MASK_REGIDS
	.align		4
.L_278:
        /*00e8*/ 	.byte	0x04, 0x29
        /*00ea*/ 	.short	(.L_280 - .L_279)


	//   ....[0]....
.L_279:
        /*00ec*/ 	.word	0xffffffff


	//   ....[1]....
        /*00f0*/ 	.word	0xffffffff


	//   ....[2]....
        /*00f4*/ 	.word	0xffffffff


	//   ....[3]....
        /*00f8*/ 	.word	0xffffffff


	//   ....[4]....
        /*00fc*/ 	.word	0xffffffff


	//   ....[5]....
        /*0100*/ 	.word	0xffffffff


	//   ....[6]....
        /*0104*/ 	.word	0xffffffff


	//   ....[7]....
        /*0108*/ 	.word	0xffffffff


	//   ....[8]....
        /*010c*/ 	.word	0xffffffff


	//   ....[9]....
        /*0110*/ 	.word	0xffffffff


	//   ....[10]....
        /*0114*/ 	.word	0xffffffff


	//   ....[11]....
        /*0118*/ 	.word	0xffffffff


	//   ....[12]....
        /*011c*/ 	.word	0xffffffff


	//   ....[13]....
        /*0120*/ 	.word	0xffffffff


	//   ....[14]....
        /*0124*/ 	.word	0xffffffff


	//   ....[15]....
        /*0128*/ 	.word	0xffffffff


	//   ....[16]....
        /*012c*/ 	.word	0xffffffff


	//   ....[17]....
        /*0130*/ 	.word	0xffffffff


	//   ....[18]....
        /*0134*/ 	.word	0xffffffff


	//   ....[19]....
        /*0138*/ 	.word	0xffffffff


	//   ....[20]....
        /*013c*/ 	.word	0xffffffff


	//   ....[21]....
        /*0140*/ 	.word	0xffffffff


	//   ....[22]....
        /*0144*/ 	.word	0xffffffff


	//   ....[23]....
        /*0148*/ 	.word	0xffffffff


	//   ....[24]....
        /*014c*/ 	.word	0xffffffff


	//   ....[25]....
        /*0150*/ 	.word	0xffffffff


	//   ....[26]....
        /*0154*/ 	.word	0xffffffff


	//   ....[27]....
        /*0158*/ 	.word	0xffffffff


	//   ....[28]....
        /*015c*/ 	.word	0xffffffff


	//   ....[29]....
        /*0160*/ 	.word	0xffffffff


	//   ....[30]....
        /*0164*/ 	.word	0xffffffff


	//   ....[31]....
        /*0168*/ 	.word	0xffffffff


	//   ....[32]....
        /*016c*/ 	.word	0xffffffff


	//   ....[33]....
        /*0170*/ 	.word	0xffffffff


	//   ....[34]....
        /*0174*/ 	.word	0xffffffff


	//   ....[35]....
        /*0178*/ 	.word	0xffffffff


	//   ....[36]....
        /*017c*/ 	.word	0xffffffff


	//   ....[37]....
        /*0180*/ 	.word	0xffffffff


	//   ....[38]....
        /*0184*/ 	.word	0xffffffff


	//   ....[39]....
        /*0188*/ 	.word	0xffffffff


	//   ....[40]....
        /*018c*/ 	.word	0xffffffff


	//   ....[41]....
        /*0190*/ 	.word	0xffffffff


	//   ....[42]....
        /*0194*/ 	.word	0xffffffff


	//   ....[43]....
        /*0198*/ 	.word	0xffffffff


	//   ....[44]....
        /*019c*/ 	.word	0xffffffff


	//   ....[45]....
        /*01a0*/ 	.word	0xffffffff


	//   ....[46]....
        /*01a4*/ 	.word	0xffffffff


	//   ....[47]....
        /*01a8*/ 	.word	0xffffffff


	//   ....[48]....
        /*01ac*/ 	.word	0xffffffff


	//   ....[49]....
        /*01b0*/ 	.word	0xffffffff


	//   ....[50]....
        /*01b4*/ 	.word	0xffffffff


	//   ....[51]....
        /*01b8*/ 	.word	0xffffffff


	//   ....[52]....
        /*01bc*/ 	.word	0xffffffff


	//   ....[53]....
        /*01c0*/ 	.word	0xffffffff


	//   ....[54]....
        /*01c4*/ 	.word	0xffffffff


	//   ....[55]....
        /*01c8*/ 	.word	0xffffffff


	//   ....[56]....
        /*01cc*/ 	.word	0xffffffff


	//   ....[57]....
        /*01d0*/ 	.word	0xffffffff


	//   ....[58]....
        /*01d4*/ 	.word	0xffffffff


	//   ....[59]....
        /*01d8*/ 	.word	0xffffffff


	//   ....[60]....
        /*01dc*/ 	.word	0xffffffff


	//   ....[61]....
        /*01e0*/ 	.word	0xffffffff


	//   ....[62]....
        /*01e4*/ 	.word	0xffffffff


	//   ....[63]....
        /*01e8*/ 	.word	0xffffffff


	//   ....[64]....
        /*01ec*/ 	.word	0xffffffff


	//   ....[65]....
        /*01f0*/ 	.word	0xffffffff


	//   ....[66]....
        /*01f4*/ 	.word	0xffffffff


	//   ....[67]....
        /*01f8*/ 	.word	0xffffffff


	//   ....[68]....
        /*01fc*/ 	.word	0xffffffff


	//   ....[69]....
        /*0200*/ 	.word	0xffffffff


	//   ....[70]....
        /*0204*/ 	.word	0xffffffff


	//   ....[71]....
        /*0208*/ 	.word	0xffffffff


	//   ....[72]....
        /*020c*/ 	.word	0xffffffff


	//   ....[73]....
        /*0210*/ 	.word	0xffffffff


	//   ....[74]....
        /*0214*/ 	.word	0xffffffff


	//   ....[75]....
        /*0218*/ 	.word	0xffffffff


	//   ....[76]....
        /*021c*/ 	.word	0xffffffff


	//   ....[77]....
        /*0220*/ 	.word	0xffffffff


	//   ....[78]....
        /*0224*/ 	.word	0xffffffff


	//   ....[79]....
        /*0228*/ 	.word	0xffffffff


	//   ....[80]....
        /*022c*/ 	.word	0xffffffff


	//   ....[81]....
        /*0230*/ 	.word	0xffffffff


	//   ....[82]....
        /*0234*/ 	.word	0xffffffff


	//   ....[83]....
        /*0238*/ 	.word	0xffffffff


	//   ....[84]....
        /*023c*/ 	.word	0xffffffff


	//   ....[85]....
        /*0240*/ 	.word	0xffffffff


	//   ....[86]....
        /*0244*/ 	.word	0xffffffff


	//   ....[87]....
        /*0248*/ 	.word	0xffffffff


	//   ....[88]....
        /*024c*/ 	.word	0xffffffff


	//   ....[89]....
        /*0250*/ 	.word	0xffffffff


	//   ....[90]....
        /*0254*/ 	.word	0xffffffff


	//   ....[91]....
        /*0258*/ 	.word	0xffffffff


	//   ....[92]....
        /*025c*/ 	.word	0xffffffff


	//   ....[93]....
        /*0260*/ 	.word	0xffffffff


	//   ....[94]....
        /*0264*/ 	.word	0xffffffff


	//   ....[95]....
        /*0268*/ 	.word	0xffffffff


	//   ....[96]....
        /*026c*/ 	.word	0xffffffff


	//   ....[97]....
        /*0270*/ 	.word	0xffffffff


	//   ....[98]....
        /*0274*/ 	.word	0xffffffff


	//   ....[99]....
        /*0278*/ 	.word	0xffffffff


	//   ....[100]....
        /*027c*/ 	.word	0xffffffff


	//   ....[101]....
        /*0280*/ 	.word	0xffffffff


	//   ....[102]....
        /*0284*/ 	.word	0xffffffff


	//   ....[103]....
        /*0288*/ 	.word	0xffffffff


	//   ....[104]....
        /*028c*/ 	.word	0xffffffff


	//   ....[105]....
        /*0290*/ 	.word	0xffffffff


	//   ....[106]....
        /*0294*/ 	.word	0xffffffff


	//   ....[107]....
        /*0298*/ 	.word	0xffffffff


	//   ....[108]....
        /*029c*/ 	.word	0xffffffff


	//   ....[109]....
        /*02a0*/ 	.word	0xffffffff


	//   ....[110]....
        /*02a4*/ 	.word	0xffffffff


	//   ....[111]....
        /*02a8*/ 	.word	0xffffffff


	//   ....[112]....
        /*02ac*/ 	.word	0xffffffff


	//   ....[113]....
        /*02b0*/ 	.word	0xffffffff


	//   ....[114]....
        /*02b4*/ 	.word	0xffffffff


	//   ....[115]....
        /*02b8*/ 	.word	0xffffffff


	//   ....[116]....
        /*02bc*/ 	.word	0xffffffff


	//   ....[117]....
        /*02c0*/ 	.word	0xffffffff


	//   ....[118]....
        /*02c4*/ 	.word	0xffffffff


	//   ....[119]....
        /*02c8*/ 	.word	0xffffffff


	//   ....[120]....
        /*02cc*/ 	.word	0xffffffff


	//   ....[121]....
        /*02d0*/ 	.word	0xffffffff


	//   ....[122]....
        /*02d4*/ 	.word	0xffffffff


	//   ....[123]....
        /*02d8*/ 	.word	0xffffffff


	//   ....[124]....
        /*02dc*/ 	.word	0xffffffff


	//   ....[125]....
        /*02e0*/ 	.word	0xffffffff


	//   ....[126]....
        /*02e4*/ 	.word	0xffffffff


	//   ....[127]....
        /*02e8*/ 	.word	0xffffffff


	//   ....[128]....
        /*02ec*/ 	.word	0xffffffff


	//   ....[129]....
        /*02f0*/ 	.word	0xffffffff


	//   ....[130]....
        /*02f4*/ 	.word	0xffffffff


	//   ....[131]....
        /*02f8*/ 	.word	0xffffffff


	//   ....[132]....
        /*02fc*/ 	.word	0xffffffff


	//   ....[133]....
        /*0300*/ 	.word	0xffffffff


	//   ....[134]....
        /*0304*/ 	.word	0xffffffff


	//   ....[135]....
        /*0308*/ 	.word	0xffffffff


	//   ....[136]....
        /*030c*/ 	.word	0xffffffff


	//   ....[137]....
        /*0310*/ 	.word	0xffffffff


	//   ....[138]....
        /*0314*/ 	.word	0xffffffff


	//   ....[139]....
        /*0318*/ 	.word	0xffffffff


	//   ....[140]....
        /*031c*/ 	.word	0xffffffff


	//   ....[141]....
        /*0320*/ 	.word	0xffffffff


	//   ....[142]....
        /*0324*/ 	.word	0xffffffff


	//   ....[143]....
        /*0328*/ 	.word	0xffffffff


	//   ....[144]....
        /*032c*/ 	.word	0xffffffff


	//   ....[145]....
        /*0330*/ 	.word	0xffffffff


	//   ....[146]....
        /*0334*/ 	.word	0xffffffff


	//   ....[147]....
        /*0338*/ 	.word	0xffffffff


	//   ....[148]....
        /*033c*/ 	.word	0xffffffff


	//   ....[149]....
        /*0340*/ 	.word	0xffffffff


	//   ....[150]....
        /*0344*/ 	.word	0xffffffff


	//   ....[151]....
        /*0348*/ 	.word	0xffffffff


	//   ....[152]....
        /*034c*/ 	.word	0xffffffff


	//   ....[153]....
        /*0350*/ 	.word	0xffffffff


	//   ....[154]....
        /*0354*/ 	.word	0xffffffff


	//   ....[155]....
        /*0358*/ 	.word	0xffffffff


	//   ....[156]....
        /*035c*/ 	.word	0xffffffff


	//   ....[157]....
        /*0360*/ 	.word	0xffffffff


	//   ....[158]....
        /*0364*/ 	.word	0xffffffff


	//   ....[159]....
        /*0368*/ 	.word	0xffffffff


	//   ....[160]....
        /*036c*/ 	.word	0xffffffff


	//   ....[161]....
        /*0370*/ 	.word	0xffffffff


	//   ....[162]....
        /*0374*/ 	.word	0xffffffff


	//   ....[163]....
        /*0378*/ 	.word	0xffffffff


	//   ....[164]....
        /*037c*/ 	.word	0xffffffff


	//   ....[165]....
        /*0380*/ 	.word	0xffffffff


	//   ....[166]....
        /*0384*/ 	.word	0xffffffff


	//   ....[167]....
        /*0388*/ 	.word	0xffffffff


	//   ....[168]....
        /*038c*/ 	.word	0xffffffff


	//   ....[169]....
        /*0390*/ 	.word	0xffffffff


	//   ....[170]....
        /*0394*/ 	.word	0xffffffff


	//   ....[171]....
        /*0398*/ 	.word	0xffffffff


	//   ....[172]....
        /*039c*/ 	.word	0xffffffff


	//   ....[173]....
        /*03a0*/ 	.word	0xffffffff


	//   ....[174]....
        /*03a4*/ 	.word	0xffffffff


	//   ....[175]....
        /*03a8*/ 	.word	0xffffffff


	//   ....[176]....
        /*03ac*/ 	.word	0xffffffff


	//   ....[177]....
        /*03b0*/ 	.word	0xffffffff


	//   ....[178]....
        /*03b4*/ 	.word	0xffffffff


	//   ....[179]....
        /*03b8*/ 	.word	0xffffffff


	//   ....[180]....
        /*03bc*/ 	.word	0xffffffff


	//   ....[181]....
        /*03c0*/ 	.word	0xffffffff


	//   ....[182]....
        /*03c4*/ 	.word	0xffffffff


	//   ....[183]....
        /*03c8*/ 	.word	0xffffffff


	//   ....[184]....
        /*03cc*/ 	.word	0xffffffff


	//   ....[185]....
        /*03d0*/ 	.word	0xffffffff


	//   ....[186]....
        /*03d4*/ 	.word	0xffffffff


	//   ....[187]....
        /*03d8*/ 	.word	0xffffffff


	//   ....[188]....
        /*03dc*/ 	.word	0xffffffff


	//   ....[189]....
        /*03e0*/ 	.word	0xffffffff


	//   ....[190]....
        /*03e4*/ 	.word	0xffffffff


	//   ....[191]....
        /*03e8*/ 	.word	0xffffffff


	//   ....[192]....
        /*03ec*/ 	.word	0xffffffff


	//   ....[193]....
        /*03f0*/ 	.word	0xffffffff


	//   ....[194]....
        /*03f4*/ 	.word	0xffffffff


	//   ....[195]....
        /*03f8*/ 	.word	0xffffffff


	//   ....[196]....
        /*03fc*/ 	.word	0xffffffff


	//   ....[197]....
        /*0400*/ 	.word	0xffffffff


	//   ....[198]....
        /*0404*/ 	.word	0xffffffff


	//   ....[199]....
        /*0408*/ 	.word	0xffffffff


	//   ....[200]....
        /*040c*/ 	.word	0xffffffff


	//   ....[201]....
        /*0410*/ 	.word	0xffffffff


	//   ....[202]....
        /*0414*/ 	.word	0xffffffff


	//   ....[203]....
        /*0418*/ 	.word	0xffffffff


	//   ....[204]....
        /*041c*/ 	.word	0xffffffff


	//   ....[205]....
        /*0420*/ 	.word	0xffffffff


	//   ....[206]....
        /*0424*/ 	.word	0xffffffff


	//   ....[207]....
        /*0428*/ 	.word	0xffffffff


	//   ....[208]....
        /*042c*/ 	.word	0xffffffff


	//   ....[209]....
        /*0430*/ 	.word	0xffffffff


	//   ....[210]....
        /*0434*/ 	.word	0xffffffff


	//   ....[211]....
        /*0438*/ 	.word	0xffffffff


	//   ....[212]....
        /*043c*/ 	.word	0xffffffff


	//   ....[213]....
        /*0440*/ 	.word	0xffffffff


	//   ....[214]....
        /*0444*/ 	.word	0xffffffff


	//   ....[215]....
        /*0448*/ 	.word	0xffffffff


	//   ....[216]....
        /*044c*/ 	.word	0xffffffff


	//   ....[217]....
        /*0450*/ 	.word	0xffffffff


	//   ....[218]....
        /*0454*/ 	.word	0xffffffff


	//   ....[219]....
        /*0458*/ 	.word	0xffffffff


	//   ....[220]....
        /*045c*/ 	.word	0xffffffff


	//   ....[221]....
        /*0460*/ 	.word	0xffffffff


	//   ....[222]....
        /*0464*/ 	.word	0xffffffff


	//   ....[223]....
        /*0468*/ 	.word	0xffffffff


	//   ....[224]....
        /*046c*/ 	.word	0xffffffff


	//   ....[225]....
        /*0470*/ 	.word	0xffffffff


	//   ....[226]....
        /*0474*/ 	.word	0xffffffff


	//   ....[227]....
        /*0478*/ 	.word	0xffffffff


	//   ....[228]....
        /*047c*/ 	.word	0xffffffff


	//   ....[229]....
        /*0480*/ 	.word	0xffffffff


	//   ....[230]....
        /*0484*/ 	.word	0xffffffff


	//   ....[231]....
        /*0488*/ 	.word	0xffffffff


	//   ....[232]....
        /*048c*/ 	.word	0xffffffff


	//   ....[233]....
        /*0490*/ 	.word	0xffffffff


	//   ....[234]....
        /*0494*/ 	.word	0xffffffff


	//   ....[235]....
        /*0498*/ 	.word	0xffffffff


	//   ....[236]....
        /*049c*/ 	.word	0xffffffff


	//   ....[237]....
        /*04a0*/ 	.word	0xffffffff


	//   ....[238]....
        /*04a4*/ 	.word	0xffffffff


	//   ....[239]....
        /*04a8*/ 	.word	0xffffffff


	//   ....[240]....
        /*04ac*/ 	.word	0xffffffff


	//   ....[241]....
        /*04b0*/ 	.word	0xffffffff


	//   ....[242]....
        /*04b4*/ 	.word	0xffffffff


	//   ....[243]....
        /*04b8*/ 	.word	0xffffffff


	//   ....[244]....
        /*04bc*/ 	.word	0xffffffff


	//   ....[245]....
        /*04c0*/ 	.word	0xffffffff


	//   ....[246]....
        /*04c4*/ 	.word	0xffffffff


	//   ....[247]....
        /*04c8*/ 	.word	0xffffffff


	//   ....[248]....
        /*04cc*/ 	.word	0xffffffff


	//   ....[249]....
        /*04d0*/ 	.word	0xffffffff


	//   ....[250]....
        /*04d4*/ 	.word	0xffffffff


	//   ....[251]....
        /*04d8*/ 	.word	0xffffffff


	//   ....[252]....
        /*04dc*/ 	.word	0xffffffff


	//   ....[253]....
        /*04e0*/ 	.word	0xffffffff


	//   ....[254]....
        /*04e4*/ 	.word	0xffffffff


	//   ....[255]....
        /*04e8*/ 	.word	0xffffffff


	//   ....[0]....
        /*04ec*/ 	.word	0xffffffff


	//   ....[1]....
        /*04f0*/ 	.word	0xffffffff


	//----- nvinfo : EIATTR_COOP_GROUP_INSTR_OFFSETS
	.align		4
.L_280:
        /*04f4*/ 	.byte	0x04, 0x28
        /*04f6*/ 	.short	(.L_282 - .L_281)


	//   ....[0]....
.L_281:
        /*04f8*/ 	.word	0x00000050


	//   ....[1]....
        /*04fc*/ 	.word	0x000001e0


	//   ....[2]....
        /*0500*/ 	.word	0x00000210


	//   ....[3]....
        /*0504*/ 	.word	0x00000240


	//   ....[4]....
        /*0508*/ 	.word	0x00000270


	//   ....[5]....
        /*050c*/ 	.word	0x000002a0


	//   ....[6]....
        /*0510*/ 	.word	0x000002d0


	//   ....[7]....
        /*0514*/ 	.word	0x00000430


	//   ....[8]....
        /*0518*/ 	.word	0x00000470


	//   ....[9]....
        /*051c*/ 	.word	0x000004a0


	//   ....[10]....
        /*0520*/ 	.word	0x000004d0


	//   ....[11]....
        /*0524*/ 	.word	0x00000500


	//   ....[12]....
        /*0528*/ 	.word	0x00000530


	//   ....[13]....
        /*052c*/ 	.word	0x000005c0


	//   ....[14]....
        /*0530*/ 	.word	0x00000600


	//   ....[15]....
        /*0534*/ 	.word	0x00000620


	//   ....[16]....
        /*0538*/ 	.word	0x00000680


	//   ....[17]....
        /*053c*/ 	.word	0x00002860


	//   ....[18]....
        /*0540*/ 	.word	0x000028a0


	//   ....[19]....
        /*0544*/ 	.word	0x000028e0


	//   ....[20]....
        /*0548*/ 	.word	0x00002910


	//   ....[21]....
        /*054c*/ 	.word	0x00002ad0


	//   ....[22]....
        /*0550*/ 	.word	0x00002af0


	//   ....[23]....
        /*0554*/ 	.word	0x00002b20


	//   ....[24]....
        /*0558*/ 	.word	0x00002be0


	//   ....[25]....
        /*055c*/ 	.word	0x00002d80


	//   ....[26]....
        /*0560*/ 	.word	0x00002da0


	//   ....[27]....
        /*0564*/ 	.word	0x00002dc0


	//   ....[28]....
        /*0568*/ 	.word	0x00002de0


	//   ....[29]....
        /*056c*/ 	.word	0x00002ef0


	//   ....[30]....
        /*0570*/ 	.word	0x00002f10


	//   ....[31]....
        /*0574*/ 	.word	0x000030d0


	//   ....[32]....
        /*0578*/ 	.word	0x000030e0


	//   ....[33]....
        /*057c*/ 	.word	0x00003180


	//   ....[34]....
        /*0580*/ 	.word	0x00003190


	//   ....[35]....
        /*0584*/ 	.word	0x000031b0


	//   ....[36]....
        /*0588*/ 	.word	0x000031c0


	//   ....[37]....
        /*058c*/ 	.word	0x00004570


	//   ....[38]....
        /*0590*/ 	.word	0x00004590


	//   ....[39]....
        /*0594*/ 	.word	0x000045b0


	//   ....[40]....
        /*0598*/ 	.word	0x000045c0


	//   ....[41]....
        /*059c*/ 	.word	0x000046a0


	//   ....[42]....
        /*05a0*/ 	.word	0x000046b0


	//   ....[43]....
        /*05a4*/ 	.word	0x000048e0


	//   ....[44]....
        /*05a8*/ 	.word	0x000052e0


	//   ....[45]....
        /*05ac*/ 	.word	0x00005d20


	//   ....[46]....
        /*05b0*/ 	.word	0x00005d50


	//   ....[47]....
        /*05b4*/ 	.word	0x00005d60


	//   ....[48]....
        /*05b8*/ 	.word	0x00005d90


	//   ....[49]....
        /*05bc*/ 	.word	0x00007640


	//   ....[50]....
        /*05c0*/ 	.word	0x00007660


	//   ....[51]....
        /*05c4*/ 	.word	0x00007720


	//   ....[52]....
        /*05c8*/ 	.word	0x00007730


	//   ....[53]....
        /*05cc*/ 	.word	0x000077a0


	//   ....[54]....
        /*05d0*/ 	.word	0x000077c0


	//   ....[55]....
        /*05d4*/ 	.word	0x000089f0


	//   ....[56]....
        /*05d8*/ 	.word	0x00008a10


	//   ....[57]....
        /*05dc*/ 	.word	0x00008ad0


	//   ....[58]....
        /*05e0*/ 	.word	0x00008ae0


	//   ....[59]....
        /*05e4*/ 	.word	0x00008b50


	//   ....[60]....
        /*05e8*/ 	.word	0x00008b70


	//   ....[61]....
        /*05ec*/ 	.word	0x00008d50


	//   ....[62]....
        /*05f0*/ 	.word	0x000097a0


	//   ....[63]....
        /*05f4*/ 	.word	0x0000a240


	//   ....[64]....
        /*05f8*/ 	.word	0x0000a270


	//   ....[65]....
        /*05fc*/ 	.word	0x0000a280


	//   ....[66]....
        /*0600*/ 	.word	0x0000a2b0


	//   ....[67]....
        /*0604*/ 	.word	0x0000c050


	//   ....[68]....
        /*0608*/ 	.word	0x0000c070


	//   ....[69]....
        /*060c*/ 	.word	0x0000c130


	//   ....[70]....
        /*0610*/ 	.word	0x0000c140


	//   ....[71]....
        /*0614*/ 	.word	0x0000c1b0


	//   ....[72]....
        /*0618*/ 	.word	0x0000c1d0


	//   ....[73]....
        /*061c*/ 	.word	0x0000d400


	//   ....[74]....
        /*0620*/ 	.word	0x0000d420


	//   ....[75]....
        /*0624*/ 	.word	0x0000d4e0


	//   ....[76]....
        /*0628*/ 	.word	0x0000d4f0


	//   ....[77]....
        /*062c*/ 	.word	0x0000d560


	//   ....[78]....
        /*0630*/ 	.word	0x0000d580


	//   ....[79]....
        /*0634*/ 	.word	0x0000d9c0


	//   ....[80]....
        /*0638*/ 	.word	0x0000d9f0


	//   ....[81]....
        /*063c*/ 	.word	0x0000da00


	//   ....[82]....
        /*0640*/ 	.word	0x0000da30


	//   ....[83]....
        /*0644*/ 	.word	0x0000f590


	//   ....[84]....
        /*0648*/ 	.word	0x0000f5a0


	//   ....[85]....
        /*064c*/ 	.word	0x0000f600


	//   ....[86]....
        /*0650*/ 	.word	0x0000f630


	//   ....[87]....
        /*0654*/ 	.word	0x0000f690


	//   ....[88]....
        /*0658*/ 	.word	0x0000f6c0


	//   ....[89]....
        /*065c*/ 	.word	0x000108b0


	//   ....[90]....
        /*0660*/ 	.word	0x000108d0


	//   ....[91]....
        /*0664*/ 	.word	0x00010980


	//   ....[92]....
        /*0668*/ 	.word	0x000109a0


	//   ....[93]....
        /*066c*/ 	.word	0x000109b0


	//   ....[94]....
        /*0670*/ 	.word	0x00010a20


	//   ....[95]....
        /*0674*/ 	.word	0x00010bc0


	//   ....[96]....
        /*0678*/ 	.word	0x00011610


	//   ....[97]....
        /*067c*/ 	.word	0x000120b0


	//   ....[98]....
        /*0680*/ 	.word	0x000120e0


	//   ....[99]....
        /*0684*/ 	.word	0x000120f0


	//   ....[100]....
        /*0688*/ 	.word	0x00012120


	//   ....[101]....
        /*068c*/ 	.word	0x00013a30


	//   ....[102]....
        /*0690*/ 	.word	0x00013a60


	//   ....[103]....
        /*0694*/ 	.word	0x00013a70


	//   ....[104]....
        /*0698*/ 	.word	0x00013aa0


	//   ....[105]....
        /*069c*/ 	.word	0x00014ab0


	//   ....[106]....
        /*06a0*/ 	.word	0x00014ae0


	//   ....[107]....
        /*06a4*/ 	.word	0x00014af0


	//   ....[108]....
        /*06a8*/ 	.word	0x00014b00


	//   ....[109]....
        /*06ac*/ 	.word	0x00014e30


	//   ....[110]....
        /*06b0*/ 	.word	0x00014e50


	//   ....[111]....
        /*06b4*/ 	.word	0x00014f60


	//   ....[112]....
        /*06b8*/ 	.word	0x00014f70


	//   ....[113]....
        /*06bc*/ 	.word	0x00015080


	//   ....[114]....
        /*06c0*/ 	.word	0x000150a0


	//   ....[115]....
        /*06c4*/ 	.word	0x000151b0


	//   ....[116]....
        /*06c8*/ 	.word	0x000151c0


	//   ....[117]....
        /*06cc*/ 	.word	0x000154c0


	//   ....[118]....
        /*06d0*/ 	.word	0x000154e0


	//   ....[119]....
        /*06d4*/ 	.word	0x00015bf0


	//   ....[120]....
        /*06d8*/ 	.word	0x00015c00


	//   ....[121]....
        /*06dc*/ 	.word	0x00016a40


	//   ....[122]....
        /*06e0*/ 	.word	0x00016a60


	//   ....[123]....
        /*06e4*/ 	.word	0x00016b80


	//   ....[124]....
        /*06e8*/ 	.word	0x00016b90


	//   ....[125]....
        /*06ec*/ 	.word	0x00016ca0


	//   ....[126]....
        /*06f0*/ 	.word	0x00016cc0


	//   ....[127]....
        /*06f4*/ 	.word	0x00016dd0


	//   ....[128]....
        /*06f8*/ 	.word	0x00016de0


	//   ....[129]....
        /*06fc*/ 	.word	0x00016f90


	//   ....[130]....
        /*0700*/ 	.word	0x00016fb0


	//   ....[131]....
        /*0704*/ 	.word	0x000170d0


	//   ....[132]....
        /*0708*/ 	.word	0x00017110


	//   ....[133]....
        /*070c*/ 	.word	0x00017140


	//   ....[134]....
        /*0710*/ 	.word	0x00017170


	//   ....[135]....
        /*0714*/ 	.word	0x000171a0


	//   ....[136]....
        /*0718*/ 	.word	0x000171d0


	//   ....[137]....
        /*071c*/ 	.word	0x00017320


	//   ....[138]....
        /*0720*/ 	.word	0x00017360


	//   ....[139]....
        /*0724*/ 	.word	0x00017390


	//   ....[140]....
        /*0728*/ 	.word	0x000173c0


	//   ....[141]....
        /*072c*/ 	.word	0x000173f0


	//   ....[142]....
        /*0730*/ 	.word	0x00017420


	//   ....[143]....
        /*0734*/ 	.word	0x000174b0


	//   ....[144]....
        /*0738*/ 	.word	0x000174f0


	//   ....[145]....
        /*073c*/ 	.word	0x00017500


	//   ....[146]....
        /*0740*/ 	.word	0x00017560


	//   ....[147]....
        /*0744*/ 	.word	0x00017f10


	//   ....[148]....
        /*0748*/ 	.word	0x00017f70


	//   ....[149]....
        /*074c*/ 	.word	0x00017fc0


	//   ....[150]....
        /*0750*/ 	.word	0x00018010


	//   ....[151]....
        /*0754*/ 	.word	0x00018060


	//   ....[152]....
        /*0758*/ 	.word	0x000180d0


	//   ....[153]....
        /*075c*/ 	.word	0x00018120


	//   ....[154]....
        /*0760*/ 	.word	0x00018190


	//   ....[155]....
        /*0764*/ 	.word	0x00018200


	//   ....[156]....
        /*0768*/ 	.word	0x00018270


	//   ....[157]....
        /*076c*/ 	.word	0x000182e0


	//   ....[158]....
        /*0770*/ 	.word	0x00018350


	//   ....[159]....
        /*0774*/ 	.word	0x00018470


	//   ....[160]....
        /*0778*/ 	.word	0x000184d0


	//   ....[161]....
        /*077c*/ 	.word	0x00018610


	//   ....[162]....
        /*0780*/ 	.word	0x00018670


	//   ....[163]....
        /*0784*/ 	.word	0x000186e0


	//   ....[164]....
        /*0788*/ 	.word	0x00018750


	//   ....[165]....
        /*078c*/ 	.word	0x000187a0


	//   ....[166]....
        /*0790*/ 	.word	0x000187e0


	//   ....[167]....
        /*0794*/ 	.word	0x00018830


	//   ....[168]....
        /*0798*/ 	.word	0x00018880


	//   ....[169]....
        /*079c*/ 	.word	0x000188f0


	//   ....[170]....
        /*07a0*/ 	.word	0x00018960


	//   ....[171]....
        /*07a4*/ 	.word	0x00018a80


	//   ....[172]....
        /*07a8*/ 	.word	0x00018ae0


	//   ....[173]....
        /*07ac*/ 	.word	0x00018c20


	//   ....[174]....
        /*07b0*/ 	.word	0x00018c80


	//   ....[175]....
        /*07b4*/ 	.word	0x00018cf0


	//   ....[176]....
        /*07b8*/ 	.word	0x00018d60


	//   ....[177]....
        /*07bc*/ 	.word	0x00018e80


	//   ....[178]....
        /*07c0*/ 	.word	0x00018ee0


	//   ....[179]....
        /*07c4*/ 	.word	0x00019020


	//   ....[180]....
        /*07c8*/ 	.word	0x00019080


	//   ....[181]....
        /*07cc*/ 	.word	0x000190f0


	//   ....[182]....
        /*07d0*/ 	.word	0x00019160


	//   ....[183]....
        /*07d4*/ 	.word	0x000191b0


	//   ....[184]....
        /*07d8*/ 	.word	0x00019200


	//   ....[185]....
        /*07dc*/ 	.word	0x00019250


	//   ....[186]....
        /*07e0*/ 	.word	0x00019290


	//   ....[187]....
        /*07e4*/ 	.word	0x000192f0


	//   ....[188]....
        /*07e8*/ 	.word	0x00019360


	//   ....[189]....
        /*07ec*/ 	.word	0x00019480


	//   ....[190]....
        /*07f0*/ 	.word	0x000194e0


	//   ....[191]....
        /*07f4*/ 	.word	0x00019620


	//   ....[192]....
        /*07f8*/ 	.word	0x00019680


	//   ....[193]....
        /*07fc*/ 	.word	0x000196f0


	//   ....[194]....
        /*0800*/ 	.word	0x00019760


	//   ....[195]....
        /*0804*/ 	.word	0x00019880


	//   ....[196]....
        /*0808*/ 	.word	0x000198e0


	//   ....[197]....
        /*080c*/ 	.word	0x00019a20


	//   ....[198]....
        /*0810*/ 	.word	0x00019a80


	//   ....[199]....
        /*0814*/ 	.word	0x00019ad0


	//   ....[200]....
        /*0818*/ 	.word	0x00019b20


	//   ....[201]....
        /*081c*/ 	.word	0x00019b70


	//   ....[202]....
        /*0820*/ 	.word	0x00019bb0


	//   ....[203]....
        /*0824*/ 	.word	0x00019c10


	//   ....[204]....
        /*0828*/ 	.word	0x00019c80


	//   ....[205]....
        /*082c*/ 	.word	0x00019cf0


	//   ....[206]....
        /*0830*/ 	.word	0x00019e00


	//   ....[207]....
        /*0834*/ 	.word	0x00019e60


	//   ....[208]....
        /*0838*/ 	.word	0x00019f70


	//   ....[209]....
        /*083c*/ 	.word	0x00019fd0


	//   ....[210]....
        /*0840*/ 	.word	0x0001a040


	//   ....[211]....
        /*0844*/ 	.word	0x0001a0b0


	//   ....[212]....
        /*0848*/ 	.word	0x0001a100


	//   ....[213]....
        /*084c*/ 	.word	0x0001a150


	//   ....[214]....
        /*0850*/ 	.word	0x0001a1a0


	//   ....[215]....
        /*0854*/ 	.word	0x0001a1e0


	//   ....[216]....
        /*0858*/ 	.word	0x0001a230


	//   ....[217]....
        /*085c*/ 	.word	0x0001a280


	//   ....[218]....
        /*0860*/ 	.word	0x0001a2d0


	//   ....[219]....
        /*0864*/ 	.word	0x0001a310


	//   ....[220]....
        /*0868*/ 	.word	0x0001a380


	//   ....[221]....
        /*086c*/ 	.word	0x0001a3f0


	//   ....[222]....
        /*0870*/ 	.word	0x0001a460


	//   ....[223]....
        /*0874*/ 	.word	0x0001a4c0


	//   ....[224]....
        /*0878*/ 	.word	0x0001a530


	//   ....[225]....
        /*087c*/ 	.word	0x0001a5a0


	//   ....[226]....
        /*0880*/ 	.word	0x0001a610


	//   ....[227]....
        /*0884*/ 	.word	0x0001a670


	//   ....[228]....
        /*0888*/ 	.word	0x0001a6e0


	//   ....[229]....
        /*088c*/ 	.word	0x0001a750


	//   ....[230]....
        /*0890*/ 	.word	0x0001a7c0


	//   ....[231]....
        /*0894*/ 	.word	0x0001a820


	//   ....[232]....
        /*0898*/ 	.word	0x0001a890


	//   ....[233]....
        /*089c*/ 	.word	0x0001a900


	//   ....[234]....
        /*08a0*/ 	.word	0x0001a970


	//   ....[235]....
        /*08a4*/ 	.word	0x0001a9d0


	//   ....[236]....
        /*08a8*/ 	.word	0x0001aa40


	//   ....[237]....
        /*08ac*/ 	.word	0x0001aab0


	//   ....[238]....
        /*08b0*/ 	.word	0x0001ab20


	//   ....[239]....
        /*08b4*/ 	.word	0x0001ab80


	//   ....[240]....
        /*08b8*/ 	.word	0x0001abf0


	//   ....[241]....
        /*08bc*/ 	.word	0x0001ac60


	//   ....[242]....
        /*08c0*/ 	.word	0x0001acb0


	//   ....[243]....
        /*08c4*/ 	.word	0x0001acf0


	//   ....[244]....
        /*08c8*/ 	.word	0x0001ad40


	//   ....[245]....
        /*08cc*/ 	.word	0x0001ad90


	//   ....[246]....
        /*08d0*/ 	.word	0x0001ade0


	//   ....[247]....
        /*08d4*/ 	.word	0x0001ae50


	//   ....[248]....
        /*08d8*/ 	.word	0x0001aea0


	//   ....[249]....
        /*08dc*/ 	.word	0x0001aef0


	//   ....[250]....
        /*08e0*/ 	.word	0x0001af40


	//   ....[251]....
        /*08e4*/ 	.word	0x0001af90


	//   ....[252]....
        /*08e8*/ 	.word	0x0001afe0


	//   ....[253]....
        /*08ec*/ 	.word	0x0001b050


	//   ....[254]....
        /*08f0*/ 	.word	0x0001b0a0


	//   ....[255]....
        /*08f4*/ 	.word	0x0001b110


	//   ....[0]....
        /*08f8*/ 	.word	0x0001b170


	//   ....[1]....
        /*08fc*/ 	.word	0x0001b1e0


	//----- nvinfo : EIATTR_EXIT_INSTR_OFFSETS
	.align		4
.L_282:
        /*0900*/ 	.byte	0x04, 0x1c
        /*0902*/ 	.short	(.L_284 - .L_283)


	//   ....[0]....
.L_283:
        /*0904*/ 	.word	0x00000fe0


	//   ....[1]....
        /*0908*/ 	.word	0x00017ed0


	//----- nvinfo : EIATTR_MAX_THREADS
	.align		4
.L_284:
        /*090c*/ 	.byte	0x04, 0x05
        /*090e*/ 	.short	(.L_286 - .L_285)
.L_285:
        /*0910*/ 	.word	0x00000100
        /*0914*/ 	.word	0x00000001
        /*0918*/ 	.word	0x00000001


	//----- nvinfo : EIATTR_CRS_STACK_SIZE
	.align		4
.L_286:
        /*091c*/ 	.byte	0x04, 0x1e
        /*091e*/ 	.short	(.L_288 - .L_287)
.L_287:
        /*0920*/ 	.word	0x00000000
.L_288:


//--------------------- .nv.info._ZN7cutlass13device_kernelIN5flash19enable_sm80_to_sm89INS1_16FlashAttnFwdSm80INS1_25CollectiveMainloopFwdSm80ILi8ELi1ELb1EN4cute5tupleIJNS5_1CILi128EEENS7_ILi96EEES8_EEELi128ENS_10bfloat16_tEfNS_4arch4Sm80ELb0ELb1ELb1ELb1ELb1ELb1ELb1ELb1EEENS1_21CollectiveEpilogueFwdINS6_IJS8_S8_S9_EEENS6_IJNS7_ILi1EEESH_SH_EEESB_SD_Li256ELb1ELb1ELb1ELb0EEENS1_36VarlenDynamicPersistentTileSchedulerILi128ELi96ELi256ELi256ELb1ELb1ELb0ELb1ELb0ELb1EEEEEEEEEvNT_6ParamsE --------------------------
	.section	.nv.info._ZN7cutlass13device_kernelIN5flash19enable_sm80_to_sm89INS1_16FlashAttnFwdSm80INS1_25CollectiveMainloopFwdSm80ILi8ELi1ELb1EN4cute5tupleIJNS5_1CILi128EEENS7_ILi96EEES8_EEELi128ENS_10bfloat16_tEfNS_4arch4Sm80ELb0ELb1ELb1ELb1ELb1ELb1ELb1ELb1EEENS1_21CollectiveEpilogueFwdINS6_IJS8_S8_S9_EEENS6_IJNS7_ILi1EEESH_SH_EEESB_SD_Li256ELb1ELb1ELb1ELb0EEENS1_36VarlenDynamicPersistentTileSchedulerILi128ELi96ELi256ELi256ELb1ELb1ELb0ELb1ELb0ELb1EEEEEEEEEvNT_6ParamsE,"",@"SHT_CUDA_INFO"
	.sectionflags	@""
	.align	4


	//----- nvinfo : EIATTR_CUDA_API_VERSION
	.align		4
        /*0000*/ 	.byte	0x04, 0x37
        /*0002*/ 	.short	(.L_290 - .L_289)
.L_289:
        /*0004*/ 	.word	0x00000082


	//----- nvinfo : EIATTR_SW2861232_WAR
	.align		4
.L_290:
        /*0008*/ 	.byte	0x01, 0x35
	.zero		2


	//----- nvinfo : EIATTR_PARAM_CBANK
	.align		4
        /*000c*/ 	.byte	0x04, 0x0a
        /*000e*/ 	.short	(.L_292 - .L_291)
	.align		4
.L_291:
        /*0010*/ 	.word	index@(.nv.constant0._ZN7cutlass13device_kernelIN5flash19enable_sm80_to_sm89INS1_16FlashAttnFwdSm80INS1_25CollectiveMainloopFwdSm80ILi8ELi1ELb1EN4cute5tupleIJNS5_1CILi128EEENS7_ILi96EEES8_EEELi128ENS_10bfloat16_tEfNS_4arch4Sm80ELb0ELb1ELb1ELb1ELb1ELb1ELb1ELb1EEENS1_21CollectiveEpilogueFwdINS6_IJS8_S8_S9_EEENS6_IJNS7_ILi1EEESH_SH_EEESB_SD_Li256ELb1ELb1ELb1ELb0EEENS1_36VarlenDynamicPersistentTileSchedulerILi128ELi96ELi256ELi256ELb1ELb1ELb0ELb1ELb0ELb1EEEEEEEEEvNT_6ParamsE)
        /*0014*/ 	.short	0x0160
        /*0016*/ 	.short	0x0438


	//----- nvinfo : EIATTR_CBANK_PARAM_SIZE
	.align		4
.L_292:
        /*0018*/ 	.byte	0x03, 0x19
        /*001a*/ 	.short	0x0438


	//----- nvinfo : EIATTR_KPARAM_INFO
	.align		4
        /*001c*/ 	.byte	0x04, 0x17
        /*001e*/ 	.short	(.L_294 - .L_293)
.L_293:
        /*0020*/ 	.word	0x00000000
        /*0024*/ 	.short	0x0000
        /*0026*/ 	.short	0x0000
        /*0028*/ 	.byte	0x00, 0xf0, 0xe1, 0x10


	//----- nvinfo : EIATTR_MAXREG_COUNT
	.align		4
.L_294:
        /*002c*/ 	.byte	0x03, 0x1b
        /*002e*/ 	.short	0x00ff


	//----- nvinfo : EIATTR_NUM_BARRIERS
	.align		4
        /*0030*/ 	.byte	0x02, 0x4c
        /*0032*/ 	.byte	0x06
	.zero		1


	//----- nvinfo : EIATTR_ANNOTATIONS
	.align		4
        /*0034*/ 	.byte	0x04, 0x55
        /*0036*/ 	.short	(.L_296 - .L_295)


	//   ....[0]....
.L_295:
        /* <DEDUP_REMOVED lines=60> */


	//----- nvinfo : EIATTR_MERCURY_ISA_VERSION
	.align		4
.L_296:
        /*03e0*/ 	.byte	0x03, 0x5f
        /*03e2*/ 	.short	0x0000


	//----- nvinfo : EIATTR_INT_WARP_WIDE_INSTR_OFFSETS
	.align		4
        /*03e4*/ 	.byte	0x04, 0x31
        /*03e6*/ 	.short	(.L_298 - .L_297)


	//   ....[0]....
.L_297:
        /*03e8*/ 	.word	0x0001f140


	//   ....[1]....
        /*03ec*/ 	.word	0x0001f1c0


	//----- nvinfo : EIATTR_COOP_GROUP_MASK_REGIDS
	.align		4
.L_298:
        /*03f0*/ 	.byte	0x04, 0x29
        /*03f2*/ 	.short	(.L_300 - .L_299)


	//   ....[0]....
.L_299:
        /*03f4*/ 	.word	0xffffffff


	//   ....[1]....
        /*03f8*/ 	.word	0xffffffff


	//   ....[2]....
        /*03fc*/ 	.word	0xffffffff


	//   ....[3]....
        /*0400*/ 	.word	0xffffffff


	//   ....[4]....
        /*0404*/ 	.word	0xffffffff


	//   ....[5]....
        /*0408*/ 	.word	0xffffffff


	//   ....[6]....
        /*040c*/ 	.word	0xffffffff


	//   ....[7]....
        /*0410*/ 	.word	0xffffffff


	//   ....[8]....
        /*0414*/ 	.word	0xffffffff


	//   ....[9]....
        /*0418*/ 	.word	0xffffffff


	//   ....[10]....
        /*041c*/ 	.word	0xffffffff


	//   ....[11]....
        /*0420*/ 	.word	0xffffffff


	//   ....[12]....
        /*0424*/ 	.word	0xffffffff


	//   ....[13]....
        /*0428*/ 	.word	0xffffffff


	//   ....[14]....
        /*042c*/ 	.word	0xffffffff


	//   ....[15]....
        /*0430*/ 	.word	0xffffffff


	//   ....[16]....
        /*0434*/ 	.word	0xffffffff


	//   ....[17]....
        /*0438*/ 	.word	0xffffffff


	//   ....[18]....
        /*043c*/ 	.word	0xffffffff


	//   ....[19]....
        /*0440*/ 	.word	0xffffffff


	//   ....[20]....
        /*0444*/ 	.word	0xffffffff


	//   ....[21]....
        /*0448*/ 	.word	0xffffffff


	//   ....[22]....
        /*044c*/ 	.word	0xffffffff


	//   ....[23]....
        /*0450*/ 	.word	0xffffffff


	//   ....[24]....
        /*0454*/ 	.word	0xffffffff


	//   ....[25]....
        /*0458*/ 	.word	0xffffffff


	//   ....[26]....
        /*045c*/ 	.word	0xffffffff


	//   ....[27]....
        /*0460*/ 	.word	0xffffffff


	//   ....[28]....
        /*0464*/ 	.word	0xffffffff


	//   ....[29]....
        /*0468*/ 	.word	0xffffffff


	//   ....[30]....
        /*046c*/ 	.word	0xffffffff


	//   ....[31]....
        /*0470*/ 	.word	0xffffffff


	//   ....[32]....
        /*0474*/ 	.word	0xffffffff


	//   ....[33]....
        /*0478*/ 	.word	0xffffffff


	//   ....[34]....
        /*047c*/ 	.word	0xffffffff


	//   ....[35]....
        /*0480*/ 	.word	0xffffffff


	//   ....[36]....
        /*0484*/ 	.word	0xffffffff


	//   ....[37]....
        /*0488*/ 	.word	0xffffffff


	//   ....[38]....
        /*048c*/ 	.word	0xffffffff


	//   ....[39]....
        /*0490*/ 	.word	0xffffffff


	//   ....[40]....
        /*0494*/ 	.word	0xffffffff


	//   ....[41]....
        /*0498*/ 	.word	0xffffffff


	//   ....[42]....
        /*049c*/ 	.word	0xffffffff


	//   ....[43]....
        /*04a0*/ 	.word	0xffffffff


	//   ....[44]....
        /*04a4*/ 	.word	0xffffffff


	//   ....[45]....
        /*04a8*/ 	.word	0xffffffff


	//   ....[46]....
        /*04ac*/ 	.word	0xffffffff


	//   ....[47]....
        /*04b0*/ 	.word	0xffffffff


	//   ....[48]....
        /*04b4*/ 	.word	0xffffffff


	//   ....[49]....
        /*04b8*/ 	.word	0xffffffff


	//   ....[50]....
        /*04bc*/ 	.word	0xffffffff


	//   ....[51]....
        /*04c0*/ 	.word	0xffffffff


	//   ....[52]....
        /*04c4*/ 	.word	0xffffffff


	//   ....[53]....
        /*04c8*/ 	.word	0xffffffff


	//   ....[54]....
        /*04cc*/ 	.word	0xffffffff


	//   ....[55]....
        /*04d0*/ 	.word	0xffffffff


	//   ....[56]....
        /*04d4*/ 	.word	0xffffffff


	//   ....[57]....
        /*04d8*/ 	.word	0xffffffff


	//   ....[58]....
        /*04dc*/ 	.word	0xffffffff


	//   ....[59]....
        /*04e0*/ 	.word	0xffffffff


	//   ....[60]....
        /*04e4*/ 	.word	0xffffffff


	//   ....[61]....
        /*04e8*/ 	.word	0xffffffff


	//   ....[62]....
        /*04ec*/ 	.word	0xffffffff


	//   ....[63]....
        /*04f0*/ 	.word	0xffffffff


	//   ....[64]....
        /*04f4*/ 	.word	0xffffffff


	//   ....[65]....
        /*04f8*/ 	.word	0xffffffff


	//   ....[66]....
        /*04fc*/ 	.word	0xffffffff


	//   ....[67]....
        /*0500*/ 	.word	0xffffffff


	//   ....[68]....
        /*0504*/ 	.word	0xffffffff


	//   ....[69]....
        /*0508*/ 	.word	0xffffffff


	//   ....[70]....
        /*050c*/ 	.word	0xffffffff


	//   ....[71]....
        /*0510*/ 	.word	0xffffffff


	//   ....[72]....
        /*0514*/ 	.word	0xffffffff


	//   ....[73]....
        /*0518*/ 	.word	0xffffffff


	//   ....[74]....
        /*051c*/ 	.word	0xffffffff


	//   ....[75]....
        /*0520*/ 	.word	0xffffffff


	//   ....[76]....
        /*0524*/ 	.word	0xffffffff


	//   ....[77]....
        /*0528*/ 	.word	0xffffffff


	//   ....[78]....
        /*052c*/ 	.word	0xffffffff


	//   ....[79]....
        /*0530*/ 	.word	0xffffffff


	//   ....[80]....
        /*0534*/ 	.word	0xffffffff


	//   ....[81]....
        /*0538*/ 	.word	0xffffffff


	//   ....[82]....
        /*053c*/ 	.word	0xffffffff


	//   ....[83]....
        /*0540*/ 	.word	0xffffffff


	//   ....[84]....
        /*0544*/ 	.word	0xffffffff


	//   ....[85]....
        /*0548*/ 	.word	0xffffffff


	//   ....[86]....
        /*054c*/ 	.word	0xffffffff


	//   ....[87]....
        /*0550*/ 	.word	0xffffffff


	//   ....[88]....
        /*0554*/ 	.word	0xffffffff


	//   ....[89]....
        /*0558*/ 	.word	0xffffffff


	//   ....[90]....
        /*055c*/ 	.word	0xffffffff


	//   ....[91]....
        /*0560*/ 	.word	0xffffffff


	//   ....[92]....
        /*0564*/ 	.word	0xffffffff


	//   ....[93]....
        /*0568*/ 	.word	0xffffffff


	//   ....[94]....
        /*056c*/ 	.word	0xffffffff


	//   ....[95]....
        /*0570*/ 	.word	0xffffffff


	//   ....[96]....
        /*0574*/ 	.word	0xffffffff


	//   ....[97]....
        /*0578*/ 	.word	0xffffffff


	//   ....[98]....
        /*057c*/ 	.word	0xffffffff


	//   ....[99]....
        /*0580*/ 	.word	0xffffffff


	//   ....[100]....
        /*0584*/ 	.word	0xffffffff


	//   ....[101]....
        /*0588*/ 	.word	0xffffffff


	//   ....[102]....
        /*058c*/ 	.word	0xffffffff


	//   ....[103]....
        /*0590*/ 	.word	0xffffffff


	//   ....[104]....
        /*0594*/ 	.word	0xffffffff


	//   ....[105]....
        /*0598*/ 	.word	0xffffffff


	//   ....[106]....
        /*059c*/ 	.word	0xffffffff


	//   ....[107]....
        /*05a0*/ 	.word	0xffffffff


	//   ....[108]....
        /*05a4*/ 	.word	0xffffffff


	//   ....[109]....
        /*05a8*/ 	.word	0xffffffff


	//   ....[110]....
        /*05ac*/ 	.word	0xffffffff


	//   ....[111]....
        /*05b0*/ 	.word	0xffffffff


	//   ....[112]....
        /*05b4*/ 	.word	0xffffffff


	//   ....[113]....
        /*05b8*/ 	.word	0xffffffff


	//   ....[114]....
        /*05bc*/ 	.word	0xffffffff


	//   ....[115]....
        /*05c0*/ 	.word	0xffffffff


	//   ....[116]....
        /*05c4*/ 	.word	0xffffffff


	//   ....[117]....
        /*05c8*/ 	.word	0xffffffff


	//   ....[118]....
        /*05cc*/ 	.word	0xffffffff


	//   ....[119]....
        /*05d0*/ 	.word	0xffffffff


	//   ....[120]....
        /*05d4*/ 	.word	0xffffffff


	//   ....[121]....
        /*05d8*/ 	.word	0xffffffff


	//   ....[122]....
        /*05dc*/ 	.word	0xffffffff


	//   ....[123]....
        /*05e0*/ 	.word	0xffffffff


	//   ....[124]....
        /*05e4*/ 	.word	0xffffffff


	//   ....[125]....
        /*05e8*/ 	.word	0xffffffff


	//   ....[126]....
        /*05ec*/ 	.word	0xffffffff


	//   ....[127]....
        /*05f0*/ 	.word	0xffffffff


	//   ....[128]....
        /*05f4*/ 	.word	0xffffffff


	//   ....[129]....
        /*05f8*/ 	.word	0xffffffff


	//   ....[130]....
        /*05fc*/ 	.word	0xffffffff


	//   ....[131]....
        /*0600*/ 	.word	0xffffffff


	//   ....[132]....
        /*0604*/ 	.word	0xffffffff


	//   ....[133]....
        /*0608*/ 	.word	0xffffffff


	//   ....[134]....
        /*060c*/ 	.word	0xffffffff


	//   ....[135]....
        /*0610*/ 	.word	0xffffffff


	//   ....[136]....
        /*0614*/ 	.word	0xffffffff


	//   ....[137]....
        /*0618*/ 	.word	0xffffffff


	//   ....[138]....
        /*061c*/ 	.word	0xffffffff


	//   ....[139]....
        /*0620*/ 	.word	0xffffffff


	//   ....[140]....
        /*0624*/ 	.word	0xffffffff


	//   ....[141]....
        /*0628*/ 	.word	0xffffffff


	//   ....[142]....
        /*062c*/ 	.word	0xffffffff


	//   ....[143]....
        /*0630*/ 	.word	0xffffffff


	//   ....[144]....
        /*0634*/ 	.word	0xffffffff


	//   ....[145]....
        /*0638*/ 	.word	0xffffffff


	//   ....[146]....
        /*063c*/ 	.word	0xffffffff


	//   ....[147]....
        /*0640*/ 	.word	0xffffffff


	//   ....[148]....
        /*0644*/ 	.word	0xffffffff


	//   ....[149]....
        /*0648*/ 	.word	0xffffffff


	//   ....[150]....
        /*064c*/ 	.word	0xffffffff


	//   ....[151]....
        /*0650*/ 	.word	0xffffffff


	//   ....[152]....
        /*0654*/ 	.word	0xffffffff


	//   ....[153]....
        /*0658*/ 	.word	0xffffffff


	//   ....[154]....
        /*065c*/ 	.word	0xffffffff


	//   ....[155]....
        /*0660*/ 	.word	0xffffffff


	//   ....[156]....
        /*0664*/ 	.word	0xffffffff


	//   ....[157]....
        /*0668*/ 	.word	0xffffffff


	//   ....[158]....
        /*066c*/ 	.word	0xffffffff


	//   ....[159]....
        /*0670*/ 	.word	0xffffffff


	//   ....[160]....
        /*0674*/ 	.word	0xffffffff


	//   ....[161]....
        /*0678*/ 	.word	0xffffffff


	//   ....[162]....
        /*067c*/ 	.word	0xffffffff


	//   ....[163]....
        /*0680*/ 	.word	0xffffffff


	//   ....[164]....
        /*0684*/ 	.word	0xffffffff


	//   ....[165]....
        /*0688*/ 	.word	0xffffffff


	//   ....[166]....
        /*068c*/ 	.word	0xffffffff


	//   ....[167]....
        /*0690*/ 	.word	0xffffffff


	//   ....[168]....
        /*0694*/ 	.word	0xffffffff


	//   ....[169]....
        /*0698*/ 	.word	0xffffffff


	//   ....[170]....
        /*069c*/ 	.word	0xffffffff


	//   ....[171]....
        /*06a0*/ 	.word	0xffffffff


	//   ....[172]....
        /*06a4*/ 	.word	0xffffffff


	//   ....[173]....
        /*06a8*/ 	.word	0xffffffff


	//   ....[174]....
        /*06ac*/ 	.word	0xffffffff


	//   ....[175]....
        /*06b0*/ 	.word	0xffffffff


	//   ....[176]....
        /*06b4*/ 	.word	0xffffffff


	//   ....[177]....
        /*06b8*/ 	.word	0xffffffff


	//   ....[178]....
        /*06bc*/ 	.word	0xffffffff


	//   ....[179]....
        /*06c0*/ 	.word	0xffffffff


	//   ....[180]....
        /*06c4*/ 	.word	0xffffffff


	//   ....[181]....
        /*06c8*/ 	.word	0xffffffff


	//   ....[182]....
        /*06cc*/ 	.word	0xffffffff


	//   ....[183]....
        /*06d0*/ 	.word	0xffffffff


	//   ....[184]....
        /*06d4*/ 	.word	0xffffffff


	//   ....[185]....
        /*06d8*/ 	.word	0xffffffff


	//   ....[186]....
        /*06dc*/ 	.word	0xffffffff


	//   ....[187]....
        /*06e0*/ 	.word	0xffffffff


	//   ....[188]....
        /*06e4*/ 	.word	0xffffffff


	//   ....[189]....
        /*06e8*/ 	.word	0xffffffff


	//   ....[190]....
        /*06ec*/ 	.word	0xffffffff


	//   ....[191]....
        /*06f0*/ 	.word	0xffffffff


	//   ....[192]....
        /*06f4*/ 	.word	0xffffffff


	//   ....[193]....
        /*06f8*/ 	.word	0xffffffff


	//   ....[194]....
        /*06fc*/ 	.word	0xffffffff


	//   ....[195]....
        /*0700*/ 	.word	0xffffffff


	//   ....[196]....
        /*0704*/ 	.word	0xffffffff


	//   ....[197]....
        /*0708*/ 	.word	0xffffffff


	//   ....[198]....
        /*070c*/ 	.word	0xffffffff


	//   ....[199]....
        /*0710*/ 	.word	0xffffffff


	//   ....[200]....
        /*0714*/ 	.word	0xffffffff


	//   ....[201]....
        /*0718*/ 	.word	0xffffffff


	//   ....[202]....
        /*071c*/ 	.word	0xffffffff


	//   ....[203]....
        /*0720*/ 	.word	0xffffffff


	//   ....[204]....
        /*0724*/ 	.word	0xffffffff


	//   ....[205]....
        /*0728*/ 	.word	0xffffffff


	//   ....[206]....
        /*072c*/ 	.word	0xffffffff


	//   ....[207]....
        /*0730*/ 	.word	0xffffffff


	//   ....[208]....
        /*0734*/ 	.word	0xffffffff


	//   ....[209]....
        /*0738*/ 	.word	0xffffffff


	//   ....[210]....
        /*073c*/ 	.word	0xffffffff


	//   ....[211]....
        /*0740*/ 	.word	0xffffffff


	//   ....[212]....
        /*0744*/ 	.word	0xffffffff


	//   ....[213]....
        /*0748*/ 	.word	0xffffffff


	//   ....[214]....
        /*074c*/ 	.word	0xffffffff


	//   ....[215]....
        /*0750*/ 	.word	0xffffffff


	//   ....[216]....
        /*0754*/ 	.word	0xffffffff


	//   ....[217]....
        /*0758*/ 	.word	0xffffffff


	//   ....[218]....
        /*075c*/ 	.word	0xffffffff


	//   ....[219]....
        /*0760*/ 	.word	0xffffffff


	//   ....[220]....
        /*0764*/ 	.word	0xffffffff


	//   ....[221]....
        /*0768*/ 	.word	0xffffffff


	//   ....[222]....
        /*076c*/ 	.word	0xffffffff


	//   ....[223]....
        /*0770*/ 	.word	0xffffffff


	//   ....[224]....
        /*0774*/ 	.word	0xffffffff


	//   ....[225]....
        /*0778*/ 	.word	0xffffffff


	//   ....[226]....
        /*077c*/ 	.word	0xffffffff


	//   ....[227]....
        /*0780*/ 	.word	0xffffffff


	//   ....[228]....
        /*0784*/ 	.word	0xffffffff


	//   ....[229]....
        /*0788*/ 	.word	0xffffffff


	//   ....[230]....
        /*078c*/ 	.word	0xffffffff


	//   ....[231]....
        /*0790*/ 	.word	0xffffffff


	//   ....[232]....
        /*0794*/ 	.word	0xffffffff


	//   ....[233]....
        /*0798*/ 	.word	0xffffffff


	//   ....[234]....
        /*079c*/ 	.word	0xffffffff


	//   ....[235]....
        /*07a0*/ 	.word	0xffffffff


	//   ....[236]....
        /*07a4*/ 	.word	0xffffffff


	//   ....[237]....
        /*07a8*/ 	.word	0xffffffff


	//   ....[238]....
        /*07ac*/ 	.word	0xffffffff


	//   ....[239]....
        /*07b0*/ 	.word	0xffffffff


	//   ....[240]....
        /*07b4*/ 	.word	0xffffffff


	//   ....[241]....
        /*07b8*/ 	.word	0xffffffff


	//   ....[242]....
        /*07bc*/ 	.word	0xffffffff


	//   ....[243]....
        /*07c0*/ 	.word	0xffffffff


	//   ....[244]....
        /*07c4*/ 	.word	0xffffffff


	//   ....[245]....
        /*07c8*/ 	.word	0xffffffff


	//   ....[246]....
        /*07cc*/ 	.word	0xffffffff


	//   ....[247]....
        /*07d0*/ 	.word	0xffffffff


	//   ....[248]....
        /*07d4*/ 	.word	0xffffffff


	//   ....[249]....
        /*07d8*/ 	.word	0xffffffff


	//   ....[250]....
        /*07dc*/ 	.word	0xffffffff


	//   ....[251]....
        /*07e0*/ 	.word	0xffffffff


	//   ....[252]....
        /*07e4*/ 	.word	0xffffffff


	//   ....[253]....
        /*07e8*/ 	.word	0xffffffff


	//   ....[254]....
        /*07ec*/ 	.word	0xffffffff


	//   ....[255]....
        /*07f0*/ 	.word	0xffffffff


	//   ....[0]....
        /*07f4*/ 	.word	0xffffffff


	//   ....[1]....
        /*07f8*/ 	.word	0xffffffff


	//   ....[2]....
        /*07fc*/ 	.word	0xffffffff


	//   ....[3]....
        /*0800*/ 	.word	0xffffffff


	//   ....[4]....
        /*0804*/ 	.word	0xffffffff


	//   ....[5]....
        /*0808*/ 	.word	0xffffffff


	//   ....[6]....
        /*080c*/ 	.word	0xffffffff


	//   ....[7]....
        /*0810*/ 	.word	0xffffffff


	//   ....[8]....
        /*0814*/ 	.word	0xffffffff


	//   ....[9]....
        /*0818*/ 	.word	0xffffffff


	//   ....[10]....
        /*081c*/ 	.word	0xffffffff


	//   ....[11]....
        /*0820*/ 	.word	0xffffffff


	//   ....[12]....
        /*0824*/ 	.word	0xffffffff


	//   ....[13]....
        /*0828*/ 	.word	0xffffffff


	//   ....[14]....
        /*082c*/ 	.word	0xffffffff


	//   ....[15]....
        /*0830*/ 	.word	0xffffffff


	//   ....[16]....
        /*0834*/ 	.word	0xffffffff


	//   ....[17]....
        /*0838*/ 	.word	0xffffffff


	//   ....[18]....
        /*083c*/ 	.word	0xffffffff


	//   ....[19]....
        /*0840*/ 	.word	0xffffffff


	//   ....[20]....
        /*0844*/ 	.word	0xffffffff


	//   ....[21]....
        /*0848*/ 	.word	0xffffffff


	//   ....[22]....
        /*084c*/ 	.word	0xffffffff


	//   ....[23]....
        /*0850*/ 	.word	0xffffffff


	//   ....[24]....
        /*0854*/ 	.word	0xffffffff


	//   ....[25]....
        /*0858*/ 	.word	0xffffffff


	//   ....[26]....
        /*085c*/ 	.word	0xffffffff


	//   ....[27]....
        /*0860*/ 	.word	0xffffffff


	//   ....[28]....
        /*0864*/ 	.word	0xffffffff


	//   ....[29]....
        /*0868*/ 	.word	0xffffffff


	//   ....[30]....
        /*086c*/ 	.word	0xffffffff


	//   ....[31]....
        /*0870*/ 	.word	0xffffffff


	//   ....[32]....
        /*0874*/ 	.word	0xffffffff


	//   ....[33]....
        /*0878*/ 	.word	0xffffffff


	//   ....[34]....
        /*087c*/ 	.word	0xffffffff


	//   ....[35]....
        /*0880*/ 	.word	0xffffffff


	//   ....[36]....
        /*0884*/ 	.word	0xffffffff


	//   ....[37]....
        /*0888*/ 	.word	0xffffffff


	//   ....[38]....
        /*088c*/ 	.word	0xffffffff


	//   ....[39]....
        /*0890*/ 	.word	0xffffffff


	//   ....[40]....
        /*0894*/ 	.word	0xffffffff


	//   ....[41]....
        /*0898*/ 	.word	0xffffffff


	//   ....[42]....
        /*089c*/ 	.word	0xffffffff


	//   ....[43]....
        /*08a0*/ 	.word	0xffffffff


	//   ....[44]....
        /*08a4*/ 	.word	0xffffffff


	//   ....[45]....
        /*08a8*/ 	.word	0xffffffff


	//   ....[46]....
        /*08ac*/ 	.word	0xffffffff


	//   ....[47]....
        /*08b0*/ 	.word	0xffffffff


	//   ....[48]....
        /*08b4*/ 	.word	0xffffffff


	//   ....[49]....
        /*08b8*/ 	.word	0xffffffff


	//   ....[50]....
        /*08bc*/ 	.word	0xffffffff


	//   ....[51]....
        /*08c0*/ 	.word	0xffffffff


	//   ....[52]....
        /*08c4*/ 	.word	0xffffffff


	//   ....[53]....
        /*08c8*/ 	.word	0xffffffff


	//   ....[54]....
        /*08cc*/ 	.word	0xffffffff


	//   ....[55]....
        /*08d0*/ 	.word	0xffffffff


	//   ....[56]....
        /*08d4*/ 	.word	0xffffffff


	//   ....[57]....
        /*08d8*/ 	.word	0xffffffff


	//----- nvinfo : EIATTR_COOP_GROUP_INSTR_OFFSETS
	.align		4
.L_300:
        /*08dc*/ 	.byte	0x04, 0x28
        /*08de*/ 	.short	(.L_302 - .L_301)


	//   ....[0]....
.L_301:
        /*08e0*/ 	.word	0x00000050


	//   ....[1]....
        /*08e4*/ 	.word	0x00000200


	//   ....[2]....
        /*08e8*/ 	.word	0x00000230


	//   ....[3]....
        /*08ec*/ 	.word	0x00000260


	//   ....[4]....
        /*08f0*/ 	.word	0x00000290


	//   ....[5]....
        /*08f4*/ 	.word	0x000002c0


	//   ....[6]....
        /*08f8*/ 	.word	0x000002f0


	//   ....[7]....
        /*08fc*/ 	.word	0x00000450


	//   ....[8]....
        /*0900*/ 	.word	0x00000490


	//   ....[9]....
        /*0904*/ 	.word	0x000004c0


	//   ....[10]....
        /*0908*/ 	.word	0x000004f0


	//   ....[11]....
        /*090c*/ 	.word	0x00000520


	//   ....[12]....
        /*0910*/ 	.word	0x00000550


	//   ....[13]....
        /*0914*/ 	.word	0x000005e0


	//   ....[14]....
        /*0918*/ 	.word	0x00000630


	//   ....[15]....
        /*091c*/ 	.word	0x00000650


	//   ....[16]....
        /*0920*/ 	.word	0x000006b0


	//   ....[17]....
        /*0924*/ 	.word	0x00003e70


	//   ....[18]....
        /*0928*/ 	.word	0x00003ec0


	//   ....[19]....
        /*092c*/ 	.word	0x00004690


	//   ....[20]....
        /*0930*/ 	.word	0x000046b0


	//   ....[21]....
        /*0934*/ 	.word	0x00004e00


	//   ....[22]....
        /*0938*/ 	.word	0x00004e10


	//   ....[23]....
        /*093c*/ 	.word	0x00005640


	//   ....[24]....
        /*0940*/ 	.word	0x00005670


	//   ....[25]....
        /*0944*/ 	.word	0x000062c0


	//   ....[26]....
        /*0948*/ 	.word	0x000062f0


	//   ....[27]....
        /*094c*/ 	.word	0x00006ae0


	//   ....[28]....
        /*0950*/ 	.word	0x00006b00


	//   ....[29]....
        /*0954*/ 	.word	0x00007310


	//   ....[30]....
        /*0958*/ 	.word	0x00007340


	//   ....[31]....
        /*095c*/ 	.word	0x00007450


	//   ....[32]....
        /*0960*/ 	.word	0x00007480


	//   ....[33]....
        /*0964*/ 	.word	0x00007550


	//   ....[34]....
        /*0968*/ 	.word	0x00007570


	//   ....[35]....
        /*096c*/ 	.word	0x00007940


	//   ....[36]....
        /*0970*/ 	.word	0x00007960


	//   ....[37]....
        /*0974*/ 	.word	0x00007b20


	//   ....[38]....
        /*0978*/ 	.word	0x00007b50


	//   ....[39]....
        /*097c*/ 	.word	0x00007c20


	//   ....[40]....
        /*0980*/ 	.word	0x00007c50


	//   ....[41]....
        /*0984*/ 	.word	0x00008cb0


	//   ....[42]....
        /*0988*/ 	.word	0x00008ce0


	//   ....[43]....
        /*098c*/ 	.word	0x00008d00


	//   ....[44]....
        /*0990*/ 	.word	0x00008d20


	//   ....[45]....
        /*0994*/ 	.word	0x00008d40


	//   ....[46]....
        /*0998*/ 	.word	0x00008d60


	//   ....[47]....
        /*099c*/ 	.word	0x00008e90


	//   ....[48]....
        /*09a0*/ 	.word	0x00008ef0


	//   ....[49]....
        /*09a4*/ 	.word	0x00008f50


	//   ....[50]....
        /*09a8*/ 	.word	0x00008f70


	//   ....[51]....
        /*09ac*/ 	.word	0x000090e0


	//   ....[52]....
        /*09b0*/ 	.word	0x000090f0


	//   ....[53]....
        /*09b4*/ 	.word	0x00009190


	//   ....[54]....
        /*09b8*/ 	.word	0x000091a0


	//   ....[55]....
        /*09bc*/ 	.word	0x00009460


	//   ....[56]....
        /*09c0*/ 	.word	0x000094d0


	//   ....[57]....
        /*09c4*/ 	.word	0x00009520


	//   ....[58]....
        /*09c8*/ 	.word	0x00009540


	//   ....[59]....
        /*09cc*/ 	.word	0x00009700


	//   ....[60]....
        /*09d0*/ 	.word	0x00009790


	//   ....[61]....
        /*09d4*/ 	.word	0x000097c0


	//   ....[62]....
        /*09d8*/ 	.word	0x00009800


	//   ....[63]....
        /*09dc*/ 	.word	0x000099c0


	//   ....[64]....
        /*09e0*/ 	.word	0x00009a50


	//   ....[65]....
        /*09e4*/ 	.word	0x00009a90


	//   ....[66]....
        /*09e8*/ 	.word	0x00009ad0


	//   ....[67]....
        /*09ec*/ 	.word	0x00009ca0


	//   ....[68]....
        /*09f0*/ 	.word	0x00009d30


	//   ....[69]....
        /*09f4*/ 	.word	0x00009d60


	//   ....[70]....
        /*09f8*/ 	.word	0x00009d80


	//   ....[71]....
        /*09fc*/ 	.word	0x0000baf0


	//   ....[72]....
        /*0a00*/ 	.word	0x0000bb10


	//   ....[73]....
        /*0a04*/ 	.word	0x0000bb30


	//   ....[74]....
        /*0a08*/ 	.word	0x0000bb50


	//   ....[75]....
        /*0a0c*/ 	.word	0x0000bc10


	//   ....[76]....
        /*0a10*/ 	.word	0x0000bc30


	//   ....[77]....
        /*0a14*/ 	.word	0x0000bc50


	//   ....[78]....
        /*0a18*/ 	.word	0x0000bc70


	//   ....[79]....
        /*0a1c*/ 	.word	0x0000be60


	//   ....[80]....
        /*0a20*/ 	.word	0x0000bea0


	//   ....[81]....
        /*0a24*/ 	.word	0x0000beb0


	//   ....[82]....
        /*0a28*/ 	.word	0x0000bec0


	//   ....[83]....
        /*0a2c*/ 	.word	0x0000c030


	//   ....[84]....
        /*0a30*/ 	.word	0x0000c050


	//   ....[85]....
        /*0a34*/ 	.word	0x0000c070


	//   ....[86]....
        /*0a38*/ 	.word	0x0000c090


	//   ....[87]....
        /*0a3c*/ 	.word	0x0000e280


	//   ....[88]....
        /*0a40*/ 	.word	0x0000e2b0


	//   ....[89]....
        /*0a44*/ 	.word	0x0000e2e0


	//   ....[90]....
        /*0a48*/ 	.word	0x0000e2f0


	//   ....[91]....
        /*0a4c*/ 	.word	0x0000e550


	//   ....[92]....
        /*0a50*/ 	.word	0x0000e570


	//   ....[93]....
        /*0a54*/ 	.word	0x0000f6e0


	//   ....[94]....
        /*0a58*/ 	.word	0x0000f700


	//   ....[95]....
        /*0a5c*/ 	.word	0x0000f730


	//   ....[96]....
        /*0a60*/ 	.word	0x0000f740


	//   ....[97]....
        /*0a64*/ 	.word	0x0000f820


	//   ....[98]....
        /*0a68*/ 	.word	0x0000f840


	//   ....[99]....
        /*0a6c*/ 	.word	0x0000fa70


	//   ....[100]....
        /*0a70*/ 	.word	0x00010470


	//   ....[101]....
        /*0a74*/ 	.word	0x00010eb0


	//   ....[102]....
        /*0a78*/ 	.word	0x00010ee0


	//   ....[103]....
        /*0a7c*/ 	.word	0x00010ef0


	//   ....[104]....
        /*0a80*/ 	.word	0x00010f20


	//   ....[105]....
        /*0a84*/ 	.word	0x000127f0


	//   ....[106]....
        /*0a88*/ 	.word	0x00012810


	//   ....[107]....
        /*0a8c*/ 	.word	0x000128c0


	//   ....[108]....
        /*0a90*/ 	.word	0x000128d0


	//   ....[109]....
        /*0a94*/ 	.word	0x000128e0


	//   ....[110]....
        /*0a98*/ 	.word	0x000128f0


	//   ....[111]....
        /*0a9c*/ 	.word	0x00013b90


	//   ....[112]....
        /*0aa0*/ 	.word	0x00013bb0


	//   ....[113]....
        /*0aa4*/ 	.word	0x00013c60


	//   ....[114]....
        /*0aa8*/ 	.word	0x00013c70


	//   ....[115]....
        /*0aac*/ 	.word	0x00013c80


	//   ....[116]....
        /*0ab0*/ 	.word	0x00013c90


	//   ....[117]....
        /*0ab4*/ 	.word	0x00013f00


	//   ....[118]....
        /*0ab8*/ 	.word	0x00014950


	//   ....[119]....
        /*0abc*/ 	.word	0x000153f0


	//   ....[120]....
        /*0ac0*/ 	.word	0x00015420


	//   ....[121]....
        /*0ac4*/ 	.word	0x00015440


	//   ....[122]....
        /*0ac8*/ 	.word	0x00015460


	//   ....[123]....
        /*0acc*/ 	.word	0x00017200


	//   ....[124]....
        /*0ad0*/ 	.word	0x00017220


	//   ....[125]....
        /*0ad4*/ 	.word	0x000172d0


	//   ....[126]....
        /*0ad8*/ 	.word	0x000172e0


	//   ....[127]....
        /*0adc*/ 	.word	0x000172f0


	//   ....[128]....
        /*0ae0*/ 	.word	0x00017300


	//   ....[129]....
        /*0ae4*/ 	.word	0x00018590


	//   ....[130]....
        /*0ae8*/ 	.word	0x000185b0


	//   ....[131]....
        /*0aec*/ 	.word	0x00018660


	//   ....[132]....
        /*0af0*/ 	.word	0x00018670


	//   ....[133]....
        /*0af4*/ 	.word	0x00018680


	//   ....[134]....
        /*0af8*/ 	.word	0x00018690


	//   ....[135]....
        /*0afc*/ 	.word	0x00018b40


	//   ....[136]....
        /*0b00*/ 	.word	0x00018b70


	//   ....[137]....
        /*0b04*/ 	.word	0x00018b90


	//   ....[138]....
        /*0b08*/ 	.word	0x00018bb0


	//   ....[139]....
        /*0b0c*/ 	.word	0x0001a6a0


	//   ....[140]....
        /*0b10*/ 	.word	0x0001a6b0


	//   ....[141]....
        /*0b14*/ 	.word	0x0001a710


	//   ....[142]....
        /*0b18*/ 	.word	0x0001a740


	//   ....[143]....
        /*0b1c*/ 	.word	0x0001a7b0


	//   ....[144]....
        /*0b20*/ 	.word	0x0001a7e0


	//   ....[145]....
        /*0b24*/ 	.word	0x0001b9c0


	//   ....[146]....
        /*0b28*/ 	.word	0x0001b9e0


	//   ....[147]....
        /*0b2c*/ 	.word	0x0001ba70


	//   ....[148]....
        /*0b30*/ 	.word	0x0001ba80


	//   ....[149]....
        /*0b34*/ 	.word	0x0001ba90


	//   ....[150]....
        /*0b38*/ 	.word	0x0001baa0


	//   ....[151]....
        /*0b3c*/ 	.word	0x0001bc90


	//   ....[152]....
        /*0b40*/ 	.word	0x0001c6e0


	//   ....[153]....
        /*0b44*/ 	.word	0x0001d180


	//   ....[154]....
        /*0b48*/ 	.word	0x0001d1b0


	//   ....[155]....
        /*0b4c*/ 	.word	0x0001d1d0


	//   ....[156]....
        /*0b50*/ 	.word	0x0001d1f0


	//   ....[157]....
        /*0b54*/ 	.word	0x0001eb10


	//   ....[158]....
        /*0b58*/ 	.word	0x0001eb40


	//   ....[159]....
        /*0b5c*/ 	.word	0x0001eb50


	//   ....[160]....
        /*0b60*/ 	.word	0x0001eb80


	//   ....[161]....
        /*0b64*/ 	.word	0x0001fc00


	//   ....[162]....
        /*0b68*/ 	.word	0x0001fc10


	//   ....[163]....
        /*0b6c*/ 	.word	0x0001fc30


	//   ....[164]....
        /*0b70*/ 	.word	0x0001fc50


	//   ....[165]....
        /*0b74*/ 	.word	0x0001ff80


	//   ....[166]....
        /*0b78*/ 	.word	0x0001ffa0


	//   ....[167]....
        /*0b7c*/ 	.word	0x00020080


	//   ....[168]....
        /*0b80*/ 	.word	0x00020090


	//   ....[169]....
        /*0b84*/ 	.word	0x00020180


	//   ....[170]....
        /*0b88*/ 	.word	0x000201a0


	//   ....[171]....
        /*0b8c*/ 	.word	0x00020290


	//   ....[172]....
        /*0b90*/ 	.word	0x000202a0


	//   ....[173]....
        /*0b94*/ 	.word	0x00020590


	//   ....[174]....
        /*0b98*/ 	.word	0x000205b0


	//   ....[175]....
        /*0b9c*/ 	.word	0x00020cd0


	//   ....[176]....
        /*0ba0*/ 	.word	0x00020ce0


	//   ....[177]....
        /*0ba4*/ 	.word	0x00021b90


	//   ....[178]....
        /*0ba8*/ 	.word	0x00021bb0


	//   ....[179]....
        /*0bac*/ 	.word	0x00021ca0


	//   ....[180]....
        /*0bb0*/ 	.word	0x00021cb0


	//   ....[181]....
        /*0bb4*/ 	.word	0x00021da0


	//   ....[182]....
        /*0bb8*/ 	.word	0x00021dc0


	//   ....[183]....
        /*0bbc*/ 	.word	0x00021eb0


	//   ....[184]....
        /*0bc0*/ 	.word	0x00021ec0


	//   ....[185]....
        /*0bc4*/ 	.word	0x00022070


	//   ....[186]....
        /*0bc8*/ 	.word	0x00022090


	//   ....[187]....
        /*0bcc*/ 	.word	0x000221c0


	//   ....[188]....
        /*0bd0*/ 	.word	0x00022200


	//   ....[189]....
        /*0bd4*/ 	.word	0x00022230


	//   ....[190]....
        /*0bd8*/ 	.word	0x00022260


	//   ....[191]....
        /*0bdc*/ 	.word	0x00022290


	//   ....[192]....
        /*0be0*/ 	.word	0x000222c0


	//   ....[193]....
        /*0be4*/ 	.word	0x00022430


	//   ....[194]....
        /*0be8*/ 	.word	0x00022470


	//   ....[195]....
        /*0bec*/ 	.word	0x000224a0


	//   ....[196]....
        /*0bf0*/ 	.word	0x000224d0


	//   ....[197]....
        /*0bf4*/ 	.word	0x00022500


	//   ....[198]....
        /*0bf8*/ 	.word	0x00022530


	//   ....[199]....
        /*0bfc*/ 	.word	0x000225c0


	//   ....[200]....
        /*0c00*/ 	.word	0x00022620


	//   ....[201]....
        /*0c04*/ 	.word	0x00022630


	//   ....[202]....
        /*0c08*/ 	.word	0x00022690


	//   ....[203]....
        /*0c0c*/ 	.word	0x000230e0


	//   ....[204]....
        /*0c10*/ 	.word	0x00023130


	//   ....[205]....
        /*0c14*/ 	.word	0x00023190


	//   ....[206]....
        /*0c18*/ 	.word	0x000231f0


	//   ....[207]....
        /*0c1c*/ 	.word	0x00023250


	//   ....[208]....
        /*0c20*/ 	.word	0x000232c0


	//   ....[209]....
        /*0c24*/ 	.word	0x00023310


	//   ....[210]....
        /*0c28*/ 	.word	0x00023370


	//   ....[211]....
        /*0c2c*/ 	.word	0x000233e0


	//   ....[212]....
        /*0c30*/ 	.word	0x00023450


	//   ....[213]....
        /*0c34*/ 	.word	0x000234c0


	//   ....[214]....
        /*0c38*/ 	.word	0x00023530


	//   ....[215]....
        /*0c3c*/ 	.word	0x00023650


	//   ....[216]....
        /*0c40*/ 	.word	0x000236b0


	//   ....[217]....
        /*0c44*/ 	.word	0x000237f0


	//   ....[218]....
        /*0c48*/ 	.word	0x00023850


	//   ....[219]....
        /*0c4c*/ 	.word	0x000238c0


	//   ....[220]....
        /*0c50*/ 	.word	0x00023930


	//   ....[221]....
        /*0c54*/ 	.word	0x00023990


	//   ....[222]....
        /*0c58*/ 	.word	0x000239f0


	//   ....[223]....
        /*0c5c*/ 	.word	0x00023a40


	//   ....[224]....
        /*0c60*/ 	.word	0x00023a80


	//   ....[225]....
        /*0c64*/ 	.word	0x00023af0


	//   ....[226]....
        /*0c68*/ 	.word	0x00023b60


	//   ....[227]....
        /*0c6c*/ 	.word	0x00023c80


	//   ....[228]....
        /*0c70*/ 	.word	0x00023ce0


	//   ....[229]....
        /*0c74*/ 	.word	0x00023e20


	//   ....[230]....
        /*0c78*/ 	.word	0x00023e80


	//   ....[231]....
        /*0c7c*/ 	.word	0x00023ef0


	//   ....[232]....
        /*0c80*/ 	.word	0x00023f60


	//   ....[233]....
        /*0c84*/ 	.word	0x00024080


	//   ....[234]....
        /*0c88*/ 	.word	0x000240e0


	//   ....[235]....
        /*0c8c*/ 	.word	0x00024220


	//   ....[236]....
        /*0c90*/ 	.word	0x00024280


	//   ....[237]....
        /*0c94*/ 	.word	0x000242f0


	//   ....[238]....
        /*0c98*/ 	.word	0x00024360


	//   ....[239]....
        /*0c9c*/ 	.word	0x000243b0


	//   ....[240]....
        /*0ca0*/ 	.word	0x00024400


	//   ....[241]....
        /*0ca4*/ 	.word	0x00024450


	//   ....[242]....
        /*0ca8*/ 	.word	0x00024490


	//   ....[243]....
        /*0cac*/ 	.word	0x00024500


	//   ....[244]....
        /*0cb0*/ 	.word	0x00024570


	//   ....[245]....
        /*0cb4*/ 	.word	0x00024690


	//   ....[246]....
        /*0cb8*/ 	.word	0x000246f0


	//   ....[247]....
        /*0cbc*/ 	.word	0x00024830


	//   ....[248]....
        /*0cc0*/ 	.word	0x00024890


	//   ....[249]....
        /*0cc4*/ 	.word	0x00024900


	//   ....[250]....
        /*0cc8*/ 	.word	0x00024970


	//   ....[251]....
        /*0ccc*/ 	.word	0x00024a90


	//   ....[252]....
        /*0cd0*/ 	.word	0x00024af0


	//   ....[253]....
        /*0cd4*/ 	.word	0x00024c30


	//   ....[254]....
        /*0cd8*/ 	.word	0x00024c90


	//   ....[255]....
        /*0cdc*/ 	.word	0x00024ce0


	//   ....[0]....
        /*0ce0*/ 	.word	0x00024d30


	//   ....[1]....
        /*0ce4*/ 	.word	0x00024d80


	//   ....[2]....
        /*0ce8*/ 	.word	0x00024dc0


	//   ....[3]....
        /*0cec*/ 	.word	0x00024e30


	//   ....[4]....
        /*0cf0*/ 	.word	0x00024e90


	//   ....[5]....
        /*0cf4*/ 	.word	0x00024f00


	//   ....[6]....
        /*0cf8*/ 	.word	0x00024fe0


	//   ....[7]....
        /*0cfc*/ 	.word	0x00025040


	//   ....[8]....
        /*0d00*/ 	.word	0x00025120


	//   ....[9]....
        /*0d04*/ 	.word	0x00025180


	//   ....[10]....
        /*0d08*/ 	.word	0x000251f0


	//   ....[11]....
        /*0d0c*/ 	.word	0x00025260


	//   ....[12]....
        /*0d10*/ 	.word	0x000252b0


	//   ....[13]....
        /*0d14*/ 	.word	0x00025300


	//   ....[14]....
        /*0d18*/ 	.word	0x00025350


	//   ....[15]....
        /*0d1c*/ 	.word	0x00025390


	//   ....[16]....
        /*0d20*/ 	.word	0x000253f0


	//   ....[17]....
        /*0d24*/ 	.word	0x00025450


	//   ....[18]....
        /*0d28*/ 	.word	0x000254a0


	//   ....[19]....
        /*0d2c*/ 	.word	0x000254e0


	//   ....[20]....
        /*0d30*/ 	.word	0x00025550


	//   ....[21]....
        /*0d34*/ 	.word	0x000255c0


	//   ....[22]....
        /*0d38*/ 	.word	0x00025630


	//   ....[23]....
        /*0d3c*/ 	.word	0x00025690


	//   ....[24]....
        /*0d40*/ 	.word	0x00025700


	//   ....[25]....
        /*0d44*/ 	.word	0x00025770


	//   ....[26]....
        /*0d48*/ 	.word	0x000257e0


	//   ....[27]....
        /*0d4c*/ 	.word	0x00025840


	//   ....[28]....
        /*0d50*/ 	.word	0x000258b0


	//   ....[29]....
        /*0d54*/ 	.word	0x00025920


	//   ....[30]....
        /*0d58*/ 	.word	0x00025990


	//   ....[31]....
        /*0d5c*/ 	.word	0x000259f0


	//   ....[32]....
        /*0d60*/ 	.word	0x00025a60


	//   ....[33]....
        /*0d64*/ 	.word	0x00025ad0


	//   ....[34]....
        /*0d68*/ 	.word	0x00025b40


	//   ....[35]....
        /*0d6c*/ 	.word	0x00025ba0


	//   ....[36]....
        /*0d70*/ 	.word	0x00025c10


	//   ....[37]....
        /*0d74*/ 	.word	0x00025c80


	//   ....[38]....
        /*0d78*/ 	.word	0x00025cf0


	//   ....[39]....
        /*0d7c*/ 	.word	0x00025d50


	//   ....[40]....
        /*0d80*/ 	.word	0x00025dc0


	//   ....[41]....
        /*0d84*/ 	.word	0x00025e30


	//   ....[42]....
        /*0d88*/ 	.word	0x00025e80


	//   ....[43]....
        /*0d8c*/ 	.word	0x00025ec0


	//   ....[44]....
        /*0d90*/ 	.word	0x00025f10


	//   ....[45]....
        /*0d94*/ 	.word	0x00025f60


	//   ....[46]....
        /*0d98*/ 	.word	0x00025fb0


	//   ....[47]....
        /*0d9c*/ 	.word	0x00026020


	//   ....[48]....
        /*0da0*/ 	.word	0x00026070


	//   ....[49]....
        /*0da4*/ 	.word	0x000260b0


	//   ....[50]....
        /*0da8*/ 	.word	0x00026100


	//   ....[51]....
        /*0dac*/ 	.word	0x00026150


	//   ....[52]....
        /*0db0*/ 	.word	0x000261a0


	//   ....[53]....
        /*0db4*/ 	.word	0x00026210


	//   ....[54]....
        /*0db8*/ 	.word	0x00026260


	//   ....[55]....
        /*0dbc*/ 	.word	0x000262c0


	//   ....[56]....
        /*0dc0*/ 	.word	0x00026320


	//   ....[57]....
        /*0dc4*/ 	.word	0x00026390


	//----- nvinfo : EIATTR_EXIT_INSTR_OFFSETS
	.align		4
.L_302:
        /*0dc8*/ 	.byte	0x04, 0x1c
        /*0dca*/ 	.short	(.L_304 - .L_303)


	//   ....[0]....
.L_303:
        /*0dcc*/ 	.word	0x000010d0


	//   ....[1]....
        /*0dd0*/ 	.word	0x000230b0


	//----- nvinfo : EIATTR_MAX_THREADS
	.align		4
.L_304:
        /*0dd4*/ 	.byte	0x04, 0x05
        /*0dd6*/ 	.short	(.L_306 - .L_305)
.L_305:
        /*0dd8*/ 	.word	0x00000100
        /*0ddc*/ 	.word	0x00000001
        /*0de0*/ 	.word	0x00000001


	//----- nvinfo : EIATTR_CRS_STACK_SIZE
	.align		4
.L_306:
        /*0de4*/ 	.byte	0x04, 0x1e
        /*0de6*/ 	.short	(.L_308 - .L_307)
.L_307:
        /*0de8*/ 	.word	0x00000000
.L_308:


//--------------------- .nv.info._ZN7cutlass13device_kernelIN5flash19enable_sm80_to_sm89INS1_16FlashAttnFwdSm80INS1_25CollectiveMainloopFwdSm80ILi4ELi1ELb0EN4cute5tupleIJNS5_1CILi128EEENS7_ILi64EEES8_EEELi128ENS_10bfloat16_tEfNS_4arch4Sm80ELb1ELb0ELb1ELb0ELb1ELb0ELb1ELb1EEENS1_21CollectiveEpilogueFwdINS6_IJS8_S8_S9_EEENS6_IJNS7_ILi1EEESH_SH_EEESB_SD_Li128ELb0ELb1ELb1ELb0EEENS1_30DynamicPersistentTileSchedulerILi128ELi128ELb1ELb1ELb0EEEEEEEEEvNT_6ParamsE --------------------------
	.section	.nv.info._ZN7cutlass13device_kernelIN5flash19enable_sm80_to_sm89INS1_16FlashAttnFwdSm80INS1_25CollectiveMainloopFwdSm80ILi4ELi1ELb0EN4cute5tupleIJNS5_1CILi128EEENS7_ILi64EEES8_EEELi128ENS_10bfloat16_tEfNS_4arch4Sm80ELb1ELb0ELb1ELb0ELb1ELb0ELb1ELb1EEENS1_21CollectiveEpilogueFwdINS6_IJS8_S8_S9_EEENS6_IJNS7_ILi1EEESH_SH_EEESB_SD_Li128ELb0ELb1ELb1ELb0EEENS1_30DynamicPersistentTileSchedulerILi128ELi128ELb1ELb1ELb0EEEEEEEEEvNT_6ParamsE,"",@"SHT_CUDA_INFO"
	.sectionflags	@""
	.align	4


	//----- nvinfo : EIATTR_CUDA_API_VERSION
	.align		4
        /*0000*/ 	.byte	0x04, 0x37
        /*0002*/ 	.short	(.L_310 - .L_309)
.L_309:
        /*0004*/ 	.word	0x00000082


	//----- nvinfo : EIATTR_SW2861232_WAR
	.align		4
.L_310:
        /*0008*/ 	.byte	0x01, 0x35
	.zero		2


	//----- nvinfo : EIATTR_PARAM_CBANK
	.align		4
        /*000c*/ 	.byte	0x04, 0x0a
        /*000e*/ 	.short	(.L_312 - .L_311)
	.align		4
.L_311:
        /*0010*/ 	.word	index@(.nv.constant0._ZN7cutlass13device_kernelIN5flash19enable_sm80_to_sm89INS1_16FlashAttnFwdSm80INS1_25CollectiveMainloopFwdSm80ILi4ELi1ELb0EN4cute5tupleIJNS5_1CILi128EEENS7_ILi64EEES8_EEELi128ENS_10bfloat16_tEfNS_4arch4Sm80ELb1ELb0ELb1ELb0ELb1ELb0ELb1ELb1EEENS1_21CollectiveEpilogueFwdINS6_IJS8_S8_S9_EEENS6_IJNS7_ILi1EEESH_SH_EEESB_SD_Li128ELb0ELb1ELb1ELb0EEENS1_30DynamicPersistentTileSchedulerILi128ELi128ELb1ELb1ELb0EEEEEEEEEvNT_6ParamsE)
        /*0014*/ 	.short	0x0160
        /*0016*/ 	.short	0x0428


	//----- nvinfo : EIATTR_CBANK_PARAM_SIZE
	.align		4
.L_312:
        /*0018*/ 	.byte	0x03, 0x19
        /*001a*/ 	.short	0x0428


	//----- nvinfo : EIATTR_KPARAM_INFO
	.align		4
        /*001c*/ 	.byte	0x04, 0x17
        /*001e*/ 	.short	(.L_314 - .L_313)
.L_313:
        /*0020*/ 	.word	0x00000000
        /*0024*/ 	.short	0x0000
        /*0026*/ 	.short	0x0000
        /*0028*/ 	.byte	0x00, 0xf0, 0xa1, 0x10


	//----- nvinfo : EIATTR_MAXREG_COUNT
	.align		4
.L_314:
        /*002c*/ 	.byte	0x03, 0x1b
        /*002e*/ 	.short	0x00ff


	//----- nvinfo : EIATTR_NUM_BARRIERS
	.align		4
        /*0030*/ 	.byte	0x02, 0x4c
        /*0032*/ 	.byte	0x06
	.zero		1


	//----- nvinfo : EIATTR_ANNOTATIONS
	.align		4
        /*0034*/ 	.byte	0x04, 0x55
        /*0036*/ 	.short	(.L_316 - .L_315)


	//   ....[0]....
.L_315:
        /* <DEDUP_REMOVED lines=127> */


	//----- nvinfo : EIATTR_MERCURY_ISA_VERSION
	.align		4
.L_316:
        /*0810*/ 	.byte	0x03, 0x5f
        /*0812*/ 	.short	0x0000


	//----- nvinfo : EIATTR_INT_WARP_WIDE_INSTR_OFFSETS
	.align		4
        /*0814*/ 	.byte	0x04, 0x31
        /*0816*/ 	.short	(.L_318 - .L_317)


	//   ....[0]....
.L_317:
        /*0818*/ 	.word	0x000117d0


	//   ....[1]....
        /*081c*/ 	.word	0x00011870


	//----- nvinfo : EIATTR_COOP_GROUP_MASK_REGIDS
	.align		4
.L_318:
        /*0820*/ 	.byte	0x04, 0x29
        /*0822*/ 	.short	(.L_320 - .L_319)


	//   ....[0]....
.L_319:
        /*0824*/ 	.word	0xffffffff


	//   ....[1]....
        /*0828*/ 	.word	0xffffffff


	//   ....[2]....
        /*082c*/ 	.word	0xffffffff


	//   ....[3]....
        /*0830*/ 	.word	0xffffffff


	//   ....[4]....
        /*0834*/ 	.word	0xffffffff


	//   ....[5]....
        /*0838*/ 	.word	0xffffffff


	//   ....[6]....
        /*083c*/ 	.word	0xffffffff


	//   ....[7]....
        /*0840*/ 	.word	0xffffffff


	//   ....[8]....
        /*0844*/ 	.word	0xffffffff


	//   ....[9]....
        /*0848*/ 	.word	0xffffffff


	//   ....[10]....
        /*084c*/ 	.word	0xffffffff


	//   ....[11]....
        /*0850*/ 	.word	0xffffffff


	//   ....[12]....
        /*0854*/ 	.word	0xffffffff


	//   ....[13]....
        /*0858*/ 	.word	0xffffffff


	//   ....[14]....
        /*085c*/ 	.word	0xffffffff


	//   ....[15]....
        /*0860*/ 	.word	0xffffffff


	//   ....[16]....
        /*0864*/ 	.word	0xffffffff


	//   ....[17]....
        /*0868*/ 	.word	0xffffffff


	//   ....[18]....
        /*086c*/ 	.word	0xffffffff


	//   ....[19]....
        /*0870*/ 	.word	0xffffffff


	//   ....[20]....
        /*0874*/ 	.word	0xffffffff


	//   ....[21]....
        /*0878*/ 	.word	0xffffffff


	//   ....[22]....
        /*087c*/ 	.word	0xffffffff


	//   ....[23]....
        /*0880*/ 	.word	0xffffffff


	//   ....[24]....
        /*0884*/ 	.word	0xffffffff


	//   ....[25]....
        /*0888*/ 	.word	0xffffffff


	//   ....[26]....
        /*088c*/ 	.word	0xffffffff


	//   ....[27]....
        /*0890*/ 	.word	0xffffffff


	//   ....[28]....
        /*0894*/ 	.word	0xffffffff


	//   ....[29]....
        /*0898*/ 	.word	0xffffffff


	//   ....[30]....
        /*089c*/ 	.word	0xffffffff


	//   ....[31]....
        /*08a0*/ 	.word	0xffffffff


	//   ....[32]....
        /*08a4*/ 	.word	0xffffffff


	//   ....[33]....
        /*08a8*/ 	.word	0xffffffff


	//   ....[34]....
        /*08ac*/ 	.word	0xffffffff


	//   ....[35]....
        /*08b0*/ 	.word	0xffffffff


	//   ....[36]....
        /*08b4*/ 	.word	0xffffffff


	//   ....[37]....
        /*08b8*/ 	.word	0xffffffff


	//   ....[38]....
        /*08bc*/ 	.word	0xffffffff


	//   ....[39]....
        /*08c0*/ 	.word	0xffffffff


	//   ....[40]....
        /*08c4*/ 	.word	0xffffffff


	//   ....[41]....
        /*08c8*/ 	.word	0xffffffff


	//   ....[42]....
        /*08cc*/ 	.word	0xffffffff


	//   ....[43]....
        /*08d0*/ 	.word	0xffffffff


	//   ....[44]....
        /*08d4*/ 	.word	0xffffffff


	//   ....[45]....
        /*08d8*/ 	.word	0xffffffff


	//   ....[46]....
        /*08dc*/ 	.word	0xffffffff


	//   ....[47]....
        /*08e0*/ 	.word	0xffffffff


	//   ....[48]....
        /*08e4*/ 	.word	0xffffffff


	//   ....[49]....
        /*08e8*/ 	.word	0xffffffff


	//   ....[50]....
        /*08ec*/ 	.word	0xffffffff


	//   ....[51]....
        /*08f0*/ 	.word	0xffffffff


	//   ....[52]....
        /*08f4*/ 	.word	0xffffffff


	//   ....[53]....
        /*08f8*/ 	.word	0xffffffff


	//   ....[54]....
        /*08fc*/ 	.word	0xffffffff


	//   ....[55]....
        /*0900*/ 	.word	0xffffffff


	//   ....[56]....
        /*0904*/ 	.word	0xffffffff


	//   ....[57]....
        /*0908*/ 	.word	0xffffffff


	//   ....[58]....
        /*090c*/ 	.word	0xffffffff


	//   ....[59]....
        /*0910*/ 	.word	0xffffffff


	//   ....[60]....
        /*0914*/ 	.word	0xffffffff


	//   ....[61]....
        /*0918*/ 	.word	0xffffffff


	//   ....[62]....
        /*091c*/ 	.word	0xffffffff


	//   ....[63]....
        /*0920*/ 	.word	0xffffffff


	//   ....[64]....
        /*0924*/ 	.word	0xffffffff


	//   ....[65]....
        /*0928*/ 	.word	0xffffffff


	//   ....[66]....
        /*092c*/ 	.word	0xffffffff


	//   ....[67]....
        /*0930*/ 	.word	0xffffffff


	//   ....[68]....
        /*0934*/ 	.word	0xffffffff


	//   ....[69]....
        /*0938*/ 	.word	0xffffffff


	//   ....[70]....
        /*093c*/ 	.word	0xffffffff


	//   ....[71]....
        /*0940*/ 	.word	0xffffffff


	//   ....[72]....
        /*0944*/ 	.word	0xffffffff


	//   ....[73]....
        /*0948*/ 	.word	0xffffffff


	//   ....[74]....
        /*094c*/ 	.word	0xffffffff


	//   ....[75]....
        /*0950*/ 	.word	0xffffffff


	//   ....[76]....
        /*0954*/ 	.word	0xffffffff


	//   ....[77]....
        /*0958*/ 	.word	0xffffffff


	//   ....[78]....
        /*095c*/ 	.word	0xffffffff


	//   ....[79]....
        /*0960*/ 	.word	0xffffffff


	//   ....[80]....
        /*0964*/ 	.word	0xffffffff


	//   ....[81]....
        /*0968*/ 	.word	0xffffffff


	//   ....[82]....
        /*096c*/ 	.word	0xffffffff


	//   ....[83]....
        /*0970*/ 	.word	0xffffffff


	//   ....[84]....
        /*0974*/ 	.word	0xffffffff


	//   ....[85]....
        /*0978*/ 	.word	0xffffffff


	//   ....[86]....
        /*097c*/ 	.word	0xffffffff


	//   ....[87]....
        /*0980*/ 	.word	0xffffffff


	//   ....[88]....
        /*0984*/ 	.word	0xffffffff


	//   ....[89]....
        /*0988*/ 	.word	0xffffffff


	//   ....[90]....
        /*098c*/ 	.word	0xffffffff


	//   ....[91]....
        /*0990*/ 	.word	0xffffffff


	//   ....[92]....
        /*0994*/ 	.word	0xffffffff


	//   ....[93]....
        /*0998*/ 	.word	0xffffffff


	//   ....[94]....
        /*099c*/ 	.word	0xffffffff


	//   ....[95]....
        /*09a0*/ 	.word	0xffffffff


	//   ....[96]....
        /*09a4*/ 	.word	0xffffffff


	//   ....[97]....
        /*09a8*/ 	.word	0xffffffff


	//   ....[98]....
        /*09ac*/ 	.word	0xffffffff


	//   ....[99]....
        /*09b0*/ 	.word	0xffffffff


	//   ....[100]....
        /*09b4*/ 	.word	0xffffffff


	//   ....[101]....
        /*09b8*/ 	.word	0xffffffff


	//   ....[102]....
        /*09bc*/ 	.word	0xffffffff


	//   ....[103]....
        /*09c0*/ 	.word	0xffffffff


	//   ....[104]....
        /*09c4*/ 	.word	0xffffffff


	//   ....[105]....
        /*09c8*/ 	.word	0xffffffff


	//   ....[106]....
        /*09cc*/ 	.word	0xffffffff


	//   ....[107]....
        /*09d0*/ 	.word	0xffffffff


	//   ....[108]....
        /*09d4*/ 	.word	0xffffffff


	//   ....[109]....
        /*09d8*/ 	.word	0xffffffff


	//   ....[110]....
        /*09dc*/ 	.word	0xffffffff


	//   ....[111]....
        /*09e0*/ 	.word	0xffffffff


	//   ....[112]....
        /*09e4*/ 	.word	0xffffffff


	//   ....[113]....
        /*09e8*/ 	.word	0xffffffff


	//   ....[114]....
        /*09ec*/ 	.word	0xffffffff


	//   ....[115]....
        /*09f0*/ 	.word	0xffffffff


	//   ....[116]....
        /*09f4*/ 	.word	0xffffffff


	//   ....[117]....
        /*09f8*/ 	.word	0xffffffff


	//   ....[118]....
        /*09fc*/ 	.word	0xffffffff


	//   ....[119]....
        /*0a00*/ 	.word	0xffffffff


	//   ....[120]....
        /*0a04*/ 	.word	0xffffffff


	//   ....[121]....
        /*0a08*/ 	.word	0xffffffff


	//   ....[122]....
        /*0a0c*/ 	.word	0xffffffff


	//   ....[123]....
        /*0a10*/ 	.word	0xffffffff


	//   ....[124]....
        /*0a14*/ 	.word	0xffffffff


	//   ....[125]....
        /*0a18*/ 	.word	0xffffffff


	//   ....[126]....
        /*0a1c*/ 	.word	0xffffffff


	//   ....[127]....
        /*0a20*/ 	.word	0xffffffff


	//   ....[128]....
        /*0a24*/ 	.word	0xffffffff


	//   ....[129]....
        /*0a28*/ 	.word	0xffffffff


	//   ....[130]....
        /*0a2c*/ 	.word	0xffffffff


	//   ....[131]....
        /*0a30*/ 	.word	0xffffffff


	//   ....[132]....
        /*0a34*/ 	.word	0xffffffff


	//   ....[133]....
        /*0a38*/ 	.word	0xffffffff


	//   ....[134]....
        /*0a3c*/ 	.word	0xffffffff


	//   ....[135]....
        /*0a40*/ 	.word	0xffffffff


	//   ....[136]....
        /*0a44*/ 	.word	0xffffffff


	//   ....[137]....
        /*0a48*/ 	.word	0xffffffff


	//   ....[138]....
        /*0a4c*/ 	.word	0xffffffff


	//   ....[139]....
        /*0a50*/ 	.word	0xffffffff


	//   ....[140]....
        /*0a54*/ 	.word	0xffffffff


	//   ....[141]....
        /*0a58*/ 	.word	0xffffffff


	//   ....[142]....
        /*0a5c*/ 	.word	0xffffffff


	//   ....[143]....
        /*0a60*/ 	.word	0xffffffff


	//   ....[144]....
        /*0a64*/ 	.word	0xffffffff


	//   ....[145]....
        /*0a68*/ 	.word	0xffffffff


	//   ....[146]....
        /*0a6c*/ 	.word	0xffffffff


	//   ....[147]....
        /*0a70*/ 	.word	0xffffffff


	//   ....[148]....
        /*0a74*/ 	.word	0xffffffff


	//   ....[149]....
        /*0a78*/ 	.word	0xffffffff


	//   ....[150]....
        /*0a7c*/ 	.word	0xffffffff


	//   ....[151]....
        /*0a80*/ 	.word	0xffffffff


	//   ....[152]....
        /*0a84*/ 	.word	0xffffffff


	//   ....[153]....
        /*0a88*/ 	.word	0xffffffff


	//   ....[154]....
        /*0a8c*/ 	.word	0xffffffff


	//   ....[155]....
        /*0a90*/ 	.word	0xffffffff


	//   ....[156]....
        /*0a94*/ 	.word	0xffffffff


	//   ....[157]....
        /*0a98*/ 	.word	0xffffffff


	//   ....[158]....
        /*0a9c*/ 	.word	0xffffffff


	//   ....[159]....
        /*0aa0*/ 	.word	0xffffffff


	//   ....[160]....
        /*0aa4*/ 	.word	0xffffffff


	//   ....[161]....
        /*0aa8*/ 	.word	0xffffffff


	//   ....[162]....
        /*0aac*/ 	.word	0xffffffff


	//   ....[163]....
        /*0ab0*/ 	.word	0xffffffff


	//   ....[164]....
        /*0ab4*/ 	.word	0xffffffff


	//   ....[165]....
        /*0ab8*/ 	.word	0xffffffff


	//   ....[166]....
        /*0abc*/ 	.word	0xffffffff


	//   ....[167]....
        /*0ac0*/ 	.word	0xffffffff


	//   ....[168]....
        /*0ac4*/ 	.word	0xffffffff


	//   ....[169]....
        /*0ac8*/ 	.word	0xffffffff


	//   ....[170]....
        /*0acc*/ 	.word	0xffffffff


	//   ....[171]....
        /*0ad0*/ 	.word	0xffffffff


	//   ....[172]....
        /*0ad4*/ 	.word	0xffffffff


	//   ....[173]....
        /*0ad8*/ 	.word	0xffffffff


	//   ....[174]....
        /*0adc*/ 	.word	0xffffffff


	//   ....[175]....
        /*0ae0*/ 	.word	0xffffffff


	//   ....[176]....
        /*0ae4*/ 	.word	0xffffffff


	//   ....[177]....
        /*0ae8*/ 	.word	0xffffffff


	//   ....[178]....
        /*0aec*/ 	.word	0xffffffff


	//   ....[179]....
        /*0af0*/ 	.word	0xffffffff


	//   ....[180]....
        /*0af4*/ 	.word	0xffffffff


	//   ....[181]....
        /*0af8*/ 	.word	0xffffffff


	//   ....[182]....
        /*0afc*/ 	.word	0xffffffff


	//   ....[183]....
        /*0b00*/ 	.word	0xffffffff


	//   ....[184]....
        /*0b04*/ 	.word	0xffffffff


	//   ....[185]....
        /*0b08*/ 	.word	0xffffffff


	//   ....[186]....
        /*0b0c*/ 	.word	0xffffffff


	//   ....[187]....
        /*0b10*/ 	.word	0xffffffff


	//   ....[188]....
        /*0b14*/ 	.word	0xffffffff


	//   ....[189]....
        /*0b18*/ 	.word	0xffffffff


	//   ....[190]....
        /*0b1c*/ 	.word	0xffffffff


	//   ....[191]....
        /*0b20*/ 	.word	0xffffffff


	//   ....[192]....
        /*0b24*/ 	.word	0xffffffff


	//   ....[193]....
        /*0b28*/ 	.word	0xffffffff


	//   ....[194]....
        /*0b2c*/ 	.word	0xffffffff


	//   ....[195]....
        /*0b30*/ 	.word	0xffffffff


	//   ....[196]....
        /*0b34*/ 	.word	0xffffffff


	//   ....[197]....
        /*0b38*/ 	.word	0xffffffff


	//   ....[198]....
        /*0b3c*/ 	.word	0xffffffff


	//   ....[199]....
        /*0b40*/ 	.word	0xffffffff


	//   ....[200]....
        /*0b44*/ 	.word	0xffffffff


	//   ....[201]....
        /*0b48*/ 	.word	0xffffffff


	//   ....[202]....
        /*0b4c*/ 	.word	0xffffffff


	//   ....[203]....
        /*0b50*/ 	.word	0xffffffff


	//   ....[204]....
        /*0b54*/ 	.word	0xffffffff


	//   ....[205]....
        /*0b58*/ 	.word	0xffffffff


	//   ....[206]....
        /*0b5c*/ 	.word	0xffffffff


	//   ....[207]....
        /*0b60*/ 	.word	0xffffffff


	//   ....[208]....
        /*0b64*/ 	.word	0xffffffff


	//   ....[209]....
        /*0b68*/ 	.word	0xffffffff


	//   ....[210]....
        /*0b6c*/ 	.word	0xffffffff


	//   ....[211]....
        /*0b70*/ 	.word	0xffffffff


	//   ....[212]....
        /*0b74*/ 	.word	0xffffffff


	//   ....[213]....
        /*0b78*/ 	.word	0xffffffff


	//   ....[214]....
        /*0b7c*/ 	.word	0xffffffff


	//   ....[215]....
        /*0b80*/ 	.word	0xffffffff


	//   ....[216]....
        /*0b84*/ 	.word	0xffffffff


	//   ....[217]....
        /*0b88*/ 	.word	0xffffffff


	//   ....[218]....
        /*0b8c*/ 	.word	0xffffffff


	//   ....[219]....
        /*0b90*/ 	.word	0xffffffff


	//   ....[220]....
        /*0b94*/ 	.word	0xffffffff


	//   ....[221]....
        /*0b98*/ 	.word	0xffffffff


	//----- nvinfo : EIATTR_COOP_GROUP_INSTR_OFFSETS
	.align		4
.L_320:
        /*0b9c*/ 	.byte	0x04, 0x28
        /*0b9e*/ 	.short	(.L_322 - .L_321)


	//   ....[0]....
.L_321:
        /*0ba0*/ 	.word	0x00000050


	//   ....[1]....
        /*0ba4*/ 	.word	0x00000060


	//   ....[2]....
        /*0ba8*/ 	.word	0x00001950


	//   ....[3]....
        /*0bac*/ 	.word	0x00001970


	//   ....[4]....
        /*0bb0*/ 	.word	0x00001b20


	//   ....[5]....
        /*0bb4*/ 	.word	0x00001b30


	//   ....[6]....
        /*0bb8*/ 	.word	0x00001c70


	//   ....[7]....
        /*0bbc*/ 	.word	0x00001c90


	//   ....[8]....
        /*0bc0*/ 	.word	0x00001dd0


	//   ....[9]....
        /*0bc4*/ 	.word	0x00001de0


	//   ....[10]....
        /*0bc8*/ 	.word	0x00001f20


	//   ....[11]....
        /*0bcc*/ 	.word	0x00001f40


	//   ....[12]....
        /*0bd0*/ 	.word	0x00002080


	//   ....[13]....
        /*0bd4*/ 	.word	0x00002090


	//   ....[14]....
        /*0bd8*/ 	.word	0x000021d0


	//   ....[15]....
        /*0bdc*/ 	.word	0x000021f0


	//   ....[16]....
        /*0be0*/ 	.word	0x00002330


	//   ....[17]....
        /*0be4*/ 	.word	0x00002340


	//   ....[18]....
        /*0be8*/ 	.word	0x00002870


	//   ....[19]....
        /*0bec*/ 	.word	0x00002890


	//   ....[20]....
        /*0bf0*/ 	.word	0x000028b0


	//   ....[21]....
        /*0bf4*/ 	.word	0x000028c0


	//   ....[22]....
        /*0bf8*/ 	.word	0x000028f0


	//   ....[23]....
        /*0bfc*/ 	.word	0x00002920


	//   ....[24]....
        /*0c00*/ 	.word	0x00002980


	//   ....[25]....
        /*0c04*/ 	.word	0x00002990


	//   ....[26]....
        /*0c08*/ 	.word	0x00002ca0


	//   ....[27]....
        /*0c0c*/ 	.word	0x00002cb0


	//   ....[28]....
        /*0c10*/ 	.word	0x00002cc0


	//   ....[29]....
        /*0c14*/ 	.word	0x00002cd0


	//   ....[30]....
        /*0c18*/ 	.word	0x00002ce0


	//   ....[31]....
        /*0c1c*/ 	.word	0x00002d00


	//   ....[32]....
        /*0c20*/ 	.word	0x00002d20


	//   ....[33]....
        /*0c24*/ 	.word	0x00002d30


	//   ....[34]....
        /*0c28*/ 	.word	0x00004570


	//   ....[35]....
        /*0c2c*/ 	.word	0x000045c0


	//   ....[36]....
        /*0c30*/ 	.word	0x000045d0


	//   ....[37]....
        /*0c34*/ 	.word	0x000045e0


	//   ....[38]....
        /*0c38*/ 	.word	0x000045f0


	//   ....[39]....
        /*0c3c*/ 	.word	0x00004600


	//   ....[40]....
        /*0c40*/ 	.word	0x00004610


	//   ....[41]....
        /*0c44*/ 	.word	0x00004630


	//   ....[42]....
        /*0c48*/ 	.word	0x00004990


	//   ....[43]....
        /*0c4c*/ 	.word	0x00004bd0


	//   ....[44]....
        /*0c50*/ 	.word	0x00004be0


	//   ....[45]....
        /*0c54*/ 	.word	0x00004bf0


	//   ....[46]....
        /*0c58*/ 	.word	0x000055f0


	//   ....[47]....
        /*0c5c*/ 	.word	0x00005620


	//   ....[48]....
        /*0c60*/ 	.word	0x00005640


	//   ....[49]....
        /*0c64*/ 	.word	0x00005650


	//   ....[50]....
        /*0c68*/ 	.word	0x00005680


	//   ....[51]....
        /*0c6c*/ 	.word	0x000056a0


	//   ....[52]....
        /*0c70*/ 	.word	0x000056c0


	//   ....[53]....
        /*0c74*/ 	.word	0x000056d0


	//   ....[54]....
        /*0c78*/ 	.word	0x00007410


	//   ....[55]....
        /*0c7c*/ 	.word	0x00007460


	//   ....[56]....
        /*0c80*/ 	.word	0x00007510


	//   ....[57]....
        /*0c84*/ 	.word	0x00007520


	//   ....[58]....
        /*0c88*/ 	.word	0x00007550


	//   ....[59]....
        /*0c8c*/ 	.word	0x00007580


	//   ....[60]....
        /*0c90*/ 	.word	0x000075b0


	//   ....[61]....
        /*0c94*/ 	.word	0x00007630


	//   ....[62]....
        /*0c98*/ 	.word	0x00008d60


	//   ....[63]....
        /*0c9c*/ 	.word	0x00008db0


	//   ....[64]....
        /*0ca0*/ 	.word	0x00008e60


	//   ....[65]....
        /*0ca4*/ 	.word	0x00008e70


	//   ....[66]....
        /*0ca8*/ 	.word	0x00008ea0


	//   ....[67]....
        /*0cac*/ 	.word	0x00008ed0


	//   ....[68]....
        /*0cb0*/ 	.word	0x00008f00


	//   ....[69]....
        /*0cb4*/ 	.word	0x00008f80


	//   ....[70]....
        /*0cb8*/ 	.word	0x000091a0


	//   ....[71]....
        /*0cbc*/ 	.word	0x000093d0


	//   ....[72]....
        /*0cc0*/ 	.word	0x000093e0


	//   ....[73]....
        /*0cc4*/ 	.word	0x000093f0


	//   ....[74]....
        /*0cc8*/ 	.word	0x00009a00


	//   ....[75]....
        /*0ccc*/ 	.word	0x00009b00


	//   ....[76]....
        /*0cd0*/ 	.word	0x00009c70


	//   ....[77]....
        /*0cd4*/ 	.word	0x00009c90


	//   ....[78]....
        /*0cd8*/ 	.word	0x00009db0


	//   ....[79]....
        /*0cdc*/ 	.word	0x00009dd0


	//   ....[80]....
        /*0ce0*/ 	.word	0x00009ef0


	//   ....[81]....
        /*0ce4*/ 	.word	0x00009f10


	//   ....[82]....
        /*0ce8*/ 	.word	0x0000c700


	//   ....[83]....
        /*0cec*/ 	.word	0x0000c770


	//   ....[84]....
        /*0cf0*/ 	.word	0x0000c790


	//   ....[85]....
        /*0cf4*/ 	.word	0x0000c7b0


	//   ....[86]....
        /*0cf8*/ 	.word	0x0000c7d0


	//   ....[87]....
        /*0cfc*/ 	.word	0x0000c7f0


	//   ....[88]....
        /*0d00*/ 	.word	0x0000c800


	//   ....[89]....
        /*0d04*/ 	.word	0x0000c810


	//   ....[90]....
        /*0d08*/ 	.word	0x0000df90


	//   ....[91]....
        /*0d0c*/ 	.word	0x0000dfe0


	//   ....[92]....
        /*0d10*/ 	.word	0x0000e060


	//   ....[93]....
        /*0d14*/ 	.word	0x0000e0a0


	//   ....[94]....
        /*0d18*/ 	.word	0x0000e0d0


	//   ....[95]....
        /*0d1c*/ 	.word	0x0000e100


	//   ....[96]....
        /*0d20*/ 	.word	0x0000e120


	//   ....[97]....
        /*0d24*/ 	.word	0x0000e170


	//   ....[98]....
        /*0d28*/ 	.word	0x0000e6a0


	//   ....[99]....
        /*0d2c*/ 	.word	0x0000e6c0


	//   ....[100]....
        /*0d30*/ 	.word	0x0000e6e0


	//   ....[101]....
        /*0d34*/ 	.word	0x0000e700


	//   ....[102]....
        /*0d38*/ 	.word	0x0000e720


	//   ....[103]....
        /*0d3c*/ 	.word	0x0000e740


	//   ....[104]....
        /*0d40*/ 	.word	0x0000e760


	//   ....[105]....
        /*0d44*/ 	.word	0x0000e780


	//   ....[106]....
        /*0d48*/ 	.word	0x00010bf0


	//   ....[107]....
        /*0d4c*/ 	.word	0x00010c40


	//   ....[108]....
        /*0d50*/ 	.word	0x00010c50


	//   ....[109]....
        /*0d54*/ 	.word	0x00010c80


	//   ....[110]....
        /*0d58*/ 	.word	0x00010c90


	//   ....[111]....
        /*0d5c*/ 	.word	0x00010cb0


	//   ....[112]....
        /*0d60*/ 	.word	0x00010cd0


	//   ....[113]....
        /*0d64*/ 	.word	0x00010ce0


	//   ....[114]....
        /*0d68*/ 	.word	0x000119a0


	//   ....[115]....
        /*0d6c*/ 	.word	0x00012040


	//   ....[116]....
        /*0d70*/ 	.word	0x00012060


	//   ....[117]....
        /*0d74*/ 	.word	0x00012070


	//   ....[118]....
        /*0d78*/ 	.word	0x00012080


	//   ....[119]....
        /*0d7c*/ 	.word	0x000120b0


	//   ....[120]....
        /*0d80*/ 	.word	0x000120d0


	//   ....[121]....
        /*0d84*/ 	.word	0x000120f0


	//   ....[122]....
        /*0d88*/ 	.word	0x00012100


	//   ....[123]....
        /*0d8c*/ 	.word	0x000121f0


	//   ....[124]....
        /*0d90*/ 	.word	0x00012240


	//   ....[125]....
        /*0d94*/ 	.word	0x00012680


	//   ....[126]....
        /*0d98*/ 	.word	0x000126a0


	//   ....[127]....
        /*0d9c*/ 	.word	0x00012ad0


	//   ....[128]....
        /*0da0*/ 	.word	0x00012af0


	//   ....[129]....
        /*0da4*/ 	.word	0x00012f20


	//   ....[130]....
        /*0da8*/ 	.word	0x00012f30


	//   ....[131]....
        /*0dac*/ 	.word	0x000136c0


	//   ....[132]....
        /*0db0*/ 	.word	0x000137d0


	//   ....[133]....
        /*0db4*/ 	.word	0x00013840


	//   ....[134]....
        /*0db8*/ 	.word	0x000138b0


	//   ....[135]....
        /*0dbc*/ 	.word	0x00013910


	//   ....[136]....
        /*0dc0*/ 	.word	0x00013980


	//   ....[137]....
        /*0dc4*/ 	.word	0x000139f0


	//   ....[138]....
        /*0dc8*/ 	.word	0x00013a60


	//   ....[139]....
        /*0dcc*/ 	.word	0x00013ac0


	//   ....[140]....
        /*0dd0*/ 	.word	0x00013b30


	//   ....[141]....
        /*0dd4*/ 	.word	0x00013ba0


	//   ....[142]....
        /*0dd8*/ 	.word	0x00013c10


	//   ....[143]....
        /*0ddc*/ 	.word	0x00013c70


	//   ....[144]....
        /*0de0*/ 	.word	0x00013ce0


	//   ....[145]....
        /*0de4*/ 	.word	0x00013d50


	//   ....[146]....
        /*0de8*/ 	.word	0x00013dc0


	//   ....[147]....
        /*0dec*/ 	.word	0x00013e20


	//   ....[148]....
        /*0df0*/ 	.word	0x00013e90


	//   ....[149]....
        /*0df4*/ 	.word	0x00013f00


	//   ....[150]....
        /*0df8*/ 	.word	0x00014050


	//   ....[151]....
        /*0dfc*/ 	.word	0x000140b0


	//   ....[152]....
        /*0e00*/ 	.word	0x00014200


	//   ....[153]....
        /*0e04*/ 	.word	0x00014260


	//   ....[154]....
        /*0e08*/ 	.word	0x000143b0


	//   ....[155]....
        /*0e0c*/ 	.word	0x00014410


	//   ....[156]....
        /*0e10*/ 	.word	0x00014470


	//   ....[157]....
        /*0e14*/ 	.word	0x000144d0


	//   ....[158]....
        /*0e18*/ 	.word	0x00014730


	//   ....[159]....
        /*0e1c*/ 	.word	0x00014990


	//   ....[160]....
        /*0e20*/ 	.word	0x00014fb0


	//   ....[161]....
        /*0e24*/ 	.word	0x00015000


	//   ....[162]....
        /*0e28*/ 	.word	0x00015050


	//   ....[163]....
        /*0e2c*/ 	.word	0x000150a0


	//   ....[164]....
        /*0e30*/ 	.word	0x000150f0


	//   ....[165]....
        /*0e34*/ 	.word	0x00015140


	//   ....[166]....
        /*0e38*/ 	.word	0x00015190


	//   ....[167]....
        /*0e3c*/ 	.word	0x000151e0


	//   ....[168]....
        /*0e40*/ 	.word	0x00015240


	//   ....[169]....
        /*0e44*/ 	.word	0x000152b0


	//   ....[170]....
        /*0e48*/ 	.word	0x00015400


	//   ....[171]....
        /*0e4c*/ 	.word	0x00015460


	//   ....[172]....
        /*0e50*/ 	.word	0x000155c0


	//   ....[173]....
        /*0e54*/ 	.word	0x00015620


	//   ....[174]....
        /*0e58*/ 	.word	0x00015780


	//   ....[175]....
        /*0e5c*/ 	.word	0x000157e0


	//   ....[176]....
        /*0e60*/ 	.word	0x00015840


	//   ....[177]....
        /*0e64*/ 	.word	0x000158b0


	//   ....[178]....
        /*0e68*/ 	.word	0x00015a00


	//   ....[179]....
        /*0e6c*/ 	.word	0x00015a60


	//   ....[180]....
        /*0e70*/ 	.word	0x00015bc0


	//   ....[181]....
        /*0e74*/ 	.word	0x00015c20


	//   ....[182]....
        /*0e78*/ 	.word	0x00015d80


	//   ....[183]....
        /*0e7c*/ 	.word	0x00015de0


	//   ....[184]....
        /*0e80*/ 	.word	0x00015e30


	//   ....[185]....
        /*0e84*/ 	.word	0x00015e80


	//   ....[186]....
        /*0e88*/ 	.word	0x000160d0


	//   ....[187]....
        /*0e8c*/ 	.word	0x00016320


	//   ....[188]....
        /*0e90*/ 	.word	0x00016960


	//   ....[189]....
        /*0e94*/ 	.word	0x000169a0


	//   ....[190]....
        /*0e98*/ 	.word	0x000169f0


	//   ....[191]....
        /*0e9c*/ 	.word	0x00016a30


	//   ....[192]....
        /*0ea0*/ 	.word	0x00016a80


	//   ....[193]....
        /*0ea4*/ 	.word	0x00016ac0


	//   ....[194]....
        /*0ea8*/ 	.word	0x00016b10


	//   ....[195]....
        /*0eac*/ 	.word	0x00016b50


	//   ....[196]....
        /*0eb0*/ 	.word	0x00016bc0


	//   ....[197]....
        /*0eb4*/ 	.word	0x00016c30


	//   ....[198]....
        /*0eb8*/ 	.word	0x00016ca0


	//   ....[199]....
        /*0ebc*/ 	.word	0x00016dc0


	//   ....[200]....
        /*0ec0*/ 	.word	0x00016e20


	//   ....[201]....
        /*0ec4*/ 	.word	0x00016f40


	//   ....[202]....
        /*0ec8*/ 	.word	0x00016fa0


	//   ....[203]....
        /*0ecc*/ 	.word	0x000170c0


	//   ....[204]....
        /*0ed0*/ 	.word	0x00017120


	//   ....[205]....
        /*0ed4*/ 	.word	0x00017160


	//   ....[206]....
        /*0ed8*/ 	.word	0x000171a0


	//   ....[207]....
        /*0edc*/ 	.word	0x000171f0


	//   ....[208]....
        /*0ee0*/ 	.word	0x00017230


	//   ....[209]....
        /*0ee4*/ 	.word	0x00017280


	//   ....[210]....
        /*0ee8*/ 	.word	0x000172c0


	//   ....[211]....
        /*0eec*/ 	.word	0x00017310


	//   ....[212]....
        /*0ef0*/ 	.word	0x00017350


	//   ....[213]....
        /*0ef4*/ 	.word	0x000173b0


	//   ....[214]....
        /*0ef8*/ 	.word	0x00017410


	//   ....[215]....
        /*0efc*/ 	.word	0x00017460


	//   ....[216]....
        /*0f00*/ 	.word	0x000174c0


	//   ....[217]....
        /*0f04*/ 	.word	0x00017510


	//   ....[218]....
        /*0f08*/ 	.word	0x00017560


	//   ....[219]....
        /*0f0c*/ 	.word	0x000175b0


	//   ....[220]....
        /*0f10*/ 	.word	0x00017600


	//   ....[221]....
        /*0f14*/ 	.word	0x00017670


	//----- nvinfo : EIATTR_EXIT_INSTR_OFFSETS
	.align		4
.L_322:
        /*0f18*/ 	.byte	0x04, 0x1c
        /*0f1a*/ 	.short	(.L_324 - .L_323)


	//   ....[0]....
.L_323:
        /*0f1c*/ 	.word	0x000000b0


	//   ....[1]....
        /*0f20*/ 	.word	0x00013780


	//----- nvinfo : EIATTR_MAX_THREADS
	.align		4
.L_324:
        /*0f24*/ 	.byte	0x04, 0x05
        /*0f26*/ 	.short	(.L_326 - .L_325)
.L_325:
        /*0f28*/ 	.word	0x00000080
        /*0f2c*/ 	.word	0x00000001
        /*0f30*/ 	.word	0x00000001


	//----- nvinfo : EIATTR_CRS_STACK_SIZE
	.align		4
.L_326:
        /*0f34*/ 	.byte	0x04, 0x1e
        /*0f36*/ 	.short	(.L_328 - .L_327)
.L_327:
        /*0f38*/ 	.word	0x00000000
.L_328:


//--------------------- .nv.info._ZN7cutlass13device_kernelIN5flash19enable_sm80_to_sm89INS1_16FlashAttnFwdSm80INS1_25CollectiveMainloopFwdSm80ILi8ELi1ELb1EN4cute5tupleIJNS5_1CILi128EEENS7_ILi112EEES8_EEELi128ENS_10bfloat16_tEfNS_4arch4Sm80ELb1ELb0ELb1ELb1ELb1ELb0ELb1ELb1EEENS1_21CollectiveEpilogueFwdINS6_IJS8_S8_S9_EEENS6_IJNS7_ILi1EEESH_SH_EEESB_SD_Li256ELb1ELb1ELb1ELb0EEENS1_36VarlenDynamicPersistentTileSchedulerILi128ELi112ELi256ELi256ELb1ELb1ELb0ELb1ELb1ELb1EEEEEEEEEvNT_6ParamsE --------------------------
	.section	.nv.info._ZN7cutlass13device_kernelIN5flash19enable_sm80_to_sm89INS1_16FlashAttnFwdSm80INS1_25CollectiveMainloopFwdSm80ILi8ELi1ELb1EN4cute5tupleIJNS5_1CILi128EEENS7_ILi112EEES8_EEELi128ENS_10bfloat16_tEfNS_4arch4Sm80ELb1ELb0ELb1ELb1ELb1ELb0ELb1ELb1EEENS1_21CollectiveEpilogueFwdINS6_IJS8_S8_S9_EEENS6_IJNS7_ILi1EEESH_SH_EEESB_SD_Li256ELb1ELb1ELb1ELb0EEENS1_36VarlenDynamicPersistentTileSchedulerILi128ELi112ELi256ELi256ELb1ELb1ELb0ELb1ELb1ELb1EEEEEEEEEvNT_6ParamsE,"",@"SHT_CUDA_INFO"
	.sectionflags	@""
	.align	4


	//----- nvinfo : EIATTR_CUDA_API_VERSION
	.align		4
        /*0000*/ 	.byte	0x04, 0x37
        /*0002*/ 	.short	(.L_330 - .L_329)
.L_329:
        /*0004*/ 	.word	0x00000082


	//----- nvinfo : EIATTR_SW2861232_WAR
	.align		4
.L_330:
        /*0008*/ 	.byte	0x01, 0x35
	.zero		2


	//----- nvinfo : EIATTR_PARAM_CBANK
	.align		4
        /*000c*/ 	.byte	0x04, 0x0a
        /*000e*/ 	.short	(.L_332 - .L_331)
	.align		4
.L_331:
        /*0010*/ 	.word	index@(.nv.constant0._ZN7cutlass13device_kernelIN5flash19enable_sm80_to_sm89INS1_16FlashAttnFwdSm80INS1_25CollectiveMainloopFwdSm80ILi8ELi1ELb1EN4cute5tupleIJNS5_1CILi128EEENS7_ILi112EEES8_EEELi128ENS_10bfloat16_tEfNS_4arch4Sm80ELb1ELb0ELb1ELb1ELb1ELb0ELb1ELb1EEENS1_21CollectiveEpilogueFwdINS6_IJS8_S8_S9_EEENS6_IJNS7_ILi1EEESH_SH_EEESB_SD_Li256ELb1ELb1ELb1ELb0EEENS1_36VarlenDynamicPersistentTileSchedulerILi128ELi112ELi256ELi256ELb1ELb1ELb0ELb1ELb1ELb1EEEEEEEEEvNT_6ParamsE)
        /*0014*/ 	.short	0x0160
        /*0016*/ 	.short	0x0438


	//----- nvinfo : EIATTR_CBANK_PARAM_SIZE
	.align		4
.L_332:
        /*0018*/ 	.byte	0x03, 0x19
        /*001a*/ 	.short	0x0438


	//----- nvinfo : EIATTR_KPARAM_INFO
	.align		4
        /*001c*/ 	.byte	0x04, 0x17
        /*001e*/ 	.short	(.L_334 - .L_333)
.L_333:
        /*0020*/ 	.word	0x00000000
        /*0024*/ 	.short	0x0000
        /*0026*/ 	.short	0x0000
        /*0028*/ 	.byte	0x00, 0xf0, 0xe1, 0x10


	//----- nvinfo : EIATTR_MAXREG_COUNT
	.align		4
.L_334:
        /*002c*/ 	.byte	0x03, 0x1b
        /*002e*/ 	.short	0x00ff


	//----- nvinfo : EIATTR_NUM_BARRIERS
	.align		4
        /*0030*/ 	.byte	0x02, 0x4c
        /*0032*/ 	.byte	0x06
	.zero		1


	//----- nvinfo : EIATTR_ANNOTATIONS
	.align		4
        /*0034*/ 	.byte	0x04, 0x55
        /*0036*/ 	.short	(.L_336 - .L_335)


	//   ....[0]....
.L_335:
        /* <DEDUP_REMOVED lines=124> */


	//----- nvinfo : EIATTR_MERCURY_ISA_VERSION
	.align		4
.L_336:
        /*07e0*/ 	.byte	0x03, 0x5f
        /*07e2*/ 	.short	0x0000


	//----- nvinfo : EIATTR_INT_WARP_WIDE_INSTR_OFFSETS
	.align		4
        /*07e4*/ 	.byte	0x04, 0x31
        /*07e6*/ 	.short	(.L_338 - .L_337)


	//   ....[0]....
.L_337:
        /*07e8*/ 	.word	0x00010400


	//   ....[1]....
        /*07ec*/ 	.word	0x00010480


	//----- nvinfo : EIATTR_COOP_GROUP_MASK_REGIDS
	.align		4
.L_338:
        /*07f0*/ 	.byte	0x04, 0x29
        /*07f2*/ 	.short	(.L_340 - .L_339)


	//   ....[0]....
.L_339:
        /*07f4*/ 	.word	0xffffffff


	//   ....[1]....
        /*07f8*/ 	.word	0xffffffff


	//   ....[2]....
        /*07fc*/ 	.word	0xffffffff


	//   ....[3]....
        /*0800*/ 	.word	0xffffffff


	//   ....[4]....
        /*0804*/ 	.word	0xffffffff


	//   ....[5]....
        /*0808*/ 	.word	0xffffffff


	//   ....[6]....
        /*080c*/ 	.word	0xffffffff


	//   ....[7]....
        /*0810*/ 	.word	0xffffffff


	//   ....[8]....
        /*0814*/ 	.word	0xffffffff


	//   ....[9]....
        /*0818*/ 	.word	0xffffffff


	//   ....[10]....
        /*081c*/ 	.word	0xffffffff


	//   ....[11]....
        /*0820*/ 	.word	0xffffffff


	//   ....[12]....
        /*0824*/ 	.word	0xffffffff


	//   ....[13]....
        /*0828*/ 	.word	0xffffffff


	//   ....[14]....
        /*082c*/ 	.word	0xffffffff


	//   ....[15]....
        /*0830*/ 	.word	0xffffffff


	//   ....[16]....
        /*0834*/ 	.word	0xffffffff


	//   ....[17]....
        /*0838*/ 	.word	0xffffffff


	//   ....[18]....
        /*083c*/ 	.word	0xffffffff


	//   ....[19]....
        /*0840*/ 	.word	0xffffffff


	//   ....[20]....
        /*0844*/ 	.word	0xffffffff


	//   ....[21]....
        /*0848*/ 	.word	0xffffffff


	//   ....[22]....
        /*084c*/ 	.word	0xffffffff


	//   ....[23]....
        /*0850*/ 	.word	0xffffffff


	//   ....[24]....
        /*0854*/ 	.word	0xffffffff


	//   ....[25]....
        /*0858*/ 	.word	0xffffffff


	//   ....[26]....
        /*085c*/ 	.word	0xffffffff


	//   ....[27]....
        /*0860*/ 	.word	0xffffffff


	//   ....[28]....
        /*0864*/ 	.word	0xffffffff


	//   ....[29]....
        /*0868*/ 	.word	0xffffffff


	//   ....[30]....
        /*086c*/ 	.word	0xffffffff


	//   ....[31]....
        /*0870*/ 	.word	0xffffffff


	//   ....[32]....
        /*0874*/ 	.word	0xffffffff


	//   ....[33]....
        /*0878*/ 	.word	0xffffffff


	//   ....[34]....
        /*087c*/ 	.word	0xffffffff


	//   ....[35]....
        /*0880*/ 	.word	0xffffffff


	//   ....[36]....
        /*0884*/ 	.word	0xffffffff


	//   ....[37]....
        /*0888*/ 	.word	0xffffffff


	//   ....[38]....
        /*088c*/ 	.word	0xffffffff


	//   ....[39]....
        /*0890*/ 	.word	0xffffffff


	//   ....[40]....
        /*0894*/ 	.word	0xffffffff


	//   ....[41]....
        /*0898*/ 	.word	0xffffffff


	//   ....[42]....
        /*089c*/ 	.word	0xffffffff


	//   ....[43]....
        /*08a0*/ 	.word	0xffffffff


	//   ....[44]....
        /*08a4*/ 	.word	0xffffffff


	//   ....[45]....
        /*08a8*/ 	.word	0xffffffff


	//   ....[46]....
        /*08ac*/ 	.word	0xffffffff


	//   ....[47]....
        /*08b0*/ 	.word	0xffffffff


	//   ....[48]....
        /*08b4*/ 	.word	0xffffffff


	//   ....[49]....
        /*08b8*/ 	.word	0xffffffff


	//   ....[50]....
        /*08bc*/ 	.word	0xffffffff


	//   ....[51]....
        /*08c0*/ 	.word	0xffffffff


	//   ....[52]....
        /*08c4*/ 	.word	0xffffffff


	//   ....[53]....
        /*08c8*/ 	.word	0xffffffff


	//   ....[54]....
        /*08cc*/ 	.word	0xffffffff


	//   ....[55]....
        /*08d0*/ 	.word	0xffffffff


	//   ....[56]....
        /*08d4*/ 	.word	0xffffffff


	//   ....[57]....
        /*08d8*/ 	.word	0xffffffff


	//   ....[58]....
        /*08dc*/ 	.word	0xffffffff


	//   ....[59]....
        /*08e0*/ 	.word	0xffffffff


	//   ....[60]....
        /*08e4*/ 	.word	0xffffffff


	//   ....[61]....
        /*08e8*/ 	.word	0xffffffff


	//   ....[62]....
        /*08ec*/ 	.word	0xffffffff


	//   ....[63]....
        /*08f0*/ 	.word	0xffffffff


	//   ....[64]....
        /*08f4*/ 	.word	0xffffffff


	//   ....[65]....
        /*08f8*/ 	.word	0xffffffff


	//   ....[66]....
        /*08fc*/ 	.word	0xffffffff


	//   ....[67]....
        /*0900*/ 	.word	0xffffffff


	//   ....[68]....
        /*0904*/ 	.word	0xffffffff


	//   ....[69]....
        /*0908*/ 	.word	0xffffffff


	//   ....[70]....
        /*090c*/ 	.word	0xffffffff


	//   ....[71]....
        /*0910*/ 	.word	0xffffffff


	//   ....[72]....
        /*0914*/ 	.word	0xffffffff


	//   ....[73]....
        /*0918*/ 	.word	0xffffffff


	//   ....[74]....
        /*091c*/ 	.word	0xffffffff


	//   ....[75]....
        /*0920*/ 	.word	0xffffffff


	//   ....[76]....
        /*0924*/ 	.word	0xffffffff


	//   ....[77]....
        /*0928*/ 	.word	0xffffffff


	//   ....[78]....
        /*092c*/ 	.word	0xffffffff


	//   ....[79]....
        /*0930*/ 	.word	0xffffffff


	//   ....[80]....
        /*0934*/ 	.word	0xffffffff


	//   ....[81]....
        /*0938*/ 	.word	0xffffffff


	//   ....[82]....
        /*093c*/ 	.word	0xffffffff


	//   ....[83]....
        /*0940*/ 	.word	0xffffffff


	//   ....[84]....
        /*0944*/ 	.word	0xffffffff


	//   ....[85]....
        /*0948*/ 	.word	0xffffffff


	//   ....[86]....
        /*094c*/ 	.word	0xffffffff


	//   ....[87]....
        /*0950*/ 	.word	0xffffffff


	//   ....[88]....
        /*0954*/ 	.word	0xffffffff


	//   ....[89]....
        /*0958*/ 	.word	0xffffffff


	//   ....[90]....
        /*095c*/ 	.word	0xffffffff


	//   ....[91]....
        /*0960*/ 	.word	0xffffffff


	//   ....[92]....
        /*0964*/ 	.word	0xffffffff


	//   ....[93]....
        /*0968*/ 	.word	0xffffffff


	//   ....[94]....
        /*096c*/ 	.word	0xffffffff


	//   ....[95]....
        /*0970*/ 	.word	0xffffffff


	//   ....[96]....
        /*0974*/ 	.word	0xffffffff


	//   ....[97]....
        /*0978*/ 	.word	0xffffffff


	//   ....[98]....
        /*097c*/ 	.word	0xffffffff


	//   ....[99]....
        /*0980*/ 	.word	0xffffffff


	//   ....[100]....
        /*0984*/ 	.word	0xffffffff


	//   ....[101]....
        /*0988*/ 	.word	0xffffffff


	//   ....[102]....
        /*098c*/ 	.word	0xffffffff


	//   ....[103]....
        /*0990*/ 	.word	0xffffffff


	//   ....[104]....
        /*0994*/ 	.word	0xffffffff


	//   ....[105]....
        /*0998*/ 	.word	0xffffffff


	//   ....[106]....
        /*099c*/ 	.word	0xffffffff


	//   ....[107]....
        /*09a0*/ 	.word	0xffffffff


	//   ....[108]....
        /*09a4*/ 	.word	0xffffffff


	//   ....[109]....
        /*09a8*/ 	.word	0xffffffff


	//   ....[110]....
        /*09ac*/ 	.word	0xffffffff


	//   ....[111]....
        /*09b0*/ 	.word	0xffffffff


	//   ....[112]....
        /*09b4*/ 	.word	0xffffffff


	//   ....[113]....
        /*09b8*/ 	.word	0xffffffff


	//   ....[114]....
        /*09bc*/ 	.word	0xffffffff


	//   ....[115]....
        /*09c0*/ 	.word	0xffffffff


	//   ....[116]....
        /*09c4*/ 	.word	0xffffffff


	//   ....[117]....
        /*09c8*/ 	.word	0xffffffff


	//   ....[118]....
        /*09cc*/ 	.word	0xffffffff


	//   ....[119]....
        /*09d0*/ 	.word	0xffffffff


	//   ....[120]....
        /*09d4*/ 	.word	0xffffffff


	//   ....[121]....
        /*09d8*/ 	.word	0xffffffff


	//   ....[122]....
        /*09dc*/ 	.word	0xffffffff


	//   ....[123]....
        /*09e0*/ 	.word	0xffffffff


	//   ....[124]....
        /*09e4*/ 	.word	0xffffffff


	//   ....[125]....
        /*09e8*/ 	.word	0xffffffff


	//   ....[126]....
        /*09ec*/ 	.word	0xffffffff


	//   ....[127]....
        /*09f0*/ 	.word	0xffffffff


	//   ....[128]....
        /*09f4*/ 	.word	0xffffffff


	//   ....[129]....
        /*09f8*/ 	.word	0xffffffff


	//   ....[130]....
        /*09fc*/ 	.word	0xffffffff


	//   ....[131]....
        /*0a00*/ 	.word	0xffffffff


	//   ....[132]....
        /*0a04*/ 	.word	0xffffffff


	//   ....[133]....
        /*0a08*/ 	.word	0xffffffff


	//   ....[134]....
        /*0a0c*/ 	.word	0xffffffff


	//   ....[135]....
        /*0a10*/ 	.word	0xffffffff


	//   ....[136]....
        /*0a14*/ 	.word	0xffffffff


	//   ....[137]....
        /*0a18*/ 	.word	0xffffffff


	//   ....[138]....
        /*0a1c*/ 	.word	0xffffffff


	//   ....[139]....
        /*0a20*/ 	.word	0xffffffff


	//   ....[140]....
        /*0a24*/ 	.word	0xffffffff


	//   ....[141]....
        /*0a28*/ 	.word	0xffffffff


	//   ....[142]....
        /*0a2c*/ 	.word	0xffffffff


	//   ....[143]....
        /*0a30*/ 	.word	0xffffffff


	//   ....[144]....
        /*0a34*/ 	.word	0xffffffff


	//   ....[145]....
        /*0a38*/ 	.word	0xffffffff


	//   ....[146]....
        /*0a3c*/ 	.word	0xffffffff


	//   ....[147]....
        /*0a40*/ 	.word	0xffffffff


	//   ....[148]....
        /*0a44*/ 	.word	0xffffffff


	//   ....[149]....
        /*0a48*/ 	.word	0xffffffff


	//   ....[150]....
        /*0a4c*/ 	.word	0xffffffff


	//   ....[151]....
        /*0a50*/ 	.word	0xffffffff


	//   ....[152]....
        /*0a54*/ 	.word	0xffffffff


	//   ....[153]....
        /*0a58*/ 	.word	0xffffffff


	//   ....[154]....
        /*0a5c*/ 	.word	0xffffffff


	//   ....[155]....
        /*0a60*/ 	.word	0xffffffff


	//   ....[156]....
        /*0a64*/ 	.word	0xffffffff


	//   ....[157]....
        /*0a68*/ 	.word	0xffffffff


	//   ....[158]....
        /*0a6c*/ 	.word	0xffffffff


	//   ....[159]....
        /*0a70*/ 	.word	0xffffffff


	//   ....[160]....
        /*0a74*/ 	.word	0xffffffff


	//   ....[161]....
        /*0a78*/ 	.word	0xffffffff


	//   ....[162]....
        /*0a7c*/ 	.word	0xffffffff


	//   ....[163]....
        /*0a80*/ 	.word	0xffffffff


	//   ....[164]....
        /*0a84*/ 	.word	0xffffffff


	//   ....[165]....
        /*0a88*/ 	.word	0xffffffff


	//   ....[166]....
        /*0a8c*/ 	.word	0xffffffff


	//   ....[167]....
        /*0a90*/ 	.word	0xffffffff


	//   ....[168]....
        /*0a94*/ 	.word	0xffffffff


	//   ....[169]....
        /*0a98*/ 	.word	0xffffffff


	//   ....[170]....
        /*0a9c*/ 	.word	0xffffffff


	//   ....[171]....
        /*0aa0*/ 	.word	0xffffffff


	//   ....[172]....
        /*0aa4*/ 	.word	0xffffffff


	//   ....[173]....
        /*0aa8*/ 	.word	0xffffffff


	//   ....[174]....
        /*0aac*/ 	.word	0xffffffff


	//   ....[175]....
        /*0ab0*/ 	.word	0xffffffff


	//   ....[176]....
        /*0ab4*/ 	.word	0xffffffff


	//   ....[177]....
        /*0ab8*/ 	.word	0xffffffff


	//   ....[178]....
        /*0abc*/ 	.word	0xffffffff


	//   ....[179]....
        /*0ac0*/ 	.word	0xffffffff


	//   ....[180]....
        /*0ac4*/ 	.word	0xffffffff


	//   ....[181]....
        /*0ac8*/ 	.word	0xffffffff


	//   ....[182]....
        /*0acc*/ 	.word	0xffffffff


	//   ....[183]....
        /*0ad0*/ 	.word	0xffffffff


	//   ....[184]....
        /*0ad4*/ 	.word	0xffffffff


	//   ....[185]....
        /*0ad8*/ 	.word	0xffffffff


	//   ....[186]....
        /*0adc*/ 	.word	0xffffffff


	//   ....[187]....
        /*0ae0*/ 	.word	0xffffffff


	//   ....[188]....
        /*0ae4*/ 	.word	0xffffffff


	//   ....[189]....
        /*0ae8*/ 	.word	0xffffffff


	//   ....[190]....
        /*0aec*/ 	.word	0xffffffff


	//   ....[191]....
        /*0af0*/ 	.word	0xffffffff


	//   ....[192]....
        /*0af4*/ 	.word	0xffffffff


	//   ....[193]....
        /*0af8*/ 	.word	0xffffffff


	//   ....[194]....
        /*0afc*/ 	.word	0xffffffff


	//   ....[195]....
        /*0b00*/ 	.word	0xffffffff


	//   ....[196]....
        /*0b04*/ 	.word	0xffffffff


	//   ....[197]....
        /*0b08*/ 	.word	0xffffffff


	//   ....[198]....
        /*0b0c*/ 	.word	0xffffffff


	//   ....[199]....
        /*0b10*/ 	.word	0xffffffff


	//   ....[200]....
        /*0b14*/ 	.word	0xffffffff


	//   ....[201]....
        /*0b18*/ 	.word	0xffffffff


	//   ....[202]....
        /*0b1c*/ 	.word	0xffffffff


	//   ....[203]....
        /*0b20*/ 	.word	0xffffffff


	//   ....[204]....
        /*0b24*/ 	.word	0xffffffff


	//   ....[205]....
        /*0b28*/ 	.word	0xffffffff


	//   ....[206]....
        /*0b2c*/ 	.word	0xffffffff


	//   ....[207]....
        /*0b30*/ 	.word	0xffffffff


	//   ....[208]....
        /*0b34*/ 	.word	0xffffffff


	//   ....[209]....
        /*0b38*/ 	.word	0xffffffff


	//   ....[210]....
        /*0b3c*/ 	.word	0xffffffff


	//   ....[211]....
        /*0b40*/ 	.word	0xffffffff


	//   ....[212]....
        /*0b44*/ 	.word	0xffffffff


	//   ....[213]....
        /*0b48*/ 	.word	0xffffffff


	//   ....[214]....
        /*0b4c*/ 	.word	0xffffffff


	//   ....[215]....
        /*0b50*/ 	.word	0xffffffff


	//   ....[216]....
        /*0b54*/ 	.word	0xffffffff


	//   ....[217]....
        /*0b58*/ 	.word	0xffffffff


	//   ....[218]....
        /*0b5c*/ 	.word	0xffffffff


	//   ....[219]....
        /*0b60*/ 	.word	0xffffffff


	//   ....[220]....
        /*0b64*/ 	.word	0xffffffff


	//   ....[221]....
        /*0b68*/ 	.word	0xffffffff


	//   ....[222]....
        /*0b6c*/ 	.word	0xffffffff


	//   ....[223]....
        /*0b70*/ 	.word	0xffffffff


	//   ....[224]....
        /*0b74*/ 	.word	0xffffffff


	//   ....[225]....
        /*0b78*/ 	.word	0xffffffff


	//   ....[226]....
        /*0b7c*/ 	.word	0xffffffff


	//   ....[227]....
        /*0b80*/ 	.word	0xffffffff


	//   ....[228]....
        /*0b84*/ 	.word	0xffffffff


	//   ....[229]....
        /*0b88*/ 	.word	0xffffffff


	//   ....[230]....
        /*0b8c*/ 	.word	0xffffffff


	//   ....[231]....
        /*0b90*/ 	.word	0xffffffff


	//   ....[232]....
        /*0b94*/ 	.word	0xffffffff


	//   ....[233]....
        /*0b98*/ 	.word	0xffffffff


	//   ....[234]....
        /*0b9c*/ 	.word	0xffffffff


	//   ....[235]....
        /*0ba0*/ 	.word	0xffffffff


	//   ....[236]....
        /*0ba4*/ 	.word	0xffffffff


	//   ....[237]....
        /*0ba8*/ 	.word	0xffffffff


	//   ....[238]....
        /*0bac*/ 	.word	0xffffffff


	//   ....[239]....
        /*0bb0*/ 	.word	0xffffffff


	//   ....[240]....
        /*0bb4*/ 	.word	0xffffffff


	//   ....[241]....
        /*0bb8*/ 	.word	0xffffffff


	//   ....[242]....
        /*0bbc*/ 	.word	0xffffffff


	//   ....[243]....
        /*0bc0*/ 	.word	0xffffffff


	//   ....[244]....
        /*0bc4*/ 	.word	0xffffffff


	//   ....[245]....
        /*0bc8*/ 	.word	0xffffffff


	//   ....[246]....
        /*0bcc*/ 	.word	0xffffffff


	//   ....[247]....
        /*0bd0*/ 	.word	0xffffffff


	//----- nvinfo : EIATTR_COOP_GROUP_INSTR_OFFSETS
	.align		4
.L_340:
        /*0bd4*/ 	.byte	0x04, 0x28
        /*0bd6*/ 	.short	(.L_342 - .L_341)


	//   ....[0]....
.L_341:
        /*0bd8*/ 	.word	0x00000050


	//   ....[1]....
        /*0bdc*/ 	.word	0x00000200


	//   ....[2]....
        /*0be0*/ 	.word	0x00000230


	//   ....[3]....
        /*0be4*/ 	.word	0x00000260


	//   ....[4]....
        /*0be8*/ 	.word	0x00000290


	//   ....[5]....
        /*0bec*/ 	.word	0x000002c0


	//   ....[6]....
        /*0bf0*/ 	.word	0x000002f0


	//   ....[7]....
        /*0bf4*/ 	.word	0x00000450


	//   ....[8]....
        /*0bf8*/ 	.word	0x00000490


	//   ....[9]....
        /*0bfc*/ 	.word	0x000004c0


	//   ....[10]....
        /*0c00*/ 	.word	0x000004f0


	//   ....[11]....
        /*0c04*/ 	.word	0x00000520


	//   ....[12]....
        /*0c08*/ 	.word	0x00000550


	//   ....[13]....
        /*0c0c*/ 	.word	0x000005e0


	//   ....[14]....
        /*0c10*/ 	.word	0x00000630


	//   ....[15]....
        /*0c14*/ 	.word	0x00000650


	//   ....[16]....
        /*0c18*/ 	.word	0x000006b0


	//   ....[17]....
        /*0c1c*/ 	.word	0x00002c40


	//   ....[18]....
        /*0c20*/ 	.word	0x00002c70


	//   ....[19]....
        /*0c24*/ 	.word	0x00002c90


	//   ....[20]....
        /*0c28*/ 	.word	0x00002ca0


	//   ....[21]....
        /*0c2c*/ 	.word	0x00002cb0


	//   ....[22]....
        /*0c30*/ 	.word	0x00002cc0


	//   ....[23]....
        /*0c34*/ 	.word	0x00002d00


	//   ....[24]....
        /*0c38*/ 	.word	0x00002e20


	//   ....[25]....
        /*0c3c*/ 	.word	0x00002f50


	//   ....[26]....
        /*0c40*/ 	.word	0x00002f70


	//   ....[27]....
        /*0c44*/ 	.word	0x00002f90


	//   ....[28]....
        /*0c48*/ 	.word	0x00003000


	//   ....[29]....
        /*0c4c*/ 	.word	0x00003020


	//   ....[30]....
        /*0c50*/ 	.word	0x000030c0


	//   ....[31]....
        /*0c54*/ 	.word	0x00003140


	//   ....[32]....
        /*0c58*/ 	.word	0x000031d0


	//   ....[33]....
        /*0c5c*/ 	.word	0x00003300


	//   ....[34]....
        /*0c60*/ 	.word	0x000033f0


	//   ....[35]....
        /*0c64*/ 	.word	0x00003410


	//   ....[36]....
        /*0c68*/ 	.word	0x00003430


	//   ....[37]....
        /*0c6c*/ 	.word	0x000034b0


	//   ....[38]....
        /*0c70*/ 	.word	0x00003550


	//   ....[39]....
        /*0c74*/ 	.word	0x000038a0


	//   ....[40]....
        /*0c78*/ 	.word	0x000038b0


	//   ....[41]....
        /*0c7c*/ 	.word	0x00004de0


	//   ....[42]....
        /*0c80*/ 	.word	0x00004e00


	//   ....[43]....
        /*0c84*/ 	.word	0x00004f30


	//   ....[44]....
        /*0c88*/ 	.word	0x00004f40


	//   ....[45]....
        /*0c8c*/ 	.word	0x00005070


	//   ....[46]....
        /*0c90*/ 	.word	0x00005090


	//   ....[47]....
        /*0c94*/ 	.word	0x000051c0


	//   ....[48]....
        /*0c98*/ 	.word	0x000051d0


	//   ....[49]....
        /*0c9c*/ 	.word	0x000053b0


	//   ....[50]....
        /*0ca0*/ 	.word	0x00005770


	//   ....[51]....
        /*0ca4*/ 	.word	0x00005e70


	//   ....[52]....
        /*0ca8*/ 	.word	0x00005e90


	//   ....[53]....
        /*0cac*/ 	.word	0x00005eb0


	//   ....[54]....
        /*0cb0*/ 	.word	0x00005ed0


	//   ....[55]....
        /*0cb4*/ 	.word	0x00007ac0


	//   ....[56]....
        /*0cb8*/ 	.word	0x00007ae0


	//   ....[57]....
        /*0cbc*/ 	.word	0x00007b20


	//   ....[58]....
        /*0cc0*/ 	.word	0x00007bb0


	//   ....[59]....
        /*0cc4*/ 	.word	0x00007bd0


	//   ....[60]....
        /*0cc8*/ 	.word	0x00007c50


	//   ....[61]....
        /*0ccc*/ 	.word	0x00007db0


	//   ....[62]....
        /*0cd0*/ 	.word	0x00007dc0


	//   ....[63]....
        /*0cd4*/ 	.word	0x00009230


	//   ....[64]....
        /*0cd8*/ 	.word	0x00009250


	//   ....[65]....
        /*0cdc*/ 	.word	0x00009350


	//   ....[66]....
        /*0ce0*/ 	.word	0x00009360


	//   ....[67]....
        /*0ce4*/ 	.word	0x00009460


	//   ....[68]....
        /*0ce8*/ 	.word	0x00009480


	//   ....[69]....
        /*0cec*/ 	.word	0x00009580


	//   ....[70]....
        /*0cf0*/ 	.word	0x00009590


	//   ....[71]....
        /*0cf4*/ 	.word	0x00009760


	//   ....[72]....
        /*0cf8*/ 	.word	0x00009b10


	//   ....[73]....
        /*0cfc*/ 	.word	0x0000a070


	//   ....[74]....
        /*0d00*/ 	.word	0x0000a090


	//   ....[75]....
        /*0d04*/ 	.word	0x0000a270


	//   ....[76]....
        /*0d08*/ 	.word	0x0000a290


	//   ....[77]....
        /*0d0c*/ 	.word	0x0000c140


	//   ....[78]....
        /*0d10*/ 	.word	0x0000c150


	//   ....[79]....
        /*0d14*/ 	.word	0x0000c240


	//   ....[80]....
        /*0d18*/ 	.word	0x0000c260


	//   ....[81]....
        /*0d1c*/ 	.word	0x0000c2c0


	//   ....[82]....
        /*0d20*/ 	.word	0x0000c2e0


	//   ....[83]....
        /*0d24*/ 	.word	0x0000c400


	//   ....[84]....
        /*0d28*/ 	.word	0x0000c410


	//   ....[85]....
        /*0d2c*/ 	.word	0x0000d870


	//   ....[86]....
        /*0d30*/ 	.word	0x0000d890


	//   ....[87]....
        /*0d34*/ 	.word	0x0000d9d0


	//   ....[88]....
        /*0d38*/ 	.word	0x0000d9e0


	//   ....[89]....
        /*0d3c*/ 	.word	0x0000db20


	//   ....[90]....
        /*0d40*/ 	.word	0x0000db40


	//   ....[91]....
        /*0d44*/ 	.word	0x0000dc80


	//   ....[92]....
        /*0d48*/ 	.word	0x0000dc90


	//   ....[93]....
        /*0d4c*/ 	.word	0x0000e170


	//   ....[94]....
        /*0d50*/ 	.word	0x0000e1a0


	//   ....[95]....
        /*0d54*/ 	.word	0x0000e1c0


	//   ....[96]....
        /*0d58*/ 	.word	0x0000e1e0


	//   ....[97]....
        /*0d5c*/ 	.word	0x0000fdd0


	//   ....[98]....
        /*0d60*/ 	.word	0x0000fe00


	//   ....[99]....
        /*0d64*/ 	.word	0x0000fe10


	//   ....[100]....
        /*0d68*/ 	.word	0x0000fe40


	//   ....[101]....
        /*0d6c*/ 	.word	0x00010ef0


	//   ....[102]....
        /*0d70*/ 	.word	0x00010f00


	//   ....[103]....
        /*0d74*/ 	.word	0x00010f20


	//   ....[104]....
        /*0d78*/ 	.word	0x00010f30


	//   ....[105]....
        /*0d7c*/ 	.word	0x00011260


	//   ....[106]....
        /*0d80*/ 	.word	0x00011280


	//   ....[107]....
        /*0d84*/ 	.word	0x000113e0


	//   ....[108]....
        /*0d88*/ 	.word	0x000113f0


	//   ....[109]....
        /*0d8c*/ 	.word	0x00011500


	//   ....[110]....
        /*0d90*/ 	.word	0x00011520


	//   ....[111]....
        /*0d94*/ 	.word	0x00011630


	//   ....[112]....
        /*0d98*/ 	.word	0x00011640


	//   ....[113]....
        /*0d9c*/ 	.word	0x00011940


	//   ....[114]....
        /*0da0*/ 	.word	0x00011960


	//   ....[115]....
        /*0da4*/ 	.word	0x00011fb0


	//   ....[116]....
        /*0da8*/ 	.word	0x00011fc0


	//   ....[117]....
        /*0dac*/ 	.word	0x00012d60


	//   ....[118]....
        /*0db0*/ 	.word	0x00012d80


	//   ....[119]....
        /*0db4*/ 	.word	0x00012ef0


	//   ....[120]....
        /*0db8*/ 	.word	0x00012f00


	//   ....[121]....
        /*0dbc*/ 	.word	0x00013010


	//   ....[122]....
        /*0dc0*/ 	.word	0x00013030


	//   ....[123]....
        /*0dc4*/ 	.word	0x00013140


	//   ....[124]....
        /*0dc8*/ 	.word	0x00013150


	//   ....[125]....
        /*0dcc*/ 	.word	0x00013320


	//   ....[126]....
        /*0dd0*/ 	.word	0x00013340


	//   ....[127]....
        /*0dd4*/ 	.word	0x00013470


	//   ....[128]....
        /*0dd8*/ 	.word	0x000134b0


	//   ....[129]....
        /*0ddc*/ 	.word	0x000134e0


	//   ....[130]....
        /*0de0*/ 	.word	0x00013510


	//   ....[131]....
        /*0de4*/ 	.word	0x00013540


	//   ....[132]....
        /*0de8*/ 	.word	0x00013570


	//   ....[133]....
        /*0dec*/ 	.word	0x000136d0


	//   ....[134]....
        /*0df0*/ 	.word	0x00013710


	//   ....[135]....
        /*0df4*/ 	.word	0x00013740


	//   ....[136]....
        /*0df8*/ 	.word	0x00013770


	//   ....[137]....
        /*0dfc*/ 	.word	0x000137a0


	//   ....[138]....
        /*0e00*/ 	.word	0x000137d0


	//   ....[139]....
        /*0e04*/ 	.word	0x00013860


	//   ....[140]....
        /*0e08*/ 	.word	0x000138c0


	//   ....[141]....
        /*0e0c*/ 	.word	0x000138d0


	//   ....[142]....
        /*0e10*/ 	.word	0x00013930


	//   ....[143]....
        /*0e14*/ 	.word	0x000143a0


	//   ....[144]....
        /*0e18*/ 	.word	0x00014400


	//   ....[145]....
        /*0e1c*/ 	.word	0x00014450


	//   ....[146]....
        /*0e20*/ 	.word	0x000144a0


	//   ....[147]....
        /*0e24*/ 	.word	0x000144f0


	//   ....[148]....
        /*0e28*/ 	.word	0x00014560


	//   ....[149]....
        /*0e2c*/ 	.word	0x000145b0


	//   ....[150]....
        /*0e30*/ 	.word	0x00014620


	//   ....[151]....
        /*0e34*/ 	.word	0x00014690


	//   ....[152]....
        /*0e38*/ 	.word	0x00014700


	//   ....[153]....
        /*0e3c*/ 	.word	0x00014770


	//   ....[154]....
        /*0e40*/ 	.word	0x000147d0


	//   ....[155]....
        /*0e44*/ 	.word	0x00014840


	//   ....[156]....
        /*0e48*/ 	.word	0x000148b0


	//   ....[157]....
        /*0e4c*/ 	.word	0x00014920


	//   ....[158]....
        /*0e50*/ 	.word	0x00014980


	//   ....[159]....
        /*0e54*/ 	.word	0x000149f0


	//   ....[160]....
        /*0e58*/ 	.word	0x00014a60


	//   ....[161]....
        /*0e5c*/ 	.word	0x00014ad0


	//   ....[162]....
        /*0e60*/ 	.word	0x00014b30


	//   ....[163]....
        /*0e64*/ 	.word	0x00014ba0


	//   ....[164]....
        /*0e68*/ 	.word	0x00014c10


	//   ....[165]....
        /*0e6c*/ 	.word	0x00015350


	//   ....[166]....
        /*0e70*/ 	.word	0x000153a0


	//   ....[167]....
        /*0e74*/ 	.word	0x000153f0


	//   ....[168]....
        /*0e78*/ 	.word	0x00015430


	//   ....[169]....
        /*0e7c*/ 	.word	0x000154a0


	//   ....[170]....
        /*0e80*/ 	.word	0x00015510


	//   ....[171]....
        /*0e84*/ 	.word	0x00015650


	//   ....[172]....
        /*0e88*/ 	.word	0x000156b0


	//   ....[173]....
        /*0e8c*/ 	.word	0x00015810


	//   ....[174]....
        /*0e90*/ 	.word	0x00015870


	//   ....[175]....
        /*0e94*/ 	.word	0x000158e0


	//   ....[176]....
        /*0e98*/ 	.word	0x00015940


	//   ....[177]....
        /*0e9c*/ 	.word	0x000159b0


	//   ....[178]....
        /*0ea0*/ 	.word	0x00015a20


	//   ....[179]....
        /*0ea4*/ 	.word	0x00015a90


	//   ....[180]....
        /*0ea8*/ 	.word	0x00015af0


	//   ....[181]....
        /*0eac*/ 	.word	0x00015b60


	//   ....[182]....
        /*0eb0*/ 	.word	0x00015bd0


	//   ....[183]....
        /*0eb4*/ 	.word	0x00015c40


	//   ....[184]....
        /*0eb8*/ 	.word	0x00015ca0


	//   ....[185]....
        /*0ebc*/ 	.word	0x00015d10


	//   ....[186]....
        /*0ec0*/ 	.word	0x00015d80


	//   ....[187]....
        /*0ec4*/ 	.word	0x000164c0


	//   ....[188]....
        /*0ec8*/ 	.word	0x00016500


	//   ....[189]....
        /*0ecc*/ 	.word	0x00016550


	//   ....[190]....
        /*0ed0*/ 	.word	0x00016590


	//   ....[191]....
        /*0ed4*/ 	.word	0x000165f0


	//   ....[192]....
        /*0ed8*/ 	.word	0x00016660


	//   ....[193]....
        /*0edc*/ 	.word	0x000166c0


	//   ....[194]....
        /*0ee0*/ 	.word	0x00016730


	//   ....[195]....
        /*0ee4*/ 	.word	0x000167a0


	//   ....[196]....
        /*0ee8*/ 	.word	0x00016810


	//   ....[197]....
        /*0eec*/ 	.word	0x00016870


	//   ....[198]....
        /*0ef0*/ 	.word	0x000168e0


	//   ....[199]....
        /*0ef4*/ 	.word	0x00016950


	//   ....[200]....
        /*0ef8*/ 	.word	0x000169c0


	//   ....[201]....
        /*0efc*/ 	.word	0x00016a20


	//   ....[202]....
        /*0f00*/ 	.word	0x00016a70


	//   ....[203]....
        /*0f04*/ 	.word	0x00016ab0


	//   ....[204]....
        /*0f08*/ 	.word	0x00016b00


	//   ....[205]....
        /*0f0c*/ 	.word	0x00016b40


	//   ....[206]....
        /*0f10*/ 	.word	0x00016b90


	//   ....[207]....
        /*0f14*/ 	.word	0x00016be0


	//   ....[208]....
        /*0f18*/ 	.word	0x00016c30


	//   ....[209]....
        /*0f1c*/ 	.word	0x00016c70


	//   ....[210]....
        /*0f20*/ 	.word	0x00016ce0


	//   ....[211]....
        /*0f24*/ 	.word	0x00016d50


	//   ....[212]....
        /*0f28*/ 	.word	0x00016dc0


	//   ....[213]....
        /*0f2c*/ 	.word	0x00016e20


	//   ....[214]....
        /*0f30*/ 	.word	0x00016e90


	//   ....[215]....
        /*0f34*/ 	.word	0x00016f00


	//   ....[216]....
        /*0f38*/ 	.word	0x00016f70


	//   ....[217]....
        /*0f3c*/ 	.word	0x00016fd0


	//   ....[218]....
        /*0f40*/ 	.word	0x00017040


	//   ....[219]....
        /*0f44*/ 	.word	0x000170b0


	//   ....[220]....
        /*0f48*/ 	.word	0x00017120


	//   ....[221]....
        /*0f4c*/ 	.word	0x00017180


	//   ....[222]....
        /*0f50*/ 	.word	0x000171f0


	//   ....[223]....
        /*0f54*/ 	.word	0x00017260


	//   ....[224]....
        /*0f58*/ 	.word	0x000172d0


	//   ....[225]....
        /*0f5c*/ 	.word	0x00017330


	//   ....[226]....
        /*0f60*/ 	.word	0x000173a0


	//   ....[227]....
        /*0f64*/ 	.word	0x00017410


	//   ....[228]....
        /*0f68*/ 	.word	0x00017480


	//   ....[229]....
        /*0f6c*/ 	.word	0x000174e0


	//   ....[230]....
        /*0f70*/ 	.word	0x00017550


	//   ....[231]....
        /*0f74*/ 	.word	0x000175c0


	//   ....[232]....
        /*0f78*/ 	.word	0x00017610


	//   ....[233]....
        /*0f7c*/ 	.word	0x00017650


	//   ....[234]....
        /*0f80*/ 	.word	0x000176a0


	//   ....[235]....
        /*0f84*/ 	.word	0x000176f0


	//   ....[236]....
        /*0f88*/ 	.word	0x00017740


	//   ....[237]....
        /*0f8c*/ 	.word	0x000177b0


	//   ....[238]....
        /*0f90*/ 	.word	0x00017800


	//   ....[239]....
        /*0f94*/ 	.word	0x00017850


	//   ....[240]....
        /*0f98*/ 	.word	0x000178a0


	//   ....[241]....
        /*0f9c*/ 	.word	0x000178f0


	//   ....[242]....
        /*0fa0*/ 	.word	0x00017940


	//   ....[243]....
        /*0fa4*/ 	.word	0x000179b0


	//   ....[244]....
        /*0fa8*/ 	.word	0x00017a00


	//   ....[245]....
        /*0fac*/ 	.word	0x00017a70


	//   ....[246]....
        /*0fb0*/ 	.word	0x00017ad0


	//   ....[247]....
        /*0fb4*/ 	.word	0x00017b40


	//----- nvinfo : EIATTR_EXIT_INSTR_OFFSETS
	.align		4
.L_342:
        /*0fb8*/ 	.byte	0x04, 0x1c
        /*0fba*/ 	.short	(.L_344 - .L_343)


	//   ....[0]....
.L_343:
        /*0fbc*/ 	.word	0x000010d0


	//   ....[1]....
        /*0fc0*/ 	.word	0x00014360


	//----- nvinfo : EIATTR_MAX_THREADS
	.align		4
.L_344:
        /*0fc4*/ 	.byte	0x04, 0x05
        /*0fc6*/ 	.short	(.L_346 - .L_345)
.L_345:
        /*0fc8*/ 	.word	0x00000100
        /*0fcc*/ 	.word	0x00000001
        /*0fd0*/ 	.word	0x00000001


	//----- nvinfo : EIATTR_CRS_STACK_SIZE
	.align		4
.L_346:
        /*0fd4*/ 	.byte	0x04, 0x1e
        /*0fd6*/ 	.short	(.L_348 - .L_347)
.L_347:
        /*0fd8*/ 	.word	0x00000000
.L_348:


//--------------------- .nv.info._ZN7cutlass13device_kernelIN5flash19enable_sm80_to_sm89INS1_16FlashAttnFwdSm80INS1_25CollectiveMainloopFwdSm80ILi8ELi1ELb1EN4cute5tupleIJNS5_1CILi128EEENS7_ILi112EEES8_EEELi128ENS_10bfloat16_tEfNS_4arch4Sm80ELb1ELb0ELb1ELb1ELb1ELb1ELb1ELb1EEENS1_21CollectiveEpilogueFwdINS6_IJS8_S8_S9_EEENS6_IJNS7_ILi1EEESH_SH_EEESB_SD_Li256ELb1ELb1ELb1ELb0EEENS1_36VarlenDynamicPersistentTileSchedulerILi128ELi112ELi256ELi256ELb1ELb1ELb0ELb1ELb1ELb1EEEEEEEEEvNT_6ParamsE --------------------------
	.section	.nv.info._ZN7cutlass13device_kernelIN5flash19enable_sm80_to_sm89INS1_16FlashAttnFwdSm80INS1_25CollectiveMainloopFwdSm80ILi8ELi1ELb1EN4cute5tupleIJNS5_1CILi128EEENS7_ILi112EEES8_EEELi128ENS_10bfloat16_tEfNS_4arch4Sm80ELb1ELb0ELb1ELb1ELb1ELb1ELb1ELb1EEENS1_21CollectiveEpilogueFwdINS6_IJS8_S8_S9_EEENS6_IJNS7_ILi1EEESH_SH_EEESB_SD_Li256ELb1ELb1ELb1ELb0EEENS1_36VarlenDynamicPersistentTileSchedulerILi128ELi112ELi256ELi256ELb1ELb1ELb0ELb1ELb1ELb1EEEEEEEEEvNT_6ParamsE,"",@"SHT_CUDA_INFO"
	.sectionflags	@""
	.align	4


	//----- nvinfo : EIATTR_CUDA_API_VERSION
	.align		4
        /*0000*/ 	.byte	0x04, 0x37
        /*0002*/ 	.short	(.L_350 - .L_349)
.L_349:
        /*0004*/ 	.word	0x00000082


	//----- nvinfo : EIATTR_SW2861232_WAR
	.align		4
.L_350:
        /*0008*/ 	.byte	0x01, 0x35
	.zero		2


	//----- nvinfo : EIATTR_PARAM_CBANK
	.align		4
        /*000c*/ 	.byte	0x04, 0x0a
        /*000e*/ 	.short	(.L_352 - .L_351)
	.align		4
.L_351:
        /*0010*/ 	.word	index@(.nv.constant0._ZN7cutlass13device_kernelIN5flash19enable_sm80_to_sm89INS1_16FlashAttnFwdSm80INS1_25CollectiveMainloopFwdSm80ILi8ELi1ELb1EN4cute5tupleIJNS5_1CILi128EEENS7_ILi112EEES8_EEELi128ENS_10bfloat16_tEfNS_4arch4Sm80ELb1ELb0ELb1ELb1ELb1ELb1ELb1ELb1EEENS1_21CollectiveEpilogueFwdINS6_IJS8_S8_S9_EEENS6_IJNS7_ILi1EEESH_SH_EEESB_SD_Li256ELb1ELb1ELb1ELb0EEENS1_36VarlenDynamicPersistentTileSchedulerILi128ELi112ELi256ELi256ELb1ELb1ELb0ELb1ELb1ELb1EEEEEEEEEvNT_6ParamsE)
        /*0014*/ 	.short	0x0160
        /*0016*/ 	.short	0x0438


	//----- nvinfo : EIATTR_CBANK_PARAM_SIZE
	.align		4
.L_352:
        /*0018*/ 	.byte	0x03, 0x19
        /*001a*/ 	.short	0x0438


	//----- nvinfo : EIATTR_KPARAM_INFO
	.align		4
        /*001c*/ 	.byte	0x04, 0x17
        /*001e*/ 	.short	(.L_354 - .L_353)
.L_353:
        /*0020*/ 	.word	0x00000000
        /*0024*/ 	.short	0x0000
        /*0026*/ 	.short	0x0000
        /*0028*/ 	.byte	0x00, 0xf0, 0xe1, 0x10


	//----- nvinfo : EIATTR_MAXREG_COUNT
	.align		4
.L_354:
        /*002c*/ 	.byte	0x03, 0x1b
        /*002e*/ 	.short	0x00ff


	//----- nvinfo : EIATTR_NUM_BARRIERS
	.align		4
        /*0030*/ 	.byte	0x02, 0x4c
        /*0032*/ 	.byte	0x06
	.zero		1


	//----- nvinfo : EIATTR_ANNOTATIONS
	.align		4
        /*0034*/ 	.byte	0x04, 0x55
        /*0036*/ 	.short	(.L_356 - .L_355)


	//   ....[0]....
.L_355:
        /* <DEDUP_REMOVED lines=142> */


	//----- nvinfo : EIATTR_MERCURY_ISA_VERSION
	.align		4
.L_356:
        /*0900*/ 	.byte	0x03, 0x5f
        /*0902*/ 	.short	0x0000


	//----- nvinfo : EIATTR_INT_WARP_WIDE_INSTR_OFFSETS
	.align		4
        /*0904*/ 	.byte	0x04, 0x31
        /*0906*/ 	.short	(.L_358 - .L_357)


	//   ....[0]....
.L_357:
        /*0908*/ 	.word	0x0001cb60


	//   ....[1]....
        /*090c*/ 	.word	0x0001cbe0


	//----- nvinfo : EIATTR_COOP_GROUP_MASK_REGIDS
	.align		4
.L_358:
        /*0910*/ 	.byte	0x04, 0x29
        /*0912*/ 	.short	(.L_360 - .L_359)


	//   ....[0]....
.L_359:
        /*0914*/ 	.word	0xffffffff


	//   ....[1]....
        /*0918*/ 	.word	0xffffffff


	//   ....[2]....
        /*091c*/ 	.word	0xffffffff


	//   ....[3]....
        /*0920*/ 	.word	0xffffffff


	//   ....[4]....
        /*0924*/ 	.word	0xffffffff


	//   ....[5]....
        /*0928*/ 	.word	0xffffffff


	//   ....[6]....
        /*092c*/ 	.word	0xffffffff


	//   ....[7]....
        /*0930*/ 	.word	0xffffffff


	//   ....[8]....
        /*0934*/ 	.word	0xffffffff


	//   ....[9]....
        /*0938*/ 	.word	0xffffffff


	//   ....[10]....
        /*093c*/ 	.word	0xffffffff


	//   ....[11]....
        /*0940*/ 	.word	0xffffffff


	//   ....[12]....
        /*0944*/ 	.word	0xffffffff


	//   ....[13]....
        /*0948*/ 	.word	0xffffffff


	//   ....[14]....
        /*094c*/ 	.word	0xffffffff


	//   ....[15]....
        /*0950*/ 	.word	0xffffffff


	//   ....[16]....
        /*0954*/ 	.word	0xffffffff


	//   ....[17]....
        /*0958*/ 	.word	0xffffffff


	//   ....[18]....
        /*095c*/ 	.word	0xffffffff


	//   ....[19]....
        /*0960*/ 	.word	0xffffffff


	//   ....[20]....
        /*0964*/ 	.word	0xffffffff


	//   ....[21]....
        /*0968*/ 	.word	0xffffffff


	//   ....[22]....
        /*096c*/ 	.word	0xffffffff


	//   ....[23]....
        /*0970*/ 	.word	0xffffffff


	//   ....[24]....
        /*0974*/ 	.word	0xffffffff


	//   ....[25]....
        /*0978*/ 	.word	0xffffffff


	//   ....[26]....
        /*097c*/ 	.word	0xffffffff


	//   ....[27]....
        /*0980*/ 	.word	0xffffffff


	//   ....[28]....
        /*0984*/ 	.word	0xffffffff


	//   ....[29]....
        /*0988*/ 	.word	0xffffffff


	//   ....[30]....
        /*098c*/ 	.word	0xffffffff


	//   ....[31]....
        /*0990*/ 	.word	0xffffffff


	//   ....[32]....
        /*0994*/ 	.word	0xffffffff


	//   ....[33]....
        /*0998*/ 	.word	0xffffffff


	//   ....[34]....
        /*099c*/ 	.word	0xffffffff


	//   ....[35]....
        /*09a0*/ 	.word	0xffffffff


	//   ....[36]....
        /*09a4*/ 	.word	0xffffffff


	//   ....[37]....
        /*09a8*/ 	.word	0xffffffff


	//   ....[38]....
        /*09ac*/ 	.word	0xffffffff


	//   ....[39]....
        /*09b0*/ 	.word	0xffffffff


	//   ....[40]....
        /*09b4*/ 	.word	0xffffffff


	//   ....[41]....
        /*09b8*/ 	.word	0xffffffff


	//   ....[42]....
        /*09bc*/ 	.word	0xffffffff


	//   ....[43]....
        /*09c0*/ 	.word	0xffffffff


	//   ....[44]....
        /*09c4*/ 	.word	0xffffffff


	//   ....[45]....
        /*09c8*/ 	.word	0xffffffff


	//   ....[46]....
        /*09cc*/ 	.word	0xffffffff


	//   ....[47]....
        /*09d0*/ 	.word	0xffffffff


	//   ....[48]....
        /*09d4*/ 	.word	0xffffffff


	//   ....[49]....
        /*09d8*/ 	.word	0xffffffff


	//   ....[50]....
        /*09dc*/ 	.word	0xffffffff


	//   ....[51]....
        /*09e0*/ 	.word	0xffffffff


	//   ....[52]....
        /*09e4*/ 	.word	0xffffffff


	//   ....[53]....
        /*09e8*/ 	.word	0xffffffff


	//   ....[54]....
        /*09ec*/ 	.word	0xffffffff


	//   ....[55]....
        /*09f0*/ 	.word	0xffffffff


	//   ....[56]....
        /*09f4*/ 	.word	0xffffffff


	//   ....[57]....
        /*09f8*/ 	.word	0xffffffff


	//   ....[58]....
        /*09fc*/ 	.word	0xffffffff


	//   ....[59]....
        /*0a00*/ 	.word	0xffffffff


	//   ....[60]....
        /*0a04*/ 	.word	0xffffffff


	//   ....[61]....
        /*0a08*/ 	.word	0xffffffff


	//   ....[62]....
        /*0a0c*/ 	.word	0xffffffff


	//   ....[63]....
        /*0a10*/ 	.word	0xffffffff


	//   ....[64]....
        /*0a14*/ 	.word	0xffffffff


	//   ....[65]....
        /*0a18*/ 	.word	0xffffffff


	//   ....[66]....
        /*0a1c*/ 	.word	0xffffffff


	//   ....[67]....
        /*0a20*/ 	.word	0xffffffff


	//   ....[68]....
        /*0a24*/ 	.word	0xffffffff


	//   ....[69]....
        /*0a28*/ 	.word	0xffffffff


	//   ....[70]....
        /*0a2c*/ 	.word	0xffffffff


	//   ....[71]....
        /*0a30*/ 	.word	0xffffffff


	//   ....[72]....
        /*0a34*/ 	.word	0xffffffff


	//   ....[73]....
        /*0a38*/ 	.word	0xffffffff


	//   ....[74]....
        /*0a3c*/ 	.word	0xffffffff


	//   ....[75]....
        /*0a40*/ 	.word	0xffffffff


	//   ....[76]....
        /*0a44*/ 	.word	0xffffffff


	//   ....[77]....
        /*0a48*/ 	.word	0xffffffff


	//   ....[78]....
        /*0a4c*/ 	.word	0xffffffff


	//   ....[79]....
        /*0a50*/ 	.word	0xffffffff


	//   ....[80]....
        /*0a54*/ 	.word	0xffffffff


	//   ....[81]....
        /*0a58*/ 	.word	0xffffffff


	//   ....[82]....
        /*0a5c*/ 	.word	0xffffffff


	//   ....[83]....
        /*0a60*/ 	.word	0xffffffff


	//   ....[84]....
        /*0a64*/ 	.word	0xffffffff


	//   ....[85]....
        /*0a68*/ 	.word	0xffffffff


	//   ....[86]....
        /*0a6c*/ 	.word	0xffffffff


	//   ....[87]....
        /*0a70*/ 	.word	0xffffffff


	//   ....[88]....
        /*0a74*/ 	.word	0xffffffff


	//   ....[89]....
        /*0a78*/ 	.word	0xffffffff


	//   ....[90]....
        /*0a7c*/ 	.word	0xffffffff


	//   ....[91]....
        /*0a80*/ 	.word	0xffffffff


	//   ....[92]....
        /*0a84*/ 	.word	0xffffffff


	//   ....[93]....
        /*0a88*/ 	.word	0xffffffff


	//   ....[94]....
        /*0a8c*/ 	.word	0xffffffff


	//   ....[95]....
        /*0a90*/ 	.word	0xffffffff


	//   ....[96]....
        /*0a94*/ 	.word	0xffffffff


	//   ....[97]....
        /*0a98*/ 	.word	0xffffffff


	//   ....[98]....
        /*0a9c*/ 	.word	0xffffffff


	//   ....[99]....
        /*0aa0*/ 	.word	0xffffffff


	//   ....[100]....
        /*0aa4*/ 	.word	0xffffffff


	//   ....[101]....
        /*0aa8*/ 	.word	0xffffffff


	//   ....[102]....
        /*0aac*/ 	.word	0xffffffff


	//   ....[103]....
        /*0ab0*/ 	.word	0xffffffff


	//   ....[104]....
        /*0ab4*/ 	.word	0xffffffff


	//   ....[105]....
        /*0ab8*/ 	.word	0xffffffff


	//   ....[106]....
        /*0abc*/ 	.word	0xffffffff


	//   ....[107]....
        /*0ac0*/ 	.word	0xffffffff


	//   ....[108]....
        /*0ac4*/ 	.word	0xffffffff


	//   ....[109]....
        /*0ac8*/ 	.word	0xffffffff


	//   ....[110]....
        /*0acc*/ 	.word	0xffffffff


	//   ....[111]....
        /*0ad0*/ 	.word	0xffffffff


	//   ....[112]....
        /*0ad4*/ 	.word	0xffffffff


	//   ....[113]....
        /*0ad8*/ 	.word	0xffffffff


	//   ....[114]....
        /*0adc*/ 	.word	0xffffffff


	//   ....[115]....
        /*0ae0*/ 	.word	0xffffffff


	//   ....[116]....
        /*0ae4*/ 	.word	0xffffffff


	//   ....[117]....
        /*0ae8*/ 	.word	0xffffffff


	//   ....[118]....
        /*0aec*/ 	.word	0xffffffff


	//   ....[119]....
        /*0af0*/ 	.word	0xffffffff


	//   ....[120]....
        /*0af4*/ 	.word	0xffffffff


	//   ....[121]....
        /*0af8*/ 	.word	0xffffffff


	//   ....[122]....
        /*0afc*/ 	.word	0xffffffff


	//   ....[123]....
        /*0b00*/ 	.word	0xffffffff


	//   ....[124]....
        /*0b04*/ 	.word	0xffffffff


	//   ....[125]....
        /*0b08*/ 	.word	0xffffffff


	//   ....[126]....
        /*0b0c*/ 	.word	0xffffffff


	//   ....[127]....
        /*0b10*/ 	.word	0xffffffff


	//   ....[128]....
        /*0b14*/ 	.word	0xffffffff


	//   ....[129]....
        /*0b18*/ 	.word	0xffffffff


	//   ....[130]....
        /*0b1c*/ 	.word	0xffffffff


	//   ....[131]....
        /*0b20*/ 	.word	0xffffffff


	//   ....[132]....
        /*0b24*/ 	.word	0xffffffff


	//   ....[133]....
        /*0b28*/ 	.word	0xffffffff


	//   ....[134]....
        /*0b2c*/ 	.word	0xffffffff


	//   ....[135]....
        /*0b30*/ 	.word	0xffffffff


	//   ....[136]....
        /*0b34*/ 	.word	0xffffffff


	//   ....[137]....
        /*0b38*/ 	.word	0xffffffff


	//   ....[138]....
        /*0b3c*/ 	.word	0xffffffff


	//   ....[139]....
        /*0b40*/ 	.word	0xffffffff


	//   ....[140]....
        /*0b44*/ 	.word	0xffffffff


	//   ....[141]....
        /*0b48*/ 	.word	0xffffffff


	//   ....[142]....
        /*0b4c*/ 	.word	0xffffffff


	//   ....[143]....
        /*0b50*/ 	.word	0xffffffff


	//   ....[144]....
        /*0b54*/ 	.word	0xffffffff


	//   ....[145]....
        /*0b58*/ 	.word	0xffffffff


	//   ....[146]....
        /*0b5c*/ 	.word	0xffffffff


	//   ....[147]....
        /*0b60*/ 	.word	0xffffffff


	//   ....[148]....
        /*0b64*/ 	.word	0xffffffff


	//   ....[149]....
        /*0b68*/ 	.word	0xffffffff


	//   ....[150]....
        /*0b6c*/ 	.word	0xffffffff


	//   ....[151]....
        /*0b70*/ 	.word	0xffffffff


	//   ....[152]....
        /*0b74*/ 	.word	0xffffffff


	//   ....[153]....
        /*0b78*/ 	.word	0xffffffff


	//   ....[154]....
        /*0b7c*/ 	.word	0xffffffff


	//   ....[155]....
        /*0b80*/ 	.word	0xffffffff


	//   ....[156]....
        /*0b84*/ 	.word	0xffffffff


	//   ....[157]....
        /*0b88*/ 	.word	0xffffffff


	//   ....[158]....
        /*0b8c*/ 	.word	0xffffffff


	//   ....[159]....
        /*0b90*/ 	.word	0xffffffff


	//   ....[160]....
        /*0b94*/ 	.word	0xffffffff


	//   ....[161]....
        /*0b98*/ 	.word	0xffffffff


	//   ....[162]....
        /*0b9c*/ 	.word	0xffffffff


	//   ....[163]....
        /*0ba0*/ 	.word	0xffffffff


	//   ....[164]....
        /*0ba4*/ 	.word	0xffffffff


	//   ....[165]....
        /*0ba8*/ 	.word	0xffffffff


	//   ....[166]....
        /*0bac*/ 	.word	0xffffffff


	//   ....[167]....
        /*0bb0*/ 	.word	0xffffffff


	//   ....[168]....
        /*0bb4*/ 	.word	0xffffffff


	//   ....[169]....
        /*0bb8*/ 	.word	0xffffffff


	//   ....[170]....
        /*0bbc*/ 	.word	0xffffffff


	//   ....[171]....
        /*0bc0*/ 	.word	0xffffffff


	//   ....[172]....
        /*0bc4*/ 	.word	0xffffffff


	//   ....[173]....
        /*0bc8*/ 	.word	0xffffffff


	//   ....[174]....
        /*0bcc*/ 	.word	0xffffffff


	//   ....[175]....
        /*0bd0*/ 	.word	0xffffffff


	//   ....[176]....
        /*0bd4*/ 	.word	0xffffffff


	//   ....[177]....
        /*0bd8*/ 	.word	0xffffffff


	//   ....[178]....
        /*0bdc*/ 	.word	0xffffffff


	//   ....[179]....
        /*0be0*/ 	.word	0xffffffff


	//   ....[180]....
        /*0be4*/ 	.word	0xffffffff


	//   ....[181]....
        /*0be8*/ 	.word	0xffffffff


	//   ....[182]....
        /*0bec*/ 	.word	0xffffffff


	//   ....[183]....
        /*0bf0*/ 	.word	0xffffffff


	//   ....[184]....
        /*0bf4*/ 	.word	0xffffffff


	//   ....[185]....
        /*0bf8*/ 	.word	0xffffffff


	//   ....[186]....
        /*0bfc*/ 	.word	0xffffffff


	//   ....[187]....
        /*0c00*/ 	.word	0xffffffff


	//   ....[188]....
        /*0c04*/ 	.word	0xffffffff


	//   ....[189]....
        /*0c08*/ 	.word	0xffffffff


	//   ....[190]....
        /*0c0c*/ 	.word	0xffffffff


	//   ....[191]....
        /*0c10*/ 	.word	0xffffffff


	//   ....[192]....
        /*0c14*/ 	.word	0xffffffff


	//   ....[193]....
        /*0c18*/ 	.word	0xffffffff


	//   ....[194]....
        /*0c1c*/ 	.word	0xffffffff


	//   ....[195]....
        /*0c20*/ 	.word	0xffffffff


	//   ....[196]....
        /*0c24*/ 	.word	0xffffffff


	//   ....[197]....
        /*0c28*/ 	.word	0xffffffff


	//   ....[198]....
        /*0c2c*/ 	.word	0xffffffff


	//   ....[199]....
        /*0c30*/ 	.word	0xffffffff


	//   ....[200]....
        /*0c34*/ 	.word	0xffffffff


	//   ....[201]....
        /*0c38*/ 	.word	0xffffffff


	//   ....[202]....
        /*0c3c*/ 	.word	0xffffffff


	//   ....[203]....
        /*0c40*/ 	.word	0xffffffff


	//   ....[204]....
        /*0c44*/ 	.word	0xffffffff


	//   ....[205]....
        /*0c48*/ 	.word	0xffffffff


	//   ....[206]....
        /*0c4c*/ 	.word	0xffffffff


	//   ....[207]....
        /*0c50*/ 	.word	0xffffffff


	//   ....[208]....
        /*0c54*/ 	.word	0xffffffff


	//   ....[209]....
        /*0c58*/ 	.word	0xffffffff


	//   ....[210]....
        /*0c5c*/ 	.word	0xffffffff


	//   ....[211]....
        /*0c60*/ 	.word	0xffffffff


	//   ....[212]....
        /*0c64*/ 	.word	0xffffffff


	//   ....[213]....
        /*0c68*/ 	.word	0xffffffff


	//   ....[214]....
        /*0c6c*/ 	.word	0xffffffff


	//   ....[215]....
        /*0c70*/ 	.word	0xffffffff


	//   ....[216]....
        /*0c74*/ 	.word	0xffffffff


	//   ....[217]....
        /*0c78*/ 	.word	0xffffffff


	//   ....[218]....
        /*0c7c*/ 	.word	0xffffffff


	//   ....[219]....
        /*0c80*/ 	.word	0xffffffff


	//   ....[220]....
        /*0c84*/ 	.word	0xffffffff


	//   ....[221]....
        /*0c88*/ 	.word	0xffffffff


	//   ....[222]....
        /*0c8c*/ 	.word	0xffffffff


	//   ....[223]....
        /*0c90*/ 	.word	0xffffffff


	//   ....[224]....
        /*0c94*/ 	.word	0xffffffff


	//   ....[225]....
        /*0c98*/ 	.word	0xffffffff


	//   ....[226]....
        /*0c9c*/ 	.word	0xffffffff


	//   ....[227]....
        /*0ca0*/ 	.word	0xffffffff


	//   ....[228]....
        /*0ca4*/ 	.word	0xffffffff


	//   ....[229]....
        /*0ca8*/ 	.word	0xffffffff


	//   ....[230]....
        /*0cac*/ 	.word	0xffffffff


	//   ....[231]....
        /*0cb0*/ 	.word	0xffffffff


	//   ....[232]....
        /*0cb4*/ 	.word	0xffffffff


	//   ....[233]....
        /*0cb8*/ 	.word	0xffffffff


	//   ....[234]....
        /*0cbc*/ 	.word	0xffffffff


	//   ....[235]....
        /*0cc0*/ 	.word	0xffffffff


	//   ....[236]....
        /*0cc4*/ 	.word	0xffffffff


	//   ....[237]....
        /*0cc8*/ 	.word	0xffffffff


	//   ....[238]....
        /*0ccc*/ 	.word	0xffffffff


	//   ....[239]....
        /*0cd0*/ 	.word	0xffffffff


	//   ....[240]....
        /*0cd4*/ 	.word	0xffffffff


	//   ....[241]....
        /*0cd8*/ 	.word	0xffffffff


	//   ....[242]....
        /*0cdc*/ 	.word	0xffffffff


	//   ....[243]....
        /*0ce0*/ 	.word	0xffffffff


	//   ....[244]....
        /*0ce4*/ 	.word	0xffffffff


	//   ....[245]....
        /*0ce8*/ 	.word	0xffffffff


	//   ....[246]....
        /*0cec*/ 	.word	0xffffffff


	//   ....[247]....
        /*0cf0*/ 	.word	0xffffffff


	//   ....[248]....
        /*0cf4*/ 	.word	0xffffffff


	//   ....[249]....
        /*0cf8*/ 	.word	0xffffffff


	//   ....[250]....
        /*0cfc*/ 	.word	0xffffffff


	//   ....[251]....
        /*0d00*/ 	.word	0xffffffff


	//   ....[252]....
        /*0d04*/ 	.word	0xffffffff


	//   ....[253]....
        /*0d08*/ 	.word	0xffffffff


	//   ....[254]....
        /*0d0c*/ 	.word	0xffffffff


	//   ....[255]....
        /*0d10*/ 	.word	0xffffffff


	//   ....[0]....
        /*0d14*/ 	.word	0xffffffff


	//   ....[1]....
        /*0d18*/ 	.word	0xffffffff


	//   ....[2]....
        /*0d1c*/ 	.word	0xffffffff


	//   ....[3]....
        /*0d20*/ 	.word	0xffffffff


	//   ....[4]....
        /*0d24*/ 	.word	0xffffffff


	//   ....[5]....
        /*0d28*/ 	.word	0xffffffff


	//   ....[6]....
        /*0d2c*/ 	.word	0xffffffff


	//   ....[7]....
        /*0d30*/ 	.word	0xffffffff


	//   ....[8]....
        /*0d34*/ 	.word	0xffffffff


	//   ....[9]....
        /*0d38*/ 	.word	0xffffffff


	//   ....[10]....
        /*0d3c*/ 	.word	0xffffffff


	//   ....[11]....
        /*0d40*/ 	.word	0xffffffff


	//   ....[12]....
        /*0d44*/ 	.word	0xffffffff


	//   ....[13]....
        /*0d48*/ 	.word	0xffffffff


	//   ....[14]....
        /*0d4c*/ 	.word	0xffffffff


	//   ....[15]....
        /*0d50*/ 	.word	0xffffffff


	//   ....[16]....
        /*0d54*/ 	.word	0xffffffff


	//   ....[17]....
        /*0d58*/ 	.word	0xffffffff


	//   ....[18]....
        /*0d5c*/ 	.word	0xffffffff


	//   ....[19]....
        /*0d60*/ 	.word	0xffffffff


	//   ....[20]....
        /*0d64*/ 	.word	0xffffffff


	//   ....[21]....
        /*0d68*/ 	.word	0xffffffff


	//   ....[22]....
        /*0d6c*/ 	.word	0xffffffff


	//   ....[23]....
        /*0d70*/ 	.word	0xffffffff


	//   ....[24]....
        /*0d74*/ 	.word	0xffffffff


	//   ....[25]....
        /*0d78*/ 	.word	0xffffffff


	//   ....[26]....
        /*0d7c*/ 	.word	0xffffffff


	//   ....[27]....
        /*0d80*/ 	.word	0xffffffff


	//   ....[28]....
        /*0d84*/ 	.word	0xffffffff


	//   ....[29]....
        /*0d88*/ 	.word	0xffffffff


	//   ....[30]....
        /*0d8c*/ 	.word	0xffffffff


	//   ....[31]....
        /*0d90*/ 	.word	0xffffffff


	//   ....[32]....
        /*0d94*/ 	.word	0xffffffff


	//   ....[33]....
        /*0d98*/ 	.word	0xffffffff


	//   ....[34]....
        /*0d9c*/ 	.word	0xffffffff


	//   ....[35]....
        /*0da0*/ 	.word	0xffffffff


	//   ....[36]....
        /*0da4*/ 	.word	0xffffffff


	//   ....[37]....
        /*0da8*/ 	.word	0xffffffff


	//   ....[38]....
        /*0dac*/ 	.word	0xffffffff


	//   ....[39]....
        /*0db0*/ 	.word	0xffffffff


	//   ....[40]....
        /*0db4*/ 	.word	0xffffffff


	//   ....[41]....
        /*0db8*/ 	.word	0xffffffff


	//   ....[42]....
        /*0dbc*/ 	.word	0xffffffff


	//   ....[43]....
        /*0dc0*/ 	.word	0xffffffff


	//   ....[44]....
        /*0dc4*/ 	.word	0xffffffff


	//   ....[45]....
        /*0dc8*/ 	.word	0xffffffff


	//   ....[46]....
        /*0dcc*/ 	.word	0xffffffff


	//   ....[47]....
        /*0dd0*/ 	.word	0xffffffff


	//   ....[48]....
        /*0dd4*/ 	.word	0xffffffff


	//   ....[49]....
        /*0dd8*/ 	.word	0xffffffff


	//   ....[50]....
        /*0ddc*/ 	.word	0xffffffff


	//   ....[51]....
        /*0de0*/ 	.word	0xffffffff


	//   ....[52]....
        /*0de4*/ 	.word	0xffffffff


	//   ....[53]....
        /*0de8*/ 	.word	0xffffffff


	//   ....[54]....
        /*0dec*/ 	.word	0xffffffff


	//   ....[55]....
        /*0df0*/ 	.word	0xffffffff


	//----- nvinfo : EIATTR_COOP_GROUP_INSTR_OFFSETS
	.align		4
.L_360:
        /*0df4*/ 	.byte	0x04, 0x28
        /*0df6*/ 	.short	(.L_362 - .L_361)


	//   ....[0]....
.L_361:
        /*0df8*/ 	.word	0x00000050


	//   ....[1]....
        /*0dfc*/ 	.word	0x00000200


	//   ....[2]....
        /*0e00*/ 	.word	0x00000230


	//   ....[3]....
        /*0e04*/ 	.word	0x00000260


	//   ....[4]....
        /*0e08*/ 	.word	0x00000290


	//   ....[5]....
        /*0e0c*/ 	.word	0x000002c0


	//   ....[6]....
        /*0e10*/ 	.word	0x000002f0


	//   ....[7]....
        /*0e14*/ 	.word	0x00000450


	//   ....[8]....
        /*0e18*/ 	.word	0x00000490


	//   ....[9]....
        /*0e1c*/ 	.word	0x000004c0


	//   ....[10]....
        /*0e20*/ 	.word	0x000004f0


	//   ....[11]....
        /*0e24*/ 	.word	0x00000520


	//   ....[12]....
        /*0e28*/ 	.word	0x00000550


	//   ....[13]....
        /*0e2c*/ 	.word	0x000005e0


	//   ....[14]....
        /*0e30*/ 	.word	0x00000630


	//   ....[15]....
        /*0e34*/ 	.word	0x00000650


	//   ....[16]....
        /*0e38*/ 	.word	0x000006b0


	//   ....[17]....
        /*0e3c*/ 	.word	0x00004500


	//   ....[18]....
        /*0e40*/ 	.word	0x00004550


	//   ....[19]....
        /*0e44*/ 	.word	0x00004d20


	//   ....[20]....
        /*0e48*/ 	.word	0x00004d50


	//   ....[21]....
        /*0e4c*/ 	.word	0x000054a0


	//   ....[22]....
        /*0e50*/ 	.word	0x000054c0


	//   ....[23]....
        /*0e54*/ 	.word	0x00005c10


	//   ....[24]....
        /*0e58*/ 	.word	0x00005c20


	//   ....[25]....
        /*0e5c*/ 	.word	0x00006490


	//   ....[26]....
        /*0e60*/ 	.word	0x000064d0


	//   ....[27]....
        /*0e64*/ 	.word	0x000072a0


	//   ....[28]....
        /*0e68*/ 	.word	0x000072d0


	//   ....[29]....
        /*0e6c*/ 	.word	0x00007ac0


	//   ....[30]....
        /*0e70*/ 	.word	0x00007af0


	//   ....[31]....
        /*0e74*/ 	.word	0x000082e0


	//   ....[32]....
        /*0e78*/ 	.word	0x00008300


	//   ....[33]....
        /*0e7c*/ 	.word	0x00008b10


	//   ....[34]....
        /*0e80*/ 	.word	0x00008b40


	//   ....[35]....
        /*0e84*/ 	.word	0x00008c50


	//   ....[36]....
        /*0e88*/ 	.word	0x00008c80


	//   ....[37]....
        /*0e8c*/ 	.word	0x00008d50


	//   ....[38]....
        /*0e90*/ 	.word	0x00008d80


	//   ....[39]....
        /*0e94*/ 	.word	0x00008e50


	//   ....[40]....
        /*0e98*/ 	.word	0x00008e70


	//   ....[41]....
        /*0e9c*/ 	.word	0x00009330


	//   ....[42]....
        /*0ea0*/ 	.word	0x00009350


	//   ....[43]....
        /*0ea4*/ 	.word	0x000094d0


	//   ....[44]....
        /*0ea8*/ 	.word	0x000094f0


	//   ....[45]....
        /*0eac*/ 	.word	0x000095c0


	//   ....[46]....
        /*0eb0*/ 	.word	0x000095e0


	//   ....[47]....
        /*0eb4*/ 	.word	0x000096b0


	//   ....[48]....
        /*0eb8*/ 	.word	0x000096d0


	//   ....[49]....
        /*0ebc*/ 	.word	0x0000a5c0


	//   ....[50]....
        /*0ec0*/ 	.word	0x0000a5e0


	//   ....[51]....
        /*0ec4*/ 	.word	0x0000a610


	//   ....[52]....
        /*0ec8*/ 	.word	0x0000a620


	//   ....[53]....
        /*0ecc*/ 	.word	0x0000a640


	//   ....[54]....
        /*0ed0*/ 	.word	0x0000a670


	//   ....[55]....
        /*0ed4*/ 	.word	0x0000a6e0


	//   ....[56]....
        /*0ed8*/ 	.word	0x0000a780


	//   ....[57]....
        /*0edc*/ 	.word	0x0000a880


	//   ....[58]....
        /*0ee0*/ 	.word	0x0000a8a0


	//   ....[59]....
        /*0ee4*/ 	.word	0x0000aa60


	//   ....[60]....
        /*0ee8*/ 	.word	0x0000aa70


	//   ....[61]....
        /*0eec*/ 	.word	0x0000ab10


	//   ....[62]....
        /*0ef0*/ 	.word	0x0000ab20


	//   ....[63]....
        /*0ef4*/ 	.word	0x0000ab80


	//   ....[64]....
        /*0ef8*/ 	.word	0x0000ab90


	//   ....[65]....
        /*0efc*/ 	.word	0x0000aeb0


	//   ....[66]....
        /*0f00*/ 	.word	0x0000af20


	//   ....[67]....
        /*0f04*/ 	.word	0x0000af70


	//   ....[68]....
        /*0f08*/ 	.word	0x0000af90


	//   ....[69]....
        /*0f0c*/ 	.word	0x0000b150


	//   ....[70]....
        /*0f10*/ 	.word	0x0000b1e0


	//   ....[71]....
        /*0f14*/ 	.word	0x0000b210


	//   ....[72]....
        /*0f18*/ 	.word	0x0000b250


	//   ....[73]....
        /*0f1c*/ 	.word	0x0000b410


	//   ....[74]....
        /*0f20*/ 	.word	0x0000b4a0


	//   ....[75]....
        /*0f24*/ 	.word	0x0000b4e0


	//   ....[76]....
        /*0f28*/ 	.word	0x0000b520


	//   ....[77]....
        /*0f2c*/ 	.word	0x0000b700


	//   ....[78]....
        /*0f30*/ 	.word	0x0000b790


	//   ....[79]....
        /*0f34*/ 	.word	0x0000b7d0


	//   ....[80]....
        /*0f38*/ 	.word	0x0000b7f0


	//   ....[81]....
        /*0f3c*/ 	.word	0x0000d550


	//   ....[82]....
        /*0f40*/ 	.word	0x0000d570


	//   ....[83]....
        /*0f44*/ 	.word	0x0000d590


	//   ....[84]....
        /*0f48*/ 	.word	0x0000d5b0


	//   ....[85]....
        /*0f4c*/ 	.word	0x0000d670


	//   ....[86]....
        /*0f50*/ 	.word	0x0000d690


	//   ....[87]....
        /*0f54*/ 	.word	0x0000d6b0


	//   ....[88]....
        /*0f58*/ 	.word	0x0000d6d0


	//   ....[89]....
        /*0f5c*/ 	.word	0x0000d8c0


	//   ....[90]....
        /*0f60*/ 	.word	0x0000d900


	//   ....[91]....
        /*0f64*/ 	.word	0x0000d920


	//   ....[92]....
        /*0f68*/ 	.word	0x0000d930


	//   ....[93]....
        /*0f6c*/ 	.word	0x0000da10


	//   ....[94]....
        /*0f70*/ 	.word	0x0000da40


	//   ....[95]....
        /*0f74*/ 	.word	0x0000da50


	//   ....[96]....
        /*0f78*/ 	.word	0x0000da60


	//   ....[97]....
        /*0f7c*/ 	.word	0x0000fce0


	//   ....[98]....
        /*0f80*/ 	.word	0x0000fd00


	//   ....[99]....
        /*0f84*/ 	.word	0x0000fd10


	//   ....[100]....
        /*0f88*/ 	.word	0x0000fd20


	//   ....[101]....
        /*0f8c*/ 	.word	0x0000ff10


	//   ....[102]....
        /*0f90*/ 	.word	0x0000ff30


	//   ....[103]....
        /*0f94*/ 	.word	0x00010070


	//   ....[104]....
        /*0f98*/ 	.word	0x00010080


	//   ....[105]....
        /*0f9c*/ 	.word	0x00011580


	//   ....[106]....
        /*0fa0*/ 	.word	0x000115a0


	//   ....[107]....
        /*0fa4*/ 	.word	0x000116b0


	//   ....[108]....
        /*0fa8*/ 	.word	0x000116c0


	//   ....[109]....
        /*0fac*/ 	.word	0x000117d0


	//   ....[110]....
        /*0fb0*/ 	.word	0x000117f0


	//   ....[111]....
        /*0fb4*/ 	.word	0x00011900


	//   ....[112]....
        /*0fb8*/ 	.word	0x00011910


	//   ....[113]....
        /*0fbc*/ 	.word	0x00011af0


	//   ....[114]....
        /*0fc0*/ 	.word	0x00011eb0


	//   ....[115]....
        /*0fc4*/ 	.word	0x000125b0


	//   ....[116]....
        /*0fc8*/ 	.word	0x000125d0


	//   ....[117]....
        /*0fcc*/ 	.word	0x000125f0


	//   ....[118]....
        /*0fd0*/ 	.word	0x00012610


	//   ....[119]....
        /*0fd4*/ 	.word	0x00014190


	//   ....[120]....
        /*0fd8*/ 	.word	0x000141b0


	//   ....[121]....
        /*0fdc*/ 	.word	0x000141e0


	//   ....[122]....
        /*0fe0*/ 	.word	0x00014250


	//   ....[123]....
        /*0fe4*/ 	.word	0x00014270


	//   ....[124]....
        /*0fe8*/ 	.word	0x00014280


	//   ....[125]....
        /*0fec*/ 	.word	0x00014440


	//   ....[126]....
        /*0ff0*/ 	.word	0x00014450


	//   ....[127]....
        /*0ff4*/ 	.word	0x000158b0


	//   ....[128]....
        /*0ff8*/ 	.word	0x000158d0


	//   ....[129]....
        /*0ffc*/ 	.word	0x000159c0


	//   ....[130]....
        /*1000*/ 	.word	0x000159d0


	//   ....[131]....
        /*1004*/ 	.word	0x00015ac0


	//   ....[132]....
        /*1008*/ 	.word	0x00015ae0


	//   ....[133]....
        /*100c*/ 	.word	0x00015bd0


	//   ....[134]....
        /*1010*/ 	.word	0x00015be0


	//   ....[135]....
        /*1014*/ 	.word	0x00015dc0


	//   ....[136]....
        /*1018*/ 	.word	0x00016170


	//   ....[137]....
        /*101c*/ 	.word	0x000166d0


	//   ....[138]....
        /*1020*/ 	.word	0x000166f0


	//   ....[139]....
        /*1024*/ 	.word	0x000168d0


	//   ....[140]....
        /*1028*/ 	.word	0x000168f0


	//   ....[141]....
        /*102c*/ 	.word	0x00018870


	//   ....[142]....
        /*1030*/ 	.word	0x00018880


	//   ....[143]....
        /*1034*/ 	.word	0x00018960


	//   ....[144]....
        /*1038*/ 	.word	0x00018980


	//   ....[145]....
        /*103c*/ 	.word	0x000189e0


	//   ....[146]....
        /*1040*/ 	.word	0x00018a00


	//   ....[147]....
        /*1044*/ 	.word	0x00018b00


	//   ....[148]....
        /*1048*/ 	.word	0x00018b10


	//   ....[149]....
        /*104c*/ 	.word	0x00019f60


	//   ....[150]....
        /*1050*/ 	.word	0x00019f80


	//   ....[151]....
        /*1054*/ 	.word	0x0001a0b0


	//   ....[152]....
        /*1058*/ 	.word	0x0001a0c0


	//   ....[153]....
        /*105c*/ 	.word	0x0001a1f0


	//   ....[154]....
        /*1060*/ 	.word	0x0001a210


	//   ....[155]....
        /*1064*/ 	.word	0x0001a340


	//   ....[156]....
        /*1068*/ 	.word	0x0001a350


	//   ....[157]....
        /*106c*/ 	.word	0x0001a820


	//   ....[158]....
        /*1070*/ 	.word	0x0001a850


	//   ....[159]....
        /*1074*/ 	.word	0x0001a870


	//   ....[160]....
        /*1078*/ 	.word	0x0001a890


	//   ....[161]....
        /*107c*/ 	.word	0x0001c520


	//   ....[162]....
        /*1080*/ 	.word	0x0001c560


	//   ....[163]....
        /*1084*/ 	.word	0x0001c580


	//   ....[164]....
        /*1088*/ 	.word	0x0001c5a0


	//   ....[165]....
        /*108c*/ 	.word	0x0001d650


	//   ....[166]....
        /*1090*/ 	.word	0x0001d660


	//   ....[167]....
        /*1094*/ 	.word	0x0001d680


	//   ....[168]....
        /*1098*/ 	.word	0x0001d6a0


	//   ....[169]....
        /*109c*/ 	.word	0x0001d9d0


	//   ....[170]....
        /*10a0*/ 	.word	0x0001d9f0


	//   ....[171]....
        /*10a4*/ 	.word	0x0001dae0


	//   ....[172]....
        /*10a8*/ 	.word	0x0001daf0


	//   ....[173]....
        /*10ac*/ 	.word	0x0001dbf0


	//   ....[174]....
        /*10b0*/ 	.word	0x0001dc10


	//   ....[175]....
        /*10b4*/ 	.word	0x0001dd10


	//   ....[176]....
        /*10b8*/ 	.word	0x0001dd20


	//   ....[177]....
        /*10bc*/ 	.word	0x0001e020


	//   ....[178]....
        /*10c0*/ 	.word	0x0001e040


	//   ....[179]....
        /*10c4*/ 	.word	0x0001e680


	//   ....[180]....
        /*10c8*/ 	.word	0x0001e690


	//   ....[181]....
        /*10cc*/ 	.word	0x0001f490


	//   ....[182]....
        /*10d0*/ 	.word	0x0001f4b0


	//   ....[183]....
        /*10d4*/ 	.word	0x0001f5b0


	//   ....[184]....
        /*10d8*/ 	.word	0x0001f5c0


	//   ....[185]....
        /*10dc*/ 	.word	0x0001f6c0


	//   ....[186]....
        /*10e0*/ 	.word	0x0001f6e0


	//   ....[187]....
        /*10e4*/ 	.word	0x0001f7e0


	//   ....[188]....
        /*10e8*/ 	.word	0x0001f7f0


	//   ....[189]....
        /*10ec*/ 	.word	0x0001f9a0


	//   ....[190]....
        /*10f0*/ 	.word	0x0001f9c0


	//   ....[191]....
        /*10f4*/ 	.word	0x0001faf0


	//   ....[192]....
        /*10f8*/ 	.word	0x0001fb30


	//   ....[193]....
        /*10fc*/ 	.word	0x0001fb60


	//   ....[194]....
        /*1100*/ 	.word	0x0001fb90


	//   ....[195]....
        /*1104*/ 	.word	0x0001fbc0


	//   ....[196]....
        /*1108*/ 	.word	0x0001fbf0


	//   ....[197]....
        /*110c*/ 	.word	0x0001fd60


	//   ....[198]....
        /*1110*/ 	.word	0x0001fda0


	//   ....[199]....
        /*1114*/ 	.word	0x0001fdd0


	//   ....[200]....
        /*1118*/ 	.word	0x0001fe00


	//   ....[201]....
        /*111c*/ 	.word	0x0001fe30


	//   ....[202]....
        /*1120*/ 	.word	0x0001fe60


	//   ....[203]....
        /*1124*/ 	.word	0x0001fef0


	//   ....[204]....
        /*1128*/ 	.word	0x0001ff50


	//   ....[205]....
        /*112c*/ 	.word	0x0001ff60


	//   ....[206]....
        /*1130*/ 	.word	0x0001ffc0


	//   ....[207]....
        /*1134*/ 	.word	0x00020a10


	//   ....[208]....
        /*1138*/ 	.word	0x00020a60


	//   ....[209]....
        /*113c*/ 	.word	0x00020ac0


	//   ....[210]....
        /*1140*/ 	.word	0x00020b20


	//   ....[211]....
        /*1144*/ 	.word	0x00020b80


	//   ....[212]....
        /*1148*/ 	.word	0x00020bf0


	//   ....[213]....
        /*114c*/ 	.word	0x00020c40


	//   ....[214]....
        /*1150*/ 	.word	0x00020ca0


	//   ....[215]....
        /*1154*/ 	.word	0x00020d10


	//   ....[216]....
        /*1158*/ 	.word	0x00020d80


	//   ....[217]....
        /*115c*/ 	.word	0x00020df0


	//   ....[218]....
        /*1160*/ 	.word	0x00020e50


	//   ....[219]....
        /*1164*/ 	.word	0x00020ec0


	//   ....[220]....
        /*1168*/ 	.word	0x00020f30


	//   ....[221]....
        /*116c*/ 	.word	0x00020fa0


	//   ....[222]....
        /*1170*/ 	.word	0x00021000


	//   ....[223]....
        /*1174*/ 	.word	0x00021070


	//   ....[224]....
        /*1178*/ 	.word	0x000210e0


	//   ....[225]....
        /*117c*/ 	.word	0x00021150


	//   ....[226]....
        /*1180*/ 	.word	0x000211b0


	//   ....[227]....
        /*1184*/ 	.word	0x00021220


	//   ....[228]....
        /*1188*/ 	.word	0x00021290


	//   ....[229]....
        /*118c*/ 	.word	0x000219d0


	//   ....[230]....
        /*1190*/ 	.word	0x00021a20


	//   ....[231]....
        /*1194*/ 	.word	0x00021a70


	//   ....[232]....
        /*1198*/ 	.word	0x00021ac0


	//   ....[233]....
        /*119c*/ 	.word	0x00021b30


	//   ....[234]....
        /*11a0*/ 	.word	0x00021ba0


	//   ....[235]....
        /*11a4*/ 	.word	0x00021cc0


	//   ....[236]....
        /*11a8*/ 	.word	0x00021d20


	//   ....[237]....
        /*11ac*/ 	.word	0x00021e60


	//   ....[238]....
        /*11b0*/ 	.word	0x00021ec0


	//   ....[239]....
        /*11b4*/ 	.word	0x00021f30


	//   ....[240]....
        /*11b8*/ 	.word	0x00021f90


	//   ....[241]....
        /*11bc*/ 	.word	0x00022000


	//   ....[242]....
        /*11c0*/ 	.word	0x00022070


	//   ....[243]....
        /*11c4*/ 	.word	0x000220e0


	//   ....[244]....
        /*11c8*/ 	.word	0x00022140


	//   ....[245]....
        /*11cc*/ 	.word	0x000221b0


	//   ....[246]....
        /*11d0*/ 	.word	0x00022220


	//   ....[247]....
        /*11d4*/ 	.word	0x00022290


	//   ....[248]....
        /*11d8*/ 	.word	0x000222f0


	//   ....[249]....
        /*11dc*/ 	.word	0x00022360


	//   ....[250]....
        /*11e0*/ 	.word	0x000223d0


	//   ....[251]....
        /*11e4*/ 	.word	0x00022b10


	//   ....[252]....
        /*11e8*/ 	.word	0x00022b50


	//   ....[253]....
        /*11ec*/ 	.word	0x00022ba0


	//   ....[254]....
        /*11f0*/ 	.word	0x00022be0


	//   ....[255]....
        /*11f4*/ 	.word	0x00022c50


	//   ....[0]....
        /*11f8*/ 	.word	0x00022cc0


	//   ....[1]....
        /*11fc*/ 	.word	0x00022d20


	//   ....[2]....
        /*1200*/ 	.word	0x00022d90


	//   ....[3]....
        /*1204*/ 	.word	0x00022e00


	//   ....[4]....
        /*1208*/ 	.word	0x00022e70


	//   ....[5]....
        /*120c*/ 	.word	0x00022ed0


	//   ....[6]....
        /*1210*/ 	.word	0x00022f40


	//   ....[7]....
        /*1214*/ 	.word	0x00022fb0


	//   ....[8]....
        /*1218*/ 	.word	0x00023020


	//   ....[9]....
        /*121c*/ 	.word	0x00023080


	//   ....[10]....
        /*1220*/ 	.word	0x000230d0


	//   ....[11]....
        /*1224*/ 	.word	0x00023120


	//   ....[12]....
        /*1228*/ 	.word	0x00023170


	//   ....[13]....
        /*122c*/ 	.word	0x000231b0


	//   ....[14]....
        /*1230*/ 	.word	0x00023210


	//   ....[15]....
        /*1234*/ 	.word	0x00023260


	//   ....[16]....
        /*1238*/ 	.word	0x000232b0


	//   ....[17]....
        /*123c*/ 	.word	0x00023310


	//   ....[18]....
        /*1240*/ 	.word	0x00023380


	//   ....[19]....
        /*1244*/ 	.word	0x000233f0


	//   ....[20]....
        /*1248*/ 	.word	0x00023460


	//   ....[21]....
        /*124c*/ 	.word	0x000234c0


	//   ....[22]....
        /*1250*/ 	.word	0x00023530


	//   ....[23]....
        /*1254*/ 	.word	0x000235a0


	//   ....[24]....
        /*1258*/ 	.word	0x00023610


	//   ....[25]....
        /*125c*/ 	.word	0x00023670


	//   ....[26]....
        /*1260*/ 	.word	0x000236e0


	//   ....[27]....
        /*1264*/ 	.word	0x00023750


	//   ....[28]....
        /*1268*/ 	.word	0x000237c0


	//   ....[29]....
        /*126c*/ 	.word	0x00023820


	//   ....[30]....
        /*1270*/ 	.word	0x00023890


	//   ....[31]....
        /*1274*/ 	.word	0x00023900


	//   ....[32]....
        /*1278*/ 	.word	0x00023970


	//   ....[33]....
        /*127c*/ 	.word	0x000239d0


	//   ....[34]....
        /*1280*/ 	.word	0x00023a40


	//   ....[35]....
        /*1284*/ 	.word	0x00023ab0


	//   ....[36]....
        /*1288*/ 	.word	0x00023b20


	//   ....[37]....
        /*128c*/ 	.word	0x00023b80


	//   ....[38]....
        /*1290*/ 	.word	0x00023bf0


	//   ....[39]....
        /*1294*/ 	.word	0x00023c60


	//   ....[40]....
        /*1298*/ 	.word	0x00023cb0


	//   ....[41]....
        /*129c*/ 	.word	0x00023cf0


	//   ....[42]....
        /*12a0*/ 	.word	0x00023d40


	//   ....[43]....
        /*12a4*/ 	.word	0x00023d90


	//   ....[44]....
        /*12a8*/ 	.word	0x00023de0


	//   ....[45]....
        /*12ac*/ 	.word	0x00023e50


	//   ....[46]....
        /*12b0*/ 	.word	0x00023ea0


	//   ....[47]....
        /*12b4*/ 	.word	0x00023ee0


	//   ....[48]....
        /*12b8*/ 	.word	0x00023f30


	//   ....[49]....
        /*12bc*/ 	.word	0x00023f80


	//   ....[50]....
        /*12c0*/ 	.word	0x00023fd0


	//   ....[51]....
        /*12c4*/ 	.word	0x00024040


	//   ....[52]....
        /*12c8*/ 	.word	0x00024090


	//   ....[53]....
        /*12cc*/ 	.word	0x000240f0


	//   ....[54]....
        /*12d0*/ 	.word	0x00024150


	//   ....[55]....
        /*12d4*/ 	.word	0x000241c0


	//----- nvinfo : EIATTR_EXIT_INSTR_OFFSETS
	.align		4
.L_362:
        /*12d8*/ 	.byte	0x04, 0x1c
        /*12da*/ 	.short	(.L_364 - .L_363)


	//   ....[0]....
.L_363:
        /*12dc*/ 	.word	0x000010d0


	//   ....[1]....
        /*12e0*/ 	.word	0x000209e0


	//----- nvinfo : EIATTR_MAX_THREADS
	.align		4
.L_364:
        /*12e4*/ 	.byte	0x04, 0x05
        /*12e6*/ 	.short	(.L_366 - .L_365)
.L_365:
        /*12e8*/ 	.word	0x00000100
        /*12ec*/ 	.word	0x00000001
        /*12f0*/ 	.word	0x00000001


	//----- nvinfo : EIATTR_CRS_STACK_SIZE
	.align		4
.L_366:
        /*12f4*/ 	.byte	0x04, 0x1e
        /*12f6*/ 	.short	(.L_368 - .L_367)
.L_367:
        /*12f8*/ 	.word	0x00000000
.L_368:


//--------------------- .nv.callgraph             --------------------------
	.section	.nv.callgraph,"",@"SHT_CUDA_CALLGRAPH"
	.align	4
	.sectionentsize	8
	.align		4
        /*0000*/ 	.word	0x00000000
	.align		4
        /*0004*/ 	.word	0xffffffff
	.align		4
        /*0008*/ 	.word	0x00000000
	.align		4
        /*000c*/ 	.word	0xfffffffe
	.align		4
        /*0010*/ 	.word	0x00000000
	.align		4
        /*0014*/ 	.word	0xfffffffd
	.align		4
        /*0018*/ 	.word	0x00000000
	.align		4
        /*001c*/ 	.word	0xfffffffc


//--------------------- .nv.rel.action            --------------------------
	.section	.nv.rel.action,"",@"SHT_CUDA_RELOCINFO"
	.align	8
	.sectionentsize	8
        /*0000*/ 	.byte	0x73, 0x00, 0x00, 0x00, 0x00, 0x00, 0x00, 0x00, 0x00, 0x00, 0x00, 0x11, 0x25, 0x00, 0x05, 0x36


//--------------------- .nv.constant4             --------------------------
	.section	.nv.constant4,"a",@progbits
	.align	8
	.align		8
.nv.constant4:
        /*0000*/ 	.dword	_ZN86_INTERNAL_6dde936d_50_flash_fwd_hdim128_bf16_paged_split_softcap_sm80_cu_3fbc093a_28114cuda3std3__45__cpo5beginE
	.align		8
        /*0008*/ 	.dword	_ZN86_INTERNAL_6dde936d_50_flash_fwd_hdim128_bf16_paged_split_softcap_sm80_cu_3fbc093a_28114cuda3std3__45__cpo3endE
	.align		8
        /*0010*/ 	.dword	_ZN86_INTERNAL_6dde936d_50_flash_fwd_hdim128_bf16_paged_split_softcap_sm80_cu_3fbc093a_28114cuda3std3__45__cpo6cbeginE
	.align		8
        /*0018*/ 	.dword	_ZN86_INTERNAL_6dde936d_50_flash_fwd_hdim128_bf16_paged_split_softcap_sm80_cu_3fbc093a_28114cuda3std3__45__cpo4cendE
	.align		8
        /*0020*/ 	.dword	_ZN86_INTERNAL_6dde936d_50_flash_fwd_hdim128_bf16_paged_split_softcap_sm80_cu_3fbc093a_28114cuda3std3__488_GLOBAL__N__6dde936d_50_flash_fwd_hdim128_bf16_paged_split_softcap_sm80_cu_3fbc093a_28116ignoreE
	.align		8
        /*0028*/ 	.dword	_ZN86_INTERNAL_6dde936d_50_flash_fwd_hdim128_bf16_paged_split_softcap_sm80_cu_3fbc093a_28114cuda3std3__419piecewise_constructE
	.align		8
        /*0030*/ 	.dword	_ZN86_INTERNAL_6dde936d_50_flash_fwd_hdim128_bf16_paged_split_softcap_sm80_cu_3fbc093a_28114cuda3std3__48in_placeE
	.align		8
        /*0038*/ 	.dword	_ZN86_INTERNAL_6dde936d_50_flash_fwd_hdim128_bf16_paged_split_softcap_sm80_cu_3fbc093a_28114cuda3std6ranges3__45__cpo4swapE
	.align		8
        /*0040*/ 	.dword	_ZN86_INTERNAL_6dde936d_50_flash_fwd_hdim128_bf16_paged_split_softcap_sm80_cu_3fbc093a_28114cuda3std6ranges3__45__cpo9iter_moveE
	.align		8
        /*0048*/ 	.dword	_ZN86_INTERNAL_6dde936d_50_flash_fwd_hdim128_bf16_paged_split_softcap_sm80_cu_3fbc093a_28114cute7productE
	.align		8
        /*0050*/ 	.dword	_ZN86_INTERNAL_6dde936d_50_flash_fwd_hdim128_bf16_paged_split_softcap_sm80_cu_3fbc093a_28114cute1_E


//--------------------- .nv.constant0._ZN7cutlass13device_kernelIN5flash19enable_sm80_to_sm89INS1_16FlashAttnFwdSm80INS1_25CollectiveMainloopFwdSm80ILi8ELi1ELb1EN4cute5tupleIJNS5_1CILi128EEES8_S8_EEELi128ENS_10bfloat16_tEfNS_4arch4Sm80ELb0ELb0ELb1ELb0ELb1ELb0ELb1ELb1EEENS1_21CollectiveEpilogueFwdIS9_NS6_IJNS7_ILi1EEESF_SF_EEESA_SC_Li256ELb0ELb1ELb1ELb0EEENS1_19SingleTileSchedulerILb0ELb1ELb1ELi128EEEEEEEEEvNT_6ParamsE --------------------------
	.section	.nv.constant0._ZN7cutlass13device_kernelIN5flash19enable_sm80_to_sm89INS1_16FlashAttnFwdSm80INS1_25CollectiveMainloopFwdSm80ILi8ELi1ELb1EN4cute5tupleIJNS5_1CILi128EEES8_S8_EEELi128ENS_10bfloat16_tEfNS_4arch4Sm80ELb0ELb0ELb1ELb0ELb1ELb0ELb1ELb1EEENS1_21CollectiveEpilogueFwdIS9_NS6_IJNS7_ILi1EEESF_SF_EEESA_SC_Li256ELb0ELb1ELb1ELb0EEENS1_19SingleTileSchedulerILb0ELb1ELb1ELi128EEEEEEEEEvNT_6ParamsE,"a",@progbits
	.sectionflags	@""
	.align	4
.nv.constant0._ZN7cutlass13device_kernelIN5flash19enable_sm80_to_sm89INS1_16FlashAttnFwdSm80INS1_25CollectiveMainloopFwdSm80ILi8ELi1ELb1EN4cute5tupleIJNS5_1CILi128EEES8_S8_EEELi128ENS_10bfloat16_tEfNS_4arch4Sm80ELb0ELb0ELb1ELb0ELb1ELb0ELb1ELb1EEENS1_21CollectiveEpilogueFwdIS9_NS6_IJNS7_ILi1EEESF_SF_EEESA_SC_Li256ELb0ELb1ELb1ELb0EEENS1_19SingleTileSchedulerILb0ELb1ELb1ELi128EEEEEEEEEvNT_6ParamsE:
	.zero		1400


//--------------------- .nv.constant0._ZN7cutlass13device_kernelIN5flash19enable_sm80_to_sm89INS1_16FlashAttnFwdSm80INS1_25CollectiveMainloopFwdSm80ILi8ELi1ELb1EN4cute5tupleIJNS5_1CILi128EEENS7_ILi96EEES8_EEELi128ENS_10bfloat16_tEfNS_4arch4Sm80ELb0ELb1ELb1ELb0ELb1ELb0ELb1ELb1EEENS1_21CollectiveEpilogueFwdINS6_IJS8_S8_S9_EEENS6_IJNS7_ILi1EEESH_SH_EEESB_SD_Li256ELb0ELb1ELb1ELb0EEENS1_19SingleTileSchedulerILb0ELb1ELb1ELi128EEEEEEEEEvNT_6ParamsE --------------------------
	.section	.nv.constant0._ZN7cutlass13device_kernelIN5flash19enable_sm80_to_sm89INS1_16FlashAttnFwdSm80INS1_25CollectiveMainloopFwdSm80ILi8ELi1ELb1EN4cute5tupleIJNS5_1CILi128EEENS7_ILi96EEES8_EEELi128ENS_10bfloat16_tEfNS_4arch4Sm80ELb0ELb1ELb1ELb0ELb1ELb0ELb1ELb1EEENS1_21CollectiveEpilogueFwdINS6_IJS8_S8_S9_EEENS6_IJNS7_ILi1EEESH_SH_EEESB_SD_Li256ELb0ELb1ELb1ELb0EEENS1_19SingleTileSchedulerILb0ELb1ELb1ELi128EEEEEEEEEvNT_6ParamsE,"a",@progbits
	.sectionflags	@""
	.align	4
.nv.constant0._ZN7cutlass13device_kernelIN5flash19enable_sm80_to_sm89INS1_16FlashAttnFwdSm80INS1_25CollectiveMainloopFwdSm80ILi8ELi1ELb1EN4cute5tupleIJNS5_1CILi128EEENS7_ILi96EEES8_EEELi128ENS_10bfloat16_tEfNS_4arch4Sm80ELb0ELb1ELb1ELb0ELb1ELb0ELb1ELb1EEENS1_21CollectiveEpilogueFwdINS6_IJS8_S8_S9_EEENS6_IJNS7_ILi1EEESH_SH_EEESB_SD_Li256ELb0ELb1ELb1ELb0EEENS1_19SingleTileSchedulerILb0ELb1ELb1ELi128EEEEEEEEEvNT_6ParamsE:
	.zero		1400


//--------------------- .nv.constant0._ZN7cutlass13device_kernelIN5flash19enable_sm80_to_sm89INS1_16FlashAttnFwdSm80INS1_25CollectiveMainloopFwdSm80ILi8ELi1ELb1EN4cute5tupleIJNS5_1CILi128EEES8_S8_EEELi128ENS_10bfloat16_tEfNS_4arch4Sm80ELb1ELb0ELb1ELb0ELb1ELb0ELb1ELb1EEENS1_21CollectiveEpilogueFwdIS9_NS6_IJNS7_ILi1EEESF_SF_EEESA_SC_Li256ELb0ELb1ELb1ELb0EEENS1_30DynamicPersistentTileSchedulerILi256ELi256ELb1ELb1ELb0EEEEEEEEEvNT_6ParamsE --------------------------
	.section	.nv.constant0._ZN7cutlass13device_kernelIN5flash19enable_sm80_to_sm89INS1_16FlashAttnFwdSm80INS1_25CollectiveMainloopFwdSm80ILi8ELi1ELb1EN4cute5tupleIJNS5_1CILi128EEES8_S8_EEELi128ENS_10bfloat16_tEfNS_4arch4Sm80ELb1ELb0ELb1ELb0ELb1ELb0ELb1ELb1EEENS1_21CollectiveEpilogueFwdIS9_NS6_IJNS7_ILi1EEESF_SF_EEESA_SC_Li256ELb0ELb1ELb1ELb0EEENS1_30DynamicPersistentTileSchedulerILi256ELi256ELb1ELb1ELb0EEEEEEEEEvNT_6ParamsE,"a",@progbits
	.sectionflags	@""
	.align	4
.nv.constant0._ZN7cutlass13device_kernelIN5flash19enable_sm80_to_sm89INS1_16FlashAttnFwdSm80INS1_25CollectiveMainloopFwdSm80ILi8ELi1ELb1EN4cute5tupleIJNS5_1CILi128EEES8_S8_EEELi128ENS_10bfloat16_tEfNS_4arch4Sm80ELb1ELb0ELb1ELb0ELb1ELb0ELb1ELb1EEENS1_21CollectiveEpilogueFwdIS9_NS6_IJNS7_ILi1EEESF_SF_EEESA_SC_Li256ELb0ELb1ELb1ELb0EEENS1_30DynamicPersistentTileSchedulerILi256ELi256ELb1ELb1ELb0EEEEEEEEEvNT_6ParamsE:
	.zero		1416


//--------------------- .nv.constant0._ZN7cutlass13device_kernelIN5flash19enable_sm80_to_sm89INS1_16FlashAttnFwdSm80INS1_25CollectiveMainloopFwdSm80ILi4ELi1ELb0EN4cute5tupleIJNS5_1CILi128EEENS7_ILi64EEES8_EEELi128ENS_10bfloat16_tEfNS_4arch4Sm80ELb0ELb0ELb1ELb0ELb1ELb0ELb1ELb1EEENS1_21CollectiveEpilogueFwdINS6_IJS8_S8_S9_EEENS6_IJNS7_ILi1EEESH_SH_EEESB_SD_Li128ELb0ELb1ELb1ELb0EEENS1_19SingleTileSchedulerILb0ELb1ELb1ELi128EEEEEEEEEvNT_6ParamsE --------------------------
	.section	.nv.constant0._ZN7cutlass13device_kernelIN5flash19enable_sm80_to_sm89INS1_16FlashAttnFwdSm80INS1_25CollectiveMainloopFwdSm80ILi4ELi1ELb0EN4cute5tupleIJNS5_1CILi128EEENS7_ILi64EEES8_EEELi128ENS_10bfloat16_tEfNS_4arch4Sm80ELb0ELb0ELb1ELb0ELb1ELb0ELb1ELb1EEENS1_21CollectiveEpilogueFwdINS6_IJS8_S8_S9_EEENS6_IJNS7_ILi1EEESH_SH_EEESB_SD_Li128ELb0ELb1ELb1ELb0EEENS1_19SingleTileSchedulerILb0ELb1ELb1ELi128EEEEEEEEEvNT_6ParamsE,"a",@progbits
	.sectionflags	@""
	.align	4
.nv.constant0._ZN7cutlass13device_kernelIN5flash19enable_sm80_to_sm89INS1_16FlashAttnFwdSm80INS1_25CollectiveMainloopFwdSm80ILi4ELi1ELb0EN4cute5tupleIJNS5_1CILi128EEENS7_ILi64EEES8_EEELi128ENS_10bfloat16_tEfNS_4arch4Sm80ELb0ELb0ELb1ELb0ELb1ELb0ELb1ELb1EEENS1_21CollectiveEpilogueFwdINS6_IJS8_S8_S9_EEENS6_IJNS7_ILi1EEESH_SH_EEESB_SD_Li128ELb0ELb1ELb1ELb0EEENS1_19SingleTileSchedulerILb0ELb1ELb1ELi128EEEEEEEEEvNT_6ParamsE:
	.zero		1400


//--------------------- .nv.constant0._ZN7cutlass13device_kernelIN5flash19enable_sm80_to_sm89INS1_16FlashAttnFwdSm80INS1_25CollectiveMainloopFwdSm80ILi8ELi1ELb1EN4cute5tupleIJNS5_1CILi128EEENS7_ILi112EEES8_EEELi128ENS_10bfloat16_tEfNS_4arch4Sm80ELb0ELb0ELb1ELb1ELb1ELb0ELb1ELb1EEENS1_21CollectiveEpilogueFwdINS6_IJS8_S8_S9_EEENS6_IJNS7_ILi1EEESH_SH_EEESB_SD_Li256ELb1ELb1ELb1ELb0EEENS1_36VarlenDynamicPersistentTileSchedulerILi128ELi112ELi256ELi256ELb1ELb1ELb0ELb0ELb1ELb1EEEEEEEEEvNT_6ParamsE --------------------------
	.section	.nv.constant0._ZN7cutlass13device_kernelIN5flash19enable_sm80_to_sm89INS1_16FlashAttnFwdSm80INS1_25CollectiveMainloopFwdSm80ILi8ELi1ELb1EN4cute5tupleIJNS5_1CILi128EEENS7_ILi112EEES8_EEELi128ENS_10bfloat16_tEfNS_4arch4Sm80ELb0ELb0ELb1ELb1ELb1ELb0ELb1ELb1EEENS1_21CollectiveEpilogueFwdINS6_IJS8_S8_S9_EEENS6_IJNS7_ILi1EEESH_SH_EEESB_SD_Li256ELb1ELb1ELb1ELb0EEENS1_36VarlenDynamicPersistentTileSchedulerILi128ELi112ELi256ELi256ELb1ELb1ELb0ELb0ELb1ELb1EEEEEEEEEvNT_6ParamsE,"a",@progbits
	.sectionflags	@""
	.align	4
.nv.constant0._ZN7cutlass13device_kernelIN5flash19enable_sm80_to_sm89INS1_16FlashAttnFwdSm80INS1_25CollectiveMainloopFwdSm80ILi8ELi1ELb1EN4cute5tupleIJNS5_1CILi128EEENS7_ILi112EEES8_EEELi128ENS_10bfloat16_tEfNS_4arch4Sm80ELb0ELb0ELb1ELb1ELb1ELb0ELb1ELb1EEENS1_21CollectiveEpilogueFwdINS6_IJS8_S8_S9_EEENS6_IJNS7_ILi1EEESH_SH_EEESB_SD_Li256ELb1ELb1ELb1ELb0EEENS1_36VarlenDynamicPersistentTileSchedulerILi128ELi112ELi256ELi256ELb1ELb1ELb0ELb0ELb1ELb1EEEEEEEEEvNT_6ParamsE:
	.zero		1432


//--------------------- .nv.constant0._ZN7cutlass13device_kernelIN5flash19enable_sm80_to_sm89INS1_16FlashAttnFwdSm80INS1_25CollectiveMainloopFwdSm80ILi8ELi1ELb1EN4cute5tupleIJNS5_1CILi128EEENS7_ILi112EEES8_EEELi128ENS_10bfloat16_tEfNS_4arch4Sm80ELb0ELb0ELb1ELb1ELb1ELb1ELb1ELb1EEENS1_21CollectiveEpilogueFwdINS6_IJS8_S8_S9_EEENS6_IJNS7_ILi1EEESH_SH_EEESB_SD_Li256ELb1ELb1ELb1ELb0EEENS1_36VarlenDynamicPersistentTileSchedulerILi128ELi112ELi256ELi256ELb1ELb1ELb0ELb0ELb1ELb1EEEEEEEEEvNT_6ParamsE --------------------------
	.section	.nv.constant0._ZN7cutlass13device_kernelIN5flash19enable_sm80_to_sm89INS1_16FlashAttnFwdSm80INS1_25CollectiveMainloopFwdSm80ILi8ELi1ELb1EN4cute5tupleIJNS5_1CILi128EEENS7_ILi112EEES8_EEELi128ENS_10bfloat16_tEfNS_4arch4Sm80ELb0ELb0ELb1ELb1ELb1ELb1ELb1ELb1EEENS1_21CollectiveEpilogueFwdINS6_IJS8_S8_S9_EEENS6_IJNS7_ILi1EEESH_SH_EEESB_SD_Li256ELb1ELb1ELb1ELb0EEENS1_36VarlenDynamicPersistentTileSchedulerILi128ELi112ELi256ELi256ELb1ELb1ELb0ELb0ELb1ELb1EEEEEEEEEvNT_6ParamsE,"a",@progbits
	.sectionflags	@""
	.align	4
.nv.constant0._ZN7cutlass13device_kernelIN5flash19enable_sm80_to_sm89INS1_16FlashAttnFwdSm80INS1_25CollectiveMainloopFwdSm80ILi8ELi1ELb1EN4cute5tupleIJNS5_1CILi128EEENS7_ILi112EEES8_EEELi128ENS_10bfloat16_tEfNS_4arch4Sm80ELb0ELb0ELb1ELb1ELb1ELb1ELb1ELb1EEENS1_21CollectiveEpilogueFwdINS6_IJS8_S8_S9_EEENS6_IJNS7_ILi1EEESH_SH_EEESB_SD_Li256ELb1ELb1ELb1ELb0EEENS1_36VarlenDynamicPersistentTileSchedulerILi128ELi112ELi256ELi256ELb1ELb1ELb0ELb0ELb1ELb1EEEEEEEEEvNT_6ParamsE:
	.zero		1432


//--------------------- .nv.constant0._ZN7cutlass13device_kernelIN5flash19enable_sm80_to_sm89INS1_16FlashAttnFwdSm80INS1_25CollectiveMainloopFwdSm80ILi4ELi1ELb0EN4cute5tupleIJNS5_1CILi128EEENS7_ILi48EEES8_EEELi128ENS_10bfloat16_tEfNS_4arch4Sm80ELb0ELb1ELb1ELb0ELb1ELb0ELb1ELb1EEENS1_21CollectiveEpilogueFwdINS6_IJS8_S8_S9_EEENS6_IJNS7_ILi1EEESH_SH_EEESB_SD_Li128ELb0ELb1ELb1ELb0EEENS1_19SingleTileSchedulerILb0ELb1ELb1ELi128EEEEEEEEEvNT_6ParamsE --------------------------
	.section	.nv.constant0._ZN7cutlass13device_kernelIN5flash19enable_sm80_to_sm89INS1_16FlashAttnFwdSm80INS1_25CollectiveMainloopFwdSm80ILi4ELi1ELb0EN4cute5tupleIJNS5_1CILi128EEENS7_ILi48EEES8_EEELi128ENS_10bfloat16_tEfNS_4arch4Sm80ELb0ELb1ELb1ELb0ELb1ELb0ELb1ELb1EEENS1_21CollectiveEpilogueFwdINS6_IJS8_S8_S9_EEENS6_IJNS7_ILi1EEESH_SH_EEESB_SD_Li128ELb0ELb1ELb1ELb0EEENS1_19SingleTileSchedulerILb0ELb1ELb1ELi128EEEEEEEEEvNT_6ParamsE,"a",@progbits
	.sectionflags	@""
	.align	4
.nv.constant0._ZN7cutlass13device_kernelIN5flash19enable_sm80_to_sm89INS1_16FlashAttnFwdSm80INS1_25CollectiveMainloopFwdSm80ILi4ELi1ELb0EN4cute5tupleIJNS5_1CILi128EEENS7_ILi48EEES8_EEELi128ENS_10bfloat16_tEfNS_4arch4Sm80ELb0ELb1ELb1ELb0ELb1ELb0ELb1ELb1EEENS1_21CollectiveEpilogueFwdINS6_IJS8_S8_S9_EEENS6_IJNS7_ILi1EEESH_SH_EEESB_SD_Li128ELb0ELb1ELb1ELb0EEENS1_19SingleTileSchedulerILb0ELb1ELb1ELi128EEEEEEEEEvNT_6ParamsE:
	.zero		1400


//--------------------- .nv.constant0._ZN7cutlass13device_kernelIN5flash19enable_sm80_to_sm89INS1_16FlashAttnFwdSm80INS1_25CollectiveMainloopFwdSm80ILi8ELi1ELb1EN4cute5tupleIJNS5_1CILi128EEENS7_ILi96EEES8_EEELi128ENS_10bfloat16_tEfNS_4arch4Sm80ELb0ELb1ELb1ELb1ELb1ELb0ELb1ELb1EEENS1_21CollectiveEpilogueFwdINS6_IJS8_S8_S9_EEENS6_IJNS7_ILi1EEESH_SH_EEESB_SD_Li256ELb1ELb1ELb1ELb0EEENS1_36VarlenDynamicPersistentTileSchedulerILi128ELi96ELi256ELi256ELb1ELb1ELb0ELb1ELb0ELb1EEEEEEEEEvNT_6ParamsE --------------------------
	.section	.nv.constant0._ZN7cutlass13device_kernelIN5flash19enable_sm80_to_sm89INS1_16FlashAttnFwdSm80INS1_25CollectiveMainloopFwdSm80ILi8ELi1ELb1EN4cute5tupleIJNS5_1CILi128EEENS7_ILi96EEES8_EEELi128ENS_10bfloat16_tEfNS_4arch4Sm80ELb0ELb1ELb1ELb1ELb1ELb0ELb1ELb1EEENS1_21CollectiveEpilogueFwdINS6_IJS8_S8_S9_EEENS6_IJNS7_ILi1EEESH_SH_EEESB_SD_Li256ELb1ELb1ELb1ELb0EEENS1_36VarlenDynamicPersistentTileSchedulerILi128ELi96ELi256ELi256ELb1ELb1ELb0ELb1ELb0ELb1EEEEEEEEEvNT_6ParamsE,"a",@progbits
	.sectionflags	@""
	.align	4
.nv.constant0._ZN7cutlass13device_kernelIN5flash19enable_sm80_to_sm89INS1_16FlashAttnFwdSm80INS1_25CollectiveMainloopFwdSm80ILi8ELi1ELb1EN4cute5tupleIJNS5_1CILi128EEENS7_ILi96EEES8_EEELi128ENS_10bfloat16_tEfNS_4arch4Sm80ELb0ELb1ELb1ELb1ELb1ELb0ELb1ELb1EEENS1_21CollectiveEpilogueFwdINS6_IJS8_S8_S9_EEENS6_IJNS7_ILi1EEESH_SH_EEESB_SD_Li256ELb1ELb1ELb1ELb0EEENS1_36VarlenDynamicPersistentTileSchedulerILi128ELi96ELi256ELi256ELb1ELb1ELb0ELb1ELb0ELb1EEEEEEEEEvNT_6ParamsE:
	.zero		1432


//--------------------- .nv.constant0._ZN7cutlass13device_kernelIN5flash19enable_sm80_to_sm89INS1_16FlashAttnFwdSm80INS1_25CollectiveMainloopFwdSm80ILi8ELi1ELb1EN4cute5tupleIJNS5_1CILi128EEENS7_ILi96EEES8_EEELi128ENS_10bfloat16_tEfNS_4arch4Sm80ELb0ELb1ELb1ELb1ELb1ELb1ELb1ELb1EEENS1_21CollectiveEpilogueFwdINS6_IJS8_S8_S9_EEENS6_IJNS7_ILi1EEESH_SH_EEESB_SD_Li256ELb1ELb1ELb1ELb0EEENS1_36VarlenDynamicPersistentTileSchedulerILi128ELi96ELi256ELi256ELb1ELb1ELb0ELb1ELb0ELb1EEEEEEEEEvNT_6ParamsE --------------------------
	.section	.nv.constant0._ZN7cutlass13device_kernelIN5flash19enable_sm80_to_sm89INS1_16FlashAttnFwdSm80INS1_25CollectiveMainloopFwdSm80ILi8ELi1ELb1EN4cute5tupleIJNS5_1CILi128EEENS7_ILi96EEES8_EEELi128ENS_10bfloat16_tEfNS_4arch4Sm80ELb0ELb1ELb1ELb1ELb1ELb1ELb1ELb1EEENS1_21CollectiveEpilogueFwdINS6_IJS8_S8_S9_EEENS6_IJNS7_ILi1EEESH_SH_EEESB_SD_Li256ELb1ELb1ELb1ELb0EEENS1_36VarlenDynamicPersistentTileSchedulerILi128ELi96ELi256ELi256ELb1ELb1ELb0ELb1ELb0ELb1EEEEEEEEEvNT_6ParamsE,"a",@progbits
	.sectionflags	@""
	.align	4
.nv.constant0._ZN7cutlass13device_kernelIN5flash19enable_sm80_to_sm89INS1_16FlashAttnFwdSm80INS1_25CollectiveMainloopFwdSm80ILi8ELi1ELb1EN4cute5tupleIJNS5_1CILi128EEENS7_ILi96EEES8_EEELi128ENS_10bfloat16_tEfNS_4arch4Sm80ELb0ELb1ELb1ELb1ELb1ELb1ELb1ELb1EEENS1_21CollectiveEpilogueFwdINS6_IJS8_S8_S9_EEENS6_IJNS7_ILi1EEESH_SH_EEESB_SD_Li256ELb1ELb1ELb1ELb0EEENS1_36VarlenDynamicPersistentTileSchedulerILi128ELi96ELi256ELi256ELb1ELb1ELb0ELb1ELb0ELb1EEEEEEEEEvNT_6ParamsE:
	.zero		1432


//--------------------- .nv.constant0._ZN7cutlass13device_kernelIN5flash19enable_sm80_to_sm89INS1_16FlashAttnFwdSm80INS1_25CollectiveMainloopFwdSm80ILi4ELi1ELb0EN4cute5tupleIJNS5_1CILi128EEENS7_ILi64EEES8_EEELi128ENS_10bfloat16_tEfNS_4arch4Sm80ELb1ELb0ELb1ELb0ELb1ELb0ELb1ELb1EEENS1_21CollectiveEpilogueFwdINS6_IJS8_S8_S9_EEENS6_IJNS7_ILi1EEESH_SH_EEESB_SD_Li128ELb0ELb1ELb1ELb0EEENS1_30DynamicPersistentTileSchedulerILi128ELi128ELb1ELb1ELb0EEEEEEEEEvNT_6ParamsE --------------------------
	.section	.nv.constant0._ZN7cutlass13device_kernelIN5flash19enable_sm80_to_sm89INS1_16FlashAttnFwdSm80INS1_25CollectiveMainloopFwdSm80ILi4ELi1ELb0EN4cute5tupleIJNS5_1CILi128EEENS7_ILi64EEES8_EEELi128ENS_10bfloat16_tEfNS_4arch4Sm80ELb1ELb0ELb1ELb0ELb1ELb0ELb1ELb1EEENS1_21CollectiveEpilogueFwdINS6_IJS8_S8_S9_EEENS6_IJNS7_ILi1EEESH_SH_EEESB_SD_Li128ELb0ELb1ELb1ELb0EEENS1_30DynamicPersistentTileSchedulerILi128ELi128ELb1ELb1ELb0EEEEEEEEEvNT_6ParamsE,"a",@progbits
	.sectionflags	@""
	.align	4
.nv.constant0._ZN7cutlass13device_kernelIN5flash19enable_sm80_to_sm89INS1_16FlashAttnFwdSm80INS1_25CollectiveMainloopFwdSm80ILi4ELi1ELb0EN4cute5tupleIJNS5_1CILi128EEENS7_ILi64EEES8_EEELi128ENS_10bfloat16_tEfNS_4arch4Sm80ELb1ELb0ELb1ELb0ELb1ELb0ELb1ELb1EEENS1_21CollectiveEpilogueFwdINS6_IJS8_S8_S9_EEENS6_IJNS7_ILi1EEESH_SH_EEESB_SD_Li128ELb0ELb1ELb1ELb0EEENS1_30DynamicPersistentTileSchedulerILi128ELi128ELb1ELb1ELb0EEEEEEEEEvNT_6ParamsE:
	.zero		1416


//--------------------- .nv.constant0._ZN7cutlass13device_kernelIN5flash19enable_sm80_to_sm89INS1_16FlashAttnFwdSm80INS1_25CollectiveMainloopFwdSm80ILi8ELi1ELb1EN4cute5tupleIJNS5_1CILi128EEENS7_ILi112EEES8_EEELi128ENS_10bfloat16_tEfNS_4arch4Sm80ELb1ELb0ELb1ELb1ELb1ELb0ELb1ELb1EEENS1_21CollectiveEpilogueFwdINS6_IJS8_S8_S9_EEENS6_IJNS7_ILi1EEESH_SH_EEESB_SD_Li256ELb1ELb1ELb1ELb0EEENS1_36VarlenDynamicPersistentTileSchedulerILi128ELi112ELi256ELi256ELb1ELb1ELb0ELb1ELb1ELb1EEEEEEEEEvNT_6ParamsE --------------------------
	.section	.nv.constant0._ZN7cutlass13device_kernelIN5flash19enable_sm80_to_sm89INS1_16FlashAttnFwdSm80INS1_25CollectiveMainloopFwdSm80ILi8ELi1ELb1EN4cute5tupleIJNS5_1CILi128EEENS7_ILi112EEES8_EEELi128ENS_10bfloat16_tEfNS_4arch4Sm80ELb1ELb0ELb1ELb1ELb1ELb0ELb1ELb1EEENS1_21CollectiveEpilogueFwdINS6_IJS8_S8_S9_EEENS6_IJNS7_ILi1EEESH_SH_EEESB_SD_Li256ELb1ELb1ELb1ELb0EEENS1_36VarlenDynamicPersistentTileSchedulerILi128ELi112ELi256ELi256ELb1ELb1ELb0ELb1ELb1ELb1EEEEEEEEEvNT_6ParamsE,"a",@progbits
	.sectionflags	@""
	.align	4
.nv.constant0._ZN7cutlass13device_kernelIN5flash19enable_sm80_to_sm89INS1_16FlashAttnFwdSm80INS1_25CollectiveMainloopFwdSm80ILi8ELi1ELb1EN4cute5tupleIJNS5_1CILi128EEENS7_ILi112EEES8_EEELi128ENS_10bfloat16_tEfNS_4arch4Sm80ELb1ELb0ELb1ELb1ELb1ELb0ELb1ELb1EEENS1_21CollectiveEpilogueFwdINS6_IJS8_S8_S9_EEENS6_IJNS7_ILi1EEESH_SH_EEESB_SD_Li256ELb1ELb1ELb1ELb0EEENS1_36VarlenDynamicPersistentTileSchedulerILi128ELi112ELi256ELi256ELb1ELb1ELb0ELb1ELb1ELb1EEEEEEEEEvNT_6ParamsE:
	.zero		1432


//--------------------- .nv.constant0._ZN7cutlass13device_kernelIN5flash19enable_sm80_to_sm89INS1_16FlashAttnFwdSm80INS1_25CollectiveMainloopFwdSm80ILi8ELi1ELb1EN4cute5tupleIJNS5_1CILi128EEENS7_ILi112EEES8_EEELi128ENS_10bfloat16_tEfNS_4arch4Sm80ELb1ELb0ELb1ELb1ELb1ELb1ELb1ELb1EEENS1_21CollectiveEpilogueFwdINS6_IJS8_S8_S9_EEENS6_IJNS7_ILi1EEESH_SH_EEESB_SD_Li256ELb1ELb1ELb1ELb0EEENS1_36VarlenDynamicPersistentTileSchedulerILi128ELi112ELi256ELi256ELb1ELb1ELb0ELb1ELb1ELb1EEEEEEEEEvNT_6ParamsE --------------------------
	.section	.nv.constant0._ZN7cutlass13device_kernelIN5flash19enable_sm80_to_sm89INS1_16FlashAttnFwdSm80INS1_25CollectiveMainloopFwdSm80ILi8ELi1ELb1EN4cute5tupleIJNS5_1CILi128EEENS7_ILi112EEES8_EEELi128ENS_10bfloat16_tEfNS_4arch4Sm80ELb1ELb0ELb1ELb1ELb1ELb1ELb1ELb1EEENS1_21CollectiveEpilogueFwdINS6_IJS8_S8_S9_EEENS6_IJNS7_ILi1EEESH_SH_EEESB_SD_Li256ELb1ELb1ELb1ELb0EEENS1_36VarlenDynamicPersistentTileSchedulerILi128ELi112ELi256ELi256ELb1ELb1ELb0ELb1ELb1ELb1EEEEEEEEEvNT_6ParamsE,"a",@progbits
	.sectionflags	@""
	.align	4
.nv.constant0._ZN7cutlass13device_kernelIN5flash19enable_sm80_to_sm89INS1_16FlashAttnFwdSm80INS1_25CollectiveMainloopFwdSm80ILi8ELi1ELb1EN4cute5tupleIJNS5_1CILi128EEENS7_ILi112EEES8_EEELi128ENS_10bfloat16_tEfNS_4arch4Sm80ELb1ELb0ELb1ELb1ELb1ELb1ELb1ELb1EEENS1_21CollectiveEpilogueFwdINS6_IJS8_S8_S9_EEENS6_IJNS7_ILi1EEESH_SH_EEESB_SD_Li256ELb1ELb1ELb1ELb0EEENS1_36VarlenDynamicPersistentTileSchedulerILi128ELi112ELi256ELi256ELb1ELb1ELb0ELb1ELb1ELb1EEEEEEEEEvNT_6ParamsE:
	.zero		1432


//--------------------- .text._ZN7cutlass13device_kernelIN5flash19enable_sm80_to_sm89INS1_16FlashAttnFwdSm80INS1_25CollectiveMainloopFwdSm80ILi8ELi1ELb1EN4cute5tupleIJNS5_1CILi128EEES8_S8_EEELi128ENS_10bfloat16_tEfNS_4arch4Sm80ELb0ELb0ELb1ELb0ELb1ELb0ELb1ELb1EEENS1_21CollectiveEpilogueFwdIS9_NS6_IJNS7_ILi1EEESF_SF_EEESA_SC_Li256ELb0ELb1ELb1ELb0EEENS1_19SingleTileSchedulerILb0ELb1ELb1ELi128EEEEEEEEEvNT_6ParamsE --------------------------
	.section	.text._ZN7cutlass13device_kernelIN5flash19enable_sm80_to_sm89INS1_16FlashAttnFwdSm80INS1_25CollectiveMainloopFwdSm80ILi8ELi1ELb1EN4cute5tupleIJNS5_1CILi128EEES8_S8_EEELi128ENS_10bfloat16_tEfNS_4arch4Sm80ELb0ELb0ELb1ELb0ELb1ELb0ELb1ELb1EEENS1_21CollectiveEpilogueFwdIS9_NS6_IJNS7_ILi1EEESF_SF_EEESA_SC_Li256ELb0ELb1ELb1ELb0EEENS1_19SingleTileSchedulerILb0ELb1ELb1ELi128EEEEEEEEEvNT_6ParamsE,"ax",@progbits
	.sectioninfo	@"SHI_REGISTERS=255"
	.align	128
.text._ZN7cutlass13device_kernelIN5flash19enable_sm80_to_sm89INS1_16FlashAttnFwdSm80INS1_25CollectiveMainloopFwdSm80ILi8ELi1ELb1EN4cute5tupleIJNS5_1CILi128EEES8_S8_EEELi128ENS_10bfloat16_tEfNS_4arch4Sm80ELb0ELb0ELb1ELb0ELb1ELb0ELb1ELb1EEENS1_21CollectiveEpilogueFwdIS9_NS6_IJNS7_ILi1EEESF_SF_EEESA_SC_Li256ELb0ELb1ELb1ELb0EEENS1_19SingleTileSchedulerILb0ELb1ELb1ELi128EEEEEEEEEvNT_6ParamsE:
        .type           _ZN7cutlass13device_kernelIN5flash19enable_sm80_to_sm89INS1_16FlashAttnFwdSm80INS1_25CollectiveMainloopFwdSm80ILi8ELi1ELb1EN4cute5tupleIJNS5_1CILi128EEES8_S8_EEELi128ENS_10bfloat16_tEfNS_4arch4Sm80ELb0ELb0ELb1ELb0ELb1ELb0ELb1ELb1EEENS1_21CollectiveEpilogueFwdIS9_NS6_IJNS7_ILi1EEESF_SF_EEESA_SC_Li256ELb0ELb1ELb1ELb0EEENS1_19SingleTileSchedulerILb0ELb1ELb1ELi128EEEEEEEEEvNT_6ParamsE,@function
        .size           _ZN7cutlass13device_kernelIN5flash19enable_sm80_to_sm89INS1_16FlashAttnFwdSm80INS1_25CollectiveMainloopFwdSm80ILi8ELi1ELb1EN4cute5tupleIJNS5_1CILi128EEES8_S8_EEELi128ENS_10bfloat16_tEfNS_4arch4Sm80ELb0ELb0ELb1ELb0ELb1ELb0ELb1ELb1EEENS1_21CollectiveEpilogueFwdIS9_NS6_IJNS7_ILi1EEESF_SF_EEESA_SC_Li256ELb0ELb1ELb1ELb0EEENS1_19SingleTileSchedulerILb0ELb1ELb1ELi128EEEEEEEEEvNT_6ParamsE,(.L_x_1784 - _ZN7cutlass13device_kernelIN5flash19enable_sm80_to_sm89INS1_16FlashAttnFwdSm80INS1_25CollectiveMainloopFwdSm80ILi8ELi1ELb1EN4cute5tupleIJNS5_1CILi128EEES8_S8_EEELi128ENS_10bfloat16_tEfNS_4arch4Sm80ELb0ELb0ELb1ELb0ELb1ELb0ELb1ELb1EEENS1_21CollectiveEpilogueFwdIS9_NS6_IJNS7_ILi1EEESF_SF_EEESA_SC_Li256ELb0ELb1ELb1ELb0EEENS1_19SingleTileSchedulerILb0ELb1ELb1ELi128EEEEEEEEEvNT_6ParamsE)
        .other          _ZN7cutlass13device_kernelIN5flash19enable_sm80_to_sm89INS1_16FlashAttnFwdSm80INS1_25CollectiveMainloopFwdSm80ILi8ELi1ELb1EN4cute5tupleIJNS5_1CILi128EEES8_S8_EEELi128ENS_10bfloat16_tEfNS_4arch4Sm80ELb0ELb0ELb1ELb0ELb1ELb0ELb1ELb1EEENS1_21CollectiveEpilogueFwdIS9_NS6_IJNS7_ILi1EEESF_SF_EEESA_SC_Li256ELb0ELb1ELb1ELb0EEENS1_19SingleTileSchedulerILb0ELb1ELb1ELi128EEEEEEEEEvNT_6ParamsE,@"STO_CUDA_ENTRY STV_DEFAULT"
_ZN7cutlass13device_kernelIN5flash19enable_sm80_to_sm89INS1_16FlashAttnFwdSm80INS1_25CollectiveMainloopFwdSm80ILi8ELi1ELb1EN4cute5tupleIJNS5_1CILi128EEES8_S8_EEELi128ENS_10bfloat16_tEfNS_4arch4Sm80ELb0ELb0ELb1ELb0ELb1ELb0ELb1ELb1EEENS1_21CollectiveEpilogueFwdIS9_NS6_IJNS7_ILi1EEESF_SF_EEESA_SC_Li256ELb0ELb1ELb1ELb0EEENS1_19SingleTileSchedulerILb0ELb1ELb1ELi128EEEEEEEEEvNT_6ParamsE:
[----:B------:R-:W-:Y:S02]  /*0000*/  MOV R1, c[0x0][0x28] ;  /* 0x00000a0000017a02 */ /* 0x000fe40000000f00 */
[----:B------:R-:W1:Y:S01]  /*0010*/  S2R R5, SR_TID.X ;  /* 0x0000000000057919 */ /* 0x000e620000002100 */
[----:B------:R-:W2:Y:S01]  /*0020*/  S2UR UR6, SR_CTAID.Y ;  /* 0x00000000000679c3 */ /* 0x000ea20000002600 */
[----:B------:R-:W-:-:S07]  /*0030*/  IADD3 R1, R1, -0x20, RZ ;  /* 0xffffffe001017810 */ /* 0x000fce0007ffe0ff */
[----:B------:R-:W3:Y:S01]  /*0040*/  S2UR UR18, SR_CTAID.Z ;  /* 0x00000000001279c3 */ /* 0x000ee20000002700 */
[----:B-1----:R-:W-:-:S06]  /*0050*/  SHF.R.U32.HI R0, RZ, 0x5, R5 ;  /* 0x00000005ff007819 */ /* 0x002fcc0000011605 */
[----:B------:R-:W1:Y:S02]  /*0060*/  SHFL.IDX PT, R0, R0, RZ, 0x1f ;  /* 0x00001fff00007589 */ /* 0x000e6400000e0000 */
[----:B-1----:R-:W-:-:S13]  /*0070*/  ISETP.NE.AND P0, PT, R0, RZ, PT ;  /* 0x000000ff0000720c */ /* 0x002fda0003f05270 */
[----:B--23--:R-:W-:Y:S05]  /*0080*/  @!P0 BRA `(.L_x_0) ;  /* 0x0000009000008947 */ /* 0x00cfea0003800000 */
[----:B------:R-:W-:Y:S01]  /*0090*/  MOV R0, c[0x0][0x550] ;  /* 0x0001540000007a02 */ /* 0x000fe20000000f00 */
[----:B------:R-:W-:-:S03]  /*00a0*/  UMOV UR10, UR6 ;  /* 0x00000006000a7c82 */ /* 0x000fc60008000000 */
[----:B------:R-:W-:-:S13]  /*00b0*/  ISETP.NE.AND P0, PT, R0, 0x1, PT ;  /* 0x000000010000780c */ /* 0x000fda0003f05270 */
[----:B------:R-:W-:Y:S05]  /*00c0*/  @!P0 BRA `(.L_x_1) ;  /* 0x000000b000008947 */ /* 0x000fea0003800000 */
[----:B------:R-:W-:Y:S02]  /*00d0*/  ULDC UR4, c[0x0][0x554] ;  /* 0x0001550000047ab9 */ /* 0x000fe40000000800 */
[----:B------:R-:W-:Y:S02]  /*00e0*/  UIMAD.WIDE.U32 UR4, UR6, UR4, URZ ;  /* 0x00000004060472a5 */ /* 0x000fe4000f8e003f */
[----:B------:R-:W-:Y:S02]  /*00f0*/  ULDC UR10, c[0x0][0x558] ;  /* 0x00015600000a7ab9 */ /* 0x000fe40000000800 */
[----:B------:R-:W-:Y:S01]  /*0100*/  USHF.R.U32.HI UR10, URZ, UR10, UR5 ;  /* 0x0000000a3f0a7299 */ /* 0x000fe20008011605 */
[----:B------:R-:W-:Y:S05]  /*0110*/  BRA `(.L_x_1) ;  /* 0x0000006000007947 */ /* 0x000fea0003800000 */
.L_x_0:
[----:B------:R-:W-:Y:S02]  /*0120*/  ULDC.64 UR4, c[0x0][0x550] ;  /* 0x0001540000047ab9 */ /* 0x000fe40000000a00 */
[----:B------:R-:W-:Y:S02]  /*0130*/  UISETP.NE.AND UP0, UPT, UR4, 0x1, UPT ;  /* 0x000000010400788c */ /* 0x000fe4000bf05270 */
[----:B------:R-:W-:-:S02]  /*0140*/  UIMAD.WIDE.U32 UR8, UR6, UR5, URZ ;  /* 0x00000005060872a5 */ /* 0x000fc4000f8e003f */
[----:B------:R-:W-:Y:S02]  /*0150*/  ULDC UR4, c[0x0][0x558] ;  /* 0x0001560000047ab9 */ /* 0x000fe40000000800 */
[----:B------:R-:W-:-:S05]  /*0160*/  UMOV UR10, UR6 ;  /* 0x00000006000a7c82 */ /* 0x000fca0008000000 */
[----:B------:R-:W-:-:S03]  /*0170*/  @UP0 USHF.R.U32.HI UR10, URZ, UR4, UR9 ;  /* 0x000000043f0a0299 */ /* 0x000fc60008011609 */
.L_x_1:
[----:B------:R-:W-:Y:S01]  /*0180*/  ISETP.LE.AND P0, PT, RZ, UR18, PT ;  /* 0x00000012ff007c0c */ /* 0x000fe2000bf03270 */
[----:B------:R-:W-:Y:S02]  /*0190*/  UIADD3 UR5, -UR10, URZ, URZ ;  /* 0x0000003f0a057290 */ /* 0x000fe4000fffe13f */
[----:B------:R-:W-:Y:S02]  /*01a0*/  ULDC UR4, c[0x0][0x550] ;  /* 0x0001540000047ab9 */ /* 0x000fe40000000800 */
[----:B------:R-:W-:-:S08]  /*01b0*/  UIMAD UR6, UR5, UR4, UR6 ;  /* 0x00000004050672a4 */ /* 0x000fd0000f8e0206 */
[----:B------:R-:W-:Y:S05]  /*01c0*/  @!P0 EXIT ;  /* 0x000000000000894d */ /* 0x000fea0003800000 */
[----:B------:R-:W-:Y:S02]  /*01d0*/  ULDC.64 UR4, c[0x0][0x370] ;  /* 0x0000dc0000047ab9 */ /* 0x000fe40000000a00 */
[----:B------:R-:W-:Y:S02]  /*01e0*/  UISETP.NE.U32.AND UP0, UPT, URZ, UR4, UPT ;  /* 0x000000043f00728c */ /* 0x000fe4000bf05070 */
[----:B------:R-:W-:Y:S02]  /*01f0*/  ULDC.64 UR8, c[0x0][0x370] ;  /* 0x0000dc0000087ab9 */ /* 0x000fe40000000a00 */
[----:B------:R-:W-:Y:S02]  /*0200*/  UISETP.NE.AND.EX UP0, UPT, URZ, UR5, UPT, UP0 ;  /* 0x000000053f00728c */ /* 0x000fe4000bf05300 */
[----:B------:R-:W-:-:S04]  /*0210*/  ULDC.64 UR12, c[0x0][0x118] ;  /* 0x00004600000c7ab9 */ /* 0x000fc80000000a00 */
[----:B------:R-:W-:-:S05]  /*0220*/  PLOP3.LUT P0, PT, PT, PT, UP0, 0x80, 0x0 ;  /* 0x000000000000781c */ /* 0x000fca0003f0f008 */
[----:B------:R-:W-:Y:S02]  /*0230*/  @UP0 UMOV UR4, 0x4 ;  /* 0x0000000400040882 */ /* 0x000fe40000000000 */
[----:B------:R-:W-:-:S06]  /*0240*/  @UP0 UIMAD.WIDE UR4, UR18, UR4, UR8 ;  /* 0x00000004120402a5 */ /* 0x000fcc000f8e0208 */
[----:B------:R-:W-:Y:S02]  /*0250*/  IMAD.U32 R2, RZ, RZ, UR4 ;  /* 0x00000004ff027e24 */ /* 0x000fe4000f8e00ff */
[----:B------:R-:W-:-:S05]  /*0260*/  IMAD.U32 R3, RZ, RZ, UR5 ;  /* 0x00000005ff037e24 */ /* 0x000fca000f8e00ff */
[----:B------:R-:W2:Y:S01]  /*0270*/  @P0 LDG.E R2, [R2.64] ;  /* 0x0000000c02020981 */ /* 0x000ea2000c1e1900 */
[----:B------:R-:W-:Y:S02]  /*0280*/  ULDC UR4, c[0x0][0x2ac] ;  /* 0x0000ab0000047ab9 */ /* 0x000fe40000000800 */
[----:B------:R-:W-:Y:S02]  /*0290*/  ULDC UR15, c[0x0][0x1d0] ;  /* 0x00007400000f7ab9 */ /* 0x000fe40000000800 */
[----:B------:R-:W-:Y:S02]  /*02a0*/  UIMAD UR15, UR4, UR15, URZ ;  /* 0x0000000f040f72a4 */ /* 0x000fe4000f8e023f */
[----:B------:R-:W-:Y:S02]  /*02b0*/  UMOV UR9, URZ ;  /* 0x0000003f00097c82 */ /* 0x000fe40008000000 */
[----:B------:R-:W-:Y:S02]  /*02c0*/  UISETP.GE.AND UP0, UPT, UR15, 0x1, UPT ;  /* 0x000000010f00788c */ /* 0x000fe4000bf06270 */
[----:B------:R-:W-:-:S02]  /*02d0*/  UIADD3 UR5, UR15, 0x7f, URZ ;  /* 0x0000007f0f057890 */ /* 0x000fc4000fffe03f */
[----:B------:R-:W-:Y:S02]  /*02e0*/  UMOV UR17, URZ ;  /* 0x0000003f00117c82 */ /* 0x000fe40008000000 */
[----:B------:R-:W-:-:S04]  /*02f0*/  USHF.R.S32.HI UR4, URZ, 0x1f, UR5 ;  /* 0x0000001f3f047899 */ /* 0x000fc80008011405 */
[----:B------:R-:W-:-:S04]  /*0300*/  ULEA.HI UR4, UR4, UR5, URZ, 0x7 ;  /* 0x0000000504047291 */ /* 0x000fc8000f8f383f */
[----:B------:R-:W-:Y:S01]  /*0310*/  USHF.R.S32.HI UR7, URZ, 0x7, UR4 ;  /* 0x000000073f077899 */ /* 0x000fe20008011404 */
[----:B--2---:R1:W2:Y:S01]  /*0320*/  @P0 R2UR UR9, R2 ;  /* 0x00000000020903c2 */ /* 0x0042a200000e0000 */
[----:B------:R-:W-:-:S13]  /*0330*/  PLOP3.LUT P0, PT, PT, PT, UP0, 0x80, 0x0 ;  /* 0x000000000000781c */ /* 0x000fda0003f0f008 */
[----:B-12---:R-:W-:Y:S05]  /*0340*/  @!P0 BRA `(.L_x_2) ;  /* 0x0000025000008947 */ /* 0x006fea0003800000 */
[----:B------:R-:W-:Y:S02]  /*0350*/  USHF.R.U32.HI UR4, URZ, 0x10, UR6 ;  /* 0x000000103f047899 */ /* 0x000fe40008011606 */
[----:B------:R-:W-:Y:S02]  /*0360*/  ULDC UR5, c[0x0][0x338] ;  /* 0x0000ce0000057ab9 */ /* 0x000fe40000000800 */
[----:B------:R-:W-:Y:S02]  /*0370*/  UISETP.NE.AND UP0, UPT, UR4, URZ, UPT ;  /* 0x0000003f0400728c */ /* 0x000fe4000bf05270 */
[----:B------:R-:W-:Y:S02]  /*0380*/  UMOV UR20, URZ ;  /* 0x0000003f00147c82 */ /* 0x000fe40008000000 */
[----:B------:R-:W-:-:S04]  /*0390*/  USEL UR5, UR4, UR5, UP0 ;  /* 0x0000000504057287 */ /* 0x000fc80008000000 */
[----:B------:R-:W-:Y:S02]  /*03a0*/  UIADD3 UR16, UR7, -0x1, UR5 ;  /* 0xffffffff07107890 */ /* 0x000fe4000fffe005 */
[----:B------:R-:W-:-:S05]  /*03b0*/  IMAD.U32 R0, RZ, RZ, UR5 ;  /* 0x00000005ff007e24 */ /* 0x000fca000f8e00ff */
[-C--:B------:R-:W-:Y:S02]  /*03c0*/  IABS R2, R0.reuse ;  /* 0x0000000000027213 */ /* 0x080fe40000000000 */
[----:B------:R-:W-:Y:S02]  /*03d0*/  IABS R0, R0 ;  /* 0x0000000000007213 */ /* 0x000fe40000000000 */
[----:B------:R-:W1:Y:S03]  /*03e0*/  R2UR UR14, R2 ;  /* 0x00000000020e73c2 */ /* 0x000e6600000e0000 */
[----:B------:R-:W-:-:S05]  /*03f0*/  IMAD.MOV R0, RZ, RZ, -R0 ;  /* 0x000000ffff007224 */ /* 0x000fca00078e0a00 */
[----:B------:R-:W2:Y:S01]  /*0400*/  R2UR UR8, R0 ;  /* 0x00000000000873c2 */ /* 0x000ea200000e0000 */
[----:B-1----:R-:W1:Y:S08]  /*0410*/  I2F.RP R2, UR14 ;  /* 0x0000000e00027d06 */ /* 0x002e700008209400 */
[----:B-1----:R-:W1:Y:S02]  /*0420*/  MUFU.RCP R2, R2 ;  /* 0x0000000200027308 */ /* 0x002e640000001000 */
[----:B-1----:R-:W-:-:S06]  /*0430*/  IADD3 R2, R2, 0xffffffe, RZ ;  /* 0x0ffffffe02027810 */ /* 0x002fcc0007ffe0ff */
[----:B------:R-:W1:Y:S02]  /*0440*/  F2I.FTZ.U32.TRUNC.NTZ R2, R2 ;  /* 0x0000000200027305 */ /* 0x000e64000021f000 */
[----:B-1----:R1:W3:Y:S02]  /*0450*/  R2UR UR21, R2 ;  /* 0x00000000021573c2 */ /* 0x0022e400000e0000 */
[----:B-1----:R-:W-:Y:S01]  /*0460*/  IMAD.U32 R2, RZ, RZ, UR16 ;  /* 0x00000010ff027e24 */ /* 0x002fe2000f8e00ff */
[----:B---3--:R-:W-:Y:S02]  /*0470*/  UIADD3 UR4, URZ, -UR21, URZ ;  /* 0x800000153f047290 */ /* 0x008fe4000fffe03f */
[----:B------:R-:W-:Y:S02]  /*0480*/  ULOP3.LUT UR16, UR16, UR5, URZ, 0x3c, !UPT ;  /* 0x0000000510107292 */ /* 0x000fe4000f8e3c3f */
[----:B------:R-:W-:Y:S01]  /*0490*/  IABS R2, R2 ;  /* 0x0000000200027213 */ /* 0x000fe20000000000 */
[----:B------:R-:W-:-:S03]  /*04a0*/  UIMAD UR4, UR4, UR14, URZ ;  /* 0x0000000e040472a4 */ /* 0x000fc6000f8e023f */
[----:B------:R-:W1:Y:S01]  /*04b0*/  R2UR UR11, R2 ;  /* 0x00000000020b73c2 */ /* 0x000e6200000e0000 */
[----:B------:R-:W-:-:S07]  /*04c0*/  UIMAD.WIDE.U32 UR20, UR21, UR4, UR20 ;  /* 0x00000004151472a5 */ /* 0x000fce000f8e0014 */
[----:B------:R-:W-:Y:S02]  /*04d0*/  UMOV UR17, UR21 ;  /* 0x0000001500117c82 */ /* 0x000fe40008000000 */
[----:B-1----:R-:W-:-:S07]  /*04e0*/  UIMAD.WIDE.U32 UR20, UR17, UR11, URZ ;  /* 0x0000000b111472a5 */ /* 0x002fce000f8e003f */
[----:B------:R-:W-:Y:S02]  /*04f0*/  UMOV UR17, UR21 ;  /* 0x0000001500117c82 */ /* 0x000fe40008000000 */
[----:B--2---:R-:W-:-:S04]  /*0500*/  UIMAD UR8, UR17, UR8, UR11 ;  /* 0x00000008110872a4 */ /* 0x004fc8000f8e020b */
[----:B------:R-:W-:-:S11]  /*0510*/  UISETP.GT.U32.AND UP0, UPT, UR14, UR8, UPT ;  /* 0x000000080e00728c */ /* 0x000fd6000bf04070 */
[----:B------:R-:W-:Y:S02]  /*0520*/  @!UP0 UIADD3 UR8, UR8, -UR14, URZ ;  /* 0x8000000e08088290 */ /* 0x000fe4000fffe03f */
[----:B------:R-:W-:Y:S02]  /*0530*/  @!UP0 UIADD3 UR17, UR17, 0x1, URZ ;  /* 0x0000000111118890 */ /* 0x000fe4000fffe03f */
[----:B------:R-:W-:Y:S02]  /*0540*/  UISETP.GE.U32.AND UP1, UPT, UR8, UR14, UPT ;  /* 0x0000000e0800728c */ /* 0x000fe4000bf26070 */
[----:B------:R-:W-:-:S09]  /*0550*/  UISETP.GE.AND UP0, UPT, UR16, URZ, UPT ;  /* 0x0000003f1000728c */ /* 0x000fd2000bf06270 */
[----:B------:R-:W-:Y:S02]  /*0560*/  @UP1 UIADD3 UR17, UR17, 0x1, URZ ;  /* 0x0000000111111890 */ /* 0x000fe4000fffe03f */
[----:B------:R-:W-:Y:S02]  /*0570*/  UISETP.NE.AND UP1, UPT, UR5, URZ, UPT ;  /* 0x0000003f0500728c */ /* 0x000fe4000bf25270 */
[----:B------:R-:W-:-:S09]  /*0580*/  @!UP0 UIADD3 UR17, -UR17, URZ, URZ ;  /* 0x0000003f11118290 */ /* 0x000fd2000fffe13f */
[----:B------:R-:W-:Y:S02]  /*0590*/  @!UP1 ULOP3.LUT UR17, URZ, UR5, URZ, 0x33, !UPT ;  /* 0x000000053f119292 */ /* 0x000fe4000f8e333f */
.L_x_2:
[----:B------:R-:W-:Y:S01]  /*05a0*/  ULOP3.LUT UR8, UR6, 0xffff, URZ, 0xc0, !UPT ;  /* 0x0000ffff06087892 */ /* 0x000fe2000f8ec03f */
[----:B------:R-:W-:Y:S01]  /*05b0*/  PLOP3.LUT P2, PT, PT, PT, PT, 0x80, 0x0 ;  /* 0x000000000000781c */ /* 0x000fe20003f4f070 */
[----:B------:R-:W-:Y:S01]  /*05c0*/  IMAD.MOV.U32 R6, RZ, RZ, RZ ;  /* 0x000000ffff067224 */ /* 0x000fe200078e00ff */
[----:B------:R-:W-:Y:S01]  /*05d0*/  CS2R R70, SRZ ;  /* 0x0000000000467805 */ /* 0x000fe2000001ff00 */
[----:B------:R-:W-:Y:S01]  /*05e0*/  UIMAD UR8, UR8, UR17, URZ ;  /* 0x00000011080872a4 */ /* 0x000fe2000f8e023f */
[----:B------:R-:W-:Y:S01]  /*05f0*/  IMAD.MOV.U32 R2, RZ, RZ, RZ ;  /* 0x000000ffff027224 */ /* 0x000fe200078e00ff */
[----:B------:R-:W-:Y:S01]  /*0600*/  CS2R R68, SRZ ;  /* 0x0000000000447805 */ /* 0x000fe2000001ff00 */
[----:B------:R-:W-:Y:S01]  /*0610*/  CS2R R74, SRZ ;  /* 0x00000000004a7805 */ /* 0x000fe2000001ff00 */
[----:B------:R-:W-:Y:S01]  /*0620*/  UIADD3 UR17, UR8, UR17, URZ ;  /* 0x0000001108117290 */ /* 0x000fe2000fffe03f */
[----:B------:R-:W-:Y:S01]  /*0630*/  CS2R R72, SRZ ;  /* 0x0000000000487805 */ /* 0x000fe2000001ff00 */
[----:B------:R-:W-:Y:S01]  /*0640*/  CS2R R78, SRZ ;  /* 0x00000000004e7805 */ /* 0x000fe2000001ff00 */
[----:B------:R-:W-:Y:S01]  /*0650*/  CS2R R76, SRZ ;  /* 0x00000000004c7805 */ /* 0x000fe2000001ff00 */
[----:B------:R-:W-:Y:S01]  /*0660*/  UISETP.LT.AND UP0, UPT, UR7, UR17, UPT ;  /* 0x000000110700728c */ /* 0x000fe2000bf01270 */
[----:B------:R-:W-:Y:S01]  /*0670*/  CS2R R82, SRZ ;  /* 0x0000000000527805 */ /* 0x000fe2000001ff00 */
[----:B------:R-:W-:Y:S01]  /*0680*/  CS2R R80, SRZ ;  /* 0x0000000000507805 */ /* 0x000fe2000001ff00 */
[----:B------:R-:W-:Y:S01]  /*0690*/  CS2R R86, SRZ ;  /* 0x0000000000567805 */ /* 0x000fe2000001ff00 */
[----:B------:R-:W-:Y:S01]  /*06a0*/  USEL UR7, UR7, UR17, UP0 ;  /* 0x0000001107077287 */ /* 0x000fe20008000000 */
[----:B------:R-:W-:Y:S01]  /*06b0*/  CS2R R84, SRZ ;  /* 0x0000000000547805 */ /* 0x000fe2000001ff00 */
[----:B------:R-:W-:Y:S01]  /*06c0*/  CS2R R90, SRZ ;  /* 0x00000000005a7805 */ /* 0x000fe2000001ff00 */
[----:B------:R-:W-:Y:S01]  /*06d0*/  CS2R R88, SRZ ;  /* 0x0000000000587805 */ /* 0x000fe2000001ff00 */
[----:B------:R-:W-:Y:S01]  /*06e0*/  UISETP.GT.AND UP0, UPT, UR7, UR8, UPT ;  /* 0x000000080700728c */ /* 0x000fe2000bf04270 */
[----:B------:R-:W-:Y:S01]  /*06f0*/  CS2R R94, SRZ ;  /* 0x00000000005e7805 */ /* 0x000fe2000001ff00 */
[----:B------:R-:W-:Y:S01]  /*0700*/  CS2R R92, SRZ ;  /* 0x00000000005c7805 */ /* 0x000fe2000001ff00 */
[----:B------:R-:W-:Y:S01]  /*0710*/  CS2R R98, SRZ ;  /* 0x0000000000627805 */ /* 0x000fe2000001ff00 */
[----:B------:R-:W-:Y:S01]  /*0720*/  CS2R R96, SRZ ;  /* 0x0000000000607805 */ /* 0x000fe2000001ff00 */
[----:B------:R-:W-:Y:S01]  /*0730*/  CS2R R102, SRZ ;  /* 0x0000000000667805 */ /* 0x000fe2000001ff00 */
[----:B------:R-:W-:Y:S01]  /*0740*/  PLOP3.LUT P0, PT, PT, PT, UP0, 0x80, 0x0 ;  /* 0x000000000000781c */ /* 0x000fe20003f0f008 */
[----:B------:R-:W-:Y:S01]  /*0750*/  CS2R R100, SRZ ;  /* 0x0000000000647805 */ /* 0x000fe2000001ff00 */
        /* <DEDUP_REMOVED lines=14> */
[----:B------:R-:W-:Y:S05]  /*0840*/  @!P0 BRA `(.L_x_3) ;  /* 0x00009a0000008947 */ /* 0x000fea0003800000 */
[----:B------:R-:W-:Y:S02]  /*0850*/  ULDC.64 UR4, c[0x0][0x340] ;  /* 0x0000d00000047ab9 */ /* 0x000fe40000000a00 */
[----:B------:R-:W-:-:S02]  /*0860*/  UISETP.NE.U32.AND UP0, UPT, URZ, UR4, UPT ;  /* 0x000000043f00728c */ /* 0x000fc4000bf05070 */
[----:B------:R-:W-:Y:S02]  /*0870*/  ULDC.64 UR16, c[0x0][0x340] ;  /* 0x0000d00000107ab9 */ /* 0x000fe40000000a00 */
[----:B------:R-:W-:-:S06]  /*0880*/  UISETP.NE.AND.EX UP0, UPT, URZ, UR5, UPT, UP0 ;  /* 0x000000053f00728c */ /* 0x000fcc000bf05300 */
[----:B------:R-:W-:-:S05]  /*0890*/  PLOP3.LUT P0, PT, PT, PT, UP0, 0x80, 0x0 ;  /* 0x000000000000781c */ /* 0x000fca0003f0f008 */
[----:B------:R-:W-:Y:S02]  /*08a0*/  @UP0 UMOV UR4, 0x4 ;  /* 0x0000000400040882 */ /* 0x000fe40000000000 */
[----:B------:R-:W-:-:S06]  /*08b0*/  @UP0 UIMAD.WIDE UR4, UR18, UR4, UR16 ;  /* 0x00000004120402a5 */ /* 0x000fcc000f8e0210 */
[----:B------:R-:W-:Y:S02]  /*08c0*/  IMAD.U32 R2, RZ, RZ, UR4 ;  /* 0x00000004ff027e24 */ /* 0x000fe4000f8e00ff */
[----:B------:R-:W-:Y:S01]  /*08d0*/  IMAD.U32 R3, RZ, RZ, UR5 ;  /* 0x00000005ff037e24 */ /* 0x000fe2000f8e00ff */
[----:B------:R-:W-:Y:S01]  /*08e0*/  SHF.R.S32.HI R10, RZ, 0x1f, R5 ;  /* 0x0000001fff0a7819 */ /* 0x000fe20000011405 */
[----:B------:R-:W-:Y:S02]  /*08f0*/  UIADD3 UR6, UR7, -0x1, URZ ;  /* 0xffffffff07067890 */ /* 0x000fe4000fffe03f */
[----:B------:R-:W-:Y:S01]  /*0900*/  ULDC.64 UR4, c[0x0][0x2b0] ;  /* 0x0000ac0000047ab9 */ /* 0x000fe20000000a00 */
[CC--:B------:R-:W-:Y:S01]  /*0910*/  LEA.HI R241, R10.reuse, R5.reuse, RZ, 0x6 ;  /* 0x000000050af17211 */ /* 0x0c0fe200078f30ff */
[----:B------:R1:W2:Y:S01]  /*0920*/  @P0 LDG.E R0, [R2.64] ;  /* 0x0000000c02000981 */ /* 0x0002a2000c1e1900 */
[----:B------:R-:W-:Y:S02]  /*0930*/  MOV R239, RZ ;  /* 0x000000ff00ef7202 */ /* 0x000fe40000000f00 */
[----:B-1----:R-:W-:Y:S01]  /*0940*/  LEA.HI R3, R10, R5, RZ, 0x3 ;  /* 0x000000050a037211 */ /* 0x002fe200078f18ff */
[----:B------:R-:W-:-:S03]  /*0950*/  IMAD.MOV.U32 R2, RZ, RZ, c[0x0][0x2b8] ;  /* 0x0000ae00ff027624 */ /* 0x000fc600078e00ff */
[----:B------:R-:W-:Y:S02]  /*0960*/  LOP3.LUT R25, R3, 0xfffffff8, RZ, 0xc0, !PT ;  /* 0xfffffff803197812 */ /* 0x000fe400078ec0ff */
[----:B------:R-:W-:Y:S02]  /*0970*/  SHF.R.S32.HI R3, RZ, 0x3, R3 ;  /* 0x00000003ff037819 */ /* 0x000fe40000011403 */
[----:B------:R-:W-:-:S04]  /*0980*/  IADD3 R25, -R25, R5, RZ ;  /* 0x0000000519197210 */ /* 0x000fc80007ffe1ff */
[----:B------:R-:W-:Y:S01]  /*0990*/  LEA R242, R25, R3, 0x5 ;  /* 0x0000000319f27211 */ /* 0x000fe200078e28ff */
[----:B------:R-:W-:Y:S01]  /*09a0*/  BAR.SYNC.DEFER_BLOCKING 0x0 ;  /* 0x0000000000007b1d */ /* 0x000fe20000010000 */
[----:B------:R-:W-:-:S05]  /*09b0*/  USHF.R.S32.HI UR20, URZ, 0x1f, UR18 ;  /* 0x0000001f3f147899 */ /* 0x000fca0008011412 */
[----:B--2---:R1:W2:Y:S01]  /*09c0*/  @P0 R2UR UR14, R0 ;  /* 0x00000000000e03c2 */ /* 0x0042a200000e0000 */
[----:B------:R-:W-:Y:S01]  /*09d0*/  ISETP.NE.AND P0, PT, R2, 0x1, PT ;  /* 0x000000010200780c */ /* 0x000fe20003f05270 */
[----:B--2---:R-:W-:Y:S02]  /*09e0*/  @!UP0 UMOV UR14, UR18 ;  /* 0x00000012000e8c82 */ /* 0x004fe40008000000 */
[----:B------:R-:W-:Y:S02]  /*09f0*/  USHF.R.S32.HI UR11, URZ, 0x1f, UR14 ;  /* 0x0000001f3f0b7899 */ /* 0x000fe4000801140e */
[----:B------:R-:W-:Y:S02]  /*0a00*/  UIMAD.WIDE.U32 UR16, UR14, UR4, URZ ;  /* 0x000000040e1072a5 */ /* 0x000fe4000f8e003f */
[----:B------:R-:W-:-:S04]  /*0a10*/  UIMAD UR11, UR11, UR4, URZ ;  /* 0x000000040b0b72a4 */ /* 0x000fc8000f8e023f */
[----:B------:R-:W-:Y:S01]  /*0a20*/  UIMAD UR11, UR14, UR5, UR11 ;  /* 0x000000050e0b72a4 */ /* 0x000fe2000f8e020b */
[----:B-1----:R-:W-:-:S03]  /*0a30*/  IMAD.U32 R0, RZ, RZ, UR6 ;  /* 0x00000006ff007e24 */ /* 0x002fc6000f8e00ff */
[----:B------:R-:W-:Y:S02]  /*0a40*/  UIADD3 UR11, UR17, UR11, URZ ;  /* 0x0000000b110b7290 */ /* 0x000fe4000fffe03f */
[----:B------:R-:W-:Y:S01]  /*0a50*/  USHF.R.S32.HI UR14, URZ, 0x1f, UR10 ;  /* 0x0000001f3f0e7899 */ /* 0x000fe2000801140a */
[----:B------:R-:W-:Y:S01]  /*0a60*/  IMAD R0, R0, 0x80, R242 ;  /* 0x0000008000007824 */ /* 0x000fe200078e02f2 */
[----:B------:R-:W-:-:S04]  /*0a70*/  ULDC.64 UR4, c[0x0][0x1b8] ;  /* 0x00006e0000047ab9 */ /* 0x000fc80000000a00 */
[C---:B------:R-:W-:Y:S02]  /*0a80*/  ISETP.GE.AND P3, PT, R0.reuse, UR15, PT ;  /* 0x0000000f00007c0c */ /* 0x040fe4000bf66270 */
[----:B------:R-:W-:Y:S02]  /*0a90*/  IADD3 R240, R0, UR9, RZ ;  /* 0x0000000900f07c10 */ /* 0x000fe4000fffe0ff */
[----:B------:R-:W-:-:S03]  /*0aa0*/  ISETP.GT.OR P3, PT, R242, 0x7f, P3 ;  /* 0x0000007ff200780c */ /* 0x000fc60001f64670 */
[----:B------:R-:W-:-:S04]  /*0ab0*/  @P0 IMAD.HI.U32 R0, R240, c[0x0][0x2bc], RZ ;  /* 0x0000af00f0000a27 */ /* 0x000fc800078e00ff */
[----:B------:R-:W-:Y:S01]  /*0ac0*/  IMAD.MOV.U32 R4, RZ, RZ, R240 ;  /* 0x000000ffff047224 */ /* 0x000fe200078e00f0 */
[----:B------:R-:W-:-:S05]  /*0ad0*/  @P0 SHF.R.U32.HI R4, RZ, c[0x0][0x2c0], R0 ;  /* 0x0000b000ff040a19 */ /* 0x000fca0000011600 */
[----:B------:R-:W-:-:S04]  /*0ae0*/  @!P3 IADD3 R2, P2, R4, UR16, RZ ;  /* 0x000000100402bc10 */ /* 0x000fc8000ff5e0ff */
[----:B------:R-:W-:Y:S02]  /*0af0*/  @!P3 LEA R6, P1, R2, c[0x0][0x2a0], 0x2 ;  /* 0x0000a8000206ba11 */ /* 0x000fe400078210ff */
[----:B------:R-:W-:-:S04]  /*0b00*/  @!P3 LEA.HI.X.SX32 R0, R4, UR11, 0x1, P2 ;  /* 0x0000000b0400bc11 */ /* 0x000fc800090f0eff */
[----:B------:R-:W-:-:S05]  /*0b10*/  @!P3 LEA.HI.X R7, R2, c[0x0][0x2a4], R0, 0x2, P1 ;  /* 0x0000a9000207ba11 */ /* 0x000fca00008f1400 */
[----:B------:R1:W2:Y:S01]  /*0b20*/  @!P3 LDG.E R239, [R6.64] ;  /* 0x0000000c06efb981 */ /* 0x0002a2000c1e1900 */
[----:B------:R-:W-:Y:S01]  /*0b30*/  UIMAD UR19, UR14, UR4, URZ ;  /* 0x000000040e1372a4 */ /* 0x000fe2000f8e023f */
[----:B------:R-:W-:Y:S01]  /*0b40*/  IMAD.SHL.U32 R37, R25, 0x8, RZ ;  /* 0x0000000819257824 */ /* 0x000fe200078e00ff */
[----:B------:R-:W-:Y:S01]  /*0b50*/  UIMAD.WIDE.U32 UR22, UR10, UR4, URZ ;  /* 0x000000040a1672a5 */ /* 0x000fe2000f8e003f */
[----:B------:R-:W3:Y:S01]  /*0b60*/  S2R R2, SR_CTAID.X ;  /* 0x0000000000027919 */ /* 0x000ee20000002500 */
[----:B------:R-:W-:Y:S01]  /*0b70*/  UIMAD UR19, UR10, UR5, UR19 ;  /* 0x000000050a1372a4 */ /* 0x000fe2000f8e0213 */
[----:B------:R-:W-:Y:S01]  /*0b80*/  IMAD.SHL.U32 R241, R241, 0x8, RZ ;  /* 0x00000008f1f17824 */ /* 0x000fe200078e00ff */
[C---:B------:R-:W-:Y:S01]  /*0b90*/  IADD3 R24, R37.reuse, 0x40, RZ ;  /* 0x0000004025187810 */ /* 0x040fe20007ffe0ff */
[----:B------:R-:W-:Y:S01]  /*0ba0*/  ULDC.64 UR4, c[0x0][0x1c0] ;  /* 0x0000700000047ab9 */ /* 0x000fe20000000a00 */
[----:B------:R-:W-:Y:S01]  /*0bb0*/  IADD3 R4, -R4, RZ, RZ ;  /* 0x000000ff04047210 */ /* 0x000fe20007ffe1ff */
[----:B------:R-:W-:Y:S01]  /*0bc0*/  UIMAD UR20, UR20, UR4, URZ ;  /* 0x00000004141472a4 */ /* 0x000fe2000f8e023f */
[----:B------:R-:W-:Y:S01]  /*0bd0*/  SHF.R.S32.HI R36, RZ, 0x1f, R24 ;  /* 0x0000001fff247819 */ /* 0x000fe20000011418 */
[----:B------:R-:W-:Y:S01]  /*0be0*/  UIADD3 UR23, UR23, UR19, URZ ;  /* 0x0000001317177290 */ /* 0x000fe2000fffe03f */
[----:B------:R-:W-:Y:S01]  /*0bf0*/  ISETP.GE.AND P3, PT, R37, c[0x0][0x198], PT ;  /* 0x0000660025007a0c */ /* 0x000fe20003f66270 */
[----:B------:R-:W-:Y:S01]  /*0c00*/  UIMAD UR5, UR18, UR5, UR20 ;  /* 0x00000005120572a4 */ /* 0x000fe2000f8e0214 */
[----:B------:R-:W-:Y:S01]  /*0c10*/  IMAD R240, R4, c[0x0][0x2b8], R240 ;  /* 0x0000ae0004f07a24 */ /* 0x000fe200078e02f0 */
[----:B------:R-:W-:Y:S01]  /*0c20*/  UIMAD.WIDE.U32 UR18, UR18, UR4, UR22 ;  /* 0x00000004121272a5 */ /* 0x000fe2000f8e0016 */
[----:B------:R-:W-:Y:S01]  /*0c30*/  LEA.HI R36, R36, R24, RZ, 0x3 ;  /* 0x0000001824247211 */ /* 0x000fe200078f18ff */
[----:B------:R-:W-:Y:S01]  /*0c40*/  UIMAD UR15, UR6, -0x80, UR15 ;  /* 0xffffff80060f78a4 */ /* 0x000fe2000f8e020f */
[----:B------:R-:W-:Y:S01]  /*0c50*/  ISETP.GE.AND P2, PT, R24, c[0x0][0x198], PT ;  /* 0x0000660018007a0c */ /* 0x000fe20003f46270 */
[----:B------:R-:W-:Y:S01]  /*0c60*/  UIADD3 UR5, UR19, UR5, URZ ;  /* 0x0000000513057290 */ /* 0x000fe2000fffe03f */
[----:B------:R-:W-:Y:S01]  /*0c70*/  LOP3.LUT R36, R36, 0xfffffff8, RZ, 0xc0, !PT ;  /* 0xfffffff824247812 */ /* 0x000fe200078ec0ff */
[----:B------:R-:W-:Y:S01]  /*0c80*/  IMAD.U32 R12, RZ, RZ, UR18 ;  /* 0x00000012ff0c7e24 */ /* 0x000fe2000f8e00ff */
[----:B------:R-:W-:Y:S01]  /*0c90*/  SHF.R.S32.HI R27, RZ, 0x1f, R240 ;  /* 0x0000001fff1b7819 */ /* 0x000fe200000114f0 */
[----:B------:R-:W-:Y:S01]  /*0ca0*/  IMAD.U32 R13, RZ, RZ, UR19 ;  /* 0x00000013ff0d7e24 */ /* 0x000fe2000f8e00ff */
[----:B------:R-:W-:Y:S01]  /*0cb0*/  LEA.HI R238, R10, R5, RZ, 0x4 ;  /* 0x000000050aee7211 */ /* 0x000fe200078f20ff */
[----:B-1----:R-:W-:Y:S01]  /*0cc0*/  IMAD.MOV.U32 R6, RZ, RZ, c[0x0][0x2c4] ;  /* 0x0000b100ff067624 */ /* 0x002fe200078e00ff */
[----:B------:R-:W-:Y:S01]  /*0cd0*/  UISETP.GT.AND UP0, UPT, UR6, UR8, UPT ;  /* 0x000000080600728c */ /* 0x000fe2000bf04270 */
[----:B---3--:R-:W-:-:S02]  /*0ce0*/  IMAD R9, R2, 0x80, R242 ;  /* 0x0000008002097824 */ /* 0x008fc400078e02f2 */
[----:B------:R-:W-:Y:S01]  /*0cf0*/  IMAD.U32 R15, RZ, RZ, UR5 ;  /* 0x00000005ff0f7e24 */ /* 0x000fe2000f8e00ff */
[C---:B------:R-:W-:Y:S01]  /*0d00*/  ISETP.NE.AND P1, PT, R6.reuse, 0x1, PT ;  /* 0x000000010600780c */ /* 0x040fe20003f25270 */
[----:B------:R-:W-:Y:S01]  /*0d10*/  IMAD.MOV.U32 R14, RZ, RZ, R12 ;  /* 0x000000ffff0e7224 */ /* 0x000fe200078e000c */
[----:B------:R-:W-:Y:S01]  /*0d20*/  MOV R8, R9 ;  /* 0x0000000900087202 */ /* 0x000fe20000000f00 */
[----:B------:R-:W-:Y:S01]  /*0d30*/  IMAD R6, R6, c[0x0][0x168], RZ ;  /* 0x00005a0006067a24 */ /* 0x000fe200078e02ff */
[----:B------:R-:W-:Y:S01]  /*0d40*/  ULDC.64 UR4, c[0x0][0x1e8] ;  /* 0x00007a0000047ab9 */ /* 0x000fe20000000a00 */
[----:B------:R-:W-:Y:S01]  /*0d50*/  IMAD R2, R2, 0x80, R3 ;  /* 0x0000008002027824 */ /* 0x000fe200078e0203 */
[----:B------:R-:W-:Y:S01]  /*0d60*/  UIMAD.WIDE.U32 UR20, UR10, UR4, URZ ;  /* 0x000000040a1472a5 */ /* 0x000fe2000f8e003f */
[----:B------:R-:W-:Y:S01]  /*0d70*/  IMAD R16, R27, c[0x0][0x1e0], RZ ;  /* 0x000078001b107a24 */ /* 0x000fe200078e02ff */
[----:B------:R-:W-:Y:S01]  /*0d80*/  UIMAD UR4, UR14, UR4, URZ ;  /* 0x000000040e0472a4 */ /* 0x000fe2000f8e023f */
[----:B------:R-:W-:Y:S01]  /*0d90*/  IMAD.WIDE.U32 R20, R240, c[0x0][0x1e0], RZ ;  /* 0x00007800f0147a25 */ /* 0x000fe200078e00ff */
[----:B------:R-:W-:-:S02]  /*0da0*/  IADD3 R4, R2, 0x40, RZ ;  /* 0x0000004002047810 */ /* 0x000fc40007ffe0ff */
[----:B------:R-:W-:Y:S01]  /*0db0*/  UIMAD UR4, UR10, UR5, UR4 ;  /* 0x000000050a0472a4 */ /* 0x000fe2000f8e0204 */
[----:B------:R-:W-:Y:S01]  /*0dc0*/  @P1 IMAD.HI.U32 R0, R9, c[0x0][0x2c8], RZ ;  /* 0x0000b20009001a27 */ /* 0x000fe200078e00ff */
[----:B------:R-:W-:Y:S02]  /*0dd0*/  ISETP.GE.AND P5, PT, R4, R6, PT ;  /* 0x000000060400720c */ /* 0x000fe40003fa6270 */
[----:B------:R-:W-:Y:S01]  /*0de0*/  UIADD3 UR18, UR21, UR4, URZ ;  /* 0x0000000415127290 */ /* 0x000fe2000fffe03f */
[C---:B------:R-:W-:Y:S01]  /*0df0*/  IMAD R16, R240.reuse, c[0x0][0x1e4], R16 ;  /* 0x00007900f0107a24 */ /* 0x040fe200078e0210 */
[----:B------:R-:W-:Y:S01]  /*0e00*/  @P1 SHF.R.U32.HI R8, RZ, c[0x0][0x2cc], R0 ;  /* 0x0000b300ff081a19 */ /* 0x000fe20000011600 */
[----:B------:R-:W-:Y:S01]  /*0e10*/  IMAD.WIDE.U32 R28, R240, c[0x0][0x208], RZ ;  /* 0x00008200f01c7a25 */ /* 0x000fe200078e00ff */
[----:B------:R-:W-:Y:S02]  /*0e20*/  ULDC.64 UR4, c[0x0][0x210] ;  /* 0x0000840000047ab9 */ /* 0x000fe40000000a00 */
[C---:B------:R-:W-:Y:S01]  /*0e30*/  IADD3 R0, -R8.reuse, RZ, RZ ;  /* 0x000000ff08007210 */ /* 0x040fe20007ffe1ff */
[----:B------:R-:W-:Y:S01]  /*0e40*/  IMAD.WIDE.U32 R14, R8, c[0x0][0x1b0], R14 ;  /* 0x00006c00080e7a25 */ /* 0x000fe200078e000e */
[----:B------:R-:W-:Y:S01]  /*0e50*/  SHF.R.S32.HI R7, RZ, 0x1f, R8 ;  /* 0x0000001fff077819 */ /* 0x000fe20000011408 */
[----:B------:R-:W-:-:S02]  /*0e60*/  UIMAD UR14, UR14, UR4, URZ ;  /* 0x000000040e0e72a4 */ /* 0x000fc4000f8e023f */
[----:B------:R-:W-:Y:S01]  /*0e70*/  IMAD R13, R0, c[0x0][0x2c4], R9 ;  /* 0x0000b100000d7a24 */ /* 0x000fe200078e0209 */
[----:B------:R-:W-:Y:S01]  /*0e80*/  UIMAD.WIDE.U32 UR22, UR10, UR4, URZ ;  /* 0x000000040a1672a5 */ /* 0x000fe2000f8e003f */
[----:B------:R-:W-:Y:S01]  /*0e90*/  IMAD R7, R7, c[0x0][0x1b0], RZ ;  /* 0x00006c0007077a24 */ /* 0x000fe200078e02ff */
[----:B------:R-:W-:Y:S01]  /*0ea0*/  UIMAD UR4, UR10, UR5, UR14 ;  /* 0x000000050a0472a4 */ /* 0x000fe2000f8e020e */
[----:B------:R-:W-:Y:S01]  /*0eb0*/  IMAD.IADD R17, R21, 0x1, R16 ;  /* 0x0000000115117824 */ /* 0x000fe200078e0210 */
[----:B------:R-:W-:Y:S01]  /*0ec0*/  SHF.R.S32.HI R0, RZ, 0x1f, R13 ;  /* 0x0000001fff007819 */ /* 0x000fe2000001140d */
[----:B------:R-:W-:Y:S01]  /*0ed0*/  IMAD R7, R8, c[0x0][0x1b4], R7 ;  /* 0x00006d0008077a24 */ /* 0x000fe200078e0207 */
[----:B------:R-:W-:Y:S01]  /*0ee0*/  MOV R16, R20 ;  /* 0x0000001400107202 */ /* 0x000fe20000000f00 */
[----:B------:R-:W-:Y:S01]  /*0ef0*/  UIADD3 UR4, UR23, UR4, URZ ;  /* 0x0000000417047290 */ /* 0x000fe2000fffe03f */
[----:B------:R-:W-:Y:S02]  /*0f00*/  IMAD.WIDE R40, R37, 0x2, RZ ;  /* 0x0000000225287825 */ /* 0x000fe400078e02ff */
[----:B------:R-:W-:-:S02]  /*0f10*/  IADD3 R15, R15, R7, RZ ;  /* 0x000000070f0f7210 */ /* 0x000fc40007ffe0ff */
[----:B------:R-:W-:Y:S02]  /*0f20*/  IMAD R0, R0, c[0x0][0x1a8], RZ ;  /* 0x00006a0000007a24 */ /* 0x000fe400078e02ff */
[----:B------:R-:W-:Y:S02]  /*0f30*/  IMAD.SHL.U32 R7, R3, 0x40, RZ ;  /* 0x0000004003077824 */ /* 0x000fe400078e00ff */
[C---:B------:R-:W-:Y:S02]  /*0f40*/  IMAD R0, R13.reuse, c[0x0][0x1ac], R0 ;  /* 0x00006b000d007a24 */ /* 0x040fe400078e0200 */
[----:B------:R-:W-:Y:S01]  /*0f50*/  IMAD.WIDE.U32 R12, R13, c[0x0][0x1a8], R14 ;  /* 0x00006a000d0c7a25 */ /* 0x000fe200078e000e */
[----:B------:R-:W-:-:S04]  /*0f60*/  LOP3.LUT R8, R7, 0x1c0, RZ, 0xc0, !PT ;  /* 0x000001c007087812 */ /* 0x000fc800078ec0ff */
[----:B------:R-:W-:Y:S02]  /*0f70*/  IADD3 R0, R13, R0, RZ ;  /* 0x000000000d007210 */ /* 0x000fe40007ffe0ff */
[C---:B------:R-:W-:Y:S02]  /*0f80*/  LEA R18, P1, R12.reuse, c[0x0][0x160], 0x1 ;  /* 0x000058000c127a11 */ /* 0x040fe400078208ff */
[----:B------:R-:W-:Y:S02]  /*0f90*/  SHF.R.U32.HI R7, RZ, 0x3, R8 ;  /* 0x00000003ff077819 */ /* 0x000fe40000011608 */
[----:B------:R-:W-:Y:S02]  /*0fa0*/  LEA.HI.X R0, R12, c[0x0][0x164], R0, 0x1, P1 ;  /* 0x000059000c007a11 */ /* 0x000fe400008f0c00 */
[----:B------:R-:W-:Y:S01]  /*0fb0*/  SHFL.IDX PT, R12, R18, RZ, 0x181f ;  /* 0x00181fff120c7589 */ /* 0x000fe200000e0000 */
[----:B------:R-:W-:Y:S02]  /*0fc0*/  LOP3.LUT R8, R8, 0x38, R37, 0xf8, !PT ;  /* 0x0000003808087812 */ /* 0x000fe400078ef825 */
[----:B------:R-:W-:Y:S01]  /*0fd0*/  ISETP.GE.AND P1, PT, R2, R6, PT ;  /* 0x000000060200720c */ /* 0x000fe20003f26270 */
[----:B------:R-:W1:Y:S01]  /*0fe0*/  SHFL.IDX PT, R13, R0, RZ, 0x181f ;  /* 0x00181fff000d7589 */ /* 0x000e6200000e0000 */
[----:B------:R-:W-:-:S02]  /*0ff0*/  LOP3.LUT R8, R8, R7, RZ, 0x3c, !PT ;  /* 0x0000000708087212 */ /* 0x000fc400078e3cff */
[----:B------:R-:W-:Y:S01]  /*1000*/  IADD3 R7, R2, 0x20, RZ ;  /* 0x0000002002077810 */ /* 0x000fe20007ffe0ff */
[----:B------:R-:W-:Y:S01]  /*1010*/  SHFL.IDX PT, R9, R0, 0x1, 0x181f ;  /* 0x00381f0000097f89 */ /* 0x000fe200000e0000 */
[----:B------:R-:W-:Y:S02]  /*1020*/  LOP3.LUT R241, R8, 0xfffffe00, R241, 0xf8, !PT ;  /* 0xfffffe0008f17812 */ /* 0x000fe400078ef8f1 */
[----:B------:R-:W-:Y:S01]  /*1030*/  ISETP.GE.AND P4, PT, R7, R6, PT ;  /* 0x000000060700720c */ /* 0x000fe20003f86270 */
[----:B------:R-:W3:Y:S01]  /*1040*/  SHFL.IDX PT, R8, R18, 0x1, 0x181f ;  /* 0x00381f0012087f89 */ /* 0x000ee200000e0000 */
[----:B------:R-:W-:Y:S01]  /*1050*/  IADD3 R2, R2, 0x60, RZ ;  /* 0x0000006002027810 */ /* 0x000fe20007ffe0ff */
[----:B------:R-:W-:Y:S02]  /*1060*/  IMAD.SHL.U32 R241, R241, 0x2, RZ ;  /* 0x00000002f1f17824 */ /* 0x000fe400078e00ff */
[----:B------:R-:W-:Y:S03]  /*1070*/  SHFL.IDX PT, R19, R0, 0x3, 0x181f ;  /* 0x00781f0000137f89 */ /* 0x000fe600000e0000 */
[----:B------:R-:W-:Y:S01]  /*1080*/  IADD3 R243, R241, 0x100, RZ ;  /* 0x00000100f1f37810 */ /* 0x000fe20007ffe0ff */
[----:B-1----:R-:W-:-:S04]  /*1090*/  @!P1 IMAD.WIDE R14, R37, 0x2, R12 ;  /* 0x00000002250e9825 */ /* 0x002fc800078e020c */
[----:B------:R-:W-:Y:S01]  /*10a0*/  @!P1 IMAD.WIDE R12, R36, 0x2, R12 ;  /* 0x00000002240c9825 */ /* 0x000fe200078e020c */
[----:B------:R1:W-:Y:S04]  /*10b0*/  @!P1 LDGSTS.E.BYPASS.LTC128B.128 [R241+0x100], [R14.64], !P3 ;  /* 0x001000000ef19fae */ /* 0x0003e8000d901d4c */
[----:B------:R4:W-:Y:S01]  /*10c0*/  @!P1 LDGSTS.E.BYPASS.LTC128B.128 [R241+0x4100], [R12.64], !P2 ;  /* 0x041000000cf19fae */ /* 0x0009e2000d101d4c */
[----:B------:R-:W-:Y:S01]  /*10d0*/  ISETP.GE.AND P1, PT, R2, R6, PT ;  /* 0x000000060200720c */ /* 0x000fe20003f26270 */
[----:B---3--:R-:W-:-:S04]  /*10e0*/  @!P4 IMAD.WIDE R6, R36, 0x2, R8 ;  /* 0x000000022406c825 */ /* 0x008fc800078e0208 */
[----:B-1----:R-:W-:Y:S01]  /*10f0*/  @!P4 IMAD.WIDE R14, R37, 0x2, R8 ;  /* 0x00000002250ec825 */ /* 0x002fe200078e0208 */
[C---:B------:R-:W-:Y:S02]  /*1100*/  LOP3.LUT R8, R238.reuse, 0xfffffff0, RZ, 0xc0, !PT ;  /* 0xfffffff0ee087812 */ /* 0x040fe400078ec0ff */
[----:B------:R-:W-:Y:S01]  /*1110*/  SHF.R.S32.HI R9, RZ, 0x4, R238 ;  /* 0x00000004ff097819 */ /* 0x000fe200000114ee */
[----:B----4-:R-:W-:Y:S02]  /*1120*/  SHFL.IDX PT, R12, R18, 0x2, 0x181f ;  /* 0x00581f00120c7f89 */ /* 0x010fe400000e0000 */
[----:B------:R-:W-:Y:S01]  /*1130*/  IMAD.IADD R8, R5, 0x1, -R8 ;  /* 0x0000000105087824 */ /* 0x000fe200078e0a08 */
[----:B------:R-:W-:Y:S01]  /*1140*/  LEA.HI R238, R238, R9, RZ, 0x1 ;  /* 0x00000009eeee7211 */ /* 0x000fe200078f08ff */
[----:B------:R1:W3:Y:S03]  /*1150*/  SHFL.IDX PT, R13, R0, 0x2, 0x181f ;  /* 0x00581f00000d7f89 */ /* 0x0002e600000e0000 */
[----:B------:R-:W-:Y:S01]  /*1160*/  SHF.R.S32.HI R2, RZ, 0x1f, R8 ;  /* 0x0000001fff027819 */ /* 0x000fe20000011408 */
[----:B------:R3:W-:Y:S01]  /*1170*/  @!P4 LDGSTS.E.BYPASS.LTC128B.128 [R241+0x1100], [R14.64], !P3 ;  /* 0x011000000ef1cfae */ /* 0x0007e2000d901d4c */
[----:B------:R-:W-:-:S02]  /*1180*/  LOP3.LUT R238, R238, 0xfffffffe, RZ, 0xc0, !PT ;  /* 0xfffffffeeeee7812 */ /* 0x000fc400078ec0ff */
[----:B------:R-:W-:Y:S01]  /*1190*/  LEA.HI R2, R2, R8, RZ, 0x3 ;  /* 0x0000000802027211 */ /* 0x000fe200078f18ff */
[----:B------:R4:W-:Y:S02]  /*11a0*/  @!P4 LDGSTS.E.BYPASS.LTC128B.128 [R241+0x5100], [R6.64], !P2 ;  /* 0x0510000006f1cfae */ /* 0x0009e4000d101d4c */
[----:B------:R-:W-:Y:S02]  /*11b0*/  IMAD.IADD R238, R9, 0x1, -R238 ;  /* 0x0000000109ee7824 */ /* 0x000fe400078e0aee */
[----:B------:R-:W5:Y:S01]  /*11c0*/  SHFL.IDX PT, R18, R18, 0x3, 0x181f ;  /* 0x00781f0012127f89 */ /* 0x000f6200000e0000 */
[----:B-1----:R-:W-:-:S04]  /*11d0*/  LOP3.LUT R0, R2, 0xfffffff8, RZ, 0xc0, !PT ;  /* 0xfffffff802007812 */ /* 0x002fc800078ec0ff */
[----:B------:R-:W-:Y:S01]  /*11e0*/  IADD3 R0, R8, -R0, RZ ;  /* 0x8000000008007210 */ /* 0x000fe20007ffe0ff */
[----:B------:R-:W-:Y:S02]  /*11f0*/  IMAD.SHL.U32 R8, R238, 0x8, RZ ;  /* 0x00000008ee087824 */ /* 0x000fe400078e00ff */
[----:B---3--:R-:W-:-:S04]  /*1200*/  @!P5 IMAD.WIDE R14, R37, 0x2, R12 ;  /* 0x00000002250ed825 */ /* 0x008fc800078e020c */
[----:B------:R-:W-:Y:S01]  /*1210*/  @!P5 IMAD.WIDE R12, R36, 0x2, R12 ;  /* 0x00000002240cd825 */ /* 0x000fe200078e020c */
[----:B------:R1:W-:Y:S03]  /*1220*/  @!P5 LDGSTS.E.BYPASS.LTC128B.128 [R241+0x2100], [R14.64], !P3 ;  /* 0x021000000ef1dfae */ /* 0x0003e6000d901d4c */
[----:B------:R-:W-:Y:S01]  /*1230*/  IMAD.SHL.U32 R9, R0, 0x40, RZ ;  /* 0x0000004000097824 */ /* 0x000fe200078e00ff */
[----:B------:R3:W-:Y:S01]  /*1240*/  @!P5 LDGSTS.E.BYPASS.LTC128B.128 [R241+0x6100], [R12.64], !P2 ;  /* 0x061000000cf1dfae */ /* 0x0007e2000d101d4c */
[----:B-----5:R-:W-:-:S03]  /*1250*/  @!P1 IMAD.WIDE R20, R37, 0x2, R18 ;  /* 0x0000000225149825 */ /* 0x020fc600078e0212 */
[----:B------:R-:W-:Y:S01]  /*1260*/  LOP3.LUT R9, R9, 0x1c0, RZ, 0xc0, !PT ;  /* 0x000001c009097812 */ /* 0x000fe200078ec0ff */
[----:B------:R-:W-:Y:S01]  /*1270*/  @!P1 IMAD.WIDE R18, R36, 0x2, R18 ;  /* 0x0000000224129825 */ /* 0x000fe200078e0212 */
[----:B------:R5:W-:Y:S01]  /*1280*/  @!P1 LDGSTS.E.BYPASS.LTC128B.128 [R241+0x3100], [R20.64], !P3 ;  /* 0x0310000014f19fae */ /* 0x000be2000d901d4c */
[----:B------:R-:W-:Y:S02]  /*1290*/  ISETP.GE.AND P3, PT, R24, c[0x0][0x1d4], PT ;  /* 0x0000750018007a0c */ /* 0x000fe40003f66270 */
[----:B------:R-:W-:Y:S01]  /*12a0*/  LOP3.LUT R8, R9, 0x8, R8, 0xf8, !PT ;  /* 0x0000000809087812 */ /* 0x000fe200078ef808 */
[----:B------:R1:W-:Y:S01]  /*12b0*/  @!P1 LDGSTS.E.BYPASS.LTC128B.128 [R241+0x7100], [R18.64], !P2 ;  /* 0x0710000012f19fae */ /* 0x0003e2000d101d4c */
[----:B------:R-:W-:-:S03]  /*12c0*/  SHF.R.U32.HI R9, RZ, 0x3, R9 ;  /* 0x00000003ff097819 */ /* 0x000fc60000011609 */
[----:B------:R-:W0:Y:S01]  /*12d0*/  LDGDEPBAR ;  /* 0x00000000000079af */ /* 0x000e220000000000 */
[----:B--2---:R-:W-:Y:S01]  /*12e0*/  SHF.R.S32.HI R26, RZ, 0x1f, R239 ;  /* 0x0000001fff1a7819 */ /* 0x004fe200000114ef */
[----:B------:R-:W-:-:S04]  /*12f0*/  IMAD.WIDE.U32 R16, R239, c[0x0][0x1f0], R16 ;  /* 0x00007c00ef107a25 */ /* 0x000fc800078e0010 */
[----:B------:R-:W-:Y:S01]  /*1300*/  IMAD R4, R26, c[0x0][0x1f0], RZ ;  /* 0x00007c001a047a24 */ /* 0x000fe200078e02ff */
[----:B----4-:R-:W-:-:S03]  /*1310*/  IADD3 R7, P4, R16, UR20, RZ ;  /* 0x0000001410077c10 */ /* 0x010fc6000ff9e0ff */
[----:B------:R-:W-:-:S05]  /*1320*/  IMAD R4, R239, c[0x0][0x1f4], R4 ;  /* 0x00007d00ef047a24 */ /* 0x000fca00078e0204 */
[----:B------:R-:W-:Y:S02]  /*1330*/  IADD3.X R4, R17, UR18, R4, P4, !PT ;  /* 0x0000001211047c10 */ /* 0x000fe4000a7fe404 */
[----:B------:R-:W-:-:S04]  /*1340*/  LEA R6, P4, R7, c[0x0][0x1c8], 0x1 ;  /* 0x0000720007067a11 */ /* 0x000fc800078808ff */
[----:B------:R-:W-:Y:S01]  /*1350*/  LEA.HI.X R4, R7, c[0x0][0x1cc], R4, 0x1, P4 ;  /* 0x0000730007047a11 */ /* 0x000fe200020f0c04 */
[----:B------:R-:W-:Y:S01]  /*1360*/  SHFL.IDX PT, R16, R6, RZ, 0x181f ;  /* 0x00181fff06107589 */ /* 0x000fe200000e0000 */
[C---:B------:R-:W-:Y:S01]  /*1370*/  IADD3 R7, -R3.reuse, UR15, RZ ;  /* 0x0000000f03077c10 */ /* 0x040fe2000fffe1ff */
[----:B------:R-:W-:Y:S01]  /*1380*/  IMAD.SHL.U32 R3, R3, 0x8, RZ ;  /* 0x0000000803037824 */ /* 0x000fe200078e00ff */
[----:B------:R-:W-:Y:S01]  /*1390*/  ISETP.GE.AND P4, PT, R37, c[0x0][0x1d4], PT ;  /* 0x0000750025007a0c */ /* 0x000fe20003f86270 */
[----:B------:R-:W2:Y:S01]  /*13a0*/  SHFL.IDX PT, R17, R4, RZ, 0x181f ;  /* 0x00181fff04117589 */ /* 0x000ea200000e0000 */
[C---:B------:R-:W-:Y:S02]  /*13b0*/  ISETP.GE.AND P6, PT, R7.reuse, 0x1, PT ;  /* 0x000000010700780c */ /* 0x040fe40003fc6270 */
[C---:B------:R-:W-:Y:S01]  /*13c0*/  ISETP.GE.AND P5, PT, R7.reuse, 0x21, PT ;  /* 0x000000210700780c */ /* 0x040fe20003fa6270 */
[----:B-1----:R-:W-:Y:S01]  /*13d0*/  SHFL.IDX PT, R14, R6, 0x1, 0x181f ;  /* 0x00381f00060e7f89 */ /* 0x002fe200000e0000 */
[----:B------:R-:W-:-:S02]  /*13e0*/  ISETP.GE.AND P2, PT, R7, 0x41, PT ;  /* 0x000000410700780c */ /* 0x000fc40003f46270 */
[----:B------:R-:W-:Y:S01]  /*13f0*/  ISETP.GT.AND P1, PT, R7, 0x60, PT ;  /* 0x000000600700780c */ /* 0x000fe20003f24270 */
[----:B------:R-:W1:Y:S04]  /*1400*/  SHFL.IDX PT, R15, R4, 0x1, 0x181f ;  /* 0x00381f00040f7f89 */ /* 0x000e6800000e0000 */
[----:B---3--:R-:W-:Y:S04]  /*1410*/  SHFL.IDX PT, R12, R6, 0x2, 0x181f ;  /* 0x00581f00060c7f89 */ /* 0x008fe800000e0000 */
[----:B------:R-:W-:Y:S04]  /*1420*/  SHFL.IDX PT, R13, R4, 0x2, 0x181f ;  /* 0x00581f00040d7f89 */ /* 0x000fe800000e0000 */
[----:B------:R3:W-:Y:S04]  /*1430*/  SHFL.IDX PT, R22, R6, 0x3, 0x181f ;  /* 0x00781f0006167f89 */ /* 0x0007e800000e0000 */
[----:B------:R4:W1:Y:S01]  /*1440*/  SHFL.IDX PT, R23, R4, 0x3, 0x181f ;  /* 0x00781f0004177f89 */ /* 0x00086200000e0000 */
[----:B--2---:R-:W-:Y:S01]  /*1450*/  @P6 IMAD.WIDE R18, R36, 0x2, R16 ;  /* 0x0000000224126825 */ /* 0x004fe200078e0210 */
[----:B---3--:R-:W-:-:S02]  /*1460*/  LEA.HI R6, R10, R5, RZ, 0x5 ;  /* 0x000000050a067211 */ /* 0x008fc400078f28ff */
[----:B------:R-:W-:Y:S02]  /*1470*/  SHF.L.U32 R10, R2, 0x6, RZ ;  /* 0x00000006020a7819 */ /* 0x000fe400000006ff */
[----:B----4-:R-:W-:Y:S01]  /*1480*/  LOP3.LUT R4, R8, R9, RZ, 0x3c, !PT ;  /* 0x0000000908047212 */ /* 0x010fe200078e3cff */
[----:B------:R-:W-:-:S03]  /*1490*/  @P6 IMAD.WIDE R8, R37, 0x2, R16 ;  /* 0x0000000225086825 */ /* 0x000fc600078e0210 */
[----:B------:R-:W-:Y:S01]  /*14a0*/  LOP3.LUT R4, R4, 0xfffffe00, R10, 0xf8, !PT ;  /* 0xfffffe0004047812 */ /* 0x000fe200078ef80a */
[C-C-:B-1----:R-:W-:Y:S01]  /*14b0*/  @P5 IMAD.WIDE R16, R37.reuse, 0x2, R14.reuse ;  /* 0x0000000225105825 */ /* 0x142fe200078e020e */
[----:B------:R1:W-:Y:S03]  /*14c0*/  @P6 LDGSTS.E.BYPASS.LTC128B.128 [R241+0x8100], [R8.64], !P4 ;  /* 0x0810000008f16fae */ /* 0x0003e6000e101d4c */
[----:B------:R-:W-:Y:S01]  /*14d0*/  @P5 IMAD.WIDE R14, R36, 0x2, R14 ;  /* 0x00000002240e5825 */ /* 0x000fe200078e020e */
[----:B------:R2:W-:Y:S04]  /*14e0*/  @P6 LDGSTS.E.BYPASS.LTC128B.128 [R241+0xc100], [R18.64], !P3 ;  /* 0x0c10000012f16fae */ /* 0x0005e8000d901d4c */
[----:B------:R2:W-:Y:S04]  /*14f0*/  @P5 LDGSTS.E.BYPASS.LTC128B.128 [R241+0x9100], [R16.64], !P4 ;  /* 0x0910000010f15fae */ /* 0x0005e8000e101d4c */
[----:B------:R3:W-:Y:S01]  /*1500*/  @P5 LDGSTS.E.BYPASS.LTC128B.128 [R241+0xd100], [R14.64], !P3 ;  /* 0x0d1000000ef15fae */ /* 0x0007e2000d901d4c */
[----:B-1----:R-:W-:-:S04]  /*1510*/  @P1 IMAD.WIDE R8, R37, 0x2, R22 ;  /* 0x0000000225081825 */ /* 0x002fc800078e0216 */
[----:B------:R-:W-:-:S04]  /*1520*/  @P1 IMAD.WIDE R22, R36, 0x2, R22 ;  /* 0x0000000224161825 */ /* 0x000fc800078e0216 */
[----:B---3--:R-:W-:-:S04]  /*1530*/  @P2 IMAD.WIDE R14, R37, 0x2, R12 ;  /* 0x00000002250e2825 */ /* 0x008fc800078e020c */
[----:B------:R-:W-:Y:S01]  /*1540*/  @P2 IMAD.WIDE R12, R36, 0x2, R12 ;  /* 0x00000002240c2825 */ /* 0x000fe200078e020c */
[----:B------:R1:W-:Y:S04]  /*1550*/  @P2 LDGSTS.E.BYPASS.LTC128B.128 [R241+0xa100], [R14.64], !P4 ;  /* 0x0a1000000ef12fae */ /* 0x0003e8000e101d4c */
[----:B------:R1:W-:Y:S04]  /*1560*/  @P2 LDGSTS.E.BYPASS.LTC128B.128 [R241+0xe100], [R12.64], !P3 ;  /* 0x0e1000000cf12fae */ /* 0x0003e8000d901d4c */
[----:B------:R3:W-:Y:S04]  /*1570*/  @P1 LDGSTS.E.BYPASS.LTC128B.128 [R241+0xb100], [R8.64], !P4 ;  /* 0x0b10000008f11fae */ /* 0x0007e8000e101d4c */
[----:B------:R5:W-:Y:S01]  /*1580*/  @P1 LDGSTS.E.BYPASS.LTC128B.128 [R241+0xf100], [R22.64], !P3 ;  /* 0x0f10000016f11fae */ /* 0x000be2000d901d4c */
[----:B------:R-:W-:-:S02]  /*1590*/  R2P PR, R0, 0x6 ;  /* 0x0000000600007804 */ /* 0x000fc40000000000 */
[C---:B------:R-:W-:Y:S01]  /*15a0*/  LOP3.LUT P6, RZ, R25.reuse, 0x4, RZ, 0xc0, !PT ;  /* 0x0000000419ff7812 */ /* 0x040fe200078cc0ff */
[----:B------:R-:W0:Y:S01]  /*15b0*/  LDGDEPBAR ;  /* 0x00000000000079af */ /* 0x000e220000000000 */
[----:B---3--:R-:W-:Y:S01]  /*15c0*/  IMAD.SHL.U32 R8, R6, 0x20, RZ ;  /* 0x0000002006087824 */ /* 0x008fe200078e00ff */
[----:B------:R-:W-:-:S04]  /*15d0*/  SHF.L.U32 R9, R25, 0x6, RZ ;  /* 0x0000000619097819 */ /* 0x000fc800000006ff */
[----:B------:R-:W-:Y:S01]  /*15e0*/  LOP3.LUT R2, R9, 0x1c0, RZ, 0xc0, !PT ;  /* 0x000001c009027812 */ /* 0x000fe200078ec0ff */
[----:B------:R-:W-:-:S04]  /*15f0*/  DEPBAR.LE SB0, 0x1 ;  /* 0x000080400000791a */ /* 0x000fc80000000000 */
[----:B------:R-:W-:Y:S02]  /*1600*/  LOP3.LUT R8, R8, 0x7ffffc00, RZ, 0xc0, !PT ;  /* 0x7ffffc0008087812 */ /* 0x000fe400078ec0ff */
[----:B------:R-:W-:Y:S02]  /*1610*/  LOP3.LUT R3, R2, 0x8, R3, 0xf8, !PT ;  /* 0x0000000802037812 */ /* 0x000fe400078ef803 */
[----:B------:R-:W-:Y:S01]  /*1620*/  SHF.R.U32.HI R9, RZ, 0x3, R2 ;  /* 0x00000003ff097819 */ /* 0x000fe20000011602 */
[----:B------:R-:W-:Y:S02]  /*1630*/  IMAD.MOV.U32 R2, RZ, RZ, 0x10 ;  /* 0x00000010ff027424 */ /* 0x000fe400078e00ff */
[----:B------:R-:W-:Y:S01]  /*1640*/  IMAD.IADD R188, R4, 0x1, R8 ;  /* 0x0000000104bc7824 */ /* 0x000fe200078e0208 */
[----:B------:R-:W-:Y:S02]  /*1650*/  LOP3.LUT R0, R3, R9, RZ, 0x3c, !PT ;  /* 0x0000000903007212 */ /* 0x000fe400078e3cff */
[----:B------:R-:W-:-:S02]  /*1660*/  SEL R2, R2, 0xfffffff0, !P1 ;  /* 0xfffffff002027807 */ /* 0x000fc40004800000 */
[----:B------:R-:W-:Y:S01]  /*1670*/  LEA R196, R188, 0x100, 0x1 ;  /* 0x00000100bcc47811 */ /* 0x000fe200078e08ff */
[----:B------:R-:W-:Y:S01]  /*1680*/  IMAD R238, R238, 0x200, R0 ;  /* 0x00000200eeee7824 */ /* 0x000fe200078e0200 */
[----:B------:R-:W-:Y:S01]  /*1690*/  MOV R3, 0x20 ;  /* 0x0000002000037802 */ /* 0x000fe20000000f00 */
[----:B------:R-:W-:Y:S01]  /*16a0*/  IMAD.SHL.U32 R188, R188, 0x2, RZ ;  /* 0x00000002bcbc7824 */ /* 0x000fe200078e00ff */
[----:B------:R-:W-:Y:S01]  /*16b0*/  BAR.SYNC.DEFER_BLOCKING 0x0 ;  /* 0x0000000000007b1d */ /* 0x000fe20000010000 */
[--C-:B------:R-:W-:Y:S01]  /*16c0*/  IMAD R192, R2, 0x2, R196.reuse ;  /* 0x0000000202c07824 */ /* 0x100fe200078e02c4 */
[----:B------:R-:W-:Y:S02]  /*16d0*/  SEL R0, R3, 0xffffffe0, !P2 ;  /* 0xffffffe003007807 */ /* 0x000fe40005000000 */
[----:B------:R-:W-:Y:S02]  /*16e0*/  SHF.L.U32 R238, R238, 0x1, RZ ;  /* 0x00000001eeee7819 */ /* 0x000fe400000006ff */
[C---:B------:R-:W-:Y:S01]  /*16f0*/  LEA R212, R0.reuse, R192, 0x1 ;  /* 0x000000c000d47211 */ /* 0x040fe200078e08ff */
[----:B------:R-:W-:Y:S01]  /*1700*/  IMAD R196, R0, 0x2, R196 ;  /* 0x0000000200c47824 */ /* 0x000fe200078e02c4 */
[----:B------:R-:W-:-:S02]  /*1710*/  LOP3.LUT P1, RZ, R25, 0x2, RZ, 0xc0, !PT ;  /* 0x0000000219ff7812 */ /* 0x000fc4000782c0ff */
[C---:B------:R-:W-:Y:S02]  /*1720*/  IADD3 R8, R238.reuse, 0x8100, RZ ;  /* 0x00008100ee087810 */ /* 0x040fe40007ffe0ff */
[----:B------:R-:W-:Y:S02]  /*1730*/  IADD3 R237, R238, 0x8120, RZ ;  /* 0x00008120eeed7810 */ /* 0x000fe40007ffe0ff */
[----:B------:R-:W-:-:S05]  /*1740*/  SEL R3, R3, 0xffffffe0, !P6 ;  /* 0xffffffe003037807 */ /* 0x000fca0007000000 */
[C---:B------:R-:W-:Y:S02]  /*1750*/  IMAD R235, R3.reuse, 0x2, R238 ;  /* 0x0000000203eb7824 */ /* 0x040fe400078e02ee */
[----:B------:R-:W-:Y:S01]  /*1760*/  @P1 IADD3 R237, R8, -0x20, RZ ;  /* 0xffffffe008ed1810 */ /* 0x000fe20007ffe0ff */
[----:B------:R-:W-:Y:S03]  /*1770*/  LDSM.16.M88.4 R136, [R188+0x100] ;  /* 0x00010000bc88783b */ /* 0x000fe60000000200 */
[----:B------:R-:W-:Y:S02]  /*1780*/  LEA R224, R3, R237, 0x1 ;  /* 0x000000ed03e07211 */ /* 0x000fe400078e08ff */
[C---:B------:R-:W-:Y:S01]  /*1790*/  IADD3 R231, R237.reuse, 0x800, RZ ;  /* 0x00000800ede77810 */ /* 0x040fe20007ffe0ff */
[----:B------:R-:W-:Y:S01]  /*17a0*/  LDSM.16.M88.4 R140, [R192] ;  /* 0x00000000c08c783b */ /* 0x000fe20000000200 */
[----:B------:R-:W-:-:S02]  /*17b0*/  IADD3 R230, R237, 0x1000, RZ ;  /* 0x00001000ede67810 */ /* 0x000fc40007ffe0ff */
[C---:B------:R-:W-:Y:S01]  /*17c0*/  IADD3 R229, R237.reuse, 0x1800, RZ ;  /* 0x00001800ede57810 */ /* 0x040fe20007ffe0ff */
[----:B------:R-:W-:Y:S01]  /*17d0*/  LDSM.16.M88.4 R172, [R196] ;  /* 0x00000000c4ac783b */ /* 0x000fe20000000200 */
[C---:B------:R-:W-:Y:S02]  /*17e0*/  IADD3 R228, R237.reuse, 0x2000, RZ ;  /* 0x00002000ede47810 */ /* 0x040fe40007ffe0ff */
[C---:B------:R-:W-:Y:S01]  /*17f0*/  IADD3 R227, R237.reuse, 0x2800, RZ ;  /* 0x00002800ede37810 */ /* 0x040fe20007ffe0ff */
[----:B------:R-:W-:Y:S01]  /*1800*/  LDSM.16.M88.4 R184, [R212] ;  /* 0x00000000d4b8783b */ /* 0x000fe20000000200 */
[C---:B------:R-:W-:Y:S02]  /*1810*/  IADD3 R226, R237.reuse, 0x3000, RZ ;  /* 0x00003000ede27810 */ /* 0x040fe40007ffe0ff */
[C---:B------:R-:W-:Y:S01]  /*1820*/  IADD3 R225, R237.reuse, 0x3800, RZ ;  /* 0x00003800ede17810 */ /* 0x040fe20007ffe0ff */
[----:B------:R-:W-:Y:S01]  /*1830*/  LDSM.16.M88.4 R188, [R188+0x4100] ;  /* 0x00410000bcbc783b */ /* 0x000fe20000000200 */
[----:B------:R-:W-:-:S02]  /*1840*/  IADD3 R223, R237, 0x4000, RZ ;  /* 0x00004000eddf7810 */ /* 0x000fc40007ffe0ff */
[C---:B------:R-:W-:Y:S01]  /*1850*/  IADD3 R222, R237.reuse, 0x4800, RZ ;  /* 0x00004800edde7810 */ /* 0x040fe20007ffe0ff */
[----:B------:R-:W-:Y:S01]  /*1860*/  LDSM.16.M88.4 R192, [R192+0x4000] ;  /* 0x00400000c0c0783b */ /* 0x000fe20000000200 */
[C---:B------:R-:W-:Y:S02]  /*1870*/  IADD3 R221, R237.reuse, 0x5000, RZ ;  /* 0x00005000eddd7810 */ /* 0x040fe40007ffe0ff */
[C---:B------:R-:W-:Y:S01]  /*1880*/  IADD3 R220, R237.reuse, 0x5800, RZ ;  /* 0x00005800eddc7810 */ /* 0x040fe20007ffe0ff */
[----:B------:R-:W-:Y:S01]  /*1890*/  LDSM.16.M88.4 R196, [R196+0x4000] ;  /* 0x00400000c4c4783b */ /* 0x000fe20000000200 */
[C---:B------:R-:W-:Y:S02]  /*18a0*/  IADD3 R219, R237.reuse, 0x6000, RZ ;  /* 0x00006000eddb7810 */ /* 0x040fe40007ffe0ff */
[C---:B------:R-:W-:Y:S01]  /*18b0*/  IADD3 R218, R237.reuse, 0x6800, RZ ;  /* 0x00006800edda7810 */ /* 0x040fe20007ffe0ff */
[----:B------:R-:W-:Y:S01]  /*18c0*/  LDSM.16.M88.4 R212, [R212+0x4000] ;  /* 0x00400000d4d4783b */ /* 0x000fe20000000200 */
[----:B------:R-:W-:-:S02]  /*18d0*/  IADD3 R217, R237, 0x7000, RZ ;  /* 0x00007000edd97810 */ /* 0x000fc40007ffe0ff */
[----:B------:R-:W-:Y:S01]  /*18e0*/  IADD3 R216, R237, 0x7800, RZ ;  /* 0x00007800edd87810 */ /* 0x000fe20007ffe0ff */
[----:B------:R-:W-:Y:S06]  /*18f0*/  BAR.SYNC.DEFER_BLOCKING 0x0 ;  /* 0x0000000000007b1d */ /* 0x000fec0000010000 */
[----:B------:R-:W-:-:S04]  /*1900*/  DEPBAR.LE SB0, 0x0 ;  /* 0x000080000000791a */ /* 0x000fc80000000000 */
[----:B------:R-:W-:Y:S06]  /*1910*/  BAR.SYNC.DEFER_BLOCKING 0x0 ;  /* 0x0000000000007b1d */ /* 0x000fec0000010000 */
[----:B------:R-:W3:Y:S04]  /*1920*/  LDSM.16.M88.4 R60, [R238+0x8900] ;  /* 0x00890000ee3c783b */ /* 0x000ee80000000200 */
[----:B--2---:R-:W-:Y:S04]  /*1930*/  LDSM.16.M88.4 R16, [R237+0x800] ;  /* 0x00080000ed10783b */ /* 0x004fe80000000200 */
[----:B-----5:R-:W1:Y:S04]  /*1940*/  LDSM.16.M88.4 R20, [R238+0x8100] ;  /* 0x00810000ee14783b */ /* 0x020e680000000200 */
[----:B------:R-:W2:Y:S04]  /*1950*/  LDSM.16.M88.4 R44, [R238+0x9900] ;  /* 0x00990000ee2c783b */ /* 0x000ea80000000200 */
[----:B------:R-:W4:Y:S04]  /*1960*/  LDSM.16.M88.4 R8, [R237] ;  /* 0x00000000ed08783b */ /* 0x000f280000000200 */
[----:B------:R-:W-:Y:S04]  /*1970*/  LDSM.16.M88.4 R52, [R238+0x9100] ;  /* 0x00910000ee34783b */ /* 0x000fe80000000200 */
[----:B------:R-:W-:Y:S04]  /*1980*/  LDSM.16.M88.4 R32, [R238+0xa100] ;  /* 0x00a10000ee20783b */ /* 0x000fe80000000200 */
[----:B------:R-:W-:Y:S04]  /*1990*/  LDSM.16.M88.4 R88, [R238+0xa900] ;  /* 0x00a90000ee58783b */ /* 0x000fe80000000200 */
[----:B------:R-:W-:Y:S04]  /*19a0*/  LDSM.16.M88.4 R68, [R237+0x2800] ;  /* 0x00280000ed44783b */ /* 0x000fe80000000200 */
[----:B------:R-:W-:Y:S01]  /*19b0*/  LDSM.16.M88.4 R80, [R238+0xb100] ;  /* 0x00b10000ee50783b */ /* 0x000fe20000000200 */
[C---:B---3--:R-:W-:Y:S03]  /*19c0*/  HMMA.16816.F32.BF16 R64, R136.reuse, R60, RZ ;  /* 0x0000003c8840723c */ /* 0x048fe600000418ff */
[----:B------:R-:W-:Y:S04]  /*19d0*/  LDSM.16.M88.4 R72, [R238+0xb900] ;  /* 0x00b90000ee48783b */ /* 0x000fe80000000200 */
[----:B------:R-:W-:Y:S01]  /*19e0*/  LDSM.16.M88.4 R100, [R237+0x3800] ;  /* 0x00380000ed64783b */ /* 0x000fe20000000200 */
[C---:B------:R-:W-:Y:S08]  /*19f0*/  HMMA.16816.F32.BF16 R60, R136.reuse, R62, RZ ;  /* 0x0000003e883c723c */ /* 0x040ff000000418ff */
[----:B-1----:R-:W-:Y:S08]  /*1a00*/  HMMA.16816.F32.BF16 R12, R136, R20, RZ ;  /* 0x00000014880c723c */ /* 0x002ff000000418ff */
[C---:B------:R-:W-:Y:S07]  /*1a10*/  HMMA.16816.F32.BF16 R64, R140.reuse, R16, R64 ;  /* 0x000000108c40723c */ /* 0x040fee0000041840 */
[----:B------:R-:W-:Y:S01]  /*1a20*/  IMAD R16, R27, c[0x0][0x208], RZ ;  /* 0x000082001b107a24 */ /* 0x000fe200078e02ff */
[----:B------:R-:W-:Y:S01]  /*1a30*/  HMMA.16816.F32.BF16 R60, R140, R18, R60 ;  /* 0x000000128c3c723c */ /* 0x000fe2000004183c */
[----:B------:R-:W-:-:S02]  /*1a40*/  IMAD R27, R26, c[0x0][0x218], RZ ;  /* 0x000086001a1b7a24 */ /* 0x000fc400078e02ff */
[----:B------:R-:W-:Y:S02]  /*1a50*/  IMAD R16, R240, c[0x0][0x20c], R16 ;  /* 0x00008300f0107a24 */ /* 0x000fe400078e0210 */
[----:B------:R-:W-:Y:S02]  /*1a60*/  IMAD R27, R239, c[0x0][0x21c], R27 ;  /* 0x00008700ef1b7a24 */ /* 0x000fe400078e021b */
[----:B------:R-:W-:Y:S01]  /*1a70*/  IMAD.IADD R29, R29, 0x1, R16 ;  /* 0x000000011d1d7824 */ /* 0x000fe200078e0210 */
[----:B------:R-:W-:Y:S01]  /*1a80*/  HMMA.16816.F32.BF16 R20, R136, R22, RZ ;  /* 0x000000168814723c */ /* 0x000fe200000418ff */
[----:B------:R-:W1:Y:S02]  /*1a90*/  LDSM.16.M88.4 R16, [R237+0x1800] ;  /* 0x00180000ed10783b */ /* 0x000e640000000200 */
[----:B------:R-:W-:-:S05]  /*1aa0*/  IMAD.WIDE.U32 R28, R239, c[0x0][0x218], R28 ;  /* 0x00008600ef1c7a25 */ /* 0x000fca00078e001c */
[----:B------:R-:W-:Y:S01]  /*1ab0*/  IADD3 R26, P1, R28, UR22, RZ ;  /* 0x000000161c1a7c10 */ /* 0x000fe2000ff3e0ff */
[----:B--2---:R-:W-:Y:S03]  /*1ac0*/  HMMA.16816.F32.BF16 R48, R136, R44, RZ ;  /* 0x0000002c8830723c */ /* 0x004fe600000418ff */
[----:B------:R-:W-:Y:S02]  /*1ad0*/  IADD3.X R28, R29, UR4, R27, P1, !PT ;  /* 0x000000041d1c7c10 */ /* 0x000fe40008ffe41b */
[----:B------:R-:W-:-:S03]  /*1ae0*/  LEA R29, P1, R26, c[0x0][0x1f8], 0x1 ;  /* 0x00007e001a1d7a11 */ /* 0x000fc600078208ff */
[----:B------:R-:W-:Y:S01]  /*1af0*/  HMMA.16816.F32.BF16 R44, R136, R46, RZ ;  /* 0x0000002e882c723c */ /* 0x000fe200000418ff */
[----:B------:R-:W-:Y:S01]  /*1b00*/  LEA.HI.X R26, R26, c[0x0][0x1fc], R28, 0x1, P1 ;  /* 0x00007f001a1a7a11 */ /* 0x000fe200008f0c1c */
[----:B------:R-:W2:Y:S04]  /*1b10*/  SHFL.IDX PT, R86, R29, RZ, 0x181f ;  /* 0x00181fff1d567589 */ /* 0x000ea800000e0000 */
[----:B------:R-:W3:Y:S02]  /*1b20*/  SHFL.IDX PT, R78, R29, 0x1, 0x181f ;  /* 0x00381f001d4e7f89 */ /* 0x000ee400000e0000 */
[C---:B----4-:R-:W-:Y:S02]  /*1b30*/  HMMA.16816.F32.BF16 R12, R140.reuse, R8, R12 ;  /* 0x000000088c0c723c */ /* 0x050fe4000004180c */
[----:B------:R-:W4:Y:S04]  /*1b40*/  SHFL.IDX PT, R38, R29, 0x2, 0x181f ;  /* 0x00581f001d267f89 */ /* 0x000f2800000e0000 */
[----:B------:R-:W5:Y:S02]  /*1b50*/  SHFL.IDX PT, R30, R26, RZ, 0x181f ;  /* 0x00181fff1a1e7589 */ /* 0x000f6400000e0000 */
[C---:B------:R-:W-:Y:S02]  /*1b60*/  HMMA.16816.F32.BF16 R20, R140.reuse, R10, R20 ;  /* 0x0000000a8c14723c */ /* 0x040fe40000041814 */
[----:B------:R-:W5:Y:S04]  /*1b70*/  SHFL.IDX PT, R29, R29, 0x3, 0x181f ;  /* 0x00781f001d1d7f89 */ /* 0x000f6800000e0000 */
[----:B------:R-:W5:Y:S02]  /*1b80*/  SHFL.IDX PT, R28, R26, 0x1, 0x181f ;  /* 0x00381f001a1c7f89 */ /* 0x000f6400000e0000 */
[----:B-1----:R-:W-:Y:S02]  /*1b90*/  HMMA.16816.F32.BF16 R48, R140, R16, R48 ;  /* 0x000000108c30723c */ /* 0x002fe40000041830 */
[----:B------:R-:W1:Y:S01]  /*1ba0*/  SHFL.IDX PT, R27, R26, 0x2, 0x181f ;  /* 0x00581f001a1b7f89 */ /* 0x000e6200000e0000 */
[----:B--2---:R-:W-:-:S03]  /*1bb0*/  IADD3 R92, P2, R86, R40, RZ ;  /* 0x00000028565c7210 */ /* 0x004fc60007f5e0ff */
[----:B------:R-:W2:Y:S01]  /*1bc0*/  SHFL.IDX PT, R26, R26, 0x3, 0x181f ;  /* 0x00781f001a1a7f89 */ /* 0x000ea200000e0000 */
[----:B------:R-:W-:Y:S01]  /*1bd0*/  IMAD.WIDE R16, R36, 0x2, RZ ;  /* 0x0000000224107825 */ /* 0x000fe200078e02ff */
[C---:B---3--:R-:W-:Y:S01]  /*1be0*/  IADD3 R84, P1, R40.reuse, R78, RZ ;  /* 0x0000004e28547210 */ /* 0x048fe20007f3e0ff */
[----:B------:R-:W-:Y:S01]  /*1bf0*/  HMMA.16816.F32.BF16 R44, R140, R18, R44 ;  /* 0x000000128c2c723c */ /* 0x000fe2000004182c */
[----:B------:R-:W3:Y:S01]  /*1c00*/  LDSM.16.M88.4 R8, [R237+0x1000] ;  /* 0x00100000ed08783b */ /* 0x000ee20000000200 */
[----:B----4-:R-:W-:Y:S01]  /*1c10*/  IADD3 R76, P5, R40, R38, RZ ;  /* 0x00000026284c7210 */ /* 0x010fe20007fbe0ff */
[----:B-----5:R-:W-:-:S05]  /*1c20*/  IMAD.X R93, R30, 0x1, R41, P2 ;  /* 0x000000011e5d7824 */ /* 0x020fca00010e0629 */
[----:B------:R-:W-:Y:S01]  /*1c30*/  HMMA.16816.F32.BF16 R56, R136, R52, RZ ;  /* 0x000000348838723c */ /* 0x000fe200000418ff */
[----:B------:R-:W-:Y:S02]  /*1c40*/  IADD3 R18, P2, R40, R29, RZ ;  /* 0x0000001d28127210 */ /* 0x000fe40007f5e0ff */
[----:B------:R-:W-:Y:S02]  /*1c50*/  IADD3.X R85, R41, R28, RZ, P1, !PT ;  /* 0x0000001c29557210 */ /* 0x000fe40000ffe4ff */
[----:B------:R-:W-:-:S03]  /*1c60*/  IADD3 R86, P1, R86, R16, RZ ;  /* 0x0000001056567210 */ /* 0x000fc60007f3e0ff */
[C---:B------:R-:W-:Y:S01]  /*1c70*/  HMMA.16816.F32.BF16 R52, R136.reuse, R54, RZ ;  /* 0x000000368834723c */ /* 0x040fe200000418ff */
[C---:B-1----:R-:W-:Y:S01]  /*1c80*/  IMAD.X R77, R41.reuse, 0x1, R27, P5 ;  /* 0x00000001294d7824 */ /* 0x042fe200028e061b */
[----:B------:R-:W-:Y:S01]  /*1c90*/  IADD3 R78, P5, R16, R78, RZ ;  /* 0x0000004e104e7210 */ /* 0x000fe20007fbe0ff */
[----:B------:R-:W-:Y:S01]  /*1ca0*/  IMAD.X R87, R30, 0x1, R17, P1 ;  /* 0x000000011e577824 */ /* 0x000fe200008e0611 */
[----:B--2---:R-:W-:Y:S02]  /*1cb0*/  IADD3.X R19, R41, R26, RZ, P2, !PT ;  /* 0x0000001a29137210 */ /* 0x004fe400017fe4ff */
[C---:B------:R-:W-:Y:S02]  /*1cc0*/  IADD3 R38, P2, R16.reuse, R38, RZ ;  /* 0x0000002610267210 */ /* 0x040fe40007f5e0ff */
[----:B------:R-:W-:Y:S01]  /*1cd0*/  HMMA.16816.F32.BF16 R40, R136, R32, RZ ;  /* 0x000000208828723c */ /* 0x000fe200000418ff */
[----:B------:R-:W-:Y:S02]  /*1ce0*/  IADD3 R16, P1, R16, R29, RZ ;  /* 0x0000001d10107210 */ /* 0x000fe40007f3e0ff */
[C---:B------:R-:W-:Y:S01]  /*1cf0*/  IADD3.X R79, R17.reuse, R28, RZ, P5, !PT ;  /* 0x0000001c114f7210 */ /* 0x040fe20002ffe4ff */
[----:B------:R-:W-:Y:S01]  /*1d00*/  IMAD.X R39, R17, 0x1, R27, P2 ;  /* 0x0000000111277824 */ /* 0x000fe200010e061b */
[----:B------:R-:W-:-:S02]  /*1d10*/  ISETP.GE.AND P5, PT, R37, c[0x0][0x1d4], PT ;  /* 0x0000750025007a0c */ /* 0x000fc40003fa6270 */
[----:B------:R-:W-:Y:S01]  /*1d20*/  ISETP.GE.AND P2, PT, R24, c[0x0][0x1d4], PT ;  /* 0x0000750018007a0c */ /* 0x000fe20003f46270 */
[----:B------:R-:W-:Y:S01]  /*1d30*/  HMMA.16816.F32.BF16 R32, R136, R34, RZ ;  /* 0x000000228820723c */ /* 0x000fe200000418ff */
[----:B------:R-:W-:Y:S02]  /*1d40*/  IADD3.X R17, R17, R26, RZ, P1, !PT ;  /* 0x0000001a11117210 */ /* 0x000fe40000ffe4ff */
[C---:B------:R-:W-:Y:S01]  /*1d50*/  ISETP.LT.OR P1, PT, R7.reuse, 0x1, P5 ;  /* 0x000000010700780c */ /* 0x040fe20002f21670 */
[----:B------:R-:W-:Y:S01]  /*1d60*/  LDSM.16.M88.4 R24, [R237+0x3000] ;  /* 0x00300000ed18783b */ /* 0x000fe20000000200 */
[----:B------:R-:W-:-:S03]  /*1d70*/  ISETP.LT.OR P6, PT, R7, 0x1, P2 ;  /* 0x000000010700780c */ /* 0x000fc600017c1670 */
[----:B------:R-:W-:Y:S08]  /*1d80*/  HMMA.16816.F32.BF16 R28, R136, R88, RZ ;  /* 0x00000058881c723c */ /* 0x000ff000000418ff */
[C---:B---3--:R-:W-:Y:S08]  /*1d90*/  HMMA.16816.F32.BF16 R56, R140.reuse, R8, R56 ;  /* 0x000000088c38723c */ /* 0x048ff00000041838 */
[----:B------:R-:W-:Y:S01]  /*1da0*/  HMMA.16816.F32.BF16 R52, R140, R10, R52 ;  /* 0x0000000a8c34723c */ /* 0x000fe20000041834 */
[----:B------:R-:W1:Y:S04]  /*1db0*/  LDSM.16.M88.4 R8, [R237+0x2000] ;  /* 0x00200000ed08783b */ /* 0x000e680000000200 */
[----:B------:R-:W-:Y:S01]  /*1dc0*/  @!PT LDS RZ, [RZ] ;  /* 0x00000000fffff984 */ /* 0x000fe20000000800 */
[----:B------:R-:W-:Y:S01]  /*1dd0*/  @!PT LDS RZ, [RZ] ;  /* 0x00000000fffff984 */ /* 0x000fe20000000800 */
[----:B------:R-:W-:Y:S01]  /*1de0*/  @!PT LDS RZ, [RZ] ;  /* 0x00000000fffff984 */ /* 0x000fe20000000800 */
[----:B------:R2:W-:Y:S01]  /*1df0*/  LDGSTS.E.BYPASS.LTC128B.128 [R241+0x100], [R92.64], !P1 ;  /* 0x001000005cf17fae */ /* 0x0005e2000c901d4c */
[----:B------:R-:W-:-:S02]  /*1e00*/  ISETP.LT.OR P1, PT, R7, 0x21, P5 ;  /* 0x000000210700780c */ /* 0x000fc40002f21670 */
[----:B------:R-:W-:Y:S01]  /*1e10*/  HMMA.16816.F32.BF16 R88, R136, R90, RZ ;  /* 0x0000005a8858723c */ /* 0x000fe200000418ff */
[----:B------:R3:W-:Y:S01]  /*1e20*/  LDGSTS.E.BYPASS.LTC128B.128 [R241+0x4100], [R86.64], !P6 ;  /* 0x0410000056f17fae */ /* 0x0007e2000f101d4c */
[----:B------:R-:W-:-:S06]  /*1e30*/  ISETP.LT.OR P6, PT, R7, 0x21, P2 ;  /* 0x000000210700780c */ /* 0x000fcc00017c1670 */
[----:B------:R-:W-:Y:S03]  /*1e40*/  HMMA.16816.F32.BF16 R28, R140, R68, R28 ;  /* 0x000000448c1c723c */ /* 0x000fe6000004181c */
[----:B------:R3:W-:Y:S01]  /*1e50*/  LDGSTS.E.BYPASS.LTC128B.128 [R241+0x1100], [R84.64], !P1 ;  /* 0x0110000054f17fae */ /* 0x0007e2000c901d4c */
[C---:B------:R-:W-:Y:S02]  /*1e60*/  ISETP.LT.OR P1, PT, R7.reuse, 0x41, P5 ;  /* 0x000000410700780c */ /* 0x040fe40002f21670 */
[C---:B------:R-:W-:Y:S01]  /*1e70*/  ISETP.LT.OR P5, PT, R7.reuse, 0x61, P5 ;  /* 0x000000610700780c */ /* 0x040fe20002fa1670 */
[----:B------:R4:W-:Y:S01]  /*1e80*/  LDGSTS.E.BYPASS.LTC128B.128 [R241+0x5100], [R78.64], !P6 ;  /* 0x051000004ef17fae */ /* 0x0009e2000f101d4c */
[C---:B------:R-:W-:Y:S02]  /*1e90*/  ISETP.LT.OR P6, PT, R7.reuse, 0x41, P2 ;  /* 0x000000410700780c */ /* 0x040fe400017c1670 */
[----:B------:R-:W-:-:S06]  /*1ea0*/  ISETP.LT.OR P2, PT, R7, 0x61, P2 ;  /* 0x000000610700780c */ /* 0x000fcc0001741670 */
[----:B------:R-:W-:Y:S01]  /*1eb0*/  HMMA.16816.F32.BF16 R88, R140, R70, R88 ;  /* 0x000000468c58723c */ /* 0x000fe20000041858 */
[----:B------:R4:W-:Y:S01]  /*1ec0*/  LDGSTS.E.BYPASS.LTC128B.128 [R241+0x2100], [R76.64], !P1 ;  /* 0x021000004cf17fae */ /* 0x0009e2000c901d4c */
[----:B------:R-:W-:-:S03]  /*1ed0*/  PLOP3.LUT P1, PT, PT, PT, UP0, 0x80, 0x0 ;  /* 0x000000000000781c */ /* 0x000fc60003f2f008 */
[----:B------:R5:W-:Y:S01]  /*1ee0*/  LDGSTS.E.BYPASS.LTC128B.128 [R241+0x6100], [R38.64], !P6 ;  /* 0x0610000026f17fae */ /* 0x000be2000f101d4c */
[----:B------:R-:W-:-:S03]  /*1ef0*/  ISETP.GT.AND P6, PT, R242, 0x7f, PT ;  /* 0x0000007ff200780c */ /* 0x000fc60003fc4270 */
[----:B------:R4:W-:Y:S01]  /*1f00*/  LDGSTS.E.BYPASS.LTC128B.128 [R241+0x3100], [R18.64], !P5 ;  /* 0x0310000012f17fae */ /* 0x0009e2000e901d4c */
[----:B-1----:R-:W-:Y:S03]  /*1f10*/  HMMA.16816.F32.BF16 R40, R140, R8, R40 ;  /* 0x000000088c28723c */ /* 0x002fe60000041828 */
[----:B------:R4:W-:Y:S04]  /*1f20*/  LDGSTS.E.BYPASS.LTC128B.128 [R241+0x7100], [R16.64], !P2 ;  /* 0x0710000010f17fae */ /* 0x0009e8000d101d4c */
[----:B------:R-:W1:Y:S01]  /*1f30*/  LDSM.16.M88.4 R96, [R235+0x8100] ;  /* 0x00810000eb60783b */ /* 0x000e620000000200 */
[C---:B---3--:R-:W-:Y:S03]  /*1f40*/  HMMA.16816.F32.BF16 R84, R136.reuse, R80, RZ ;  /* 0x000000508854723c */ /* 0x048fe600000418ff */
[----:B------:R-:W-:Y:S04]  /*1f50*/  LDSM.16.M88.4 R68, [R235+0xa100] ;  /* 0x00a10000eb44783b */ /* 0x000fe80000000200 */
[----:B--2---:R-:W-:Y:S01]  /*1f60*/  LDSM.16.M88.4 R92, [R235+0x9900] ;  /* 0x00990000eb5c783b */ /* 0x004fe20000000200 */
[----:B------:R-:W-:Y:S03]  /*1f70*/  HMMA.16816.F32.BF16 R80, R136, R82, RZ ;  /* 0x000000528850723c */ /* 0x000fe600000418ff */
[----:B------:R-:W-:Y:S01]  /*1f80*/  LDSM.16.M88.4 R104, [R237+0x4000] ;  /* 0x00400000ed68783b */ /* 0x000fe20000000200 */
[----:B-----5:R-:W-:-:S03]  /*1f90*/  SHF.R.S32.HI R39, RZ, 0x1f, R37 ;  /* 0x0000001fff277819 */ /* 0x020fc60000011425 */
[----:B------:R-:W0:Y:S01]  /*1fa0*/  LDGDEPBAR ;  /* 0x00000000000079af */ /* 0x000e220000000000 */
[C---:B------:R-:W-:Y:S01]  /*1fb0*/  HMMA.16816.F32.BF16 R32, R140.reuse, R10, R32 ;  /* 0x0000000a8c20723c */ /* 0x040fe20000041820 */
[----:B------:R-:W-:Y:S02]  /*1fc0*/  SHF.R.S32.HI R38, RZ, 0x1f, R36 ;  /* 0x0000001fff267819 */ /* 0x000fe40000011424 */
[----:B------:R-:W-:Y:S04]  /*1fd0*/  LDSM.16.M88.4 R8, [R235+0x9100] ;  /* 0x00910000eb08783b */ /* 0x000fe80000000200 */
[----:B----4-:R-:W2:Y:S01]  /*1fe0*/  LDSM.16.M88.4 R16, [R235+0x8900] ;  /* 0x00890000eb10783b */ /* 0x010ea20000000200 */
[C---:B------:R-:W-:Y:S08]  /*1ff0*/  HMMA.16816.F32.BF16 R84, R140.reuse, R24, R84 ;  /* 0x000000188c54723c */ /* 0x040ff00000041854 */
[----:B------:R-:W-:Y:S01]  /*2000*/  HMMA.16816.F32.BF16 R80, R140, R26, R80 ;  /* 0x0000001a8c50723c */ /* 0x000fe20000041850 */
[----:B------:R-:W3:Y:S07]  /*2010*/  LDSM.16.M88.4 R24, [R235+0xa900] ;  /* 0x00a90000eb18783b */ /* 0x000eee0000000200 */
[C---:B-1----:R-:W-:Y:S08]  /*2020*/  HMMA.16816.F32.BF16 R12, R172.reuse, R96, R12 ;  /* 0x00000060ac0c723c */ /* 0x042ff0000004180c */
[----:B------:R-:W-:Y:S01]  /*2030*/  HMMA.16816.F32.BF16 R20, R172, R98, R20 ;  /* 0x00000062ac14723c */ /* 0x000fe20000041814 */
[----:B------:R-:W-:Y:S07]  /*2040*/  LDSM.16.M88.4 R96, [R224] ;  /* 0x00000000e060783b */ /* 0x000fee0000000200 */
[----:B------:R-:W-:Y:S08]  /*2050*/  HMMA.16816.F32.BF16 R76, R136, R72, RZ ;  /* 0x00000048884c723c */ /* 0x000ff000000418ff */
[C---:B--2---:R-:W-:Y:S08]  /*2060*/  HMMA.16816.F32.BF16 R64, R172.reuse, R16, R64 ;  /* 0x00000010ac40723c */ /* 0x044ff00000041840 */
[----:B------:R-:W-:Y:S01]  /*2070*/  HMMA.16816.F32.BF16 R60, R172, R18, R60 ;  /* 0x00000012ac3c723c */ /* 0x000fe2000004183c */
[----:B------:R-:W1:Y:S07]  /*2080*/  LDSM.16.M88.4 R16, [R235+0xb100] ;  /* 0x00b10000eb10783b */ /* 0x000e6e0000000200 */
[----:B------:R-:W-:Y:S08]  /*2090*/  HMMA.16816.F32.BF16 R72, R136, R74, RZ ;  /* 0x0000004a8848723c */ /* 0x000ff000000418ff */
[C---:B------:R-:W-:Y:S08]  /*20a0*/  HMMA.16816.F32.BF16 R56, R172.reuse, R8, R56 ;  /* 0x00000008ac38723c */ /* 0x040ff00000041838 */
[C---:B------:R-:W-:Y:S01]  /*20b0*/  HMMA.16816.F32.BF16 R52, R172.reuse, R10, R52 ;  /* 0x0000000aac34723c */ /* 0x040fe20000041834 */
[----:B------:R-:W2:Y:S07]  /*20c0*/  LDSM.16.M88.4 R8, [R235+0xb900] ;  /* 0x00b90000eb08783b */ /* 0x000eae0000000200 */
[C---:B---3--:R-:W-:Y:S08]  /*20d0*/  HMMA.16816.F32.BF16 R28, R172.reuse, R24, R28 ;  /* 0x00000018ac1c723c */ /* 0x048ff0000004181c */
[----:B------:R-:W-:Y:S01]  /*20e0*/  HMMA.16816.F32.BF16 R88, R172, R26, R88 ;  /* 0x0000001aac58723c */ /* 0x000fe20000041858 */
[----:B------:R-:W3:Y:S07]  /*20f0*/  LDSM.16.M88.4 R24, [R238+0xc100] ;  /* 0x00c10000ee18783b */ /* 0x000eee0000000200 */
[C---:B------:R-:W-:Y:S08]  /*2100*/  HMMA.16816.F32.BF16 R76, R140.reuse, R100, R76 ;  /* 0x000000648c4c723c */ /* 0x040ff0000004184c */
[----:B------:R-:W-:Y:S01]  /*2110*/  HMMA.16816.F32.BF16 R72, R140, R102, R72 ;  /* 0x000000668c48723c */ /* 0x000fe20000041848 */
[----:B------:R-:W-:Y:S07]  /*2120*/  LDSM.16.M88.4 R100, [R224+0x2800] ;  /* 0x00280000e064783b */ /* 0x000fee0000000200 */
[C---:B-1----:R-:W-:Y:S08]  /*2130*/  HMMA.16816.F32.BF16 R84, R172.reuse, R16, R84 ;  /* 0x00000010ac54723c */ /* 0x042ff00000041854 */
[C---:B------:R-:W-:Y:S01]  /*2140*/  HMMA.16816.F32.BF16 R80, R172.reuse, R18, R80 ;  /* 0x00000012ac50723c */ /* 0x040fe20000041850 */
[----:B------:R-:W1:Y:S07]  /*2150*/  LDSM.16.M88.4 R16, [R224+0x1800] ;  /* 0x00180000e010783b */ /* 0x000e6e0000000200 */
[C---:B------:R-:W-:Y:S08]  /*2160*/  HMMA.16816.F32.BF16 R40, R172.reuse, R68, R40 ;  /* 0x00000044ac28723c */ /* 0x040ff00000041828 */
[----:B------:R-:W-:Y:S01]  /*2170*/  HMMA.16816.F32.BF16 R32, R172, R70, R32 ;  /* 0x00000046ac20723c */ /* 0x000fe20000041820 */
[----:B------:R-:W4:Y:S07]  /*2180*/  LDSM.16.M88.4 R68, [R224+0x1000] ;  /* 0x00100000e044783b */ /* 0x000f2e0000000200 */
[----:B------:R-:W-:Y:S08]  /*2190*/  HMMA.16816.F32.BF16 R12, R184, R96, R12 ;  /* 0x00000060b80c723c */ /* 0x000ff0000004180c */
[C---:B------:R-:W-:Y:S08]  /*21a0*/  HMMA.16816.F32.BF16 R48, R172.reuse, R92, R48 ;  /* 0x0000005cac30723c */ /* 0x040ff00000041830 */
[C---:B------:R-:W-:Y:S01]  /*21b0*/  HMMA.16816.F32.BF16 R44, R172.reuse, R94, R44 ;  /* 0x0000005eac2c723c */ /* 0x040fe2000004182c */
[----:B------:R-:W5:Y:S07]  /*21c0*/  LDSM.16.M88.4 R92, [R224+0x800] ;  /* 0x00080000e05c783b */ /* 0x000f6e0000000200 */
[C---:B--2---:R-:W-:Y:S08]  /*21d0*/  HMMA.16816.F32.BF16 R76, R172.reuse, R8, R76 ;  /* 0x00000008ac4c723c */ /* 0x044ff0000004184c */
[----:B------:R-:W-:Y:S01]  /*21e0*/  HMMA.16816.F32.BF16 R72, R172, R10, R72 ;  /* 0x0000000aac48723c */ /* 0x000fe20000041848 */
[----:B------:R-:W2:Y:S07]  /*21f0*/  LDSM.16.M88.4 R8, [R224+0x2000] ;  /* 0x00200000e008783b */ /* 0x000eae0000000200 */
[----:B---3--:R-:W-:Y:S08]  /*2200*/  HMMA.16816.F32.BF16 R12, R188, R24, R12 ;  /* 0x00000018bc0c723c */ /* 0x008ff0000004180c */
[C---:B-1----:R-:W-:Y:S08]  /*2210*/  HMMA.16816.F32.BF16 R48, R184.reuse, R16, R48 ;  /* 0x00000010b830723c */ /* 0x042ff00000041830 */
[C---:B------:R-:W-:Y:S01]  /*2220*/  HMMA.16816.F32.BF16 R44, R184.reuse, R18, R44 ;  /* 0x00000012b82c723c */ /* 0x040fe2000004182c */
[----:B------:R-:W1:Y:S07]  /*2230*/  LDSM.16.M88.4 R16, [R235+0xc100] ;  /* 0x00c10000eb10783b */ /* 0x000e6e0000000200 */
[C---:B------:R-:W-:Y:S01]  /*2240*/  HMMA.16816.F32.BF16 R20, R184.reuse, R98, R20 ;  /* 0x00000062b814723c */ /* 0x040fe20000041814 */
[----:B------:R-:W-:Y:S07]  /*2250*/  LDSM.16.M88.4 R96, [R224+0x3000] ;  /* 0x00300000e060783b */ /* 0x000fee0000000200 */
[C---:B----4-:R-:W-:Y:S08]  /*2260*/  HMMA.16816.F32.BF16 R56, R184.reuse, R68, R56 ;  /* 0x00000044b838723c */ /* 0x050ff00000041838 */
[----:B------:R-:W-:Y:S01]  /*2270*/  HMMA.16816.F32.BF16 R52, R184, R70, R52 ;  /* 0x00000046b834723c */ /* 0x000fe20000041834 */
[----:B------:R-:W3:Y:S07]  /*2280*/  LDSM.16.M88.4 R68, [R238+0xc900] ;  /* 0x00c90000ee44783b */ /* 0x000eee0000000200 */
[----:B------:R-:W-:Y:S08]  /*2290*/  HMMA.16816.F32.BF16 R12, R192, R104, R12 ;  /* 0x00000068c00c723c */ /* 0x000ff0000004180c */
[C---:B-----5:R-:W-:Y:S08]  /*22a0*/  HMMA.16816.F32.BF16 R64, R184.reuse, R92, R64 ;  /* 0x0000005cb840723c */ /* 0x060ff00000041840 */
[C---:B--2---:R-:W-:Y:S08]  /*22b0*/  HMMA.16816.F32.BF16 R40, R184.reuse, R8, R40 ;  /* 0x00000008b828723c */ /* 0x044ff00000041828 */
[----:B------:R-:W-:Y:S01]  /*22c0*/  HMMA.16816.F32.BF16 R32, R184, R10, R32 ;  /* 0x0000000ab820723c */ /* 0x000fe20000041820 */
[----:B------:R-:W2:Y:S07]  /*22d0*/  LDSM.16.M88.4 R8, [R224+0x4000] ;  /* 0x00400000e008783b */ /* 0x000eae0000000200 */
[----:B------:R-:W-:Y:S01]  /*22e0*/  HMMA.16816.F32.BF16 R20, R188, R26, R20 ;  /* 0x0000001abc14723c */ /* 0x000fe20000041814 */
[----:B------:R-:W4:Y:S07]  /*22f0*/  LDSM.16.M88.4 R24, [R237+0x4800] ;  /* 0x00480000ed18783b */ /* 0x000f2e0000000200 */
[----:B------:R-:W-:Y:S01]  /*2300*/  HMMA.16816.F32.BF16 R60, R184, R94, R60 ;  /* 0x0000005eb83c723c */ /* 0x000fe2000004183c */
[----:B------:R-:W5:Y:S07]  /*2310*/  LDSM.16.M88.4 R92, [R224+0x3800] ;  /* 0x00380000e05c783b */ /* 0x000f6e0000000200 */
[----:B-1----:R-:W-:Y:S08]  /*2320*/  HMMA.16816.F32.BF16 R12, R196, R16, R12 ;  /* 0x00000010c40c723c */ /* 0x002ff0000004180c */
[----:B---3--:R-:W-:Y:S08]  /*2330*/  HMMA.16816.F32.BF16 R64, R188, R68, R64 ;  /* 0x00000044bc40723c */ /* 0x008ff00000041840 */
[----:B------:R-:W-:Y:S08]  /*2340*/  HMMA.16816.F32.BF16 R20, R192, R106, R20 ;  /* 0x0000006ac014723c */ /* 0x000ff00000041814 */
[C---:B------:R-:W-:Y:S01]  /*2350*/  HMMA.16816.F32.BF16 R104, R184.reuse, R96, R84 ;  /* 0x00000060b868723c */ /* 0x040fe20000041854 */
[----:B------:R-:W1:Y:S07]  /*2360*/  LDSM.16.M88.4 R84, [R235+0xc900] ;  /* 0x00c90000eb54783b */ /* 0x000e6e0000000200 */
[C---:B------:R-:W-:Y:S08]  /*2370*/  HMMA.16816.F32.BF16 R28, R184.reuse, R100, R28 ;  /* 0x00000064b81c723c */ /* 0x040ff0000004181c */
[----:B------:R-:W-:Y:S01]  /*2380*/  HMMA.16816.F32.BF16 R88, R184, R102, R88 ;  /* 0x00000066b858723c */ /* 0x000fe20000041858 */
[----:B------:R-:W3:Y:S07]  /*2390*/  LDSM.16.M88.4 R100, [R238+0xd100] ;  /* 0x00d10000ee64783b */ /* 0x000eee0000000200 */
[----:B--2---:R-:W-:Y:S08]  /*23a0*/  HMMA.16816.F32.BF16 R12, R212, R8, R12 ;  /* 0x00000008d40c723c */ /* 0x004ff0000004180c */
[----:B----4-:R-:W-:Y:S08]  /*23b0*/  HMMA.16816.F32.BF16 R64, R192, R24, R64 ;  /* 0x00000018c040723c */ /* 0x010ff00000041840 */
[C---:B-----5:R-:W-:Y:S08]  /*23c0*/  HMMA.16816.F32.BF16 R76, R184.reuse, R92, R76 ;  /* 0x0000005cb84c723c */ /* 0x060ff0000004184c */
[----:B------:R-:W-:Y:S01]  /*23d0*/  HMMA.16816.F32.BF16 R72, R184, R94, R72 ;  /* 0x0000005eb848723c */ /* 0x000fe20000041848 */
[----:B------:R-:W2:Y:S01]  /*23e0*/  LDSM.16.M88.4 R92, [R238+0xd900] ;  /* 0x00d90000ee5c783b */ /* 0x000ea20000000200 */
[----:B------:R-:W-:-:S02]  /*23f0*/  FMUL.FTZ R14, R14, c[0x0][0x320] ;  /* 0x0000c8000e0e7a20 */ /* 0x000fc40000410000 */
[----:B------:R-:W-:Y:S02]  /*2400*/  FMUL.FTZ R3, R12, c[0x0][0x320] ;  /* 0x0000c8000c037a20 */ /* 0x000fe40000410000 */
[----:B------:R-:W-:Y:S02]  /*2410*/  FMUL.FTZ R7, R13, c[0x0][0x320] ;  /* 0x0000c8000d077a20 */ /* 0x000fe40000410000 */
[C---:B------:R-:W-:Y:S01]  /*2420*/  HMMA.16816.F32.BF16 R20, R196.reuse, R18, R20 ;  /* 0x00000012c414723c */ /* 0x040fe20000041814 */
[----:B------:R-:W4:Y:S01]  /*2430*/  LDSM.16.M88.4 R16, [R237+0x5000] ;  /* 0x00500000ed10783b */ /* 0x000f220000000200 */
[----:B------:R-:W2:Y:S06]  /*2440*/  MUFU.TANH R3, R3 ;  /* 0x0000000300037308 */ /* 0x000eac0000002400 */
[----:B-1----:R-:W-:Y:S02]  /*2450*/  HMMA.16816.F32.BF16 R64, R196, R84, R64 ;  /* 0x00000054c440723c */ /* 0x002fe40000041840 */
[----:B------:R1:W1:Y:S05]  /*2460*/  MUFU.TANH R84, R14 ;  /* 0x0000000e00547308 */ /* 0x00026a0000002400 */
[----:B------:R-:W-:Y:S01]  /*2470*/  FMUL.FTZ R85, R15, c[0x0][0x320] ;  /* 0x0000c8000f557a20 */ /* 0x000fe20000410000 */
[C---:B---3--:R-:W-:Y:S02]  /*2480*/  HMMA.16816.F32.BF16 R56, R188.reuse, R100, R56 ;  /* 0x00000064bc38723c */ /* 0x048fe40000041838 */
[----:B------:R-:W3:Y:S06]  /*2490*/  MUFU.TANH R7, R7 ;  /* 0x0000000700077308 */ /* 0x000eec0000002400 */
[----:B------:R-:W-:Y:S01]  /*24a0*/  HMMA.16816.F32.BF16 R52, R188, R102, R52 ;  /* 0x00000066bc34723c */ /* 0x000fe20000041834 */
[----:B-1----:R-:W1:Y:S01]  /*24b0*/  LDSM.16.M88.4 R12, [R237+0x5800] ;  /* 0x00580000ed0c783b */ /* 0x002e620000000200 */
[----:B------:R-:W1:Y:S06]  /*24c0*/  MUFU.TANH R85, R85 ;  /* 0x0000005500557308 */ /* 0x000e6c0000002400 */
[----:B------:R-:W-:Y:S01]  /*24d0*/  HMMA.16816.F32.BF16 R20, R212, R10, R20 ;  /* 0x0000000ad414723c */ /* 0x000fe20000041814 */
[----:B------:R-:W5:Y:S07]  /*24e0*/  LDSM.16.M88.4 R8, [R235+0xd100] ;  /* 0x00d10000eb08783b */ /* 0x000f6e0000000200 */
[C---:B--2---:R-:W-:Y:S08]  /*24f0*/  HMMA.16816.F32.BF16 R48, R188.reuse, R92, R48 ;  /* 0x0000005cbc30723c */ /* 0x044ff00000041830 */
[C---:B------:R-:W-:Y:S08]  /*2500*/  HMMA.16816.F32.BF16 R44, R188.reuse, R94, R44 ;  /* 0x0000005ebc2c723c */ /* 0x040ff0000004182c */
[----:B------:R-:W-:Y:S01]  /*2510*/  HMMA.16816.F32.BF16 R60, R188, R70, R60 ;  /* 0x00000046bc3c723c */ /* 0x000fe2000004183c */
[----:B------:R-:W-:Y:S01]  /*2520*/  LDSM.16.M88.4 R68, [R224+0x4800] ;  /* 0x00480000e044783b */ /* 0x000fe20000000200 */
[----:B------:R-:W-:-:S02]  /*2530*/  FMUL.FTZ R20, R20, c[0x0][0x320] ;  /* 0x0000c80014147a20 */ /* 0x000fc40000410000 */
[----:B------:R-:W-:Y:S02]  /*2540*/  FMUL.FTZ R21, R21, c[0x0][0x320] ;  /* 0x0000c80015157a20 */ /* 0x000fe40000410000 */
[----:B------:R-:W-:Y:S02]  /*2550*/  FMUL.FTZ R22, R22, c[0x0][0x320] ;  /* 0x0000c80016167a20 */ /* 0x000fe40000410000 */
[----:B----4-:R-:W-:Y:S01]  /*2560*/  HMMA.16816.F32.BF16 R56, R192, R16, R56 ;  /* 0x00000010c038723c */ /* 0x010fe20000041838 */
[----:B------:R-:W-:-:S07]  /*2570*/  FMUL.FTZ R23, R23, c[0x0][0x320] ;  /* 0x0000c80017177a20 */ /* 0x000fce0000410000 */
[C---:B------:R-:W-:Y:S01]  /*2580*/  HMMA.16816.F32.BF16 R52, R192.reuse, R18, R52 ;  /* 0x00000012c034723c */ /* 0x040fe20000041834 */
[----:B------:R-:W2:Y:S07]  /*2590*/  LDSM.16.M88.4 R16, [R238+0xe100] ;  /* 0x00e10000ee10783b */ /* 0x000eae0000000200 */
[C---:B-1----:R-:W-:Y:S08]  /*25a0*/  HMMA.16816.F32.BF16 R48, R192.reuse, R12, R48 ;  /* 0x0000000cc030723c */ /* 0x042ff00000041830 */
[C---:B------:R-:W-:Y:S01]  /*25b0*/  HMMA.16816.F32.BF16 R44, R192.reuse, R14, R44 ;  /* 0x0000000ec02c723c */ /* 0x040fe2000004182c */
[----:B------:R-:W1:Y:S07]  /*25c0*/  LDSM.16.M88.4 R12, [R238+0xe900] ;  /* 0x00e90000ee0c783b */ /* 0x000e6e0000000200 */
[----:B------:R-:W-:Y:S01]  /*25d0*/  HMMA.16816.F32.BF16 R60, R192, R26, R60 ;  /* 0x0000001ac03c723c */ /* 0x000fe2000004183c */
[----:B------:R-:W4:Y:S07]  /*25e0*/  LDSM.16.M88.4 R24, [R224+0x5000] ;  /* 0x00500000e018783b */ /* 0x000f2e0000000200 */
[C---:B-----5:R-:W-:Y:S08]  /*25f0*/  HMMA.16816.F32.BF16 R56, R196.reuse, R8, R56 ;  /* 0x00000008c438723c */ /* 0x060ff00000041838 */
[----:B------:R-:W-:Y:S01]  /*2600*/  HMMA.16816.F32.BF16 R52, R196, R10, R52 ;  /* 0x0000000ac434723c */ /* 0x000fe20000041834 */
[----:B------:R-:W5:Y:S07]  /*2610*/  LDSM.16.M88.4 R8, [R237+0x6000] ;  /* 0x00600000ed08783b */ /* 0x000f6e0000000200 */
[C---:B--2---:R-:W-:Y:S08]  /*2620*/  HMMA.16816.F32.BF16 R40, R188.reuse, R16, R40 ;  /* 0x00000010bc28723c */ /* 0x044ff00000041828 */
[----:B------:R-:W-:Y:S01]  /*2630*/  HMMA.16816.F32.BF16 R32, R188, R18, R32 ;  /* 0x00000012bc20723c */ /* 0x000fe20000041820 */
[----:B------:R-:W2:Y:S07]  /*2640*/  LDSM.16.M88.4 R16, [R237+0x6800] ;  /* 0x00680000ed10783b */ /* 0x000eae0000000200 */
[----:B------:R-:W-:Y:S01]  /*2650*/  HMMA.16816.F32.BF16 R60, R196, R86, R60 ;  /* 0x00000056c43c723c */ /* 0x000fe2000004183c */
[----:B------:R-:W2:Y:S07]  /*2660*/  MUFU.TANH R86, R22 ;  /* 0x0000001600567308 */ /* 0x000eae0000002400 */
[----:B------:R-:W-:Y:S01]  /*2670*/  HMMA.16816.F32.BF16 R64, R212, R68, R64 ;  /* 0x00000044d440723c */ /* 0x000fe20000041840 */
[----:B------:R-:W2:Y:S07]  /*2680*/  MUFU.TANH R68, R20 ;  /* 0x0000001400447308 */ /* 0x000eae0000002400 */
[C---:B-1----:R-:W-:Y:S01]  /*2690*/  HMMA.16816.F32.BF16 R28, R188.reuse, R12, R28 ;  /* 0x0000000cbc1c723c */ /* 0x042fe2000004181c */
[----:B------:R-:W1:Y:S07]  /*26a0*/  MUFU.TANH R69, R21 ;  /* 0x0000001500457308 */ /* 0x000e6e0000002400 */
[----:B------:R-:W-:Y:S01]  /*26b0*/  HMMA.16816.F32.BF16 R88, R188, R14, R88 ;  /* 0x0000000ebc58723c */ /* 0x000fe20000041858 */
[----:B------:R1:W1:Y:S01]  /*26c0*/  MUFU.TANH R87, R23 ;  /* 0x0000001700577308 */ /* 0x0002620000002400 */
[----:B------:R-:W-:Y:S06]  /*26d0*/  LDSM.16.M88.4 R12, [R237+0x7000] ;  /* 0x00700000ed0c783b */ /* 0x000fec0000000200 */
[----:B----4-:R-:W-:Y:S01]  /*26e0*/  HMMA.16816.F32.BF16 R56, R212, R24, R56 ;  /* 0x00000018d438723c */ /* 0x010fe20000041838 */
[----:B------:R-:W-:-:S02]  /*26f0*/  FMUL.FTZ R64, R64, c[0x0][0x320] ;  /* 0x0000c80040407a20 */ /* 0x000fc40000410000 */
[----:B------:R-:W-:Y:S02]  /*2700*/  FMUL.FTZ R65, R65, c[0x0][0x320] ;  /* 0x0000c80041417a20 */ /* 0x000fe40000410000 */
[----:B------:R-:W-:Y:S02]  /*2710*/  FMUL.FTZ R66, R66, c[0x0][0x320] ;  /* 0x0000c80042427a20 */ /* 0x000fe40000410000 */
[----:B------:R-:W-:Y:S01]  /*2720*/  FMUL.FTZ R67, R67, c[0x0][0x320] ;  /* 0x0000c80043437a20 */ /* 0x000fe20000410000 */
[----:B------:R-:W-:Y:S01]  /*2730*/  HMMA.16816.F32.BF16 R52, R212, R26, R52 ;  /* 0x0000001ad434723c */ /* 0x000fe20000041834 */
[----:B-1----:R-:W1:Y:S01]  /*2740*/  LDSM.16.M88.4 R20, [R235+0xd900] ;  /* 0x00d90000eb14783b */ /* 0x002e620000000200 */
[----:B------:R-:W4:Y:S03]  /*2750*/  MUFU.TANH R92, R66 ;  /* 0x00000042005c7308 */ /* 0x000f260000002400 */
[----:B------:R-:W1:Y:S03]  /*2760*/  LDSM.16.M88.4 R24, [R235+0xe100] ;  /* 0x00e10000eb18783b */ /* 0x000e660000000200 */
[C---:B-----5:R-:W-:Y:S02]  /*2770*/  HMMA.16816.F32.BF16 R40, R192.reuse, R8, R40 ;  /* 0x00000008c028723c */ /* 0x060fe40000041828 */
[----:B------:R-:W1:Y:S06]  /*2780*/  MUFU.TANH R93, R67 ;  /* 0x00000043005d7308 */ /* 0x000e6c0000002400 */
[----:B------:R-:W-:Y:S01]  /*2790*/  HMMA.16816.F32.BF16 R32, R192, R10, R32 ;  /* 0x0000000ac020723c */ /* 0x000fe20000041820 */
[----:B------:R-:W5:Y:S01]  /*27a0*/  LDSM.16.M88.4 R8, [R238+0xf100] ;  /* 0x00f10000ee08783b */ /* 0x000f620000000200 */
[----:B------:R-:W-:-:S02]  /*27b0*/  FMUL.FTZ R56, R56, c[0x0][0x320] ;  /* 0x0000c80038387a20 */ /* 0x000fc40000410000 */
[----:B------:R-:W-:Y:S02]  /*27c0*/  FMUL.FTZ R57, R57, c[0x0][0x320] ;  /* 0x0000c80039397a20 */ /* 0x000fe40000410000 */
[----:B------:R-:W-:Y:S02]  /*27d0*/  FMUL.FTZ R58, R58, c[0x0][0x320] ;  /* 0x0000c8003a3a7a20 */ /* 0x000fe40000410000 */
[----:B------:R-:W-:Y:S01]  /*27e0*/  HMMA.16816.F32.BF16 R80, R184, R98, R80 ;  /* 0x00000062b850723c */ /* 0x000fe20000041850 */
[----:B------:R-:W-:Y:S01]  /*27f0*/  FMUL.FTZ R52, R52, c[0x0][0x320] ;  /* 0x0000c80034347a20 */ /* 0x000fe20000410000 */
[----:B------:R-:W1:Y:S01]  /*2800*/  MUFU.TANH R56, R56 ;  /* 0x0000003800387308 */ /* 0x000e620000002400 */
[----:B------:R-:W-:Y:S02]  /*2810*/  FMUL.FTZ R53, R53, c[0x0][0x320] ;  /* 0x0000c80035357a20 */ /* 0x000fe40000410000 */
[----:B------:R-:W-:Y:S02]  /*2820*/  FMUL.FTZ R54, R54, c[0x0][0x320] ;  /* 0x0000c80036367a20 */ /* 0x000fe40000410000 */
[----:B------:R-:W-:Y:S01]  /*2830*/  FMUL.FTZ R55, R55, c[0x0][0x320] ;  /* 0x0000c80037377a20 */ /* 0x000fe20000410000 */
[C---:B--2---:R-:W-:Y:S01]  /*2840*/  HMMA.16816.F32.BF16 R28, R192.reuse, R16, R28 ;  /* 0x00000010c01c723c */ /* 0x044fe2000004181c */
[----:B------:R-:W-:Y:S01]  /*2850*/  FMUL.FTZ R59, R59, c[0x0][0x320] ;  /* 0x0000c8003b3b7a20 */ /* 0x000fe20000410000 */
[----:B------:R-:W2:Y:S06]  /*2860*/  MUFU.TANH R94, R54 ;  /* 0x00000036005e7308 */ /* 0x000eac0000002400 */
[----:B------:R-:W-:Y:S01]  /*2870*/  HMMA.16816.F32.BF16 R88, R192, R18, R88 ;  /* 0x00000012c058723c */ /* 0x000fe20000041858 */
[----:B------:R-:W2:Y:S01]  /*2880*/  LDSM.16.M88.4 R16, [R238+0xf900] ;  /* 0x00f90000ee10783b */ /* 0x000ea20000000200 */
[----:B------:R-:W2:Y:S06]  /*2890*/  MUFU.TANH R181, R55 ;  /* 0x0000003700b57308 */ /* 0x000eac0000002400 */
[C---:B-1----:R-:W-:Y:S02]  /*28a0*/  HMMA.16816.F32.BF16 R48, R196.reuse, R20, R48 ;  /* 0x00000014c430723c */ /* 0x042fe40000041830 */
[----:B------:R-:W1:Y:S06]  /*28b0*/  MUFU.TANH R57, R57 ;  /* 0x0000003900397308 */ /* 0x000e6c0000002400 */
[----:B------:R-:W-:Y:S01]  /*28c0*/  HMMA.16816.F32.BF16 R44, R196, R22, R44 ;  /* 0x00000016c42c723c */ /* 0x000fe2000004182c */
[----:B------:R-:W1:Y:S01]  /*28d0*/  LDSM.16.M88.4 R20, [R224+0x6000] ;  /* 0x00600000e014783b */ /* 0x000e620000000200 */
[----:B------:R-:W1:Y:S06]  /*28e0*/  MUFU.TANH R58, R58 ;  /* 0x0000003a003a7308 */ /* 0x000e6c0000002400 */
[----:B------:R-:W-:Y:S02]  /*28f0*/  HMMA.16816.F32.BF16 R60, R212, R70, R60 ;  /* 0x00000046d43c723c */ /* 0x000fe4000004183c */
[----:B------:R-:W1:Y:S06]  /*2900*/  MUFU.TANH R70, R64 ;  /* 0x0000004000467308 */ /* 0x000e6c0000002400 */
[----:B------:R-:W-:Y:S02]  /*2910*/  HMMA.16816.F32.BF16 R40, R196, R24, R40 ;  /* 0x00000018c428723c */ /* 0x000fe40000041828 */
[----:B------:R2:W1:Y:S06]  /*2920*/  MUFU.TANH R71, R65 ;  /* 0x0000004100477308 */ /* 0x00046c0000002400 */
[C---:B-----5:R-:W-:Y:S02]  /*2930*/  HMMA.16816.F32.BF16 R104, R188.reuse, R8, R104 ;  /* 0x00000008bc68723c */ /* 0x060fe40000041868 */
[----:B------:R-:W1:Y:S06]  /*2940*/  MUFU.TANH R59, R59 ;  /* 0x0000003b003b7308 */ /* 0x000e6c0000002400 */
[----:B------:R-:W-:Y:S01]  /*2950*/  HMMA.16816.F32.BF16 R80, R188, R10, R80 ;  /* 0x0000000abc50723c */ /* 0x000fe20000041850 */
[----:B------:R-:W-:Y:S01]  /*2960*/  LDSM.16.M88.4 R8, [R237+0x7800] ;  /* 0x00780000ed08783b */ /* 0x000fe20000000200 */
[----:B------:R-:W-:-:S02]  /*2970*/  FMUL.FTZ R60, R60, c[0x0][0x320] ;  /* 0x0000c8003c3c7a20 */ /* 0x000fc40000410000 */
[----:B------:R-:W-:Y:S01]  /*2980*/  FMUL.FTZ R61, R61, c[0x0][0x320] ;  /* 0x0000c8003d3d7a20 */ /* 0x000fe20000410000 */
[----:B--2---:R-:W2:Y:S01]  /*2990*/  LDSM.16.M88.4 R64, [R224+0x5800] ;  /* 0x00580000e040783b */ /* 0x004ea20000000200 */
[----:B------:R-:W-:Y:S02]  /*29a0*/  FMUL.FTZ R62, R62, c[0x0][0x320] ;  /* 0x0000c8003e3e7a20 */ /* 0x000fe40000410000 */
[----:B------:R-:W-:Y:S01]  /*29b0*/  HMMA.16816.F32.BF16 R32, R196, R26, R32 ;  /* 0x0000001ac420723c */ /* 0x000fe20000041820 */
[----:B------:R-:W-:Y:S01]  /*29c0*/  LDSM.16.M88.4 R24, [R224+0x6800] ;  /* 0x00680000e018783b */ /* 0x000fe20000000200 */
[----:B------:R-:W-:Y:S01]  /*29d0*/  FMUL.FTZ R63, R63, c[0x0][0x320] ;  /* 0x0000c8003f3f7a20 */ /* 0x000fe20000410000 */
[----:B------:R-:W1:Y:S05]  /*29e0*/  MUFU.TANH R60, R60 ;  /* 0x0000003c003c7308 */ /* 0x000e6a0000002400 */
[C---:B------:R-:W-:Y:S03]  /*29f0*/  HMMA.16816.F32.BF16 R76, R188.reuse, R16, R76 ;  /* 0x00000010bc4c723c */ /* 0x040fe6000004184c */
[----:B------:R-:W2:Y:S05]  /*2a00*/  MUFU.TANH R61, R61 ;  /* 0x0000003d003d7308 */ /* 0x000eaa0000002400 */
[----:B------:R-:W-:Y:S01]  /*2a10*/  HMMA.16816.F32.BF16 R72, R188, R18, R72 ;  /* 0x00000012bc48723c */ /* 0x000fe20000041848 */
[----:B------:R-:W-:Y:S02]  /*2a20*/  LDSM.16.M88.4 R16, [R224+0x7800] ;  /* 0x00780000e010783b */ /* 0x000fe40000000200 */
[----:B------:R-:W2:Y:S05]  /*2a30*/  MUFU.TANH R62, R62 ;  /* 0x0000003e003e7308 */ /* 0x000eaa0000002400 */
[----:B-1----:R-:W-:Y:S03]  /*2a40*/  HMMA.16816.F32.BF16 R40, R212, R20, R40 ;  /* 0x00000014d428723c */ /* 0x002fe60000041828 */
[----:B------:R-:W1:Y:S05]  /*2a50*/  MUFU.TANH R63, R63 ;  /* 0x0000003f003f7308 */ /* 0x000e6a0000002400 */
[C---:B------:R-:W-:Y:S08]  /*2a60*/  HMMA.16816.F32.BF16 R104, R192.reuse, R12, R104 ;  /* 0x0000000cc068723c */ /* 0x040ff00000041868 */
[----:B------:R-:W-:Y:S01]  /*2a70*/  HMMA.16816.F32.BF16 R80, R192, R14, R80 ;  /* 0x0000000ec050723c */ /* 0x000fe20000041850 */
[----:B------:R-:W5:Y:S07]  /*2a80*/  LDSM.16.M88.4 R12, [R235+0xf900] ;  /* 0x00f90000eb0c783b */ /* 0x000f6e0000000200 */
[----:B--2---:R-:W-:Y:S01]  /*2a90*/  HMMA.16816.F32.BF16 R48, R212, R64, R48 ;  /* 0x00000040d430723c */ /* 0x004fe20000041830 */
[----:B------:R-:W2:Y:S01]  /*2aa0*/  MUFU.TANH R64, R52 ;  /* 0x0000003400407308 */ /* 0x000ea20000002400 */
[----:B------:R-:W-:-:S02]  /*2ab0*/  FMUL.FTZ R40, R40, c[0x0][0x320] ;  /* 0x0000c80028287a20 */ /* 0x000fc40000410000 */
[----:B------:R-:W-:Y:S02]  /*2ac0*/  FMUL.FTZ R41, R41, c[0x0][0x320] ;  /* 0x0000c80029297a20 */ /* 0x000fe40000410000 */
[----:B------:R-:W-:Y:S02]  /*2ad0*/  FMUL.FTZ R42, R42, c[0x0][0x320] ;  /* 0x0000c8002a2a7a20 */ /* 0x000fe40000410000 */
[----:B------:R-:W-:Y:S01]  /*2ae0*/  HMMA.16816.F32.BF16 R32, R212, R22, R32 ;  /* 0x00000016d420723c */ /* 0x000fe20000041820 */
[----:B------:R1:W1:Y:S01]  /*2af0*/  MUFU.TANH R65, R53 ;  /* 0x0000003500417308 */ /* 0x0002620000002400 */
[----:B------:R-:W2:Y:S01]  /*2b00*/  LDSM.16.M88.4 R20, [R235+0xf100] ;  /* 0x00f10000eb14783b */ /* 0x000ea20000000200 */
[----:B------:R-:W-:-:S05]  /*2b10*/  FMUL.FTZ R43, R43, c[0x0][0x320] ;  /* 0x0000c8002b2b7a20 */ /* 0x000fca0000410000 */
[C---:B------:R-:W-:Y:S01]  /*2b20*/  HMMA.16816.F32.BF16 R76, R192.reuse, R8, R76 ;  /* 0x00000008c04c723c */ /* 0x040fe2000004184c */
[----:B------:R-:W2:Y:S07]  /*2b30*/  MUFU.TANH R161, R40 ;  /* 0x0000002800a17308 */ /* 0x000eae0000002400 */
[----:B------:R-:W-:Y:S01]  /*2b40*/  HMMA.16816.F32.BF16 R72, R192, R10, R72 ;  /* 0x0000000ac048723c */ /* 0x000fe20000041848 */
[----:B-1----:R-:W1:Y:S01]  /*2b50*/  LDSM.16.M88.4 R52, [R235+0xe900] ;  /* 0x00e90000eb34783b */ /* 0x002e620000000200 */
[----:B------:R-:W1:Y:S01]  /*2b60*/  MUFU.TANH R162, R41 ;  /* 0x0000002900a27308 */ /* 0x000e620000002400 */
[----:B------:R-:W-:-:S02]  /*2b70*/  FMUL.FTZ R48, R48, c[0x0][0x320] ;  /* 0x0000c80030307a20 */ /* 0x000fc40000410000 */
[----:B------:R-:W-:Y:S02]  /*2b80*/  FMUL.FTZ R49, R49, c[0x0][0x320] ;  /* 0x0000c80031317a20 */ /* 0x000fe40000410000 */
[----:B------:R-:W-:Y:S01]  /*2b90*/  FMUL.FTZ R50, R50, c[0x0][0x320] ;  /* 0x0000c80032327a20 */ /* 0x000fe20000410000 */
[----:B------:R-:W-:Y:S01]  /*2ba0*/  HMMA.16816.F32.BF16 R44, R212, R66, R44 ;  /* 0x00000042d42c723c */ /* 0x000fe2000004182c */
[----:B------:R-:W-:Y:S01]  /*2bb0*/  FMUL.FTZ R51, R51, c[0x0][0x320] ;  /* 0x0000c80033337a20 */ /* 0x000fe20000410000 */
[----:B------:R-:W1:Y:S01]  /*2bc0*/  MUFU.TANH R166, R42 ;  /* 0x0000002a00a67308 */ /* 0x000e620000002400 */
[----:B------:R-:W-:Y:S02]  /*2bd0*/  FMUL.FTZ R32, R32, c[0x0][0x320] ;  /* 0x0000c80020207a20 */ /* 0x000fe40000410000 */
[----:B------:R-:W-:Y:S02]  /*2be0*/  FMUL.FTZ R33, R33, c[0x0][0x320] ;  /* 0x0000c80021217a20 */ /* 0x000fe40000410000 */
[----:B------:R-:W-:Y:S01]  /*2bf0*/  FMUL.FTZ R34, R34, c[0x0][0x320] ;  /* 0x0000c80022227a20 */ /* 0x000fe20000410000 */
[C---:B-----5:R-:W-:Y:S01]  /*2c00*/  HMMA.16816.F32.BF16 R76, R196.reuse, R12, R76 ;  /* 0x0000000cc44c723c */ /* 0x060fe2000004184c */
[----:B------:R-:W-:Y:S01]  /*2c10*/  FMUL.FTZ R35, R35, c[0x0][0x320] ;  /* 0x0000c80023237a20 */ /* 0x000fe20000410000 */
[----:B------:R5:W1:Y:S06]  /*2c20*/  MUFU.TANH R167, R43 ;  /* 0x0000002b00a77308 */ /* 0x000a6c0000002400 */
[C---:B------:R-:W-:Y:S02]  /*2c30*/  HMMA.16816.F32.BF16 R72, R196.reuse, R14, R72 ;  /* 0x0000000ec448723c */ /* 0x040fe40000041848 */
[----:B------:R1:W1:Y:S06]  /*2c40*/  MUFU.TANH R145, R48 ;  /* 0x0000003000917308 */ /* 0x00026c0000002400 */
[----:B--2---:R-:W-:Y:S01]  /*2c50*/  HMMA.16816.F32.BF16 R104, R196, R20, R104 ;  /* 0x00000014c468723c */ /* 0x004fe20000041868 */
[----:B------:R-:W-:Y:S01]  /*2c60*/  FMUL.FTZ R44, R44, c[0x0][0x320] ;  /* 0x0000c8002c2c7a20 */ /* 0x000fe20000410000 */
[----:B-----5:R-:W2:Y:S01]  /*2c70*/  LDSM.16.M88.4 R40, [R224+0x7000] ;  /* 0x00700000e028783b */ /* 0x020ea20000000200 */
[----:B------:R-:W-:Y:S01]  /*2c80*/  FMUL.FTZ R45, R45, c[0x0][0x320] ;  /* 0x0000c8002d2d7a20 */ /* 0x000fe20000410000 */
[----:B------:R2:W2:Y:S01]  /*2c90*/  MUFU.TANH R146, R49 ;  /* 0x0000003100927308 */ /* 0x0004a20000002400 */
[----:B------:R-:W-:Y:S01]  /*2ca0*/  FMUL.FTZ R46, R46, c[0x0][0x320] ;  /* 0x0000c8002e2e7a20 */ /* 0x000fe20000410000 */
[----:B------:R-:W-:-:S04]  /*2cb0*/  DEPBAR.LE SB0, 0x0 ;  /* 0x000080000000791a */ /* 0x000fc80000000000 */
[C---:B-1----:R-:W-:Y:S01]  /*2cc0*/  HMMA.16816.F32.BF16 R28, R196.reuse, R52, R28 ;  /* 0x00000034c41c723c */ /* 0x042fe2000004181c */
[----:B------:R-:W-:Y:S01]  /*2cd0*/  FMUL.FTZ R47, R47, c[0x0][0x320] ;  /* 0x0000c8002f2f7a20 */ /* 0x000fe20000410000 */
[----:B------:R1:W1:Y:S06]  /*2ce0*/  MUFU.TANH R151, R50 ;  /* 0x0000003200977308 */ /* 0x00026c0000002400 */
[C---:B------:R-:W-:Y:S02]  /*2cf0*/  HMMA.16816.F32.BF16 R88, R196.reuse, R54, R88 ;  /* 0x00000036c458723c */ /* 0x040fe40000041858 */
[----:B------:R1:W1:Y:S06]  /*2d00*/  MUFU.TANH R152, R51 ;  /* 0x0000003300987308 */ /* 0x00026c0000002400 */
[----:B------:R-:W-:Y:S02]  /*2d10*/  HMMA.16816.F32.BF16 R80, R196, R22, R80 ;  /* 0x00000016c450723c */ /* 0x000fe40000041850 */
[----:B------:R1:W1:Y:S06]  /*2d20*/  MUFU.TANH R148, R44 ;  /* 0x0000002c00947308 */ /* 0x00026c0000002400 */
[C---:B------:R-:W-:Y:S02]  /*2d30*/  HMMA.16816.F32.BF16 R76, R212.reuse, R16, R76 ;  /* 0x00000010d44c723c */ /* 0x040fe4000004184c */
[----:B------:R1:W1:Y:S06]  /*2d40*/  MUFU.TANH R147, R45 ;  /* 0x0000002d00937308 */ /* 0x00026c0000002400 */
[C---:B------:R-:W-:Y:S02]  /*2d50*/  HMMA.16816.F32.BF16 R72, R212.reuse, R18, R72 ;  /* 0x00000012d448723c */ /* 0x040fe40000041848 */
[----:B------:R1:W1:Y:S06]  /*2d60*/  MUFU.TANH R153, R46 ;  /* 0x0000002e00997308 */ /* 0x00026c0000002400 */
[C---:B------:R-:W-:Y:S02]  /*2d70*/  HMMA.16816.F32.BF16 R28, R212.reuse, R24, R28 ;  /* 0x00000018d41c723c */ /* 0x040fe4000004181c */
[----:B------:R1:W1:Y:S06]  /*2d80*/  MUFU.TANH R154, R47 ;  /* 0x0000002f009a7308 */ /* 0x00026c0000002400 */
[----:B------:R-:W-:Y:S01]  /*2d90*/  HMMA.16816.F32.BF16 R88, R212, R26, R88 ;  /* 0x0000001ad458723c */ /* 0x000fe20000041858 */
[----:B------:R-:W-:Y:S01]  /*2da0*/  FMUL.FTZ R66, R78, c[0x0][0x320] ;  /* 0x0000c8004e427a20 */ /* 0x000fe20000410000 */
[----:B------:R1:W1:Y:S01]  /*2db0*/  MUFU.TANH R164, R32 ;  /* 0x0000002000a47308 */ /* 0x0002620000002400 */
[----:B------:R-:W-:-:S02]  /*2dc0*/  FMUL.FTZ R13, R79, c[0x0][0x320] ;  /* 0x0000c8004f0d7a20 */ /* 0x000fc40000410000 */
[----:B------:R-:W-:Y:S02]  /*2dd0*/  FMUL.FTZ R76, R76, c[0x0][0x320] ;  /* 0x0000c8004c4c7a20 */ /* 0x000fe40000410000 */
[----:B------:R-:W-:Y:S01]  /*2de0*/  FMUL.FTZ R77, R77, c[0x0][0x320] ;  /* 0x0000c8004d4d7a20 */ /* 0x000fe20000410000 */
[C---:B--2---:R-:W-:Y:S01]  /*2df0*/  HMMA.16816.F32.BF16 R104, R212.reuse, R40, R104 ;  /* 0x00000028d468723c */ /* 0x044fe20000041868 */
[----:B------:R-:W-:Y:S01]  /*2e00*/  FMUL.FTZ R67, R73, c[0x0][0x320] ;  /* 0x0000c80049437a20 */ /* 0x000fe20000410000 */
[----:B------:R2:W1:Y:S01]  /*2e10*/  MUFU.TANH R163, R33 ;  /* 0x0000002100a37308 */ /* 0x0004620000002400 */
[----:B------:R-:W-:Y:S02]  /*2e20*/  FMUL.FTZ R15, R74, c[0x0][0x320] ;  /* 0x0000c8004a0f7a20 */ /* 0x000fe40000410000 */
[----:B------:R-:W-:Y:S02]  /*2e30*/  FMUL.FTZ R14, R75, c[0x0][0x320] ;  /* 0x0000c8004b0e7a20 */ /* 0x000fe40000410000 */
[----:B------:R-:W-:Y:S01]  /*2e40*/  FMUL.FTZ R72, R72, c[0x0][0x320] ;  /* 0x0000c80048487a20 */ /* 0x000fe20000410000 */
[----:B------:R-:W-:Y:S01]  /*2e50*/  HMMA.16816.F32.BF16 R80, R212, R42, R80 ;  /* 0x0000002ad450723c */ /* 0x000fe20000041850 */
[----:B------:R-:W-:Y:S01]  /*2e60*/  FMUL.FTZ R28, R28, c[0x0][0x320] ;  /* 0x0000c8001c1c7a20 */ /* 0x000fe20000410000 */
[----:B------:R2:W1:Y:S01]  /*2e70*/  MUFU.TANH R169, R34 ;  /* 0x0000002200a97308 */ /* 0x0004620000002400 */
[----:B------:R-:W-:-:S02]  /*2e80*/  FMUL.FTZ R29, R29, c[0x0][0x320] ;  /* 0x0000c8001d1d7a20 */ /* 0x000fc40000410000 */
[----:B------:R-:W-:Y:S02]  /*2e90*/  FMUL.FTZ R30, R30, c[0x0][0x320] ;  /* 0x0000c8001e1e7a20 */ /* 0x000fe40000410000 */
[----:B------:R-:W-:Y:S02]  /*2ea0*/  FMUL.FTZ R31, R31, c[0x0][0x320] ;  /* 0x0000c8001f1f7a20 */ /* 0x000fe40000410000 */
[----:B------:R-:W-:Y:S01]  /*2eb0*/  FMUL.FTZ R88, R88, c[0x0][0x320] ;  /* 0x0000c80058587a20 */ /* 0x000fe20000410000 */
[----:B------:R2:W1:Y:S01]  /*2ec0*/  MUFU.TANH R170, R35 ;  /* 0x0000002300aa7308 */ /* 0x0004620000002400 */
[----:B------:R-:W-:Y:S02]  /*2ed0*/  FMUL.FTZ R89, R89, c[0x0][0x320] ;  /* 0x0000c80059597a20 */ /* 0x000fe40000410000 */
[----:B------:R-:W-:Y:S02]  /*2ee0*/  FMUL.FTZ R90, R90, c[0x0][0x320] ;  /* 0x0000c8005a5a7a20 */ /* 0x000fe40000410000 */
[----:B------:R-:W-:-:S02]  /*2ef0*/  FMUL.FTZ R91, R91, c[0x0][0x320] ;  /* 0x0000c8005b5b7a20 */ /* 0x000fc40000410000 */
[----:B------:R-:W-:Y:S01]  /*2f00*/  FMUL.FTZ R104, R104, c[0x0][0x320] ;  /* 0x0000c80068687a20 */ /* 0x000fe20000410000 */
[----:B------:R2:W1:Y:S01]  /*2f10*/  MUFU.TANH R180, R28 ;  /* 0x0000001c00b47308 */ /* 0x0004620000002400 */
[----:B------:R-:W-:Y:S02]  /*2f20*/  FMUL.FTZ R105, R105, c[0x0][0x320] ;  /* 0x0000c80069697a20 */ /* 0x000fe40000410000 */
[----:B------:R-:W-:Y:S02]  /*2f30*/  FMUL.FTZ R106, R106, c[0x0][0x320] ;  /* 0x0000c8006a6a7a20 */ /* 0x000fe40000410000 */
[----:B------:R-:W-:Y:S02]  /*2f40*/  FMUL.FTZ R107, R107, c[0x0][0x320] ;  /* 0x0000c8006b6b7a20 */ /* 0x000fe40000410000 */
[----:B------:R-:W-:Y:S01]  /*2f50*/  FMUL.FTZ R80, R80, c[0x0][0x320] ;  /* 0x0000c80050507a20 */ /* 0x000fe20000410000 */
[----:B------:R2:W1:Y:S01]  /*2f60*/  MUFU.TANH R179, R29 ;  /* 0x0000001d00b37308 */ /* 0x0004620000002400 */
[----:B------:R-:W-:-:S02]  /*2f70*/  FMUL.FTZ R81, R81, c[0x0][0x320] ;  /* 0x0000c80051517a20 */ /* 0x000fc40000410000 */
[----:B------:R-:W-:Y:S02]  /*2f80*/  FMUL.FTZ R82, R82, c[0x0][0x320] ;  /* 0x0000c80052527a20 */ /* 0x000fe40000410000 */
[----:B------:R-:W-:-:S03]  /*2f90*/  FMUL.FTZ R83, R83, c[0x0][0x320] ;  /* 0x0000c80053537a20 */ /* 0x000fc60000410000 */
[----:B------:R2:W1:Y:S08]  /*2fa0*/  MUFU.TANH R176, R30 ;  /* 0x0000001e00b07308 */ /* 0x0004700000002400 */
        /* <DEDUP_REMOVED lines=15> */
[----:B------:R-:W1:Y:S08]  /*30a0*/  MUFU.TANH R66, R66 ;  /* 0x0000004200427308 */ /* 0x000e700000002400 */
[----:B------:R-:W1:Y:S08]  /*30b0*/  MUFU.TANH R13, R13 ;  /* 0x0000000d000d7308 */ /* 0x000e700000002400 */
[----:B------:R2:W1:Y:S08]  /*30c0*/  MUFU.TANH R134, R72 ;  /* 0x0000004800867308 */ /* 0x0004700000002400 */
[----:B------:R-:W1:Y:S08]  /*30d0*/  MUFU.TANH R67, R67 ;  /* 0x0000004300437308 */ /* 0x000e700000002400 */
[----:B------:R-:W1:Y:S08]  /*30e0*/  MUFU.TANH R15, R15 ;  /* 0x0000000f000f7308 */ /* 0x000e700000002400 */
[----:B------:R-:W1:Y:S01]  /*30f0*/  MUFU.TANH R14, R14 ;  /* 0x0000000e000e7308 */ /* 0x000e620000002400 */
[----:B------:R-:W-:Y:S06]  /*3100*/  BAR.SYNC.DEFER_BLOCKING 0x0 ;  /* 0x0000000000007b1d */ /* 0x000fec0000010000 */
[----:B------:R-:W-:Y:S05]  /*3110*/  @!P1 BRA `(.L_x_4) ;  /* 0x0000047000009947 */ /* 0x000fea0003800000 */
[----:B--234-:R-:W-:Y:S01]  /*3120*/  ULEA UR6, UR6, UR9, 0x7 ;  /* 0x0000000906067291 */ /* 0x01cfe2000f8e383f */
[----:B------:R-:W-:-:S05]  /*3130*/  IMAD.MOV.U32 R239, RZ, RZ, RZ ;  /* 0x000000ffffef7224 */ /* 0x000fca00078e00ff */
[----:B------:R-:W-:-:S05]  /*3140*/  IMAD.U32 R240, RZ, RZ, UR6 ;  /* 0x00000006fff07e24 */ /* 0x000fca000f8e00ff */
[----:B------:R-:W-:-:S05]  /*3150*/  IADD3 R240, R240, -0x80, R242 ;  /* 0xffffff80f0f07810 */ /* 0x000fca0007ffe0f2 */
[----:B------:R-:W-:-:S04]  /*3160*/  @P0 IMAD.HI.U32 R9, R240, c[0x0][0x2bc], RZ ;  /* 0x0000af00f0090a27 */ /* 0x000fc800078e00ff */
[----:B------:R-:W-:Y:S01]  /*3170*/  IMAD.MOV.U32 R8, RZ, RZ, R240 ;  /* 0x000000ffff087224 */ /* 0x000fe200078e00f0 */
[----:B------:R-:W-:-:S04]  /*3180*/  @P0 SHF.R.U32.HI R8, RZ, c[0x0][0x2c0], R9 ;  /* 0x0000b000ff080a19 */ /* 0x000fc80000011609 */
[----:B------:R-:W-:-:S04]  /*3190*/  @!P6 IADD3 R11, P1, R8, UR16, RZ ;  /* 0x00000010080bec10 */ /* 0x000fc8000ff3e0ff */
[----:B------:R-:W-:Y:S02]  /*31a0*/  @!P6 LEA.HI.X.SX32 R9, R8, UR11, 0x1, P1 ;  /* 0x0000000b0809ec11 */ /* 0x000fe400088f0eff */
[----:B------:R-:W-:-:S04]  /*31b0*/  @!P6 LEA R10, P1, R11, c[0x0][0x2a0], 0x2 ;  /* 0x0000a8000b0aea11 */ /* 0x000fc800078210ff */
[----:B------:R-:W-:-:S05]  /*31c0*/  @!P6 LEA.HI.X R11, R11, c[0x0][0x2a4], R9, 0x2, P1 ;  /* 0x0000a9000b0bea11 */ /* 0x000fca00008f1409 */
[----:B------:R2:W3:Y:S01]  /*31d0*/  @!P6 LDG.E R239, [R10.64] ;  /* 0x0000000c0aefe981 */ /* 0x0004e2000c1e1900 */
[----:B------:R-:W-:Y:S01]  /*31e0*/  IMAD.MOV R8, RZ, RZ, -R8 ;  /* 0x000000ffff087224 */ /* 0x000fe200078e0a08 */
[----:B------:R-:W-:Y:S02]  /*31f0*/  SEL R23, RZ, 0x10, P3 ;  /* 0x00000010ff177807 */ /* 0x000fe40001800000 */
[----:B------:R-:W-:Y:S01]  /*3200*/  SHF.L.U64.HI R12, R37, 0x1, R39 ;  /* 0x00000001250c7819 */ /* 0x000fe20000010227 */
[----:B------:R-:W-:Y:S01]  /*3210*/  IMAD R240, R8, c[0x0][0x2b8], R240 ;  /* 0x0000ae0008f07a24 */ /* 0x000fe200078e02f0 */
[----:B------:R-:W-:Y:S02]  /*3220*/  IADD3 R24, -R23, 0x10, RZ ;  /* 0x0000001017187810 */ /* 0x000fe40007ffe1ff */
[----:B------:R-:W-:Y:S02]  /*3230*/  SHF.L.U64.HI R9, R36, 0x1, R38 ;  /* 0x0000000124097819 */ /* 0x000fe40000010226 */
[----:B------:R-:W-:-:S02]  /*3240*/  SHF.R.S32.HI R8, RZ, 0x1f, R240 ;  /* 0x0000001fff087819 */ /* 0x000fc400000114f0 */
[----:B------:R-:W-:-:S03]  /*3250*/  LOP3.LUT R24, R24, 0xf, RZ, 0xc0, !PT ;  /* 0x0000000f18187812 */ /* 0x000fc600078ec0ff */
[----:B------:R-:W-:-:S04]  /*3260*/  IMAD R8, R8, c[0x0][0x1e0], RZ ;  /* 0x0000780008087a24 */ /* 0x000fc800078e02ff */
[C---:B------:R-:W-:Y:S02]  /*3270*/  IMAD R8, R240.reuse, c[0x0][0x1e4], R8 ;  /* 0x00007900f0087a24 */ /* 0x040fe400078e0208 */
[----:B--2---:R-:W-:-:S04]  /*3280*/  IMAD.WIDE.U32 R10, R240, c[0x0][0x1e0], RZ ;  /* 0x00007800f00a7a25 */ /* 0x004fc800078e00ff */
[----:B------:R-:W-:Y:S01]  /*3290*/  IMAD.IADD R11, R11, 0x1, R8 ;  /* 0x000000010b0b7824 */ /* 0x000fe200078e0208 */
[----:B---3--:R-:W-:-:S03]  /*32a0*/  SHF.R.S32.HI R8, RZ, 0x1f, R239 ;  /* 0x0000001fff087819 */ /* 0x008fc600000114ef */
[----:B------:R-:W-:-:S04]  /*32b0*/  IMAD.WIDE.U32 R10, R239, c[0x0][0x1f0], R10 ;  /* 0x00007c00ef0a7a25 */ /* 0x000fc800078e000a */
[----:B------:R-:W-:Y:S01]  /*32c0*/  IMAD R8, R8, c[0x0][0x1f0], RZ ;  /* 0x00007c0008087a24 */ /* 0x000fe200078e02ff */
[----:B------:R-:W-:Y:S02]  /*32d0*/  IADD3 R18, P1, R10, UR20, RZ ;  /* 0x000000140a127c10 */ /* 0x000fe4000ff3e0ff */
[----:B------:R-:W-:Y:S01]  /*32e0*/  SEL R10, RZ, 0x10, P4 ;  /* 0x00000010ff0a7807 */ /* 0x000fe20002000000 */
[----:B------:R-:W-:-:S03]  /*32f0*/  IMAD R8, R239, c[0x0][0x1f4], R8 ;  /* 0x00007d00ef087a24 */ /* 0x000fc600078e0208 */
[----:B------:R-:W-:Y:S02]  /*3300*/  IADD3 R26, -R10, 0x10, RZ ;  /* 0x000000100a1a7810 */ /* 0x000fe40007ffe1ff */
[----:B------:R-:W-:Y:S01]  /*3310*/  IADD3.X R8, R11, UR18, R8, P1, !PT ;  /* 0x000000120b087c10 */ /* 0x000fe20008ffe408 */
[----:B------:R-:W-:Y:S01]  /*3320*/  IMAD.SHL.U32 R11, R37, 0x2, RZ ;  /* 0x00000002250b7824 */ /* 0x000fe200078e00ff */
[----:B------:R-:W-:Y:S02]  /*3330*/  LEA R17, P1, R18, c[0x0][0x1c8], 0x1 ;  /* 0x0000720012117a11 */ /* 0x000fe400078208ff */
[----:B------:R-:W-:Y:S02]  /*3340*/  LOP3.LUT R26, R26, 0xf, RZ, 0xc0, !PT ;  /* 0x0000000f1a1a7812 */ /* 0x000fe400078ec0ff */
[----:B------:R-:W-:Y:S01]  /*3350*/  LEA.HI.X R18, R18, c[0x0][0x1cc], R8, 0x1, P1 ;  /* 0x0000730012127a11 */ /* 0x000fe200008f0c08 */
[----:B------:R-:W2:Y:S01]  /*3360*/  SHFL.IDX PT, R25, R17, 0x3, 0x181f ;  /* 0x00781f0011197f89 */ /* 0x000ea200000e0000 */
[----:B------:R-:W-:-:S03]  /*3370*/  IMAD.SHL.U32 R8, R36, 0x2, RZ ;  /* 0x0000000224087824 */ /* 0x000fc600078e00ff */
[----:B------:R-:W3:Y:S04]  /*3380*/  SHFL.IDX PT, R16, R18, 0x3, 0x181f ;  /* 0x00781f0012107f89 */ /* 0x000ee800000e0000 */
[----:B------:R-:W4:Y:S04]  /*3390*/  SHFL.IDX PT, R21, R17, RZ, 0x181f ;  /* 0x00181fff11157589 */ /* 0x000f2800000e0000 */
[----:B------:R-:W5:Y:S04]  /*33a0*/  SHFL.IDX PT, R19, R17, 0x1, 0x181f ;  /* 0x00381f0011137f89 */ /* 0x000f6800000e0000 */
[----:B------:R-:W1:Y:S04]  /*33b0*/  SHFL.IDX PT, R22, R18, RZ, 0x181f ;  /* 0x00181fff12167589 */ /* 0x000e6800000e0000 */
[----:B------:R-:W1:Y:S04]  /*33c0*/  SHFL.IDX PT, R17, R17, 0x2, 0x181f ;  /* 0x00581f0011117f89 */ /* 0x000e6800000e0000 */
[----:B------:R-:W1:Y:S01]  /*33d0*/  SHFL.IDX PT, R20, R18, 0x1, 0x181f ;  /* 0x00381f0012147f89 */ /* 0x000e6200000e0000 */
[----:B--2---:R-:W-:-:S03]  /*33e0*/  IADD3 R26, P2, P1, R26, R25, R11 ;  /* 0x000000191a1a7210 */ /* 0x004fc6000795e00b */
[----:B------:R-:W2:Y:S01]  /*33f0*/  SHFL.IDX PT, R18, R18, 0x2, 0x181f ;  /* 0x00581f0012127f89 */ /* 0x000ea200000e0000 */
[-C--:B---3--:R-:W-:Y:S02]  /*3400*/  IADD3.X R27, RZ, R16.reuse, R12, P2, P1 ;  /* 0x00000010ff1b7210 */ /* 0x088fe400017e240c */
[----:B------:R-:W-:Y:S02]  /*3410*/  IADD3 R24, P2, P1, R24, R25, R8 ;  /* 0x0000001918187210 */ /* 0x000fe4000795e008 */
[CC--:B----4-:R-:W-:Y:S02]  /*3420*/  IADD3 R28, P5, R21.reuse, R11.reuse, RZ ;  /* 0x0000000b151c7210 */ /* 0x0d0fe40007fbe0ff */
[--C-:B------:R-:W-:Y:S02]  /*3430*/  IADD3.X R25, RZ, R16, R9.reuse, P2, P1 ;  /* 0x00000010ff197210 */ /* 0x100fe400017e2409 */
[-C--:B-1----:R-:W-:Y:S02]  /*3440*/  IADD3 R32, P2, R21, R8.reuse, RZ ;  /* 0x0000000815207210 */ /* 0x082fe40007f5e0ff */
[CC--:B-----5:R-:W-:Y:S01]  /*3450*/  IADD3 R30, P1, R19.reuse, R11.reuse, RZ ;  /* 0x0000000b131e7210 */ /* 0x0e0fe20007f3e0ff */
[C---:B------:R-:W-:Y:S01]  /*3460*/  IMAD.X R29, R22.reuse, 0x1, R12, P5 ;  /* 0x00000001161d7824 */ /* 0x040fe200028e060c */
[----:B------:R-:W-:Y:S01]  /*3470*/  IADD3 R16, P5, R19, R8, RZ ;  /* 0x0000000813107210 */ /* 0x000fe20007fbe0ff */
[----:B------:R-:W-:Y:S01]  /*3480*/  IMAD.X R33, R22, 0x1, R9, P2 ;  /* 0x0000000116217824 */ /* 0x000fe200010e0609 */
[----:B------:R-:W-:-:S02]  /*3490*/  IADD3 R34, P2, R17, R11, RZ ;  /* 0x0000000b11227210 */ /* 0x000fc40007f5e0ff */
[----:B------:R1:W-:Y:S01]  /*34a0*/  LDGSTS.E.BYPASS.LTC128B.128 [R241+0x8100], [R28.64], !P4 ;  /* 0x081000001cf17fae */ /* 0x0003e2000e101d4c */
[C-C-:B------:R-:W-:Y:S01]  /*34b0*/  IMAD.X R31, R20.reuse, 0x1, R12.reuse, P1 ;  /* 0x00000001141f7824 */ /* 0x140fe200008e060c */
[----:B------:R-:W-:Y:S01]  /*34c0*/  IADD3 R8, P1, R17, R8, RZ ;  /* 0x0000000811087210 */ /* 0x000fe20007f3e0ff */
[--C-:B------:R-:W-:Y:S01]  /*34d0*/  IMAD.X R17, R20, 0x1, R9.reuse, P5 ;  /* 0x0000000114117824 */ /* 0x100fe200028e0609 */
[----:B------:R-:W-:Y:S01]  /*34e0*/  ISETP.NE.U32.AND P5, PT, R10, RZ, PT ;  /* 0x000000ff0a00720c */ /* 0x000fe20003fa5070 */
[C---:B--2---:R-:W-:Y:S01]  /*34f0*/  IMAD.X R35, R18.reuse, 0x1, R12, P2 ;  /* 0x0000000112237824 */ /* 0x044fe200010e060c */
[----:B------:R-:W-:Y:S01]  /*3500*/  ISETP.NE.U32.AND P2, PT, R23, RZ, PT ;  /* 0x000000ff1700720c */ /* 0x000fe20003f45070 */
[----:B------:R-:W-:Y:S01]  /*3510*/  IMAD.X R9, R18, 0x1, R9, P1 ;  /* 0x0000000112097824 */ /* 0x000fe200008e0609 */
[----:B------:R1:W-:Y:S04]  /*3520*/  LDGSTS.E.BYPASS.LTC128B.128 [R241+0xc100], [R32.64], !P3 ;  /* 0x0c10000020f17fae */ /* 0x0003e8000d901d4c */
[----:B------:R1:W-:Y:S04]  /*3530*/  LDGSTS.E.BYPASS.LTC128B.128 [R241+0x9100], [R30.64], !P4 ;  /* 0x091000001ef17fae */ /* 0x0003e8000e101d4c */
[----:B------:R1:W-:Y:S04]  /*3540*/  LDGSTS.E.BYPASS.LTC128B.128 [R241+0xd100], [R16.64], !P3 ;  /* 0x0d10000010f17fae */ /* 0x0003e8000d901d4c */
[----:B------:R1:W-:Y:S04]  /*3550*/  LDGSTS.E.BYPASS.LTC128B.128 [R241+0xa100], [R34.64], !P4 ;  /* 0x0a10000022f17fae */ /* 0x0003e8000e101d4c */
[----:B------:R1:W-:Y:S04]  /*3560*/  LDGSTS.E.BYPASS.LTC128B.128 [R241+0xe100], [R8.64], !P3 ;  /* 0x0e10000008f17fae */ /* 0x0003e8000d901d4c */
[----:B------:R1:W-:Y:S04]  /*3570*/  LDGSTS.E.BYPASS.LTC128B.128.ZFILL [R241+0xb100], [R26.64], P5 ;  /* 0x0b1000001af17fae */ /* 0x0003e8000a941d4c */
[----:B------:R1:W-:Y:S02]  /*3580*/  LDGSTS.E.BYPASS.LTC128B.128.ZFILL [R241+0xf100], [R24.64], P2 ;  /* 0x0f10000018f17fae */ /* 0x0003e40009141d4c */
.L_x_4:
[----:B--234-:R-:W-:Y:S01]  /*3590*/  LOP3.LUT R6, R6, 0xffffffe0, RZ, 0xc0, !PT ;  /* 0xffffffe006067812 */ /* 0x01cfe200078ec0ff */
[----:B-1----:R-:W-:Y:S01]  /*35a0*/  IMAD.MOV.U32 R17, RZ, RZ, -0x2 ;  /* 0xfffffffeff117424 */ /* 0x002fe200078e00ff */
[----:B------:R-:W-:Y:S01]  /*35b0*/  UIADD3 UR6, UR7, -0x2, URZ ;  /* 0xfffffffe07067890 */ /* 0x000fe2000fffe03f */
[----:B------:R-:W-:Y:S01]  /*35c0*/  IMAD.SHL.U32 R236, R4, 0x2, RZ ;  /* 0x0000000204ec7824 */ /* 0x000fe200078e00ff */
[----:B------:R-:W0:Y:S01]  /*35d0*/  LDGDEPBAR ;  /* 0x00000000000079af */ /* 0x000e220000000000 */
[----:B------:R-:W-:Y:S01]  /*35e0*/  IMAD.IADD R6, R5, 0x1, -R6 ;  /* 0x0000000105067824 */ /* 0x000fe200078e0a06 */
[----:B------:R-:W-:Y:S01]  /*35f0*/  UISETP.GE.AND UP0, UPT, UR6, UR8, UPT ;  /* 0x000000080600728c */ /* 0x000fe2000bf06270 */
[--C-:B------:R-:W-:Y:S01]  /*3600*/  IMAD R234, R2, 0x2, R236.reuse ;  /* 0x0000000202ea7824 */ /* 0x100fe200078e02ec */
[----:B------:R-:W-:Y:S01]  /*3610*/  LDSM.16.MT88.4 R124, [R236+0x100] ;  /* 0x00010000ec7c783b */ /* 0x000fe20000004200 */
[C---:B------:R-:W-:Y:S01]  /*3620*/  IMAD R233, R0.reuse, 0x2, R236 ;  /* 0x0000000200e97824 */ /* 0x040fe200078e02ec */
[----:B------:R-:W-:Y:S01]  /*3630*/  SHF.R.S32.HI R5, RZ, 0x1f, R6 ;  /* 0x0000001fff057819 */ /* 0x000fe20000011406 */
[----:B------:R-:W-:Y:S01]  /*3640*/  IMAD R232, R0, 0x2, R234 ;  /* 0x0000000200e87824 */ /* 0x000fe200078e02ea */
[----:B------:R-:W-:Y:S02]  /*3650*/  LDSM.16.MT88.4 R116, [R234+0x100] ;  /* 0x00010000ea74783b */ /* 0x000fe40000004200 */
[----:B------:R-:W-:-:S02]  /*3660*/  LEA.HI R5, R5, R6, RZ, 0x2 ;  /* 0x0000000605057211 */ /* 0x000fc400078f10ff */
[----:B------:R-:W-:Y:S02]  /*3670*/  LDSM.16.MT88.4 R100, [R232+0x100] ;  /* 0x00010000e864783b */ /* 0x000fe40000004200 */
[----:B------:R-:W-:Y:S02]  /*3680*/  LOP3.LUT R5, R5, 0x7ffffffc, RZ, 0xc0, !PT ;  /* 0x7ffffffc05057812 */ /* 0x000fe400078ec0ff */
[----:B------:R-:W-:Y:S03]  /*3690*/  LDSM.16.MT88.4 R108, [R233+0x100] ;  /* 0x00010000e96c783b */ /* 0x000fe60000004200 */
[----:B------:R-:W-:Y:S01]  /*36a0*/  IMAD.IADD R5, R6, 0x1, -R5 ;  /* 0x0000000106057824 */ /* 0x000fe200078e0a05 */
[----:B------:R-:W-:Y:S03]  /*36b0*/  LDSM.16.MT88.4 R76, [R233+0x4100] ;  /* 0x00410000e94c783b */ /* 0x000fe60000004200 */
[----:B------:R-:W-:Y:S01]  /*36c0*/  IMAD R17, R5, R17, UR15 ;  /* 0x0000000f05117e24 */ /* 0x000fe2000f8e0211 */
[----:B------:R-:W-:Y:S04]  /*36d0*/  LDSM.16.MT88.4 R24, [R236+0x900] ;  /* 0x00090000ec18783b */ /* 0x000fe80000004200 */
[C---:B------:R-:W-:Y:S01]  /*36e0*/  ISETP.GT.AND P2, PT, R17.reuse, RZ, PT ;  /* 0x000000ff1100720c */ /* 0x040fe20003f44270 */
[----:B------:R-:W-:Y:S01]  /*36f0*/  LDSM.16.MT88.4 R20, [R234+0x900] ;  /* 0x00090000ea14783b */ /* 0x000fe20000004200 */
[----:B------:R-:W-:-:S02]  /*3700*/  ISETP.GT.AND P1, PT, R17, 0x1, PT ;  /* 0x000000011100780c */ /* 0x000fc40003f24270 */
[----:B------:R-:W-:Y:S01]  /*3710*/  ISETP.GT.AND P5, PT, R17, 0x8, PT ;  /* 0x000000081100780c */ /* 0x000fe20003fa4270 */
[----:B------:R-:W-:Y:S01]  /*3720*/  LDSM.16.MT88.4 R32, [R234+0x4900] ;  /* 0x00490000ea20783b */ /* 0x000fe20000004200 */
[----:B------:R-:W-:Y:S02]  /*3730*/  FSEL R3, R3, -INF , P2 ;  /* 0xff80000003037808 */ /* 0x000fe40001000000 */
[----:B------:R-:W-:Y:S02]  /*3740*/  FSEL R16, R7, -INF , P1 ;  /* 0xff80000007107808 */ /* 0x000fe40000800000 */
[----:B------:R-:W-:Y:S02]  /*3750*/  FSEL R84, R84, -INF , P2 ;  /* 0xff80000054547808 */ /* 0x000fe40001000000 */
[----:B------:R-:W-:Y:S02]  /*3760*/  ISETP.GT.AND P2, PT, R17, 0x9, PT ;  /* 0x000000091100780c */ /* 0x000fe40003f44270 */
[----:B------:R-:W-:-:S02]  /*3770*/  FSEL R68, R68, -INF , P5 ;  /* 0xff80000044447808 */ /* 0x000fc40002800000 */
[----:B------:R-:W-:Y:S02]  /*3780*/  FMNMX.FTZ R18, R3, R16, !PT ;  /* 0x0000001003127209 */ /* 0x000fe40007810000 */
[----:B------:R-:W-:Y:S02]  /*3790*/  FSEL R85, R85, -INF , P1 ;  /* 0xff80000055557808 */ /* 0x000fe40000800000 */
[----:B------:R-:W-:Y:S02]  /*37a0*/  ISETP.GT.AND P1, PT, R17, 0x10, PT ;  /* 0x000000101100780c */ /* 0x000fe40003f24270 */
[----:B------:R-:W-:Y:S02]  /*37b0*/  FSEL R69, R69, -INF , P2 ;  /* 0xff80000045457808 */ /* 0x000fe40001000000 */
[----:B------:R-:W-:Y:S02]  /*37c0*/  FMNMX.FTZ R18, R68, R18, !PT ;  /* 0x0000001244127209 */ /* 0x000fe40007810000 */
[----:B------:R-:W-:-:S02]  /*37d0*/  FSEL R86, R86, -INF , P5 ;  /* 0xff80000056567808 */ /* 0x000fc40002800000 */
[----:B------:R-:W-:Y:S02]  /*37e0*/  ISETP.GT.AND P5, PT, R17, 0x11, PT ;  /* 0x000000111100780c */ /* 0x000fe40003fa4270 */
[----:B------:R-:W-:Y:S02]  /*37f0*/  FSEL R7, R70, -INF , P1 ;  /* 0xff80000046077808 */ /* 0x000fe40000800000 */
[----:B------:R-:W-:Y:S02]  /*3800*/  FMNMX.FTZ R18, R69, R18, !PT ;  /* 0x0000001245127209 */ /* 0x000fe40007810000 */
        /* <DEDUP_REMOVED lines=8> */
[----:B------:R-:W-:-:S02]  /*3890*/  FMNMX.FTZ R19, R84, R85, !PT ;  /* 0x0000005554137209 */ /* 0x000fc40007810000 */
[----:B------:R-:W-:Y:S02]  /*38a0*/  FSEL R10, R93, -INF , P5 ;  /* 0xff8000005d0a7808 */ /* 0x000fe40002800000 */
[----:B------:R-:W-:Y:S02]  /*38b0*/  ISETP.GT.AND P5, PT, R17, 0x20, PT ;  /* 0x000000201100780c */ /* 0x000fe40003fa4270 */
[----:B------:R-:W-:Y:S02]  /*38c0*/  FSEL R12, R61, -INF , P1 ;  /* 0xff8000003d0c7808 */ /* 0x000fe40000800000 */
[----:B------:R-:W-:Y:S02]  /*38d0*/  FMNMX.FTZ R18, R6, R18, !PT ;  /* 0x0000001206127209 */ /* 0x000fe40007810000 */
[----:B------:R-:W-:Y:S02]  /*38e0*/  FMNMX.FTZ R19, R86, R19, !PT ;  /* 0x0000001356137209 */ /* 0x000fe40007810000 */
[----:B------:R-:W-:-:S02]  /*38f0*/  FSEL R9, R62, -INF , P2 ;  /* 0xff8000003e097808 */ /* 0x000fc40001000000 */
[----:B------:R-:W-:Y:S02]  /*3900*/  ISETP.GT.AND P2, PT, R17, 0x21, PT ;  /* 0x000000211100780c */ /* 0x000fe40003f44270 */
[----:B------:R-:W-:Y:S02]  /*3910*/  FSEL R30, R56, -INF , P5 ;  /* 0xff800000381e7808 */ /* 0x000fe40002800000 */
[----:B------:R-:W-:Y:S02]  /*3920*/  FMNMX.FTZ R18, R12, R18, !PT ;  /* 0x000000120c127209 */ /* 0x000fe40007810000 */
[----:B------:R-:W-:Y:S02]  /*3930*/  FMNMX.FTZ R19, R87, R19, !PT ;  /* 0x0000001357137209 */ /* 0x000fe40007810000 */
[----:B------:R-:W-:Y:S02]  /*3940*/  FSEL R8, R63, -INF , P1 ;  /* 0xff8000003f087808 */ /* 0x000fe40000800000 */
[----:B------:R-:W-:-:S02]  /*3950*/  ISETP.GT.AND P1, PT, R17, 0x28, PT ;  /* 0x000000281100780c */ /* 0x000fc40003f24270 */
[----:B------:R-:W-:Y:S02]  /*3960*/  FSEL R28, R57, -INF , P2 ;  /* 0xff800000391c7808 */ /* 0x000fe40001000000 */
[----:B------:R-:W-:Y:S02]  /*3970*/  FMNMX.FTZ R18, R30, R18, !PT ;  /* 0x000000121e127209 */ /* 0x000fe40007810000 */
[----:B------:R-:W-:Y:S02]  /*3980*/  FMNMX.FTZ R19, R11, R19, !PT ;  /* 0x000000130b137209 */ /* 0x000fe40007810000 */
[----:B------:R-:W-:Y:S02]  /*3990*/  FSEL R41, R58, -INF , P5 ;  /* 0xff8000003a297808 */ /* 0x000fe40002800000 */
[----:B------:R-:W-:Y:S02]  /*39a0*/  ISETP.GT.AND P5, PT, R17, 0x29, PT ;  /* 0x000000291100780c */ /* 0x000fe40003fa4270 */
[----:B------:R-:W-:-:S02]  /*39b0*/  FSEL R29, R64, -INF , P1 ;  /* 0xff800000401d7808 */ /* 0x000fc40000800000 */
[----:B------:R-:W-:Y:S02]  /*39c0*/  FMNMX.FTZ R18, R28, R18, !PT ;  /* 0x000000121c127209 */ /* 0x000fe40007810000 */
[----:B------:R-:W-:Y:S02]  /*39d0*/  FMNMX.FTZ R19, R10, R19, !PT ;  /* 0x000000130a137209 */ /* 0x000fe40007810000 */
[----:B------:R-:W-:Y:S02]  /*39e0*/  FSEL R182, R59, -INF , P2 ;  /* 0xff8000003bb67808 */ /* 0x000fe40001000000 */
[----:B------:R-:W-:Y:S02]  /*39f0*/  ISETP.GT.AND P2, PT, R17, 0x30, PT ;  /* 0x000000301100780c */ /* 0x000fe40003f44270 */
[----:B------:R-:W-:Y:S02]  /*3a00*/  FSEL R44, R65, -INF , P5 ;  /* 0xff800000412c7808 */ /* 0x000fe40002800000 */
[----:B------:R-:W-:-:S02]  /*3a10*/  FMNMX.FTZ R18, R29, R18, !PT ;  /* 0x000000121d127209 */ /* 0x000fc40007810000 */
[----:B------:R-:W-:Y:S02]  /*3a20*/  FMNMX.FTZ R19, R9, R19, !PT ;  /* 0x0000001309137209 */ /* 0x000fe40007810000 */
[----:B------:R-:W-:Y:S02]  /*3a30*/  FSEL R40, R94, -INF , P1 ;  /* 0xff8000005e287808 */ /* 0x000fe40000800000 */
[----:B------:R-:W-:Y:S01]  /*3a40*/  ISETP.GT.AND P1, PT, R17, 0x31, PT ;  /* 0x000000311100780c */ /* 0x000fe20003f24270 */
[----:B------:R-:W-:Y:S01]  /*3a50*/  LDSM.16.MT88.4 R92, [R236+0x4100] ;  /* 0x00410000ec5c783b */ /* 0x000fe20000004200 */
        /* <DEDUP_REMOVED lines=9> */
[C---:B------:R-:W-:Y:S02]  /*3af0*/  ISETP.GT.AND P2, PT, R17.reuse, 0x39, PT ;  /* 0x000000391100780c */ /* 0x040fe40003f44270 */
        /* <DEDUP_REMOVED lines=84> */
[----:B------:R-:W-:Y:S02]  /*4040*/  FMNMX.FTZ R17, R134, R18, !PT ;  /* 0x0000001286117209 */ /* 0x000fe40007810000 */
[----:B------:R-:W-:Y:S02]  /*4050*/  FMNMX.FTZ R19, R150, R19, !PT ;  /* 0x0000001396137209 */ /* 0x000fe40007810000 */
[----:B------:R-:W-:Y:S02]  /*4060*/  FMNMX.FTZ R17, R67, R17, !PT ;  /* 0x0000001143117209 */ /* 0x000fe40007810000 */
[----:B------:R-:W-:Y:S02]  /*4070*/  FMNMX.FTZ R19, R149, R19, !PT ;  /* 0x0000001395137209 */ /* 0x000fe40007810000 */
[----:B------:R-:W-:Y:S01]  /*4080*/  FSEL R65, R13, -INF , P5 ;  /* 0xff8000000d417808 */ /* 0x000fe20002800000 */
[----:B------:R-:W1:Y:S01]  /*4090*/  SHFL.BFLY PT, R18, R17, 0x2, 0x1f ;  /* 0x0c401f0011127f89 */ /* 0x000e6200000e0000 */
[----:B------:R-:W-:-:S02]  /*40a0*/  FMNMX.FTZ R13, R66, R19, !PT ;  /* 0x00000013420d7209 */ /* 0x000fc40007810000 */
[----:B------:R-:W-:Y:S02]  /*40b0*/  FSEL R64, R15, -INF , P2 ;  /* 0xff8000000f407808 */ /* 0x000fe40001000000 */
[----:B------:R-:W-:Y:S02]  /*40c0*/  FMNMX.FTZ R13, R65, R13, !PT ;  /* 0x0000000d410d7209 */ /* 0x000fe40007810000 */
[----:B------:R-:W-:Y:S02]  /*40d0*/  FSEL R62, R14, -INF , P1 ;  /* 0xff8000000e3e7808 */ /* 0x000fe40000800000 */
[----:B------:R-:W-:-:S04]  /*40e0*/  FMNMX.FTZ R13, R64, R13, !PT ;  /* 0x0000000d400d7209 */ /* 0x000fc80007810000 */
[----:B------:R-:W-:-:S05]  /*40f0*/  FMNMX.FTZ R14, R62, R13, !PT ;  /* 0x0000000d3e0e7209 */ /* 0x000fca0007810000 */
[----:B------:R-:W2:Y:S01]  /*4100*/  SHFL.BFLY PT, R13, R14, 0x2, 0x1f ;  /* 0x0c401f000e0d7f89 */ /* 0x000ea200000e0000 */
[----:B-1----:R-:W-:-:S05]  /*4110*/  FMNMX.FTZ R18, R17, R18, !PT ;  /* 0x0000001211127209 */ /* 0x002fca0007810000 */
[----:B------:R-:W1:Y:S01]  /*4120*/  SHFL.BFLY PT, R132, R18, 0x1, 0x1f ;  /* 0x0c201f0012847f89 */ /* 0x000e6200000e0000 */
[----:B--2---:R-:W-:-:S05]  /*4130*/  FMNMX.FTZ R14, R14, R13, !PT ;  /* 0x0000000d0e0e7209 */ /* 0x004fca0007810000 */
[----:B------:R-:W2:Y:S01]  /*4140*/  SHFL.BFLY PT, R13, R14, 0x1, 0x1f ;  /* 0x0c201f000e0d7f89 */ /* 0x000ea200000e0000 */
[----:B-1----:R-:W-:-:S04]  /*4150*/  FMNMX.FTZ R132, R18, R132, !PT ;  /* 0x0000008412847209 */ /* 0x002fc80007810000 */
[C---:B------:R-:W-:Y:S01]  /*4160*/  FSETP.NEU.FTZ.AND P1, PT, R132.reuse, -INF , PT ;  /* 0xff8000008400780b */ /* 0x040fe20003f3d000 */
[----:B------:R-:W-:-:S05]  /*4170*/  FMUL.FTZ R133, R132, c[0x0][0x2d0] ;  /* 0x0000b40084857a20 */ /* 0x000fca0000410000 */
[----:B------:R-:W-:-:S05]  /*4180*/  FSEL R133, R133, RZ, P1 ;  /* 0x000000ff85857208 */ /* 0x000fca0000800000 */
[--C-:B------:R-:W-:Y:S02]  /*4190*/  FFMA.FTZ R58, R3, c[0x0][0x2d0], -R133.reuse ;  /* 0x0000b400033a7a23 */ /* 0x100fe40000010885 */
[--C-:B------:R-:W-:Y:S01]  /*41a0*/  FFMA.FTZ R57, R16, c[0x0][0x2d0], -R133.reuse ;  /* 0x0000b40010397a23 */ /* 0x100fe20000010885 */
[----:B--2---:R-:W-:Y:S01]  /*41b0*/  FMNMX.FTZ R3, R13, R14, !PT ;  /* 0x0000000e0d037209 */ /* 0x004fe20007810000 */
[--C-:B------:R-:W-:Y:S01]  /*41c0*/  FFMA.FTZ R56, R68, c[0x0][0x2d0], -R133.reuse ;  /* 0x0000b40044387a23 */ /* 0x100fe20000010885 */
[----:B------:R-:W-:Y:S01]  /*41d0*/  LDSM.16.MT88.4 R16, [R233+0x900] ;  /* 0x00090000e910783b */ /* 0x000fe20000004200 */
[--C-:B------:R-:W-:Y:S01]  /*41e0*/  FFMA.FTZ R52, R69, c[0x0][0x2d0], -R133.reuse ;  /* 0x0000b40045347a23 */ /* 0x100fe20000010885 */
[C---:B------:R-:W-:Y:S01]  /*41f0*/  FSETP.NEU.FTZ.AND P1, PT, R3.reuse, -INF , PT ;  /* 0xff8000000300780b */ /* 0x040fe20003f3d000 */
[----:B------:R-:W-:Y:S01]  /*4200*/  FMUL.FTZ R63, R3, c[0x0][0x2d0] ;  /* 0x0000b400033f7a20 */ /* 0x000fe20000410000 */
[----:B------:R-:W-:Y:S01]  /*4210*/  MUFU.EX2 R58, R58 ;  /* 0x0000003a003a7308 */ /* 0x000fe20000000800 */
[----:B------:R-:W-:-:S02]  /*4220*/  FFMA.FTZ R55, R7, c[0x0][0x2d0], -R133 ;  /* 0x0000b40007377a23 */ /* 0x000fc40000010885 */
[--C-:B------:R-:W-:Y:S01]  /*4230*/  FFMA.FTZ R51, R5, c[0x0][0x2d0], -R133.reuse ;  /* 0x0000b40005337a23 */ /* 0x100fe20000010885 */
[----:B------:R-:W-:Y:S01]  /*4240*/  FSEL R63, R63, RZ, P1 ;  /* 0x000000ff3f3f7208 */ /* 0x000fe20000800000 */
[----:B------:R-:W-:Y:S01]  /*4250*/  FFMA.FTZ R50, R6, c[0x0][0x2d0], -R133 ;  /* 0x0000b40006327a23 */ /* 0x000fe20000010885 */
[----:B------:R-:W-:Y:S01]  /*4260*/  PLOP3.LUT P1, PT, PT, PT, UP0, 0x80, 0x0 ;  /* 0x000000000000781c */ /* 0x000fe20003f2f008 */
[----:B------:R-:W-:Y:S01]  /*4270*/  LDSM.16.MT88.4 R4, [R232+0x4100] ;  /* 0x00410000e804783b */ /* 0x000fe20000004200 */
[----:B------:R-:W1:Y:S01]  /*4280*/  MUFU.EX2 R57, R57 ;  /* 0x0000003900397308 */ /* 0x000e620000000800 */
[--C-:B------:R-:W-:Y:S02]  /*4290*/  FFMA.FTZ R61, R84, c[0x0][0x2d0], -R63.reuse ;  /* 0x0000b400543d7a23 */ /* 0x100fe4000001083f */
[--C-:B------:R-:W-:Y:S02]  /*42a0*/  FFMA.FTZ R60, R85, c[0x0][0x2d0], -R63.reuse ;  /* 0x0000b400553c7a23 */ /* 0x100fe4000001083f */
[----:B------:R-:W-:-:S02]  /*42b0*/  FFMA.FTZ R59, R86, c[0x0][0x2d0], -R63 ;  /* 0x0000b400563b7a23 */ /* 0x000fc4000001083f */
[----:B------:R-:W-:Y:S01]  /*42c0*/  FFMA.FTZ R53, R87, c[0x0][0x2d0], -R63 ;  /* 0x0000b40057357a23 */ /* 0x000fe2000001083f */
[----:B------:R-:W-:Y:S01]  /*42d0*/  MUFU.EX2 R56, R56 ;  /* 0x0000003800387308 */ /* 0x000fe20000000800 */
[----:B------:R-:W2:Y:S01]  /*42e0*/  LDSM.16.MT88.4 R84, [R234+0x4100] ;  /* 0x00410000ea54783b */ /* 0x000ea20000004200 */
[----:B------:R-:W-:Y:S02]  /*42f0*/  FFMA.FTZ R47, R12, c[0x0][0x2d0], -R133 ;  /* 0x0000b4000c2f7a23 */ /* 0x000fe40000010885 */
[--C-:B------:R-:W-:Y:S01]  /*4300*/  FFMA.FTZ R54, R11, c[0x0][0x2d0], -R63.reuse ;  /* 0x0000b4000b367a23 */ /* 0x100fe2000001083f */
[----:B------:R-:W3:Y:S01]  /*4310*/  LDSM.16.MT88.4 R12, [R232+0x900] ;  /* 0x00090000e80c783b */ /* 0x000ee20000004200 */
[--C-:B------:R-:W-:Y:S02]  /*4320*/  FFMA.FTZ R49, R10, c[0x0][0x2d0], -R63.reuse ;  /* 0x0000b4000a317a23 */ /* 0x100fe4000001083f */
[----:B------:R-:W4:Y:S01]  /*4330*/  MUFU.EX2 R52, R52 ;  /* 0x0000003400347308 */ /* 0x000f220000000800 */
[--C-:B------:R-:W-:Y:S01]  /*4340*/  FFMA.FTZ R48, R9, c[0x0][0x2d0], -R63.reuse ;  /* 0x0000b40009307a23 */ /* 0x100fe2000001083f */
[----:B-1----:R-:W-:Y:S01]  /*4350*/  F2FP.BF16.PACK_AB R68, R57, R58 ;  /* 0x0000003a3944723e */ /* 0x002fe200000010ff */
[----:B------:R-:W-:-:S02]  /*4360*/  FFMA.FTZ R45, R8, c[0x0][0x2d0], -R63 ;  /* 0x0000b400082d7a23 */ /* 0x000fc4000001083f */
[----:B------:R-:W1:Y:S01]  /*4370*/  LDSM.16.MT88.4 R8, [R236+0x4900] ;  /* 0x00490000ec08783b */ /* 0x000e620000004200 */
[--C-:B------:R-:W-:Y:S02]  /*4380*/  FFMA.FTZ R46, R30, c[0x0][0x2d0], -R133.reuse ;  /* 0x0000b4001e2e7a23 */ /* 0x100fe40000010885 */
[----:B------:R-:W-:Y:S01]  /*4390*/  MUFU.EX2 R61, R61 ;  /* 0x0000003d003d7308 */ /* 0x000fe20000000800 */
[--C-:B------:R-:W-:Y:S02]  /*43a0*/  FFMA.FTZ R43, R28, c[0x0][0x2d0], -R133.reuse ;  /* 0x0000b4001c2b7a23 */ /* 0x100fe40000010885 */
[--C-:B------:R-:W-:Y:S02]  /*43b0*/  FFMA.FTZ R42, R29, c[0x0][0x2d0], -R133.reuse ;  /* 0x0000b4001d2a7a23 */ /* 0x100fe40000010885 */
[----:B------:R-:W5:Y:S01]  /*43c0*/  LDSM.16.MT88.4 R28, [R233+0x4900] ;  /* 0x00490000e91c783b */ /* 0x000f620000004200 */
[----:B------:R-:W-:Y:S02]  /*43d0*/  FFMA.FTZ R2, R44, c[0x0][0x2d0], -R133 ;  /* 0x0000b4002c027a23 */ /* 0x000fe40000010885 */
[----:B------:R-:W2:Y:S01]  /*43e0*/  MUFU.EX2 R60, R60 ;  /* 0x0000003c003c7308 */ /* 0x000ea20000000800 */
[----:B----4-:R-:W-:Y:S01]  /*43f0*/  F2FP.BF16.PACK_AB R70, R52, R56 ;  /* 0x000000383446723e */ /* 0x010fe200000010ff */
[----:B------:R-:W-:-:S02]  /*4400*/  FFMA.FTZ R44, R41, c[0x0][0x2d0], -R63 ;  /* 0x0000b400292c7a23 */ /* 0x000fc4000001083f */
[--C-:B------:R-:W-:Y:S02]  /*4410*/  FFMA.FTZ R41, R182, c[0x0][0x2d0], -R63.reuse ;  /* 0x0000b400b6297a23 */ /* 0x100fe4000001083f */
[--C-:B------:R-:W-:Y:S02]  /*4420*/  FFMA.FTZ R40, R40, c[0x0][0x2d0], -R63.reuse ;  /* 0x0000b40028287a23 */ /* 0x100fe4000001083f */
[----:B------:R-:W-:Y:S01]  /*4430*/  MUFU.EX2 R59, R59 ;  /* 0x0000003b003b7308 */ /* 0x000fe20000000800 */
[----:B------:R-:W-:Y:S02]  /*4440*/  FFMA.FTZ R0, R181, c[0x0][0x2d0], -R63 ;  /* 0x0000b400b5007a23 */ /* 0x000fe4000001083f */
[--C-:B------:R-:W-:Y:S02]  /*4450*/  FFMA.FTZ R145, R145, c[0x0][0x2d0], -R133.reuse ;  /* 0x0000b40091917a23 */ /* 0x100fe40000010885 */
[--C-:B------:R-:W-:Y:S02]  /*4460*/  FFMA.FTZ R146, R146, c[0x0][0x2d0], -R133.reuse ;  /* 0x0000b40092927a23 */ /* 0x100fe40000010885 */
[--C-:B------:R-:W-:Y:S01]  /*4470*/  FFMA.FTZ R148, R148, c[0x0][0x2d0], -R133.reuse ;  /* 0x0000b40094947a23 */ /* 0x100fe20000010885 */
[----:B------:R-:W4:Y:S01]  /*4480*/  MUFU.EX2 R53, R53 ;  /* 0x0000003500357308 */ /* 0x000f220000000800 */
[----:B--2---:R-:W-:Y:S01]  /*4490*/  F2FP.BF16.PACK_AB R69, R60, R61 ;  /* 0x0000003d3c45723e */ /* 0x004fe200000010ff */
[----:B------:R-:W-:-:S02]  /*44a0*/  FFMA.FTZ R147, R147, c[0x0][0x2d0], -R133 ;  /* 0x0000b40093937a23 */ /* 0x000fc40000010885 */
[--C-:B------:R-:W-:Y:S02]  /*44b0*/  FFMA.FTZ R151, R151, c[0x0][0x2d0], -R63.reuse ;  /* 0x0000b40097977a23 */ /* 0x100fe4000001083f */
[--C-:B------:R-:W-:Y:S02]  /*44c0*/  FFMA.FTZ R152, R152, c[0x0][0x2d0], -R63.reuse ;  /* 0x0000b40098987a23 */ /* 0x100fe4000001083f */
[----:B------:R-:W-:Y:S01]  /*44d0*/  MUFU.EX2 R55, R55 ;  /* 0x0000003700377308 */ /* 0x000fe20000000800 */
[--C-:B------:R-:W-:Y:S02]  /*44e0*/  FFMA.FTZ R153, R153, c[0x0][0x2d0], -R63.reuse ;  /* 0x0000b40099997a23 */ /* 0x100fe4000001083f */
[----:B------:R-:W-:Y:S02]  /*44f0*/  FFMA.FTZ R154, R154, c[0x0][0x2d0], -R63 ;  /* 0x0000b4009a9a7a23 */ /* 0x000fe4000001083f */
[--C-:B------:R-:W-:Y:S02]  /*4500*/  FFMA.FTZ R161, R161, c[0x0][0x2d0], -R133.reuse ;  /* 0x0000b400a1a17a23 */ /* 0x100fe40000010885 */
[--C-:B------:R-:W-:Y:S01]  /*4510*/  FFMA.FTZ R162, R162, c[0x0][0x2d0], -R133.reuse ;  /* 0x0000b400a2a27a23 */ /* 0x100fe20000010885 */
[----:B----4-:R-:W-:Y:S01]  /*4520*/  F2FP.BF16.PACK_AB R71, R53, R59 ;  /* 0x0000003b3547723e */ /* 0x010fe200000010ff */
[----:B------:R-:W2:Y:S01]  /*4530*/  MUFU.EX2 R51, R51 ;  /* 0x0000003300337308 */ /* 0x000ea20000000800 */
[----:B------:R-:W-:-:S02]  /*4540*/  FFMA.FTZ R164, R164, c[0x0][0x2d0], -R133 ;  /* 0x0000b400a4a47a23 */ /* 0x000fc40000010885 */
[----:B------:R-:W-:Y:S02]  /*4550*/  FFMA.FTZ R163, R163, c[0x0][0x2d0], -R133 ;  /* 0x0000b400a3a37a23 */ /* 0x000fe40000010885 */
[--C-:B------:R-:W-:Y:S01]  /*4560*/  FFMA.FTZ R166, R166, c[0x0][0x2d0], -R63.reuse ;  /* 0x0000b400a6a67a23 */ /* 0x100fe2000001083f */
[C---:B------:R-:W-:Y:S01]  /*4570*/  HMMA.16816.F32.BF16 R104, R68.reuse, R100, RZ ;  /* 0x000000644468723c */ /* 0x040fe200000418ff */
[--C-:B------:R-:W-:Y:S01]  /*4580*/  FFMA.FTZ R167, R167, c[0x0][0x2d0], -R63.reuse ;  /* 0x0000b400a7a77a23 */ /* 0x100fe2000001083f */
[----:B------:R-:W-:Y:S01]  /*4590*/  MUFU.EX2 R50, R50 ;  /* 0x0000003200327308 */ /* 0x000fe20000000800 */
[--C-:B------:R-:W-:Y:S02]  /*45a0*/  FFMA.FTZ R169, R169, c[0x0][0x2d0], -R63.reuse ;  /* 0x0000b400a9a97a23 */ /* 0x100fe4000001083f */
[----:B------:R-:W-:Y:S02]  /*45b0*/  FFMA.FTZ R170, R170, c[0x0][0x2d0], -R63 ;  /* 0x0000b400aaaa7a23 */ /* 0x000fe4000001083f */
[--C-:B------:R-:W-:Y:S01]  /*45c0*/  FFMA.FTZ R180, R180, c[0x0][0x2d0], -R133.reuse ;  /* 0x0000b400b4b47a23 */ /* 0x100fe20000010885 */
[----:B------:R-:W-:Y:S01]  /*45d0*/  HMMA.16816.F32.BF16 R100, R68, R102, RZ ;  /* 0x000000664464723c */ /* 0x000fe200000418ff */
[--C-:B------:R-:W-:Y:S01]  /*45e0*/  FFMA.FTZ R179, R179, c[0x0][0x2d0], -R133.reuse ;  /* 0x0000b400b3b37a23 */ /* 0x100fe20000010885 */
[----:B------:R-:W-:Y:S01]  /*45f0*/  MUFU.EX2 R47, R47 ;  /* 0x0000002f002f7308 */ /* 0x000fe20000000800 */
        /* <DEDUP_REMOVED lines=11> */
[----:B------:R-:W4:Y:S01]  /*46b0*/  MUFU.EX2 R49, R49 ;  /* 0x0000003100317308 */ /* 0x000f220000000800 */
        /* <DEDUP_REMOVED lines=8> */
[----:B------:R-:W-:Y:S01]  /*4740*/  FADD.FTZ R57, R58, R57 ;  /* 0x000000393a397221 */ /* 0x000fe20000010000 */
[----:B------:R-:W-:Y:S01]  /*4750*/  HMMA.16816.F32.BF16 R120, R68, R116, RZ ;  /* 0x000000744478723c */ /* 0x000fe200000418ff */
[----:B------:R-:W-:Y:S01]  /*4760*/  FADD.FTZ R60, R61, R60 ;  /* 0x0000003c3d3c7221 */ /* 0x000fe20000010000 */
[----:B------:R-:W1:Y:S01]  /*4770*/  MUFU.EX2 R45, R45 ;  /* 0x0000002d002d7308 */ /* 0x000e620000000800 */
[----:B------:R-:W-:-:S02]  /*4780*/  FADD.FTZ R56, R56, R57 ;  /* 0x0000003938387221 */ /* 0x000fc40000010000 */
[----:B------:R-:W-:Y:S02]  /*4790*/  FADD.FTZ R59, R59, R60 ;  /* 0x0000003c3b3b7221 */ /* 0x000fe40000010000 */
[----:B------:R-:W-:Y:S01]  /*47a0*/  FFMA.FTZ R249, R67, c[0x0][0x2d0], -R133 ;  /* 0x0000b40043f97a23 */ /* 0x000fe20000010885 */
[----:B------:R-:W-:Y:S01]  /*47b0*/  HMMA.16816.F32.BF16 R112, R68, R108, RZ ;  /* 0x0000006c4470723c */ /* 0x000fe200000418ff */
[----:B------:R-:W-:Y:S01]  /*47c0*/  FFMA.FTZ R248, R62, c[0x0][0x2d0], -R63 ;  /* 0x0000b4003ef87a23 */ /* 0x000fe2000001083f */
[----:B------:R-:W-:Y:S01]  /*47d0*/  MUFU.EX2 R46, R46 ;  /* 0x0000002e002e7308 */ /* 0x000fe20000000800 */
[----:B------:R-:W-:Y:S02]  /*47e0*/  FADD.FTZ R56, R52, R56 ;  /* 0x0000003834387221 */ /* 0x000fe40000010000 */
[----:B------:R-:W-:-:S03]  /*47f0*/  FADD.FTZ R59, R53, R59 ;  /* 0x0000003b353b7221 */ /* 0x000fc60000010000 */
[C---:B------:R-:W-:Y:S02]  /*4800*/  HMMA.16816.F32.BF16 R88, R68.reuse, R84, RZ ;  /* 0x000000544458723c */ /* 0x040fe400000418ff */
[----:B------:R-:W1:Y:S06]  /*4810*/  MUFU.EX2 R43, R43 ;  /* 0x0000002b002b7308 */ /* 0x000e6c0000000800 */
[C---:B------:R-:W-:Y:S02]  /*4820*/  HMMA.16816.F32.BF16 R80, R68.reuse, R76, RZ ;  /* 0x0000004c4450723c */ /* 0x040fe400000418ff */
[----:B------:R-:W-:Y:S06]  /*4830*/  MUFU.EX2 R42, R42 ;  /* 0x0000002a002a7308 */ /* 0x000fec0000000800 */
        /* <DEDUP_REMOVED lines=11> */
[----:B------:R-:W-:Y:S05]  /*48f0*/  MUFU.EX2 R145, R145 ;  /* 0x0000009100917308 */ /* 0x000fea0000000800 */
[----:B--2---:R-:W-:Y:S01]  /*4900*/  F2FP.BF16.PACK_AB R4, R51, R55 ;  /* 0x000000373304723e */ /* 0x004fe200000010ff */
[----:B------:R-:W-:Y:S01]  /*4910*/  HMMA.16816.F32.BF16 R68, R68, R6, RZ ;  /* 0x000000064444723c */ /* 0x000fe200000418ff */
[----:B----4-:R-:W-:Y:S01]  /*4920*/  F2FP.BF16.PACK_AB R5, R49, R54 ;  /* 0x000000363105723e */ /* 0x010fe200000010ff */
[----:B------:R-:W2:Y:S01]  /*4930*/  MUFU.EX2 R146, R146 ;  /* 0x0000009200927308 */ /* 0x000ea20000000800 */
[----:B------:R-:W-:-:S02]  /*4940*/  FADD.FTZ R55, R55, R56 ;  /* 0x0000003837377221 */ /* 0x000fc40000010000 */
[----:B------:R-:W-:Y:S02]  /*4950*/  FADD.FTZ R54, R54, R59 ;  /* 0x0000003b36367221 */ /* 0x000fe40000010000 */
[----:B------:R-:W-:Y:S01]  /*4960*/  F2FP.BF16.PACK_AB R6, R47, R50 ;  /* 0x000000322f06723e */ /* 0x000fe200000010ff */
[----:B------:R-:W-:Y:S01]  /*4970*/  FADD.FTZ R55, R51, R55 ;  /* 0x0000003733377221 */ /* 0x000fe20000010000 */
[----:B-1----:R-:W-:Y:S01]  /*4980*/  F2FP.BF16.PACK_AB R7, R45, R48 ;  /* 0x000000302d07723e */ /* 0x002fe200000010ff */
[----:B------:R-:W-:Y:S01]  /*4990*/  MUFU.EX2 R148, R148 ;  /* 0x0000009400947308 */ /* 0x000fe20000000800 */
[----:B------:R-:W-:Y:S02]  /*49a0*/  FADD.FTZ R54, R49, R54 ;  /* 0x0000003631367221 */ /* 0x000fe40000010000 */
[----:B------:R-:W-:Y:S02]  /*49b0*/  FADD.FTZ R50, R50, R55 ;  /* 0x0000003732327221 */ /* 0x000fe40000010000 */
[----:B------:R-:W-:Y:S01]  /*49c0*/  FADD.FTZ R48, R48, R54 ;  /* 0x0000003630307221 */ /* 0x000fe20000010000 */
[----:B---3--:R-:W-:Y:S01]  /*49d0*/  HMMA.16816.F32.BF16 R104, R4, R12, R104 ;  /* 0x0000000c0468723c */ /* 0x008fe20000041868 */
[----:B------:R-:W-:Y:S01]  /*49e0*/  FADD.FTZ R50, R47, R50 ;  /* 0x000000322f327221 */ /* 0x000fe20000010000 */
[----:B------:R-:W1:Y:S01]  /*49f0*/  MUFU.EX2 R147, R147 ;  /* 0x0000009300937308 */ /* 0x000e620000000800 */
[----:B------:R-:W-:-:S05]  /*4a00*/  FADD.FTZ R48, R45, R48 ;  /* 0x000000302d307221 */ /* 0x000fca0000010000 */
[C---:B------:R-:W-:Y:S01]  /*4a10*/  HMMA.16816.F32.BF16 R100, R4.reuse, R14, R100 ;  /* 0x0000000e0464723c */ /* 0x040fe20000041864 */
[----:B------:R-:W3:Y:S01]  /*4a20*/  LDSM.16.MT88.4 R12, [R232+0x4900] ;  /* 0x00490000e80c783b */ /* 0x000ee20000004200 */
[----:B------:R-:W-:Y:S06]  /*4a30*/  MUFU.EX2 R151, R151 ;  /* 0x0000009700977308 */ /* 0x000fec0000000800 */
[C---:B------:R-:W-:Y:S02]  /*4a40*/  HMMA.16816.F32.BF16 R96, R4.reuse, R8, R96 ;  /* 0x000000080460723c */ /* 0x040fe40000041860 */
[----:B------:R-:W4:Y:S06]  /*4a50*/  MUFU.EX2 R152, R152 ;  /* 0x0000009800987308 */ /* 0x000f2c0000000800 */
[C---:B------:R-:W-:Y:S01]  /*4a60*/  HMMA.16816.F32.BF16 R92, R4.reuse, R10, R92 ;  /* 0x0000000a045c723c */ /* 0x040fe2000004185c */
[----:B------:R-:W1:Y:S01]  /*4a70*/  LDSM.16.MT88.4 R8, [R232+0x1100] ;  /* 0x00110000e808783b */ /* 0x000e620000004200 */
[----:B------:R-:W-:Y:S06]  /*4a80*/  MUFU.EX2 R153, R153 ;  /* 0x0000009900997308 */ /* 0x000fec0000000800 */
[C---:B------:R-:W-:Y:S02]  /*4a90*/  HMMA.16816.F32.BF16 R128, R4.reuse, R24, R128 ;  /* 0x000000180480723c */ /* 0x040fe40000041880 */
[----:B------:R-:W1:Y:S06]  /*4aa0*/  MUFU.EX2 R154, R154 ;  /* 0x0000009a009a7308 */ /* 0x000e6c0000000800 */
[C---:B------:R-:W-:Y:S01]  /*4ab0*/  HMMA.16816.F32.BF16 R124, R4.reuse, R26, R124 ;  /* 0x0000001a047c723c */ /* 0x040fe2000004187c */
[----:B------:R-:W-:Y:S01]  /*4ac0*/  LDSM.16.MT88.4 R24, [R236+0x1100] ;  /* 0x00110000ec18783b */ /* 0x000fe20000004200 */
        /* <DEDUP_REMOVED lines=16> */
[C---:B-----5:R-:W-:Y:S02]  /*4bd0*/  HMMA.16816.F32.BF16 R80, R4.reuse, R28, R80 ;  /* 0x0000001c0450723c */ /* 0x060fe40000041850 */
[----:B------:R-:W5:Y:S06]  /*4be0*/  MUFU.EX2 R170, R170 ;  /* 0x000000aa00aa7308 */ /* 0x000f6c0000000800 */
[C---:B------:R-:W-:Y:S01]  /*4bf0*/  HMMA.16816.F32.BF16 R76, R4.reuse, R30, R76 ;  /* 0x0000001e044c723c */ /* 0x040fe2000004184c */
[----:B------:R-:W-:Y:S01]  /*4c00*/  LDSM.16.MT88.4 R28, [R233+0x5100] ;  /* 0x00510000e91c783b */ /* 0x000fe20000004200 */
[----:B------:R-:W-:Y:S06]  /*4c10*/  MUFU.EX2 R180, R180 ;  /* 0x000000b400b47308 */ /* 0x000fec0000000800 */
[C---:B---3--:R-:W-:Y:S02]  /*4c20*/  HMMA.16816.F32.BF16 R72, R4.reuse, R12, R72 ;  /* 0x0000000c0448723c */ /* 0x048fe40000041848 */
[----:B------:R-:W3:Y:S06]  /*4c30*/  MUFU.EX2 R179, R179 ;  /* 0x000000b300b37308 */ /* 0x000eec0000000800 */
[----:B------:R-:W-:Y:S01]  /*4c40*/  HMMA.16816.F32.BF16 R68, R4, R14, R68 ;  /* 0x0000000e0444723c */ /* 0x000fe20000041844 */
[----:B------:R-:W2:Y:S01]  /*4c50*/  LDSM.16.MT88.4 R12, [R236+0x5100] ;  /* 0x00510000ec0c783b */ /* 0x000ea20000004200 */
[----:B------:R-:W-:Y:S05]  /*4c60*/  MUFU.EX2 R178, R178 ;  /* 0x000000b200b27308 */ /* 0x000fea0000000800 */
[----:B------:R-:W-:Y:S01]  /*4c70*/  F2FP.BF16.PACK_AB R4, R43, R46 ;  /* 0x0000002e2b04723e */ /* 0x000fe200000010ff */
[----:B------:R-:W-:Y:S01]  /*4c80*/  FADD.FTZ R46, R46, R50 ;  /* 0x000000322e2e7221 */ /* 0x000fe20000010000 */
[----:B------:R-:W-:Y:S01]  /*4c90*/  F2FP.BF16.PACK_AB R6, R2, R42 ;  /* 0x0000002a0206723e */ /* 0x000fe200000010ff */
[----:B------:R-:W2:Y:S01]  /*4ca0*/  MUFU.EX2 R177, R177 ;  /* 0x000000b100b17308 */ /* 0x000ea20000000800 */
[----:B------:R-:W-:Y:S01]  /*4cb0*/  F2FP.BF16.PACK_AB R5, R41, R44 ;  /* 0x0000002c2905723e */ /* 0x000fe200000010ff */
[----:B------:R-:W-:Y:S01]  /*4cc0*/  FADD.FTZ R44, R44, R48 ;  /* 0x000000302c2c7221 */ /* 0x000fe20000010000 */
[----:B------:R-:W-:Y:S01]  /*4cd0*/  F2FP.BF16.PACK_AB R7, R0, R40 ;  /* 0x000000280007723e */ /* 0x000fe200000010ff */
[----:B------:R-:W-:-:S02]  /*4ce0*/  FADD.FTZ R46, R43, R46 ;  /* 0x0000002e2b2e7221 */ /* 0x000fc40000010000 */
[----:B------:R-:W-:Y:S02]  /*4cf0*/  FADD.FTZ R44, R41, R44 ;  /* 0x0000002c292c7221 */ /* 0x000fe40000010000 */
[----:B------:R-:W-:Y:S01]  /*4d00*/  MUFU.EX2 R176, R176 ;  /* 0x000000b000b07308 */ /* 0x000fe20000000800 */
[----:B------:R-:W-:Y:S01]  /*4d10*/  FADD.FTZ R42, R42, R46 ;  /* 0x0000002e2a2a7221 */ /* 0x000fe20000010000 */
[C---:B-1----:R-:W-:Y:S01]  /*4d20*/  HMMA.16816.F32.BF16 R104, R4.reuse, R8, R104 ;  /* 0x000000080468723c */ /* 0x042fe20000041868 */
[----:B------:R-:W-:Y:S02]  /*4d30*/  FADD.FTZ R40, R40, R44 ;  /* 0x0000002c28287221 */ /* 0x000fe40000010000 */
[----:B------:R-:W-:Y:S02]  /*4d40*/  FADD.FTZ R42, R2, R42 ;  /* 0x0000002a022a7221 */ /* 0x000fe40000010000 */
[----:B------:R-:W-:Y:S01]  /*4d50*/  FADD.FTZ R40, R0, R40 ;  /* 0x0000002800287221 */ /* 0x000fe20000010000 */
[----:B------:R-:W1:Y:S02]  /*4d60*/  MUFU.EX2 R171, R171 ;  /* 0x000000ab00ab7308 */ /* 0x000e640000000800 */
[C---:B------:R-:W-:Y:S01]  /*4d70*/  HMMA.16816.F32.BF16 R100, R4.reuse, R10, R100 ;  /* 0x0000000a0464723c */ /* 0x040fe20000041864 */
[----:B------:R-:W1:Y:S05]  /*4d80*/  LDSM.16.MT88.4 R8, [R232+0x5100] ;  /* 0x00510000e808783b */ /* 0x000e6a0000004200 */
[----:B------:R-:W-:Y:S02]  /*4d90*/  MUFU.EX2 R168, R168 ;  /* 0x000000a800a87308 */ /* 0x000fe40000000800 */
[C---:B------:R-:W-:Y:S06]  /*4da0*/  HMMA.16816.F32.BF16 R112, R4.reuse, R16, R112 ;  /* 0x000000100470723c */ /* 0x040fec0000041870 */
[----:B------:R-:W1:Y:S02]  /*4db0*/  MUFU.EX2 R165, R165 ;  /* 0x000000a500a57308 */ /* 0x000e640000000800 */
[C---:B------:R-:W-:Y:S01]  /*4dc0*/  HMMA.16816.F32.BF16 R108, R4.reuse, R18, R108 ;  /* 0x00000012046c723c */ /* 0x040fe2000004186c */
[----:B------:R-:W3:Y:S05]  /*4dd0*/  LDSM.16.MT88.4 R16, [R233+0x1900] ;  /* 0x00190000e910783b */ /* 0x000eea0000004200 */
[----:B------:R-:W-:Y:S02]  /*4de0*/  MUFU.EX2 R160, R160 ;  /* 0x000000a000a07308 */ /* 0x000fe40000000800 */
[C---:B--2---:R-:W-:Y:S06]  /*4df0*/  HMMA.16816.F32.BF16 R96, R4.reuse, R12, R96 ;  /* 0x0000000c0460723c */ /* 0x044fec0000041860 */
[----:B------:R-:W2:Y:S02]  /*4e00*/  MUFU.EX2 R159, R159 ;  /* 0x0000009f009f7308 */ /* 0x000ea40000000800 */
[C---:B------:R-:W-:Y:S01]  /*4e10*/  HMMA.16816.F32.BF16 R92, R4.reuse, R14, R92 ;  /* 0x0000000e045c723c */ /* 0x040fe2000004185c */
[----:B------:R-:W2:Y:S05]  /*4e20*/  LDSM.16.MT88.4 R12, [R232+0x1900] ;  /* 0x00190000e80c783b */ /* 0x000eaa0000004200 */
[----:B------:R-:W-:Y:S02]  /*4e30*/  MUFU.EX2 R158, R158 ;  /* 0x0000009e009e7308 */ /* 0x000fe40000000800 */
[C---:B------:R-:W-:Y:S06]  /*4e40*/  HMMA.16816.F32.BF16 R128, R4.reuse, R24, R128 ;  /* 0x000000180480723c */ /* 0x040fec0000041880 */
[----:B------:R-:W2:Y:S02]  /*4e50*/  MUFU.EX2 R157, R157 ;  /* 0x0000009d009d7308 */ /* 0x000ea40000000800 */
[C---:B-1----:R-:W-:Y:S06]  /*4e60*/  HMMA.16816.F32.BF16 R72, R4.reuse, R8, R72 ;  /* 0x000000080448723c */ /* 0x042fec0000041848 */
[----:B------:R-:W-:Y:S02]  /*4e70*/  MUFU.EX2 R156, R156 ;  /* 0x0000009c009c7308 */ /* 0x000fe40000000800 */
[C---:B------:R-:W-:Y:S01]  /*4e80*/  HMMA.16816.F32.BF16 R68, R4.reuse, R10, R68 ;  /* 0x0000000a0444723c */ /* 0x040fe20000041844 */
[----:B------:R-:W1:Y:S05]  /*4e90*/  LDSM.16.MT88.4 R8, [R236+0x5900] ;  /* 0x00590000ec08783b */ /* 0x000e6a0000004200 */
[----:B------:R-:W1:Y:S02]  /*4ea0*/  MUFU.EX2 R155, R155 ;  /* 0x0000009b009b7308 */ /* 0x000e640000000800 */
[C---:B------:R-:W-:Y:S01]  /*4eb0*/  HMMA.16816.F32.BF16 R124, R4.reuse, R26, R124 ;  /* 0x0000001a047c723c */ /* 0x040fe2000004187c */
[----:B------:R-:W1:Y:S05]  /*4ec0*/  LDSM.16.MT88.4 R24, [R236+0x1900] ;  /* 0x00190000ec18783b */ /* 0x000e6a0000004200 */
[----:B------:R-:W-:Y:S02]  /*4ed0*/  MUFU.EX2 R150, R150 ;  /* 0x0000009600967308 */ /* 0x000fe40000000800 */
[C---:B------:R-:W-:Y:S06]  /*4ee0*/  HMMA.16816.F32.BF16 R120, R4.reuse, R20, R120 ;  /* 0x000000140478723c */ /* 0x040fec0000041878 */
[----:B------:R-:W-:Y:S02]  /*4ef0*/  MUFU.EX2 R249, R249 ;  /* 0x000000f900f97308 */ /* 0x000fe40000000800 */
[C---:B------:R-:W-:Y:S01]  /*4f00*/  HMMA.16816.F32.BF16 R116, R4.reuse, R22, R116 ;  /* 0x000000160474723c */ /* 0x040fe20000041874 */
[----:B------:R-:W1:Y:S05]  /*4f10*/  LDSM.16.MT88.4 R20, [R234+0x1900] ;  /* 0x00190000ea14783b */ /* 0x000e6a0000004200 */
[----:B------:R-:W-:Y:S02]  /*4f20*/  MUFU.EX2 R248, R248 ;  /* 0x000000f800f87308 */ /* 0x000fe40000000800 */
[C---:B------:R-:W-:Y:S08]  /*4f30*/  HMMA.16816.F32.BF16 R88, R4.reuse, R32, R88 ;  /* 0x000000200458723c */ /* 0x040ff00000041858 */
[C---:B------:R-:W-:Y:S01]  /*4f40*/  HMMA.16816.F32.BF16 R84, R4.reuse, R34, R84 ;  /* 0x000000220454723c */ /* 0x040fe20000041854 */
[----:B------:R-:W-:Y:S07]  /*4f50*/  LDSM.16.MT88.4 R32, [R233+0x6900] ;  /* 0x00690000e920783b */ /* 0x000fee0000004200 */
[C---:B------:R-:W-:Y:S08]  /*4f60*/  HMMA.16816.F32.BF16 R80, R4.reuse, R28, R80 ;  /* 0x0000001c0450723c */ /* 0x040ff00000041850 */
[----:B------:R-:W-:Y:S01]  /*4f70*/  HMMA.16816.F32.BF16 R76, R4, R30, R76 ;  /* 0x0000001e044c723c */ /* 0x000fe2000004184c */
[----:B------:R-:W-:Y:S06]  /*4f80*/  LDSM.16.MT88.4 R28, [R233+0x5900] ;  /* 0x00590000e91c783b */ /* 0x000fec0000004200 */
[----:B------:R-:W-:Y:S01]  /*4f90*/  F2FP.BF16.PACK_AB R4, R146, R145 ;  /* 0x000000919204723e */ /* 0x000fe200000010ff */
[----:B------:R-:W-:Y:S01]  /*4fa0*/  FADD.FTZ R145, R145, R42 ;  /* 0x0000002a91917221 */ /* 0x000fe20000010000 */
[----:B------:R-:W-:-:S02]  /*4fb0*/  F2FP.BF16.PACK_AB R6, R147, R148 ;  /* 0x000000949306723e */ /* 0x000fc400000010ff */
[----:B----4-:R-:W-:Y:S01]  /*4fc0*/  F2FP.BF16.PACK_AB R5, R152, R151 ;  /* 0x000000979805723e */ /* 0x010fe200000010ff */
[----:B------:R-:W-:Y:S01]  /*4fd0*/  FADD.FTZ R151, R151, R40 ;  /* 0x0000002897977221 */ /* 0x000fe20000010000 */
[----:B------:R-:W-:Y:S01]  /*4fe0*/  F2FP.BF16.PACK_AB R7, R154, R153 ;  /* 0x000000999a07723e */ /* 0x000fe200000010ff */
[----:B------:R-:W-:Y:S02]  /*4ff0*/  FADD.FTZ R145, R146, R145 ;  /* 0x0000009192917221 */ /* 0x000fe40000010000 */
[----:B------:R-:W-:Y:S02]  /*5000*/  FADD.FTZ R151, R152, R151 ;  /* 0x0000009798977221 */ /* 0x000fe40000010000 */
[----:B------:R-:W-:Y:S02]  /*5010*/  FADD.FTZ R148, R148, R145 ;  /* 0x0000009194947221 */ /* 0x000fe40000010000 */
[----:B---3--:R-:W-:Y:S01]  /*5020*/  HMMA.16816.F32.BF16 R112, R4, R16, R112 ;  /* 0x000000100470723c */ /* 0x008fe20000041870 */
[----:B------:R-:W-:-:S02]  /*5030*/  FADD.FTZ R153, R153, R151 ;  /* 0x0000009799997221 */ /* 0x000fc40000010000 */
[----:B------:R-:W-:Y:S02]  /*5040*/  FADD.FTZ R148, R147, R148 ;  /* 0x0000009493947221 */ /* 0x000fe40000010000 */
[----:B------:R-:W-:-:S03]  /*5050*/  FADD.FTZ R153, R154, R153 ;  /* 0x000000999a997221 */ /* 0x000fc60000010000 */
[C---:B------:R-:W-:Y:S01]  /*5060*/  HMMA.16816.F32.BF16 R108, R4.reuse, R18, R108 ;  /* 0x00000012046c723c */ /* 0x040fe2000004186c */
[----:B------:R-:W3:Y:S07]  /*5070*/  LDSM.16.MT88.4 R16, [R234+0x5900] ;  /* 0x00590000ea10783b */ /* 0x000eee0000004200 */
[C---:B--2---:R-:W-:Y:S08]  /*5080*/  HMMA.16816.F32.BF16 R104, R4.reuse, R12, R104 ;  /* 0x0000000c0468723c */ /* 0x044ff00000041868 */
[C---:B------:R-:W-:Y:S01]  /*5090*/  HMMA.16816.F32.BF16 R100, R4.reuse, R14, R100 ;  /* 0x0000000e0464723c */ /* 0x040fe20000041864 */
[----:B------:R-:W2:Y:S07]  /*50a0*/  LDSM.16.MT88.4 R12, [R232+0x5900] ;  /* 0x00590000e80c783b */ /* 0x000eae0000004200 */
[C---:B-1----:R-:W-:Y:S08]  /*50b0*/  HMMA.16816.F32.BF16 R96, R4.reuse, R8, R96 ;  /* 0x000000080460723c */ /* 0x042ff00000041860 */
[C---:B------:R-:W-:Y:S01]  /*50c0*/  HMMA.16816.F32.BF16 R92, R4.reuse, R10, R92 ;  /* 0x0000000a045c723c */ /* 0x040fe2000004185c */
[----:B------:R-:W1:Y:S07]  /*50d0*/  LDSM.16.MT88.4 R8, [R233+0x2100] ;  /* 0x00210000e908783b */ /* 0x000e6e0000004200 */
[C---:B------:R-:W-:Y:S08]  /*50e0*/  HMMA.16816.F32.BF16 R128, R4.reuse, R24, R128 ;  /* 0x000000180480723c */ /* 0x040ff00000041880 */
[C---:B------:R-:W-:Y:S01]  /*50f0*/  HMMA.16816.F32.BF16 R124, R4.reuse, R26, R124 ;  /* 0x0000001a047c723c */ /* 0x040fe2000004187c */
[----:B------:R-:W-:Y:S07]  /*5100*/  LDSM.16.MT88.4 R24, [R236+0x2100] ;  /* 0x00210000ec18783b */ /* 0x000fee0000004200 */
[C---:B------:R-:W-:Y:S08]  /*5110*/  HMMA.16816.F32.BF16 R120, R4.reuse, R20, R120 ;  /* 0x000000140478723c */ /* 0x040ff00000041878 */
[C---:B------:R-:W-:Y:S01]  /*5120*/  HMMA.16816.F32.BF16 R116, R4.reuse, R22, R116 ;  /* 0x000000160474723c */ /* 0x040fe20000041874 */
[----:B------:R-:W4:Y:S07]  /*5130*/  LDSM.16.MT88.4 R20, [R234+0x2100] ;  /* 0x00210000ea14783b */ /* 0x000f2e0000004200 */
[C---:B---3--:R-:W-:Y:S08]  /*5140*/  HMMA.16816.F32.BF16 R88, R4.reuse, R16, R88 ;  /* 0x000000100458723c */ /* 0x048ff00000041858 */
[C---:B------:R-:W-:Y:S01]  /*5150*/  HMMA.16816.F32.BF16 R84, R4.reuse, R18, R84 ;  /* 0x000000120454723c */ /* 0x040fe20000041854 */
[----:B------:R-:W3:Y:S07]  /*5160*/  LDSM.16.MT88.4 R16, [R232+0x2100] ;  /* 0x00210000e810783b */ /* 0x000eee0000004200 */
[C---:B------:R-:W-:Y:S08]  /*5170*/  HMMA.16816.F32.BF16 R80, R4.reuse, R28, R80 ;  /* 0x0000001c0450723c */ /* 0x040ff00000041850 */
[C---:B------:R-:W-:Y:S01]  /*5180*/  HMMA.16816.F32.BF16 R76, R4.reuse, R30, R76 ;  /* 0x0000001e044c723c */ /* 0x040fe2000004184c */
[----:B------:R-:W-:Y:S07]  /*5190*/  LDSM.16.MT88.4 R28, [R236+0x3100] ;  /* 0x00310000ec1c783b */ /* 0x000fee0000004200 */
[C---:B--2---:R-:W-:Y:S08]  /*51a0*/  HMMA.16816.F32.BF16 R72, R4.reuse, R12, R72 ;  /* 0x0000000c0448723c */ /* 0x044ff00000041848 */
[----:B------:R-:W-:Y:S01]  /*51b0*/  HMMA.16816.F32.BF16 R68, R4, R14, R68 ;  /* 0x0000000e0444723c */ /* 0x000fe20000041844 */
[----:B------:R-:W2:Y:S06]  /*51c0*/  LDSM.16.MT88.4 R12, [R236+0x6100] ;  /* 0x00610000ec0c783b */ /* 0x000eac0000004200 */
[----:B------:R-:W-:Y:S01]  /*51d0*/  F2FP.BF16.PACK_AB R4, R162, R161 ;  /* 0x000000a1a204723e */ /* 0x000fe200000010ff */
[----:B------:R-:W-:Y:S01]  /*51e0*/  FADD.FTZ R161, R161, R148 ;  /* 0x00000094a1a17221 */ /* 0x000fe20000010000 */
[----:B------:R-:W-:-:S02]  /*51f0*/  F2FP.BF16.PACK_AB R6, R163, R164 ;  /* 0x000000a4a306723e */ /* 0x000fc400000010ff */
[C---:B------:R-:W-:Y:S01]  /*5200*/  F2FP.BF16.PACK_AB R5, R167.reuse, R166 ;  /* 0x000000a6a705723e */ /* 0x040fe200000010ff */
[----:B------:R-:W-:Y:S01]  /*5210*/  FADD.FTZ R166, R166, R153 ;  /* 0x00000099a6a67221 */ /* 0x000fe20000010000 */
[----:B-----5:R-:W-:Y:S01]  /*5220*/  F2FP.BF16.PACK_AB R7, R170, R169 ;  /* 0x000000a9aa07723e */ /* 0x020fe200000010ff */
[----:B------:R-:W-:Y:S02]  /*5230*/  FADD.FTZ R161, R162, R161 ;  /* 0x000000a1a2a17221 */ /* 0x000fe40000010000 */
[----:B------:R-:W-:Y:S02]  /*5240*/  FADD.FTZ R166, R167, R166 ;  /* 0x000000a6a7a67221 */ /* 0x000fe40000010000 */
[----:B------:R-:W-:Y:S02]  /*5250*/  FADD.FTZ R164, R164, R161 ;  /* 0x000000a1a4a47221 */ /* 0x000fe40000010000 */
[----:B-1----:R-:W-:Y:S01]  /*5260*/  HMMA.16816.F32.BF16 R112, R4, R8, R112 ;  /* 0x000000080470723c */ /* 0x002fe20000041870 */
[----:B------:R-:W-:-:S02]  /*5270*/  FADD.FTZ R169, R169, R166 ;  /* 0x000000a6a9a97221 */ /* 0x000fc40000010000 */
[----:B------:R-:W-:Y:S02]  /*5280*/  FADD.FTZ R164, R163, R164 ;  /* 0x000000a4a3a47221 */ /* 0x000fe40000010000 */
[----:B------:R-:W-:-:S03]  /*5290*/  FADD.FTZ R169, R170, R169 ;  /* 0x000000a9aaa97221 */ /* 0x000fc60000010000 */
[C---:B------:R-:W-:Y:S01]  /*52a0*/  HMMA.16816.F32.BF16 R108, R4.reuse, R10, R108 ;  /* 0x0000000a046c723c */ /* 0x040fe2000004186c */
[----:B------:R-:W1:Y:S07]  /*52b0*/  LDSM.16.MT88.4 R8, [R233+0x6100] ;  /* 0x00610000e908783b */ /* 0x000e6e0000004200 */
[C---:B----4-:R-:W-:Y:S08]  /*52c0*/  HMMA.16816.F32.BF16 R120, R4.reuse, R20, R120 ;  /* 0x000000140478723c */ /* 0x050ff00000041878 */
[C---:B------:R-:W-:Y:S01]  /*52d0*/  HMMA.16816.F32.BF16 R116, R4.reuse, R22, R116 ;  /* 0x000000160474723c */ /* 0x040fe20000041874 */
[----:B------:R-:W4:Y:S07]  /*52e0*/  LDSM.16.MT88.4 R20, [R234+0x6100] ;  /* 0x00610000ea14783b */ /* 0x000f2e0000004200 */
[C---:B---3--:R-:W-:Y:S08]  /*52f0*/  HMMA.16816.F32.BF16 R104, R4.reuse, R16, R104 ;  /* 0x000000100468723c */ /* 0x048ff00000041868 */
        /* <DEDUP_REMOVED lines=11> */
[C---:B----4-:R-:W-:Y:S08]  /*53b0*/  HMMA.16816.F32.BF16 R88, R4.reuse, R20, R88 ;  /* 0x000000140458723c */ /* 0x050ff00000041858 */
[C---:B------:R-:W-:Y:S01]  /*53c0*/  HMMA.16816.F32.BF16 R84, R4.reuse, R22, R84 ;  /* 0x000000160454723c */ /* 0x040fe20000041854 */
[----:B------:R-:W4:Y:S07]  /*53d0*/  LDSM.16.MT88.4 R20, [R233+0x2900] ;  /* 0x00290000e914783b */ /* 0x000f2e0000004200 */
[C---:B---3--:R-:W-:Y:S08]  /*53e0*/  HMMA.16816.F32.BF16 R72, R4.reuse, R16, R72 ;  /* 0x000000100448723c */ /* 0x048ff00000041848 */
[----:B------:R-:W-:Y:S01]  /*53f0*/  HMMA.16816.F32.BF16 R68, R4, R18, R68 ;  /* 0x000000120444723c */ /* 0x000fe20000041844 */
[----:B------:R-:W3:Y:S06]  /*5400*/  LDSM.16.MT88.4 R16, [R236+0x6900] ;  /* 0x00690000ec10783b */ /* 0x000eec0000004200 */
[----:B------:R-:W-:Y:S01]  /*5410*/  F2FP.BF16.PACK_AB R4, R179, R180 ;  /* 0x000000b4b304723e */ /* 0x000fe200000010ff */
[----:B------:R-:W-:Y:S01]  /*5420*/  FADD.FTZ R180, R180, R164 ;  /* 0x000000a4b4b47221 */ /* 0x000fe20000010000 */
[----:B------:R-:W-:-:S02]  /*5430*/  F2FP.BF16.PACK_AB R6, R177, R178 ;  /* 0x000000b2b106723e */ /* 0x000fc400000010ff */
[----:B------:R-:W-:Y:S01]  /*5440*/  F2FP.BF16.PACK_AB R5, R171, R176 ;  /* 0x000000b0ab05723e */ /* 0x000fe200000010ff */
[----:B------:R-:W-:Y:S01]  /*5450*/  FADD.FTZ R176, R176, R169 ;  /* 0x000000a9b0b07221 */ /* 0x000fe20000010000 */
[----:B------:R-:W-:Y:S01]  /*5460*/  F2FP.BF16.PACK_AB R7, R165, R168 ;  /* 0x000000a8a507723e */ /* 0x000fe200000010ff */
[----:B------:R-:W-:Y:S02]  /*5470*/  FADD.FTZ R180, R179, R180 ;  /* 0x000000b4b3b47221 */ /* 0x000fe40000010000 */
[----:B------:R-:W-:Y:S02]  /*5480*/  FADD.FTZ R176, R171, R176 ;  /* 0x000000b0abb07221 */ /* 0x000fe40000010000 */
[----:B------:R-:W-:Y:S02]  /*5490*/  FADD.FTZ R178, R178, R180 ;  /* 0x000000b4b2b27221 */ /* 0x000fe40000010000 */
[----:B--2---:R-:W-:Y:S01]  /*54a0*/  HMMA.16816.F32.BF16 R120, R4, R12, R120 ;  /* 0x0000000c0478723c */ /* 0x004fe20000041878 */
[----:B------:R-:W-:-:S02]  /*54b0*/  FADD.FTZ R168, R168, R176 ;  /* 0x000000b0a8a87221 */ /* 0x000fc40000010000 */
[----:B------:R-:W-:Y:S02]  /*54c0*/  FADD.FTZ R178, R177, R178 ;  /* 0x000000b2b1b27221 */ /* 0x000fe40000010000 */
[----:B------:R-:W-:-:S03]  /*54d0*/  FADD.FTZ R168, R165, R168 ;  /* 0x000000a8a5a87221 */ /* 0x000fc60000010000 */
[C---:B------:R-:W-:Y:S01]  /*54e0*/  HMMA.16816.F32.BF16 R116, R4.reuse, R14, R116 ;  /* 0x0000000e0474723c */ /* 0x040fe20000041874 */
[----:B------:R-:W2:Y:S07]  /*54f0*/  LDSM.16.MT88.4 R12, [R234+0x6900] ;  /* 0x00690000ea0c783b */ /* 0x000eae0000004200 */
[C---:B-1----:R-:W-:Y:S08]  /*5500*/  HMMA.16816.F32.BF16 R104, R4.reuse, R8, R104 ;  /* 0x000000080468723c */ /* 0x042ff00000041868 */
[C---:B------:R-:W-:Y:S01]  /*5510*/  HMMA.16816.F32.BF16 R100, R4.reuse, R10, R100 ;  /* 0x0000000a0464723c */ /* 0x040fe20000041864 */
[----:B------:R-:W1:Y:S07]  /*5520*/  LDSM.16.MT88.4 R8, [R232+0x6900] ;  /* 0x00690000e808783b */ /* 0x000e6e0000004200 */
[C---:B----4-:R-:W-:Y:S08]  /*5530*/  HMMA.16816.F32.BF16 R112, R4.reuse, R20, R112 ;  /* 0x000000140470723c */ /* 0x050ff00000041870 */
[C---:B------:R-:W-:Y:S01]  /*5540*/  HMMA.16816.F32.BF16 R108, R4.reuse, R22, R108 ;  /* 0x00000016046c723c */ /* 0x040fe2000004186c */
[----:B------:R-:W-:Y:S07]  /*5550*/  LDSM.16.MT88.4 R20, [R232+0x3100] ;  /* 0x00310000e814783b */ /* 0x000fee0000004200 */
        /* <DEDUP_REMOVED lines=9> */
[C---:B------:R-:W-:Y:S01]  /*55f0*/  HMMA.16816.F32.BF16 R80, R4.reuse, R32, R80 ;  /* 0x000000200450723c */ /* 0x040fe20000041850 */
[----:B------:R-:W4:Y:S07]  /*5600*/  MUFU.EX2 R32, R149 ;  /* 0x0000009500207308 */ /* 0x000f2e0000000800 */
[C---:B------:R-:W-:Y:S08]  /*5610*/  HMMA.16816.F32.BF16 R128, R4.reuse, R24, R128 ;  /* 0x000000180480723c */ /* 0x040ff00000041880 */
[C---:B------:R-:W-:Y:S01]  /*5620*/  HMMA.16816.F32.BF16 R124, R4.reuse, R26, R124 ;  /* 0x0000001a047c723c */ /* 0x040fe2000004187c */
[----:B------:R-:W5:Y:S07]  /*5630*/  LDSM.16.MT88.4 R24, [R234+0x3100] ;  /* 0x00310000ea18783b */ /* 0x000f6e0000004200 */
[----:B------:R-:W-:Y:S07]  /*5640*/  HMMA.16816.F32.BF16 R76, R4, R34, R76 ;  /* 0x00000022044c723c */ /* 0x000fee000004184c */
[----:B------:R-:W-:Y:S01]  /*5650*/  F2FP.BF16.PACK_AB R4, R159, R160 ;  /* 0x000000a09f04723e */ /* 0x000fe200000010ff */
[----:B------:R-:W-:Y:S01]  /*5660*/  FADD.FTZ R160, R160, R178 ;  /* 0x000000b2a0a07221 */ /* 0x000fe20000010000 */
[----:B------:R-:W-:-:S02]  /*5670*/  F2FP.BF16.PACK_AB R6, R157, R158 ;  /* 0x0000009e9d06723e */ /* 0x000fc400000010ff */
[----:B------:R-:W-:Y:S01]  /*5680*/  F2FP.BF16.PACK_AB R5, R155, R156 ;  /* 0x0000009c9b05723e */ /* 0x000fe200000010ff */
[----:B------:R-:W-:Y:S01]  /*5690*/  FADD.FTZ R156, R156, R168 ;  /* 0x000000a89c9c7221 */ /* 0x000fe20000010000 */
[----:B----4-:R-:W-:Y:S01]  /*56a0*/  F2FP.BF16.PACK_AB R7, R32, R150 ;  /* 0x000000962007723e */ /* 0x010fe200000010ff */
        /* <DEDUP_REMOVED lines=9> */
[C---:B------:R-:W-:Y:S08]  /*5740*/  HMMA.16816.F32.BF16 R104, R4.reuse, R20, R104 ;  /* 0x000000140468723c */ /* 0x040ff00000041868 */
[C---:B------:R-:W-:Y:S01]  /*5750*/  HMMA.16816.F32.BF16 R100, R4.reuse, R22, R100 ;  /* 0x000000160464723c */ /* 0x040fe20000041864 */
[----:B------:R-:W4:Y:S07]  /*5760*/  LDSM.16.MT88.4 R20, [R232+0x7100] ;  /* 0x00710000e814783b */ /* 0x000f2e0000004200 */
[C---:B--2---:R-:W-:Y:S08]  /*5770*/  HMMA.16816.F32.BF16 R96, R4.reuse, R12, R96 ;  /* 0x0000000c0460723c */ /* 0x044ff00000041860 */
[C---:B------:R-:W-:Y:S01]  /*5780*/  HMMA.16816.F32.BF16 R92, R4.reuse, R14, R92 ;  /* 0x0000000e045c723c */ /* 0x040fe2000004185c */
[----:B------:R-:W2:Y:S07]  /*5790*/  LDSM.16.MT88.4 R12, [R236+0x3900] ;  /* 0x00390000ec0c783b */ /* 0x000eae0000004200 */
[C---:B-1----:R-:W-:Y:S08]  /*57a0*/  HMMA.16816.F32.BF16 R88, R4.reuse, R8, R88 ;  /* 0x000000080458723c */ /* 0x042ff00000041858 */
[C---:B------:R-:W-:Y:S01]  /*57b0*/  HMMA.16816.F32.BF16 R84, R4.reuse, R10, R84 ;  /* 0x0000000a0454723c */ /* 0x040fe20000041854 */
[----:B------:R-:W1:Y:S07]  /*57c0*/  LDSM.16.MT88.4 R8, [R234+0x3900] ;  /* 0x00390000ea08783b */ /* 0x000e6e0000004200 */
[C---:B------:R-:W-:Y:S07]  /*57d0*/  HMMA.16816.F32.BF16 R128, R4.reuse, R28, R128 ;  /* 0x0000001c0480723c */ /* 0x040fee0000041880 */
[--C-:B------:R-:W-:Y:S01]  /*57e0*/  FFMA.FTZ R28, R65, c[0x0][0x2d0], -R63.reuse ;  /* 0x0000b400411c7a23 */ /* 0x100fe2000001083f */
[----:B-----5:R-:W-:Y:S01]  /*57f0*/  HMMA.16816.F32.BF16 R120, R4, R24, R120 ;  /* 0x000000180478723c */ /* 0x020fe20000041878 */
[----:B------:R-:W-:-:S04]  /*5800*/  FFMA.FTZ R29, R64, c[0x0][0x2d0], -R63 ;  /* 0x0000b400401d7a23 */ /* 0x000fc8000001083f */
[----:B------:R-:W-:Y:S02]  /*5810*/  MUFU.EX2 R28, R28 ;  /* 0x0000001c001c7308 */ /* 0x000fe40000000800 */
[--C-:B------:R-:W-:Y:S01]  /*5820*/  FFMA.FTZ R24, R144, c[0x0][0x2d0], -R133.reuse ;  /* 0x0000b40090187a23 */ /* 0x100fe20000010885 */
[----:B------:R-:W-:Y:S01]  /*5830*/  HMMA.16816.F32.BF16 R116, R4, R26, R116 ;  /* 0x0000001a0474723c */ /* 0x000fe20000041874 */
[----:B------:R-:W-:-:S04]  /*5840*/  FFMA.FTZ R25, R135, c[0x0][0x2d0], -R133 ;  /* 0x0000b40087197a23 */ /* 0x000fc80000010885 */
[----:B------:R-:W5:Y:S02]  /*5850*/  MUFU.EX2 R24, R24 ;  /* 0x0000001800187308 */ /* 0x000f640000000800 */
[----:B------:R-:W-:Y:S01]  /*5860*/  FFMA.FTZ R26, R134, c[0x0][0x2d0], -R133 ;  /* 0x0000b400861a7a23 */ /* 0x000fe20000010885 */
[----:B------:R-:W-:Y:S01]  /*5870*/  HMMA.16816.F32.BF16 R124, R4, R30, R124 ;  /* 0x0000001e047c723c */ /* 0x000fe2000004187c */
[----:B------:R-:W-:-:S04]  /*5880*/  FFMA.FTZ R27, R66, c[0x0][0x2d0], -R63 ;  /* 0x0000b400421b7a23 */ /* 0x000fc8000001083f */
[----:B------:R-:W1:Y:S03]  /*5890*/  MUFU.EX2 R25, R25 ;  /* 0x0000001900197308 */ /* 0x000e660000000800 */
[C---:B---3--:R-:W-:Y:S05]  /*58a0*/  HMMA.16816.F32.BF16 R80, R4.reuse, R16, R80 ;  /* 0x000000100450723c */ /* 0x048fea0000041850 */
[----:B------:R-:W3:Y:S01]  /*58b0*/  MUFU.EX2 R26, R26 ;  /* 0x0000001a001a7308 */ /* 0x000ee20000000800 */
[----:B-----5:R-:W-:Y:S02]  /*58c0*/  FADD.FTZ R158, R24, R158 ;  /* 0x0000009e189e7221 */ /* 0x020fe40000010000 */
[----:B------:R-:W-:Y:S01]  /*58d0*/  HMMA.16816.F32.BF16 R76, R4, R18, R76 ;  /* 0x00000012044c723c */ /* 0x000fe2000004184c */
[----:B------:R-:W5:Y:S04]  /*58e0*/  LDSM.16.MT88.4 R16, [R233+0x3900] ;  /* 0x00390000e910783b */ /* 0x000f680000004200 */
[----:B------:R-:W2:Y:S01]  /*58f0*/  MUFU.EX2 R27, R27 ;  /* 0x0000001b001b7308 */ /* 0x000ea20000000800 */
[----:B-1----:R-:W-:-:S02]  /*5900*/  FADD.FTZ R158, R25, R158 ;  /* 0x0000009e199e7221 */ /* 0x002fc40000010000 */
[C---:B----4-:R-:W-:Y:S05]  /*5910*/  HMMA.16816.F32.BF16 R72, R4.reuse, R20, R72 ;  /* 0x000000140448723c */ /* 0x050fea0000041848 */
[----:B------:R-:W1:Y:S01]  /*5920*/  MUFU.EX2 R29, R29 ;  /* 0x0000001d001d7308 */ /* 0x000e620000000800 */
[----:B---3--:R-:W-:Y:S02]  /*5930*/  FADD.FTZ R158, R26, R158 ;  /* 0x0000009e1a9e7221 */ /* 0x008fe40000010000 */
[----:B------:R-:W-:Y:S01]  /*5940*/  HMMA.16816.F32.BF16 R68, R4, R22, R68 ;  /* 0x000000160444723c */ /* 0x000fe20000041844 */
[----:B--2---:R-:W-:-:S06]  /*5950*/  FADD.FTZ R150, R27, R150 ;  /* 0x000000961b967221 */ /* 0x004fcc0000010000 */
[----:B------:R-:W-:Y:S02]  /*5960*/  F2FP.BF16.PACK_AB R4, R25, R24 ;  /* 0x000000181904723e */ /* 0x000fe400000010ff */
[C---:B------:R-:W-:Y:S01]  /*5970*/  F2FP.BF16.PACK_AB R6, R249.reuse, R26 ;  /* 0x0000001af906723e */ /* 0x040fe200000010ff */
[C---:B------:R-:W-:Y:S01]  /*5980*/  FADD.FTZ R150, R28.reuse, R150 ;  /* 0x000000961c967221 */ /* 0x040fe20000010000 */
[----:B------:R-:W-:Y:S01]  /*5990*/  F2FP.BF16.PACK_AB R5, R28, R27 ;  /* 0x0000001b1c05723e */ /* 0x000fe200000010ff */
[----:B------:R-:W-:Y:S01]  /*59a0*/  FADD.FTZ R249, R249, R158 ;  /* 0x0000009ef9f97221 */ /* 0x000fe20000010000 */
[----:B-1----:R-:W-:Y:S01]  /*59b0*/  F2FP.BF16.PACK_AB R7, R248, R29 ;  /* 0x0000001df807723e */ /* 0x002fe200000010ff */
[----:B------:R-:W-:-:S04]  /*59c0*/  FADD.FTZ R150, R29, R150 ;  /* 0x000000961d967221 */ /* 0x000fc80000010000 */
[----:B------:R-:W-:Y:S02]  /*59d0*/  FADD.FTZ R248, R248, R150 ;  /* 0x00000096f8f87221 */ /* 0x000fe40000010000 */
[C---:B------:R-:W-:Y:S08]  /*59e0*/  HMMA.16816.F32.BF16 R128, R4.reuse, R12, R128 ;  /* 0x0000000c0480723c */ /* 0x040ff00000041880 */
[C---:B------:R-:W-:Y:S01]  /*59f0*/  HMMA.16816.F32.BF16 R124, R4.reuse, R14, R124 ;  /* 0x0000000e047c723c */ /* 0x040fe2000004187c */
[----:B------:R-:W1:Y:S07]  /*5a00*/  LDSM.16.MT88.4 R12, [R232+0x3900] ;  /* 0x00390000e80c783b */ /* 0x000e6e0000004200 */
[C---:B------:R-:W-:Y:S08]  /*5a10*/  HMMA.16816.F32.BF16 R120, R4.reuse, R8, R120 ;  /* 0x000000080478723c */ /* 0x040ff00000041878 */
[C---:B------:R-:W-:Y:S01]  /*5a20*/  HMMA.16816.F32.BF16 R116, R4.reuse, R10, R116 ;  /* 0x0000000a0474723c */ /* 0x040fe20000041874 */
[----:B------:R-:W2:Y:S07]  /*5a30*/  LDSM.16.MT88.4 R8, [R236+0x7900] ;  /* 0x00790000ec08783b */ /* 0x000eae0000004200 */
[C---:B-----5:R-:W-:Y:S08]  /*5a40*/  HMMA.16816.F32.BF16 R112, R4.reuse, R16, R112 ;  /* 0x000000100470723c */ /* 0x060ff00000041870 */
[C---:B------:R-:W-:Y:S01]  /*5a50*/  HMMA.16816.F32.BF16 R108, R4.reuse, R18, R108 ;  /* 0x00000012046c723c */ /* 0x040fe2000004186c */
[----:B------:R-:W3:Y:S07]  /*5a60*/  LDSM.16.MT88.4 R16, [R234+0x7900] ;  /* 0x00790000ea10783b */ /* 0x000eee0000004200 */
[C---:B-1----:R-:W-:Y:S08]  /*5a70*/  HMMA.16816.F32.BF16 R104, R4.reuse, R12, R104 ;  /* 0x0000000c0468723c */ /* 0x042ff00000041868 */
[C---:B------:R-:W-:Y:S01]  /*5a80*/  HMMA.16816.F32.BF16 R100, R4.reuse, R14, R100 ;  /* 0x0000000e0464723c */ /* 0x040fe20000041864 */
[----:B------:R-:W1:Y:S07]  /*5a90*/  LDSM.16.MT88.4 R12, [R233+0x7900] ;  /* 0x00790000e90c783b */ /* 0x000e6e0000004200 */
[C---:B--2---:R-:W-:Y:S08]  /*5aa0*/  HMMA.16816.F32.BF16 R96, R4.reuse, R8, R96 ;  /* 0x000000080460723c */ /* 0x044ff00000041860 */
[C---:B------:R-:W-:Y:S01]  /*5ab0*/  HMMA.16816.F32.BF16 R92, R4.reuse, R10, R92 ;  /* 0x0000000a045c723c */ /* 0x040fe2000004185c */
[----:B------:R-:W2:Y:S07]  /*5ac0*/  LDSM.16.MT88.4 R8, [R232+0x7900] ;  /* 0x00790000e808783b */ /* 0x000eae0000004200 */
[C---:B---3--:R-:W-:Y:S08]  /*5ad0*/  HMMA.16816.F32.BF16 R88, R4.reuse, R16, R88 ;  /* 0x000000100458723c */ /* 0x048ff00000041858 */
[C---:B------:R-:W-:Y:S08]  /*5ae0*/  HMMA.16816.F32.BF16 R84, R4.reuse, R18, R84 ;  /* 0x000000120454723c */ /* 0x040ff00000041854 */
[C---:B-1----:R-:W-:Y:S08]  /*5af0*/  HMMA.16816.F32.BF16 R80, R4.reuse, R12, R80 ;  /* 0x0000000c0450723c */ /* 0x042ff00000041850 */
[C---:B------:R-:W-:Y:S08]  /*5b00*/  HMMA.16816.F32.BF16 R76, R4.reuse, R14, R76 ;  /* 0x0000000e044c723c */ /* 0x040ff0000004184c */
[C---:B--2---:R-:W-:Y:S08]  /*5b10*/  HMMA.16816.F32.BF16 R72, R4.reuse, R8, R72 ;  /* 0x000000080448723c */ /* 0x044ff00000041848 */
[----:B------:R-:W-:Y:S01]  /*5b20*/  HMMA.16816.F32.BF16 R68, R4, R10, R68 ;  /* 0x0000000a0444723c */ /* 0x000fe20000041844 */
[----:B------:R-:W-:Y:S11]  /*5b30*/  @!P1 BRA `(.L_x_5) ;  /* 0x0000416000009947 */ /* 0x000ff60003800000 */
[C---:B------:R-:W-:Y:S01]  /*5b40*/  SHF.L.U64.HI R247, R37.reuse, 0x1, R39 ;  /* 0x0000000125f77819 */ /* 0x040fe20000010227 */
[----:B------:R-:W-:Y:S01]  /*5b50*/  IMAD.SHL.U32 R246, R37, 0x2, RZ ;  /* 0x0000000225f67824 */ /* 0x000fe200078e00ff */
[C---:B------:R-:W-:Y:S01]  /*5b60*/  SHF.L.U64.HI R245, R36.reuse, 0x1, R38 ;  /* 0x0000000124f57819 */ /* 0x040fe20000010226 */
[----:B------:R-:W-:Y:S01]  /*5b70*/  IMAD.SHL.U32 R244, R36, 0x2, RZ ;  /* 0x0000000224f47824 */ /* 0x000fe200078e00ff */
[----:B------:R-:W-:Y:S01]  /*5b80*/  MOV R0, R3 ;  /* 0x0000000300007202 */ /* 0x000fe20000000f00 */
[----:B------:R-:W-:Y:S01]  /*5b90*/  IMAD.MOV.U32 R2, RZ, RZ, R132 ;  /* 0x000000ffff027224 */ /* 0x000fe200078e0084 */
[----:B------:R-:W-:Y:S06]  /*5ba0*/  BRA `(.L_x_6) ;  /* 0x000003c000007947 */ /* 0x000fec0003800000 */
.L_x_8:
[----:B------:R-:W-:Y:S01]  /*5bb0*/  ULEA UR5, UR6, UR9, 0x7 ;  /* 0x0000000906057291 */ /* 0x000fe2000f8e383f */
[----:B------:R-:W-:Y:S05]  /*5bc0*/  IMAD.MOV.U32 R239, RZ, RZ, RZ ;  /* 0x000000ffffef7224 */ /* 0x000fea00078e00ff */
[----:B------:R-:W-:Y:S05]  /*5bd0*/  IMAD.U32 R240, RZ, RZ, UR5 ;  /* 0x00000005fff07e24 */ /* 0x000fea000f8e00ff */
[----:B------:R-:W-:Y:S05]  /*5be0*/  IADD3 R240, R240, -0x80, R242 ;  /* 0xffffff80f0f07810 */ /* 0x000fea0007ffe0f2 */
[----:B------:R-:W-:Y:S04]  /*5bf0*/  @P0 IMAD.HI.U32 R4, R240, c[0x0][0x2bc], RZ ;  /* 0x0000af00f0040a27 */ /* 0x000fe800078e00ff */
[----:B------:R-:W-:Y:S01]  /*5c00*/  IMAD.MOV.U32 R3, RZ, RZ, R240 ;  /* 0x000000ffff037224 */ /* 0x000fe200078e00f0 */
[----:B------:R-:W-:Y:S04]  /*5c10*/  @P0 SHF.R.U32.HI R3, RZ, c[0x0][0x2c0], R4 ;  /* 0x0000b000ff030a19 */ /* 0x000fe80000011604 */
[C---:B------:R-:W-:Y:S04]  /*5c20*/  @!P6 IADD3 R6, P1, R3.reuse, UR16, RZ ;  /* 0x000000100306ec10 */ /* 0x040fe8000ff3e0ff */
[----:B------:R-:W-:Y:S01]  /*5c30*/  @!P6 LEA.HI.X.SX32 R5, R3, UR11, 0x1, P1 ;  /* 0x0000000b0305ec11 */ /* 0x000fe200088f0eff */
[----:B------:R-:W-:Y:S01]  /*5c40*/  IMAD.MOV R3, RZ, RZ, -R3 ;  /* 0x000000ffff037224 */ /* 0x000fe200078e0a03 */
[C---:B------:R-:W-:Y:S03]  /*5c50*/  @!P6 LEA R4, P1, R6.reuse, c[0x0][0x2a0], 0x2 ;  /* 0x0000a8000604ea11 */ /* 0x040fe600078210ff */
[----:B------:R-:W-:Y:S01]  /*5c60*/  IMAD R240, R3, c[0x0][0x2b8], R240 ;  /* 0x0000ae0003f07a24 */ /* 0x000fe200078e02f0 */
[----:B------:R-:W-:Y:S03]  /*5c70*/  @!P6 LEA.HI.X R5, R6, c[0x0][0x2a4], R5, 0x2, P1 ;  /* 0x0000a9000605ea11 */ /* 0x000fe600008f1405 */
[C---:B------:R-:W-:Y:S01]  /*5c80*/  IMAD.WIDE.U32 R6, R240.reuse, c[0x0][0x1e0], RZ ;  /* 0x00007800f0067a25 */ /* 0x040fe200078e00ff */
[----:B------:R-:W-:Y:S01]  /*5c90*/  SHF.R.S32.HI R3, RZ, 0x1f, R240 ;  /* 0x0000001fff037819 */ /* 0x000fe200000114f0 */
[----:B------:R-:W2:Y:S04]  /*5ca0*/  @!P6 LDG.E R239, [R4.64] ;  /* 0x0000000c04efe981 */ /* 0x000ea8000c1e1900 */
[----:B------:R-:W-:Y:S04]  /*5cb0*/  IMAD R3, R3, c[0x0][0x1e0], RZ ;  /* 0x0000780003037a24 */ /* 0x000fe800078e02ff */
[----:B------:R-:W-:Y:S04]  /*5cc0*/  IMAD R3, R240, c[0x0][0x1e4], R3 ;  /* 0x00007900f0037a24 */ /* 0x000fe800078e0203 */
[----:B------:R-:W-:Y:S01]  /*5cd0*/  IMAD.IADD R7, R7, 0x1, R3 ;  /* 0x0000000107077824 */ /* 0x000fe200078e0203 */
[----:B--2---:R-:W-:Y:S03]  /*5ce0*/  SHF.R.S32.HI R3, RZ, 0x1f, R239 ;  /* 0x0000001fff037819 */ /* 0x004fe600000114ef */
[----:B------:R-:W-:Y:S04]  /*5cf0*/  IMAD.WIDE.U32 R6, R239, c[0x0][0x1f0], R6 ;  /* 0x00007c00ef067a25 */ /* 0x000fe800078e0006 */
[----:B------:R-:W-:Y:S01]  /*5d00*/  IMAD R3, R3, c[0x0][0x1f0], RZ ;  /* 0x00007c0003037a24 */ /* 0x000fe200078e02ff */
[----:B------:R-:W-:Y:S03]  /*5d10*/  IADD3 R5, P1, R6, UR20, RZ ;  /* 0x0000001406057c10 */ /* 0x000fe6000ff3e0ff */
[----:B------:R-:W-:Y:S05]  /*5d20*/  IMAD R3, R239, c[0x0][0x1f4], R3 ;  /* 0x00007d00ef037a24 */ /* 0x000fea00078e0203 */
[----:B------:R-:W-:Y:S02]  /*5d30*/  IADD3.X R3, R7, UR18, R3, P1, !PT ;  /* 0x0000001207037c10 */ /* 0x000fe40008ffe403 */
[C---:B------:R-:W-:Y:S04]  /*5d40*/  LEA R4, P1, R5.reuse, c[0x0][0x1c8], 0x1 ;  /* 0x0000720005047a11 */ /* 0x040fe800078208ff */
[----:B------:R-:W-:Y:S01]  /*5d50*/  LEA.HI.X R3, R5, c[0x0][0x1cc], R3, 0x1, P1 ;  /* 0x0000730005037a11 */ /* 0x000fe200008f0c03 */
[----:B------:R-:W1:Y:S04]  /*5d60*/  SHFL.IDX PT, R9, R4, RZ, 0x181f ;  /* 0x00181fff04097589 */ /* 0x000e6800000e0000 */
[----:B------:R-:W2:Y:S04]  /*5d70*/  SHFL.IDX PT, R10, R3, RZ, 0x181f ;  /* 0x00181fff030a7589 */ /* 0x000ea800000e0000 */
[----:B------:R-:W3:Y:S04]  /*5d80*/  SHFL.IDX PT, R7, R4, 0x1, 0x181f ;  /* 0x00381f0004077f89 */ /* 0x000ee800000e0000 */
[----:B------:R-:W4:Y:S04]  /*5d90*/  SHFL.IDX PT, R8, R3, 0x1, 0x181f ;  /* 0x00381f0003087f89 */ /* 0x000f2800000e0000 */
[----:B------:R-:W-:Y:S04]  /*5da0*/  SHFL.IDX PT, R5, R4, 0x2, 0x181f ;  /* 0x00581f0004057f89 */ /* 0x000fe800000e0000 */
[----:B------:R-:W-:Y:S04]  /*5db0*/  SHFL.IDX PT, R6, R3, 0x2, 0x181f ;  /* 0x00581f0003067f89 */ /* 0x000fe800000e0000 */
[----:B------:R-:W5:Y:S01]  /*5dc0*/  SHFL.IDX PT, R4, R4, 0x3, 0x181f ;  /* 0x00781f0004047f89 */ /* 0x000f6200000e0000 */
[C---:B-1----:R-:W-:Y:S02]  /*5dd0*/  IADD3 R12, P5, R9.reuse, R246, RZ ;  /* 0x000000f6090c7210 */ /* 0x042fe40007fbe0ff */
[----:B------:R-:W-:Y:S01]  /*5de0*/  IADD3 R16, P2, R9, R244, RZ ;  /* 0x000000f409107210 */ /* 0x000fe20007f5e0ff */
[----:B------:R-:W1:Y:S02]  /*5df0*/  SHFL.IDX PT, R3, R3, 0x3, 0x181f ;  /* 0x00781f0003037f89 */ /* 0x000e6400000e0000 */
[C-C-:B--2---:R-:W-:Y:S01]  /*5e00*/  IMAD.X R13, R10.reuse, 0x1, R247.reuse, P5 ;  /* 0x000000010a0d7824 */ /* 0x144fe200028e06f7 */
[-C--:B------:R-:W-:Y:S02]  /*5e10*/  IADD3.X R17, R10, R245.reuse, RZ, P2, !PT ;  /* 0x000000f50a117210 */ /* 0x080fe400017fe4ff */
[C---:B---3--:R-:W-:Y:S02]  /*5e20*/  IADD3 R14, P1, R7.reuse, R246, RZ ;  /* 0x000000f6070e7210 */ /* 0x048fe40007f3e0ff */
[----:B------:R2:W-:Y:S01]  /*5e30*/  LDGSTS.E.BYPASS.LTC128B.128 [R241+0x8100], [R12.64], !P4 ;  /* 0x081000000cf17fae */ /* 0x0005e2000e101d4c */
[----:B------:R-:W-:Y:S02]  /*5e40*/  IADD3 R10, P2, R7, R244, RZ ;  /* 0x000000f4070a7210 */ /* 0x000fe40007f5e0ff */
[C---:B----4-:R-:W-:Y:S01]  /*5e50*/  IMAD.X R15, R8.reuse, 0x1, R247, P1 ;  /* 0x00000001080f7824 */ /* 0x050fe200008e06f7 */
[----:B------:R3:W-:Y:S02]  /*5e60*/  LDGSTS.E.BYPASS.LTC128B.128 [R241+0xc100], [R16.64], !P3 ;  /* 0x0c10000010f17fae */ /* 0x0007e4000d901d4c */
[----:B------:R-:W-:Y:S02]  /*5e70*/  IMAD.X R11, R8, 0x1, R245, P2 ;  /* 0x00000001080b7824 */ /* 0x000fe400010e06f5 */
[----:B------:R4:W-:Y:S04]  /*5e80*/  LDGSTS.E.BYPASS.LTC128B.128 [R241+0x9100], [R14.64], !P4 ;  /* 0x091000000ef17fae */ /* 0x0009e8000e101d4c */
[----:B------:R3:W-:Y:S01]  /*5e90*/  LDGSTS.E.BYPASS.LTC128B.128 [R241+0xd100], [R10.64], !P3 ;  /* 0x0d1000000af17fae */ /* 0x0007e2000d901d4c */
[-C--:B-----5:R-:W-:Y:S05]  /*5ea0*/  IADD3 R8, P2, R4, R246.reuse, RZ ;  /* 0x000000f604087210 */ /* 0x0a0fea0007f5e0ff */
[--C-:B-1----:R-:W-:Y:S01]  /*5eb0*/  IMAD.X R9, R3, 0x1, R247.reuse, P2 ;  /* 0x0000000103097824 */ /* 0x102fe200010e06f7 */
[C---:B--2---:R-:W-:Y:S05]  /*5ec0*/  IADD3 R12, P1, R5.reuse, R246, RZ ;  /* 0x000000f6050c7210 */ /* 0x044fea0007f3e0ff */
[----:B------:R-:W-:Y:S01]  /*5ed0*/  IMAD.X R13, R6, 0x1, R247, P1 ;  /* 0x00000001060d7824 */ /* 0x000fe200008e06f7 */
[-C--:B------:R-:W-:Y:S02]  /*5ee0*/  IADD3 R4, P1, R4, R244.reuse, RZ ;  /* 0x000000f404047210 */ /* 0x080fe40007f3e0ff */
[----:B----4-:R-:W-:Y:S02]  /*5ef0*/  IADD3 R14, P5, R5, R244, RZ ;  /* 0x000000f4050e7210 */ /* 0x010fe40007fbe0ff */
[----:B------:R3:W-:Y:S01]  /*5f00*/  LDGSTS.E.BYPASS.LTC128B.128 [R241+0xa100], [R12.64], !P4 ;  /* 0x0a1000000cf17fae */ /* 0x0007e2000e101d4c */
[----:B------:R-:W-:Y:S01]  /*5f10*/  IMAD.X R5, R3, 0x1, R245, P1 ;  /* 0x0000000103057824 */ /* 0x000fe200008e06f5 */
[----:B------:R-:W-:Y:S05]  /*5f20*/  IADD3.X R15, R6, R245, RZ, P5, !PT ;  /* 0x000000f5060f7210 */ /* 0x000fea0002ffe4ff */
[----:B------:R3:W-:Y:S04]  /*5f30*/  LDGSTS.E.BYPASS.LTC128B.128 [R241+0xe100], [R14.64], !P3 ;  /* 0x0e1000000ef17fae */ /* 0x0007e8000d901d4c */
[----:B------:R3:W-:Y:S04]  /*5f40*/  LDGSTS.E.BYPASS.LTC128B.128 [R241+0xb100], [R8.64], !P4 ;  /* 0x0b10000008f17fae */ /* 0x0007e8000e101d4c */
[----:B------:R3:W-:Y:S01]  /*5f50*/  LDGSTS.E.BYPASS.LTC128B.128 [R241+0xf100], [R4.64], !P3 ;  /* 0x0f10000004f17fae */ /* 0x0007e2000d901d4c */
[----:B------:R-:W-:-:S05]  /*5f60*/  BRA `(.L_x_7) ;  /* 0x0000180000007947 */ /* 0x000fca0003800000 */
.L_x_6:
[----:B------:R-:W-:Y:S04]  /*5f70*/  DEPBAR.LE SB0, 0x0 ;  /* 0x000080000000791a */ /* 0x000fe80000000000 */
[----:B------:R-:W-:Y:S01]  /*5f80*/  BAR.SYNC.DEFER_BLOCKING 0x0 ;  /* 0x0000000000007b1d */ /* 0x000fe20000010000 */
[----:B------:R-:W-:Y:S01]  /*5f90*/  SHF.R.S32.HI R3, RZ, 0x1f, R240 ;  /* 0x0000001fff037819 */ /* 0x000fe200000114f0 */
[C---:B------:R-:W-:Y:S01]  /*5fa0*/  IMAD.WIDE.U32 R36, R240.reuse, c[0x0][0x208], RZ ;  /* 0x00008200f0247a25 */ /* 0x040fe200078e00ff */
[----:B------:R-:W-:Y:S03]  /*5fb0*/  UISETP.GT.AND UP0, UPT, UR6, UR8, UPT ;  /* 0x000000080600728c */ /* 0x000fe6000bf04270 */
[----:B------:R-:W-:Y:S04]  /*5fc0*/  IMAD R3, R3, c[0x0][0x208], RZ ;  /* 0x0000820003037a24 */ /* 0x000fe800078e02ff */
[----:B------:R-:W-:Y:S05]  /*5fd0*/  IMAD R3, R240, c[0x0][0x20c], R3 ;  /* 0x00008300f0037a24 */ /* 0x000fea00078e0203 */
[----:B------:R-:W-:Y:S02]  /*5fe0*/  IADD3 R37, R37, R3, RZ ;  /* 0x0000000325257210 */ /* 0x000fe40007ffe0ff */
[----:B------:R-:W-:Y:S03]  /*5ff0*/  SHF.R.S32.HI R3, RZ, 0x1f, R239 ;  /* 0x0000001fff037819 */ /* 0x000fe600000114ef */
[----:B------:R-:W-:Y:S01]  /*6000*/  IMAD.WIDE.U32 R36, R239, c[0x0][0x218], R36 ;  /* 0x00008600ef247a25 */ /* 0x000fe200078e0024 */
[----:B------:R-:W1:Y:S04]  /*6010*/  LDSM.16.M88.4 R8, [R238+0x8100] ;  /* 0x00810000ee08783b */ /* 0x000e680000000200 */
[----:B------:R-:W-:Y:S01]  /*6020*/  IADD3 R176, P1, R36, UR22, RZ ;  /* 0x0000001624b07c10 */ /* 0x000fe2000ff3e0ff */
[----:B------:R-:W-:Y:S04]  /*6030*/  IMAD R3, R3, c[0x0][0x218], RZ ;  /* 0x0000860003037a24 */ /* 0x000fe800078e02ff */
[----:B------:R-:W-:Y:S01]  /*6040*/  IMAD R3, R239, c[0x0][0x21c], R3 ;  /* 0x00008700ef037a24 */ /* 0x000fe200078e0203 */
[----:B------:R-:W2:Y:S04]  /*6050*/  LDSM.16.M88.4 R16, [R238+0x8900] ;  /* 0x00890000ee10783b */ /* 0x000ea80000000200 */
[----:B------:R-:W-:Y:S02]  /*6060*/  IADD3.X R3, R37, UR4, R3, P1, !PT ;  /* 0x0000000425037c10 */ /* 0x000fe40008ffe403 */
[C---:B------:R-:W-:Y:S02]  /*6070*/  LEA R178, P1, R176.reuse, c[0x0][0x1f8], 0x1 ;  /* 0x00007e00b0b27a11 */ /* 0x040fe400078208ff */
[----:B------:R-:W3:Y:S02]  /*6080*/  LDSM.16.M88.4 R24, [R238+0x9100] ;  /* 0x00910000ee18783b */ /* 0x000ee40000000200 */
[----:B------:R-:W-:Y:S06]  /*6090*/  LEA.HI.X R176, R176, c[0x0][0x1fc], R3, 0x1, P1 ;  /* 0x00007f00b0b07a11 */ /* 0x000fec00008f0c03 */
[----:B------:R-:W4:Y:S08]  /*60a0*/  LDSM.16.M88.4 R32, [R238+0x9900] ;  /* 0x00990000ee20783b */ /* 0x000f300000000200 */
[----:B------:R-:W5:Y:S01]  /*60b0*/  LDSM.16.M88.4 R40, [R238+0xa100] ;  /* 0x00a10000ee28783b */ /* 0x000f620000000200 */
[C---:B-1----:R-:W-:Y:S07]  /*60c0*/  HMMA.16816.F32.BF16 R4, R136.reuse, R8, RZ ;  /* 0x000000088804723c */ /* 0x042fee00000418ff */
[----:B------:R-:W1:Y:S01]  /*60d0*/  LDSM.16.M88.4 R48, [R238+0xa900] ;  /* 0x00a90000ee30783b */ /* 0x000e620000000200 */
[C---:B------:R-:W-:Y:S07]  /*60e0*/  HMMA.16816.F32.BF16 R8, R136.reuse, R10, RZ ;  /* 0x0000000a8808723c */ /* 0x040fee00000418ff */
[----:B------:R-:W1:Y:S01]  /*60f0*/  LDSM.16.M88.4 R56, [R238+0xb100] ;  /* 0x00b10000ee38783b */ /* 0x000e620000000200 */
[C---:B--2---:R-:W-:Y:S07]  /*6100*/  HMMA.16816.F32.BF16 R12, R136.reuse, R16, RZ ;  /* 0x00000010880c723c */ /* 0x044fee00000418ff */
[----:B------:R-:W-:Y:S01]  /*6110*/  LDSM.16.M88.4 R64, [R238+0xb900] ;  /* 0x00b90000ee40783b */ /* 0x000fe20000000200 */
[C---:B------:R-:W-:Y:S07]  /*6120*/  HMMA.16816.F32.BF16 R16, R136.reuse, R18, RZ ;  /* 0x000000128810723c */ /* 0x040fee00000418ff */
[----:B------:R-:W-:Y:S01]  /*6130*/  LDSM.16.M88.4 R132, [R237] ;  /* 0x00000000ed84783b */ /* 0x000fe20000000200 */
[C---:B---3--:R-:W-:Y:S07]  /*6140*/  HMMA.16816.F32.BF16 R20, R136.reuse, R24, RZ ;  /* 0x000000188814723c */ /* 0x048fee00000418ff */
[----:B------:R-:W-:Y:S01]  /*6150*/  LDSM.16.M88.4 R144, [R231] ;  /* 0x00000000e790783b */ /* 0x000fe20000000200 */
[C---:B------:R-:W-:Y:S07]  /*6160*/  HMMA.16816.F32.BF16 R24, R136.reuse, R26, RZ ;  /* 0x0000001a8818723c */ /* 0x040fee00000418ff */
[----:B------:R-:W-:Y:S01]  /*6170*/  LDSM.16.M88.4 R148, [R230] ;  /* 0x00000000e694783b */ /* 0x000fe20000000200 */
[C---:B----4-:R-:W-:Y:S07]  /*6180*/  HMMA.16816.F32.BF16 R28, R136.reuse, R32, RZ ;  /* 0x00000020881c723c */ /* 0x050fee00000418ff */
[----:B------:R-:W-:Y:S01]  /*6190*/  LDSM.16.M88.4 R152, [R229] ;  /* 0x00000000e598783b */ /* 0x000fe20000000200 */
[C---:B------:R-:W-:Y:S07]  /*61a0*/  HMMA.16816.F32.BF16 R32, R136.reuse, R34, RZ ;  /* 0x000000228820723c */ /* 0x040fee00000418ff */
[----:B------:R-:W-:Y:S01]  /*61b0*/  LDSM.16.M88.4 R156, [R228] ;  /* 0x00000000e49c783b */ /* 0x000fe20000000200 */
[C---:B-----5:R-:W-:Y:S07]  /*61c0*/  HMMA.16816.F32.BF16 R36, R136.reuse, R40, RZ ;  /* 0x000000288824723c */ /* 0x060fee00000418ff */
[----:B------:R-:W-:Y:S01]  /*61d0*/  LDSM.16.M88.4 R160, [R227] ;  /* 0x00000000e3a0783b */ /* 0x000fe20000000200 */
[C---:B------:R-:W-:Y:S07]  /*61e0*/  HMMA.16816.F32.BF16 R40, R136.reuse, R42, RZ ;  /* 0x0000002a8828723c */ /* 0x040fee00000418ff */
[----:B------:R-:W2:Y:S01]  /*61f0*/  SHFL.IDX PT, R61, R178, RZ, 0x181f ;  /* 0x00181fffb23d7589 */ /* 0x000ea200000e0000 */
[C---:B-1----:R-:W-:Y:S07]  /*6200*/  HMMA.16816.F32.BF16 R44, R136.reuse, R48, RZ ;  /* 0x00000030882c723c */ /* 0x042fee00000418ff */
[----:B------:R-:W1:Y:S01]  /*6210*/  SHFL.IDX PT, R62, R178, 0x1, 0x181f ;  /* 0x00381f00b23e7f89 */ /* 0x000e6200000e0000 */
[C---:B------:R-:W-:Y:S07]  /*6220*/  HMMA.16816.F32.BF16 R48, R136.reuse, R50, RZ ;  /* 0x000000328830723c */ /* 0x040fee00000418ff */
[----:B------:R-:W3:Y:S01]  /*6230*/  SHFL.IDX PT, R63, R176, RZ, 0x181f ;  /* 0x00181fffb03f7589 */ /* 0x000ee200000e0000 */
[C---:B------:R-:W-:Y:S07]  /*6240*/  HMMA.16816.F32.BF16 R52, R136.reuse, R56, RZ ;  /* 0x000000388834723c */ /* 0x040fee00000418ff */
[----:B------:R-:W4:Y:S01]  /*6250*/  SHFL.IDX PT, R60, R176, 0x1, 0x181f ;  /* 0x00381f00b03c7f89 */ /* 0x000f2200000e0000 */
[C---:B--2---:R-:W-:Y:S04]  /*6260*/  IADD3 R180, P1, R61.reuse, R246, RZ ;  /* 0x000000f63db47210 */ /* 0x044fe80007f3e0ff */
[----:B------:R-:W-:Y:S01]  /*6270*/  IADD3 R200, P5, R61, R244, RZ ;  /* 0x000000f43dc87210 */ /* 0x000fe20007fbe0ff */
[C---:B------:R-:W-:Y:S02]  /*6280*/  HMMA.16816.F32.BF16 R56, R136.reuse, R58, RZ ;  /* 0x0000003a8838723c */ /* 0x040fe400000418ff */
[----:B------:R-:W-:Y:S01]  /*6290*/  LDSM.16.M88.4 R164, [R226] ;  /* 0x00000000e2a4783b */ /* 0x000fe20000000200 */
[C---:B-1----:R-:W-:Y:S07]  /*62a0*/  IADD3 R202, P2, R62.reuse, R246, RZ ;  /* 0x000000f63eca7210 */ /* 0x042fee0007f5e0ff */
[----:B------:R-:W-:Y:S02]  /*62b0*/  LDSM.16.M88.4 R168, [R225] ;  /* 0x00000000e1a8783b */ /* 0x000fe40000000200 */
[C---:B---3--:R-:W-:Y:S02]  /*62c0*/  IADD3.X R181, R63.reuse, R247, RZ, P1, !PT ;  /* 0x000000f73fb57210 */ /* 0x048fe40000ffe4ff */
[----:B------:R-:W-:Y:S02]  /*62d0*/  IADD3 R182, P1, R62, R244, RZ ;  /* 0x000000f43eb67210 */ /* 0x000fe40007f3e0ff */
[----:B------:R-:W-:Y:S02]  /*62e0*/  IADD3.X R201, R63, R245, RZ, P5, !PT ;  /* 0x000000f53fc97210 */ /* 0x000fe40002ffe4ff */
[----:B------:R-:W-:Y:S01]  /*62f0*/  @!PT LDS RZ, [RZ] ;  /* 0x00000000fffff984 */ /* 0x000fe20000000800 */
[----:B------:R-:W-:Y:S01]  /*6300*/  @!PT LDS RZ, [RZ] ;  /* 0x00000000fffff984 */ /* 0x000fe20000000800 */
[----:B------:R-:W-:Y:S01]  /*6310*/  @!PT LDS RZ, [RZ] ;  /* 0x00000000fffff984 */ /* 0x000fe20000000800 */
[----:B------:R1:W-:Y:S01]  /*6320*/  LDGSTS.E.BYPASS.LTC128B.128 [R243], [R180.64], !P4 ;  /* 0x00000000b4f37fae */ /* 0x0003e2000e101d4c */
[C---:B----4-:R-:W-:Y:S02]  /*6330*/  IADD3.X R203, R60.reuse, R247, RZ, P2, !PT ;  /* 0x000000f73ccb7210 */ /* 0x050fe400017fe4ff */
[----:B------:R-:W-:Y:S02]  /*6340*/  IADD3.X R183, R60, R245, RZ, P1, !PT ;  /* 0x000000f53cb77210 */ /* 0x000fe40000ffe4ff */
[C---:B------:R-:W-:Y:S03]  /*6350*/  HMMA.16816.F32.BF16 R60, R136.reuse, R64, RZ ;  /* 0x00000040883c723c */ /* 0x040fe600000418ff */
[----:B------:R2:W-:Y:S05]  /*6360*/  LDGSTS.E.BYPASS.LTC128B.128 [R241+0x4100], [R200.64], !P3 ;  /* 0x04100000c8f17fae */ /* 0x0005ea000d901d4c */
[----:B------:R-:W-:Y:S03]  /*6370*/  HMMA.16816.F32.BF16 R64, R136, R66, RZ ;  /* 0x000000428840723c */ /* 0x000fe600000418ff */
[----:B------:R3:W-:Y:S05]  /*6380*/  LDGSTS.E.BYPASS.LTC128B.128 [R241+0x1100], [R202.64], !P4 ;  /* 0x01100000caf17fae */ /* 0x0007ea000e101d4c */
[C---:B------:R-:W-:Y:S03]  /*6390*/  HMMA.16816.F32.BF16 R4, R140.reuse, R132, R4 ;  /* 0x000000848c04723c */ /* 0x040fe60000041804 */
[----:B------:R-:W2:Y:S05]  /*63a0*/  SHFL.IDX PT, R177, R178, 0x2, 0x181f ;  /* 0x00581f00b2b17f89 */ /* 0x000eaa00000e0000 */
[C---:B------:R-:W-:Y:S03]  /*63b0*/  HMMA.16816.F32.BF16 R8, R140.reuse, R134, R8 ;  /* 0x000000868c08723c */ /* 0x040fe60000041808 */
[----:B------:R-:W4:Y:S05]  /*63c0*/  SHFL.IDX PT, R3, R176, 0x2, 0x181f ;  /* 0x00581f00b0037f89 */ /* 0x000f2a00000e0000 */
[C---:B------:R-:W-:Y:S03]  /*63d0*/  HMMA.16816.F32.BF16 R12, R140.reuse, R144, R12 ;  /* 0x000000908c0c723c */ /* 0x040fe6000004180c */
[----:B------:R5:W-:Y:S05]  /*63e0*/  LDGSTS.E.BYPASS.LTC128B.128 [R241+0x5100], [R182.64], !P3 ;  /* 0x05100000b6f17fae */ /* 0x000bea000d901d4c */
[C---:B------:R-:W-:Y:S03]  /*63f0*/  HMMA.16816.F32.BF16 R16, R140.reuse, R146, R16 ;  /* 0x000000928c10723c */ /* 0x040fe60000041810 */
[----:B------:R-:W1:Y:S01]  /*6400*/  SHFL.IDX PT, R178, R178, 0x3, 0x181f ;  /* 0x00781f00b2b27f89 */ /* 0x000e6200000e0000 */
[----:B--2---:R-:W-:Y:S04]  /*6410*/  IADD3 R200, P1, R177, R246, RZ ;  /* 0x000000f6b1c87210 */ /* 0x004fe80007f3e0ff */
[C---:B------:R-:W-:Y:S03]  /*6420*/  HMMA.16816.F32.BF16 R20, R140.reuse, R148, R20 ;  /* 0x000000948c14723c */ /* 0x040fe60000041814 */
[----:B------:R-:W2:Y:S01]  /*6430*/  SHFL.IDX PT, R176, R176, 0x3, 0x181f ;  /* 0x00781f00b0b07f89 */ /* 0x000ea200000e0000 */
[----:B----4-:R-:W-:Y:S04]  /*6440*/  IADD3.X R201, R3, R247, RZ, P1, !PT ;  /* 0x000000f703c97210 */ /* 0x010fe80000ffe4ff */
[C---:B------:R-:W-:Y:S03]  /*6450*/  HMMA.16816.F32.BF16 R24, R140.reuse, R150, R24 ;  /* 0x000000968c18723c */ /* 0x040fe60000041818 */
[----:B------:R3:W-:Y:S01]  /*6460*/  LDGSTS.E.BYPASS.LTC128B.128 [R241+0x2100], [R200.64], !P4 ;  /* 0x02100000c8f17fae */ /* 0x0007e2000e101d4c */
[----:B-----5:R-:W-:Y:S04]  /*6470*/  IADD3 R182, P5, R177, R244, RZ ;  /* 0x000000f4b1b67210 */ /* 0x020fe80007fbe0ff */
[C---:B------:R-:W-:Y:S04]  /*6480*/  HMMA.16816.F32.BF16 R28, R140.reuse, R152, R28 ;  /* 0x000000988c1c723c */ /* 0x040fe8000004181c */
[----:B------:R-:W-:Y:S02]  /*6490*/  IADD3.X R183, R3, R245, RZ, P5, !PT ;  /* 0x000000f503b77210 */ /* 0x000fe40002ffe4ff */
[----:B-1----:R-:W-:Y:S02]  /*64a0*/  IADD3 R180, P2, R178, R246, RZ ;  /* 0x000000f6b2b47210 */ /* 0x002fe40007f5e0ff */
[C---:B------:R-:W-:Y:S01]  /*64b0*/  HMMA.16816.F32.BF16 R32, R140.reuse, R154, R32 ;  /* 0x0000009a8c20723c */ /* 0x040fe20000041820 */
[----:B------:R1:W-:Y:S03]  /*64c0*/  LDGSTS.E.BYPASS.LTC128B.128 [R241+0x6100], [R182.64], !P3 ;  /* 0x06100000b6f17fae */ /* 0x0003e6000d901d4c */
[----:B--2---:R-:W-:Y:S02]  /*64d0*/  IADD3.X R181, R176, R247, RZ, P2, !PT ;  /* 0x000000f7b0b57210 */ /* 0x004fe400017fe4ff */
[----:B------:R-:W-:Y:S02]  /*64e0*/  IADD3 R178, P1, R178, R244, RZ ;  /* 0x000000f4b2b27210 */ /* 0x000fe40007f3e0ff */
[C---:B------:R-:W-:Y:S01]  /*64f0*/  HMMA.16816.F32.BF16 R36, R140.reuse, R156, R36 ;  /* 0x0000009c8c24723c */ /* 0x040fe20000041824 */
[----:B------:R1:W-:Y:S03]  /*6500*/  LDGSTS.E.BYPASS.LTC128B.128 [R243+0x3000], [R180.64], !P4 ;  /* 0x03000000b4f37fae */ /* 0x0003e6000e101d4c */
[----:B------:R-:W-:Y:S02]  /*6510*/  IADD3.X R179, R176, R245, RZ, P1, !PT ;  /* 0x000000f5b0b37210 */ /* 0x000fe40000ffe4ff */
[----:B------:R-:W-:Y:S02]  /*6520*/  PLOP3.LUT P1, PT, PT, PT, UP0, 0x80, 0x0 ;  /* 0x000000000000781c */ /* 0x000fe40003f2f008 */
[C---:B------:R-:W-:Y:S01]  /*6530*/  HMMA.16816.F32.BF16 R40, R140.reuse, R158, R40 ;  /* 0x0000009e8c28723c */ /* 0x040fe20000041828 */
[----:B------:R2:W-:Y:S07]  /*6540*/  LDGSTS.E.BYPASS.LTC128B.128 [R243+0x7000], [R178.64], !P3 ;  /* 0x07000000b2f37fae */ /* 0x0005ee000d901d4c */
[C---:B------:R-:W-:Y:S01]  /*6550*/  HMMA.16816.F32.BF16 R44, R140.reuse, R160, R44 ;  /* 0x000000a08c2c723c */ /* 0x040fe2000004182c */
[----:B------:R-:W-:Y:S07]  /*6560*/  LDSM.16.M88.4 R132, [R235+0x9100] ;  /* 0x00910000eb84783b */ /* 0x000fee0000000200 */
[C---:B------:R-:W-:Y:S01]  /*6570*/  HMMA.16816.F32.BF16 R48, R140.reuse, R162, R48 ;  /* 0x000000a28c30723c */ /* 0x040fe20000041830 */
[----:B------:R-:W0:Y:S07]  /*6580*/  LDGDEPBAR ;  /* 0x00000000000079af */ /* 0x000e2e0000000000 */
[C---:B------:R-:W-:Y:S01]  /*6590*/  HMMA.16816.F32.BF16 R52, R140.reuse, R164, R52 ;  /* 0x000000a48c34723c */ /* 0x040fe20000041834 */
[----:B-1----:R-:W-:Y:S07]  /*65a0*/  LDSM.16.M88.4 R180, [R235+0x8900] ;  /* 0x00890000ebb4783b */ /* 0x002fee0000000200 */
[C---:B------:R-:W-:Y:S01]  /*65b0*/  HMMA.16816.F32.BF16 R56, R140.reuse, R166, R56 ;  /* 0x000000a68c38723c */ /* 0x040fe20000041838 */
[----:B--2---:R-:W1:Y:S07]  /*65c0*/  LDSM.16.M88.4 R176, [R235+0x8100] ;  /* 0x00810000ebb0783b */ /* 0x004e6e0000000200 */
[C---:B------:R-:W-:Y:S01]  /*65d0*/  HMMA.16816.F32.BF16 R60, R140.reuse, R168, R60 ;  /* 0x000000a88c3c723c */ /* 0x040fe2000004183c */
[----:B------:R-:W2:Y:S07]  /*65e0*/  LDSM.16.M88.4 R144, [R235+0x9900] ;  /* 0x00990000eb90783b */ /* 0x000eae0000000200 */
[----:B------:R-:W-:Y:S01]  /*65f0*/  HMMA.16816.F32.BF16 R64, R140, R170, R64 ;  /* 0x000000aa8c40723c */ /* 0x000fe20000041840 */
[----:B------:R-:W4:Y:S08]  /*6600*/  LDSM.16.M88.4 R148, [R235+0xa100] ;  /* 0x00a10000eb94783b */ /* 0x000f300000000200 */
[----:B------:R-:W5:Y:S08]  /*6610*/  LDSM.16.M88.4 R152, [R235+0xa900] ;  /* 0x00a90000eb98783b */ /* 0x000f700000000200 */
[----:B------:R-:W-:Y:S01]  /*6620*/  LDSM.16.M88.4 R156, [R224] ;  /* 0x00000000e09c783b */ /* 0x000fe20000000200 */
[C---:B-1----:R-:W-:Y:S07]  /*6630*/  HMMA.16816.F32.BF16 R4, R172.reuse, R176, R4 ;  /* 0x000000b0ac04723c */ /* 0x042fee0000041804 */
[----:B------:R-:W-:Y:S01]  /*6640*/  LDSM.16.M88.4 R160, [R224+0x800] ;  /* 0x00080000e0a0783b */ /* 0x000fe20000000200 */
[C---:B------:R-:W-:Y:S07]  /*6650*/  HMMA.16816.F32.BF16 R8, R172.reuse, R178, R8 ;  /* 0x000000b2ac08723c */ /* 0x040fee0000041808 */
        /* <DEDUP_REMOVED lines=8> */
[----:B------:R-:W1:Y:S01]  /*66e0*/  LDSM.16.M88.4 R132, [R235+0xb100] ;  /* 0x00b10000eb84783b */ /* 0x000e620000000200 */
[C---:B--2---:R-:W-:Y:S07]  /*66f0*/  HMMA.16816.F32.BF16 R28, R172.reuse, R144, R28 ;  /* 0x00000090ac1c723c */ /* 0x044fee000004181c */
[----:B---3--:R-:W-:Y:S01]  /*6700*/  LDSM.16.M88.4 R200, [R235+0xe900] ;  /* 0x00e90000ebc8783b */ /* 0x008fe20000000200 */
[C---:B------:R-:W-:Y:S07]  /*6710*/  HMMA.16816.F32.BF16 R32, R172.reuse, R146, R32 ;  /* 0x00000092ac20723c */ /* 0x040fee0000041820 */
[----:B------:R-:W2:Y:S01]  /*6720*/  LDSM.16.M88.4 R144, [R235+0xb900] ;  /* 0x00b90000eb90783b */ /* 0x000ea20000000200 */
[C---:B----4-:R-:W-:Y:S07]  /*6730*/  HMMA.16816.F32.BF16 R36, R172.reuse, R148, R36 ;  /* 0x00000094ac24723c */ /* 0x050fee0000041824 */
[----:B------:R-:W-:Y:S01]  /*6740*/  LDSM.16.M88.4 R204, [R235+0xf100] ;  /* 0x00f10000ebcc783b */ /* 0x000fe20000000200 */
[C---:B------:R-:W-:Y:S07]  /*6750*/  HMMA.16816.F32.BF16 R40, R172.reuse, R150, R40 ;  /* 0x00000096ac28723c */ /* 0x040fee0000041828 */
[----:B------:R-:W3:Y:S01]  /*6760*/  LDSM.16.M88.4 R148, [R224+0x1800] ;  /* 0x00180000e094783b */ /* 0x000ee20000000200 */
[C---:B-----5:R-:W-:Y:S07]  /*6770*/  HMMA.16816.F32.BF16 R44, R172.reuse, R152, R44 ;  /* 0x00000098ac2c723c */ /* 0x060fee000004182c */
[----:B------:R-:W-:Y:S01]  /*6780*/  LDSM.16.M88.4 R208, [R235+0xf900] ;  /* 0x00f90000ebd0783b */ /* 0x000fe20000000200 */
[C---:B------:R-:W-:Y:S07]  /*6790*/  HMMA.16816.F32.BF16 R48, R172.reuse, R154, R48 ;  /* 0x0000009aac30723c */ /* 0x040fee0000041830 */
[----:B------:R-:W4:Y:S01]  /*67a0*/  LDSM.16.M88.4 R152, [R224+0x2000] ;  /* 0x00200000e098783b */ /* 0x000f220000000200 */
[C---:B-1----:R-:W-:Y:S08]  /*67b0*/  HMMA.16816.F32.BF16 R52, R172.reuse, R132, R52 ;  /* 0x00000084ac34723c */ /* 0x042ff00000041834 */
[C---:B------:R-:W-:Y:S01]  /*67c0*/  HMMA.16816.F32.BF16 R56, R172.reuse, R134, R56 ;  /* 0x00000086ac38723c */ /* 0x040fe20000041838 */
[----:B------:R-:W1:Y:S07]  /*67d0*/  LDSM.16.M88.4 R132, [R238+0xc100] ;  /* 0x00c10000ee84783b */ /* 0x000e6e0000000200 */
[C---:B--2---:R-:W-:Y:S08]  /*67e0*/  HMMA.16816.F32.BF16 R60, R172.reuse, R144, R60 ;  /* 0x00000090ac3c723c */ /* 0x044ff0000004183c */
[----:B------:R-:W-:Y:S01]  /*67f0*/  HMMA.16816.F32.BF16 R64, R172, R146, R64 ;  /* 0x00000092ac40723c */ /* 0x000fe20000041840 */
[----:B------:R-:W2:Y:S07]  /*6800*/  LDSM.16.M88.4 R144, [R238+0xc900] ;  /* 0x00c90000ee90783b */ /* 0x000eae0000000200 */
[C---:B------:R-:W-:Y:S08]  /*6810*/  HMMA.16816.F32.BF16 R4, R184.reuse, R156, R4 ;  /* 0x0000009cb804723c */ /* 0x040ff00000041804 */
[C---:B------:R-:W-:Y:S01]  /*6820*/  HMMA.16816.F32.BF16 R8, R184.reuse, R158, R8 ;  /* 0x0000009eb808723c */ /* 0x040fe20000041808 */
[----:B------:R-:W5:Y:S07]  /*6830*/  LDSM.16.M88.4 R156, [R238+0xd100] ;  /* 0x00d10000ee9c783b */ /* 0x000f6e0000000200 */
[C---:B------:R-:W-:Y:S08]  /*6840*/  HMMA.16816.F32.BF16 R12, R184.reuse, R160, R12 ;  /* 0x000000a0b80c723c */ /* 0x040ff0000004180c */
[C---:B------:R-:W-:Y:S01]  /*6850*/  HMMA.16816.F32.BF16 R16, R184.reuse, R162, R16 ;  /* 0x000000a2b810723c */ /* 0x040fe20000041810 */
[----:B------:R-:W1:Y:S07]  /*6860*/  LDSM.16.M88.4 R160, [R238+0xd900] ;  /* 0x00d90000eea0783b */ /* 0x000e6e0000000200 */
[C---:B------:R-:W-:Y:S08]  /*6870*/  HMMA.16816.F32.BF16 R20, R184.reuse, R164, R20 ;  /* 0x000000a4b814723c */ /* 0x040ff00000041814 */
[C---:B------:R-:W-:Y:S01]  /*6880*/  HMMA.16816.F32.BF16 R24, R184.reuse, R166, R24 ;  /* 0x000000a6b818723c */ /* 0x040fe20000041818 */
[----:B------:R-:W1:Y:S07]  /*6890*/  LDSM.16.M88.4 R164, [R238+0xe100] ;  /* 0x00e10000eea4783b */ /* 0x000e6e0000000200 */
[C---:B---3--:R-:W-:Y:S08]  /*68a0*/  HMMA.16816.F32.BF16 R28, R184.reuse, R148, R28 ;  /* 0x00000094b81c723c */ /* 0x048ff0000004181c */
[C---:B------:R-:W-:Y:S01]  /*68b0*/  HMMA.16816.F32.BF16 R32, R184.reuse, R150, R32 ;  /* 0x00000096b820723c */ /* 0x040fe20000041820 */
[----:B------:R-:W3:Y:S07]  /*68c0*/  LDSM.16.M88.4 R148, [R238+0xe900] ;  /* 0x00e90000ee94783b */ /* 0x000eee0000000200 */
[C---:B----4-:R-:W-:Y:S08]  /*68d0*/  HMMA.16816.F32.BF16 R36, R184.reuse, R152, R36 ;  /* 0x00000098b824723c */ /* 0x050ff00000041824 */
[C---:B------:R-:W-:Y:S01]  /*68e0*/  HMMA.16816.F32.BF16 R40, R184.reuse, R154, R40 ;  /* 0x0000009ab828723c */ /* 0x040fe20000041828 */
[----:B------:R-:W4:Y:S07]  /*68f0*/  LDSM.16.M88.4 R152, [R238+0xf100] ;  /* 0x00f10000ee98783b */ /* 0x000f2e0000000200 */
[C---:B------:R-:W-:Y:S08]  /*6900*/  HMMA.16816.F32.BF16 R44, R184.reuse, R168, R44 ;  /* 0x000000a8b82c723c */ /* 0x040ff0000004182c */
[C---:B------:R-:W-:Y:S01]  /*6910*/  HMMA.16816.F32.BF16 R48, R184.reuse, R170, R48 ;  /* 0x000000aab830723c */ /* 0x040fe20000041830 */
[----:B------:R-:W2:Y:S07]  /*6920*/  LDSM.16.M88.4 R168, [R238+0xf900] ;  /* 0x00f90000eea8783b */ /* 0x000eae0000000200 */
[C---:B------:R-:W-:Y:S08]  /*6930*/  HMMA.16816.F32.BF16 R52, R184.reuse, R176, R52 ;  /* 0x000000b0b834723c */ /* 0x040ff00000041834 */
[C---:B------:R-:W-:Y:S01]  /*6940*/  HMMA.16816.F32.BF16 R56, R184.reuse, R178, R56 ;  /* 0x000000b2b838723c */ /* 0x040fe20000041838 */
[----:B------:R-:W3:Y:S07]  /*6950*/  LDSM.16.M88.4 R176, [R223] ;  /* 0x00000000dfb0783b */ /* 0x000eee0000000200 */
[C---:B------:R-:W-:Y:S08]  /*6960*/  HMMA.16816.F32.BF16 R60, R184.reuse, R180, R60 ;  /* 0x000000b4b83c723c */ /* 0x040ff0000004183c */
[----:B------:R-:W-:Y:S01]  /*6970*/  HMMA.16816.F32.BF16 R64, R184, R182, R64 ;  /* 0x000000b6b840723c */ /* 0x000fe20000041840 */
[----:B------:R-:W3:Y:S07]  /*6980*/  LDSM.16.M88.4 R180, [R222] ;  /* 0x00000000deb4783b */ /* 0x000eee0000000200 */
[C---:B-1----:R-:W-:Y:S08]  /*6990*/  HMMA.16816.F32.BF16 R4, R188.reuse, R132, R4 ;  /* 0x00000084bc04723c */ /* 0x042ff00000041804 */
[C---:B------:R-:W-:Y:S01]  /*69a0*/  HMMA.16816.F32.BF16 R8, R188.reuse, R134, R8 ;  /* 0x00000086bc08723c */ /* 0x040fe20000041808 */
[----:B------:R-:W1:Y:S07]  /*69b0*/  LDSM.16.M88.4 R132, [R221] ;  /* 0x00000000dd84783b */ /* 0x000e6e0000000200 */
[C---:B--2---:R-:W-:Y:S08]  /*69c0*/  HMMA.16816.F32.BF16 R12, R188.reuse, R144, R12 ;  /* 0x00000090bc0c723c */ /* 0x044ff0000004180c */
[C---:B------:R-:W-:Y:S01]  /*69d0*/  HMMA.16816.F32.BF16 R16, R188.reuse, R146, R16 ;  /* 0x00000092bc10723c */ /* 0x040fe20000041810 */
[----:B------:R-:W2:Y:S07]  /*69e0*/  LDSM.16.M88.4 R144, [R220] ;  /* 0x00000000dc90783b */ /* 0x000eae0000000200 */
[C---:B-----5:R-:W-:Y:S08]  /*69f0*/  HMMA.16816.F32.BF16 R20, R188.reuse, R156, R20 ;  /* 0x0000009cbc14723c */ /* 0x060ff00000041814 */
[C---:B------:R-:W-:Y:S01]  /*6a00*/  HMMA.16816.F32.BF16 R24, R188.reuse, R158, R24 ;  /* 0x0000009ebc18723c */ /* 0x040fe20000041818 */
[----:B------:R-:W-:Y:S07]  /*6a10*/  LDSM.16.M88.4 R156, [R217] ;  /* 0x00000000d99c783b */ /* 0x000fee0000000200 */
[C---:B------:R-:W-:Y:S08]  /*6a20*/  HMMA.16816.F32.BF16 R28, R188.reuse, R160, R28 ;  /* 0x000000a0bc1c723c */ /* 0x040ff0000004181c */
[C---:B------:R-:W-:Y:S01]  /*6a30*/  HMMA.16816.F32.BF16 R32, R188.reuse, R162, R32 ;  /* 0x000000a2bc20723c */ /* 0x040fe20000041820 */
[----:B------:R-:W-:Y:S07]  /*6a40*/  LDSM.16.M88.4 R160, [R216] ;  /* 0x00000000d8a0783b */ /* 0x000fee0000000200 */
[C---:B------:R-:W-:Y:S08]  /*6a50*/  HMMA.16816.F32.BF16 R36, R188.reuse, R164, R36 ;  /* 0x000000a4bc24723c */ /* 0x040ff00000041824 */
[C---:B------:R-:W-:Y:S01]  /*6a60*/  HMMA.16816.F32.BF16 R40, R188.reuse, R166, R40 ;  /* 0x000000a6bc28723c */ /* 0x040fe20000041828 */
[----:B------:R-:W-:Y:S07]  /*6a70*/  LDSM.16.M88.4 R164, [R235+0xc100] ;  /* 0x00c10000eba4783b */ /* 0x000fee0000000200 */
[C---:B---3--:R-:W-:Y:S08]  /*6a80*/  HMMA.16816.F32.BF16 R44, R188.reuse, R148, R44 ;  /* 0x00000094bc2c723c */ /* 0x048ff0000004182c */
[C---:B------:R-:W-:Y:S01]  /*6a90*/  HMMA.16816.F32.BF16 R48, R188.reuse, R150, R48 ;  /* 0x00000096bc30723c */ /* 0x040fe20000041830 */
[----:B------:R-:W3:Y:S07]  /*6aa0*/  LDSM.16.M88.4 R148, [R219] ;  /* 0x00000000db94783b */ /* 0x000eee0000000200 */
[C---:B----4-:R-:W-:Y:S08]  /*6ab0*/  HMMA.16816.F32.BF16 R52, R188.reuse, R152, R52 ;  /* 0x00000098bc34723c */ /* 0x050ff00000041834 */
[C---:B------:R-:W-:Y:S01]  /*6ac0*/  HMMA.16816.F32.BF16 R56, R188.reuse, R154, R56 ;  /* 0x0000009abc38723c */ /* 0x040fe20000041838 */
[----:B------:R-:W4:Y:S07]  /*6ad0*/  LDSM.16.M88.4 R152, [R218] ;  /* 0x00000000da98783b */ /* 0x000f2e0000000200 */
[C---:B------:R-:W-:Y:S08]  /*6ae0*/  HMMA.16816.F32.BF16 R60, R188.reuse, R168, R60 ;  /* 0x000000a8bc3c723c */ /* 0x040ff0000004183c */
[----:B------:R-:W-:Y:S01]  /*6af0*/  HMMA.16816.F32.BF16 R64, R188, R170, R64 ;  /* 0x000000aabc40723c */ /* 0x000fe20000041840 */
[----:B------:R-:W-:Y:S07]  /*6b00*/  LDSM.16.M88.4 R168, [R235+0xd100] ;  /* 0x00d10000eba8783b */ /* 0x000fee0000000200 */
[C---:B------:R-:W-:Y:S08]  /*6b10*/  HMMA.16816.F32.BF16 R4, R192.reuse, R176, R4 ;  /* 0x000000b0c004723c */ /* 0x040ff00000041804 */
[C---:B------:R-:W-:Y:S01]  /*6b20*/  HMMA.16816.F32.BF16 R8, R192.reuse, R178, R8 ;  /* 0x000000b2c008723c */ /* 0x040fe20000041808 */
[----:B------:R-:W-:Y:S07]  /*6b30*/  LDSM.16.M88.4 R176, [R235+0xd900] ;  /* 0x00d90000ebb0783b */ /* 0x000fee0000000200 */
[C---:B------:R-:W-:Y:S08]  /*6b40*/  HMMA.16816.F32.BF16 R12, R192.reuse, R180, R12 ;  /* 0x000000b4c00c723c */ /* 0x040ff0000004180c */
[C---:B------:R-:W-:Y:S01]  /*6b50*/  HMMA.16816.F32.BF16 R16, R192.reuse, R182, R16 ;  /* 0x000000b6c010723c */ /* 0x040fe20000041810 */
[----:B------:R-:W-:Y:S07]  /*6b60*/  LDSM.16.M88.4 R180, [R235+0xe100] ;  /* 0x00e10000ebb4783b */ /* 0x000fee0000000200 */
[C---:B-1----:R-:W-:Y:S08]  /*6b70*/  HMMA.16816.F32.BF16 R20, R192.reuse, R132, R20 ;  /* 0x00000084c014723c */ /* 0x042ff00000041814 */
[C---:B------:R-:W-:Y:S01]  /*6b80*/  HMMA.16816.F32.BF16 R24, R192.reuse, R134, R24 ;  /* 0x00000086c018723c */ /* 0x040fe20000041818 */
[----:B------:R-:W1:Y:S07]  /*6b90*/  LDSM.16.M88.4 R132, [R235+0xc900] ;  /* 0x00c90000eb84783b */ /* 0x000e6e0000000200 */
[C---:B--2---:R-:W-:Y:S08]  /*6ba0*/  HMMA.16816.F32.BF16 R28, R192.reuse, R144, R28 ;  /* 0x00000090c01c723c */ /* 0x044ff0000004181c */
[C---:B------:R-:W-:Y:S01]  /*6bb0*/  HMMA.16816.F32.BF16 R32, R192.reuse, R146, R32 ;  /* 0x00000092c020723c */ /* 0x040fe20000041820 */
[----:B------:R-:W2:Y:S07]  /*6bc0*/  LDSM.16.M88.4 R144, [R224+0x4000] ;  /* 0x00400000e090783b */ /* 0x000eae0000000200 */
[C---:B---3--:R-:W-:Y:S08]  /*6bd0*/  HMMA.16816.F32.BF16 R36, R192.reuse, R148, R36 ;  /* 0x00000094c024723c */ /* 0x048ff00000041824 */
[C---:B------:R-:W-:Y:S08]  /*6be0*/  HMMA.16816.F32.BF16 R40, R192.reuse, R150, R40 ;  /* 0x00000096c028723c */ /* 0x040ff00000041828 */
[C---:B----4-:R-:W-:Y:S08]  /*6bf0*/  HMMA.16816.F32.BF16 R44, R192.reuse, R152, R44 ;  /* 0x00000098c02c723c */ /* 0x050ff0000004182c */
[C---:B------:R-:W-:Y:S08]  /*6c00*/  HMMA.16816.F32.BF16 R48, R192.reuse, R154, R48 ;  /* 0x0000009ac030723c */ /* 0x040ff00000041830 */
[C---:B------:R-:W-:Y:S08]  /*6c10*/  HMMA.16816.F32.BF16 R52, R192.reuse, R156, R52 ;  /* 0x0000009cc034723c */ /* 0x040ff00000041834 */
[C---:B------:R-:W-:Y:S08]  /*6c20*/  HMMA.16816.F32.BF16 R56, R192.reuse, R158, R56 ;  /* 0x0000009ec038723c */ /* 0x040ff00000041838 */
[C---:B------:R-:W-:Y:S08]  /*6c30*/  HMMA.16816.F32.BF16 R60, R192.reuse, R160, R60 ;  /* 0x000000a0c03c723c */ /* 0x040ff0000004183c */
[----:B------:R-:W-:Y:S08]  /*6c40*/  HMMA.16816.F32.BF16 R64, R192, R162, R64 ;  /* 0x000000a2c040723c */ /* 0x000ff00000041840 */
[C---:B------:R-:W-:Y:S08]  /*6c50*/  HMMA.16816.F32.BF16 R4, R196.reuse, R164, R4 ;  /* 0x000000a4c404723c */ /* 0x040ff00000041804 */
[C---:B------:R-:W-:Y:S08]  /*6c60*/  HMMA.16816.F32.BF16 R8, R196.reuse, R166, R8 ;  /* 0x000000a6c408723c */ /* 0x040ff00000041808 */
[C---:B-1----:R-:W-:Y:S08]  /*6c70*/  HMMA.16816.F32.BF16 R12, R196.reuse, R132, R12 ;  /* 0x00000084c40c723c */ /* 0x042ff0000004180c */
[C---:B------:R-:W-:Y:S01]  /*6c80*/  HMMA.16816.F32.BF16 R16, R196.reuse, R134, R16 ;  /* 0x00000086c410723c */ /* 0x040fe20000041810 */
[----:B------:R-:W1:Y:S07]  /*6c90*/  LDSM.16.M88.4 R132, [R224+0x4800] ;  /* 0x00480000e084783b */ /* 0x000e6e0000000200 */
[C---:B------:R-:W-:Y:S08]  /*6ca0*/  HMMA.16816.F32.BF16 R20, R196.reuse, R168, R20 ;  /* 0x000000a8c414723c */ /* 0x040ff00000041814 */
        /* <DEDUP_REMOVED lines=10> */
[----:B------:R-:W-:Y:S08]  /*6d50*/  HMMA.16816.F32.BF16 R64, R196, R210, R64 ;  /* 0x000000d2c440723c */ /* 0x000ff00000041840 */
[C---:B--2---:R-:W-:Y:S08]  /*6d60*/  HMMA.16816.F32.BF16 R4, R212.reuse, R144, R4 ;  /* 0x00000090d404723c */ /* 0x044ff00000041804 */
[C---:B------:R-:W-:Y:S08]  /*6d70*/  HMMA.16816.F32.BF16 R8, R212.reuse, R146, R8 ;  /* 0x00000092d408723c */ /* 0x040ff00000041808 */
[C---:B-1----:R-:W-:Y:S08]  /*6d80*/  HMMA.16816.F32.BF16 R12, R212.reuse, R132, R12 ;  /* 0x00000084d40c723c */ /* 0x042ff0000004180c */
[----:B------:R-:W-:Y:S01]  /*6d90*/  FMUL.FTZ R4, R4, c[0x0][0x320] ;  /* 0x0000c80004047a20 */ /* 0x000fe20000410000 */
[C---:B------:R-:W-:Y:S03]  /*6da0*/  HMMA.16816.F32.BF16 R16, R212.reuse, R134, R16 ;  /* 0x00000086d410723c */ /* 0x040fe60000041810 */
[----:B------:R-:W-:Y:S01]  /*6db0*/  MUFU.TANH R147, R4 ;  /* 0x0000000400937308 */ /* 0x000fe20000002400 */
[----:B------:R-:W-:Y:S02]  /*6dc0*/  FMUL.FTZ R5, R5, c[0x0][0x320] ;  /* 0x0000c80005057a20 */ /* 0x000fe40000410000 */
[----:B------:R-:W-:Y:S02]  /*6dd0*/  FMUL.FTZ R6, R6, c[0x0][0x320] ;  /* 0x0000c80006067a20 */ /* 0x000fe40000410000 */
[----:B------:R-:W-:Y:S04]  /*6de0*/  FMUL.FTZ R10, R10, c[0x0][0x320] ;  /* 0x0000c8000a0a7a20 */ /* 0x000fe80000410000 */
[----:B------:R-:W-:Y:S01]  /*6df0*/  FMUL.FTZ R11, R11, c[0x0][0x320] ;  /* 0x0000c8000b0b7a20 */ /* 0x000fe20000410000 */
[----:B------:R-:W-:Y:S01]  /*6e00*/  MUFU.TANH R146, R5 ;  /* 0x0000000500927308 */ /* 0x000fe20000002400 */
[----:B------:R-:W-:Y:S02]  /*6e10*/  FMUL.FTZ R7, R7, c[0x0][0x320] ;  /* 0x0000c80007077a20 */ /* 0x000fe40000410000 */
[----:B------:R-:W-:Y:S02]  /*6e20*/  FMUL.FTZ R9, R9, c[0x0][0x320] ;  /* 0x0000c80009097a20 */ /* 0x000fe40000410000 */
[----:B------:R-:W-:Y:S02]  /*6e30*/  FMUL.FTZ R8, R8, c[0x0][0x320] ;  /* 0x0000c80008087a20 */ /* 0x000fe40000410000 */
[----:B------:R-:W-:Y:S02]  /*6e40*/  FMUL.FTZ R13, R13, c[0x0][0x320] ;  /* 0x0000c8000d0d7a20 */ /* 0x000fe40000410000 */
[----:B------:R-:W-:Y:S01]  /*6e50*/  FMUL.FTZ R15, R15, c[0x0][0x320] ;  /* 0x0000c8000f0f7a20 */ /* 0x000fe20000410000 */
[----:B------:R-:W-:Y:S01]  /*6e60*/  MUFU.TANH R148, R8 ;  /* 0x0000000800947308 */ /* 0x000fe20000002400 */
[----:B------:R-:W-:Y:S02]  /*6e70*/  FMUL.FTZ R16, R16, c[0x0][0x320] ;  /* 0x0000c80010107a20 */ /* 0x000fe40000410000 */
[----:B------:R-:W-:Y:S02]  /*6e80*/  FMUL.FTZ R12, R12, c[0x0][0x320] ;  /* 0x0000c8000c0c7a20 */ /* 0x000fe40000410000 */
[----:B------:R-:W-:Y:S02]  /*6e90*/  FMUL.FTZ R14, R14, c[0x0][0x320] ;  /* 0x0000c8000e0e7a20 */ /* 0x000fe40000410000 */
[----:B------:R-:W-:Y:S02]  /*6ea0*/  FMUL.FTZ R18, R18, c[0x0][0x320] ;  /* 0x0000c80012127a20 */ /* 0x000fe40000410000 */
[----:B------:R-:W-:Y:S01]  /*6eb0*/  FMUL.FTZ R19, R19, c[0x0][0x320] ;  /* 0x0000c80013137a20 */ /* 0x000fe20000410000 */
[----:B------:R-:W1:Y:S01]  /*6ec0*/  MUFU.TANH R8, R10 ;  /* 0x0000000a00087308 */ /* 0x000e620000002400 */
[----:B------:R-:W-:Y:S09]  /*6ed0*/  FMUL.FTZ R17, R17, c[0x0][0x320] ;  /* 0x0000c80011117a20 */ /* 0x000ff20000410000 */
[----:B------:R-:W2:Y:S10]  /*6ee0*/  MUFU.TANH R3, R11 ;  /* 0x0000000b00037308 */ /* 0x000eb40000002400 */
[----:B------:R-:W-:Y:S01]  /*6ef0*/  MUFU.TANH R145, R6 ;  /* 0x0000000600917308 */ /* 0x000fe20000002400 */
[----:B-1----:R1:W-:Y:S09]  /*6f00*/  STL [R1+0x18], R8 ;  /* 0x0000180801007387 */ /* 0x0023f20000100800 */
[----:B------:R3:W-:Y:S01]  /*6f10*/  MUFU.TANH R144, R7 ;  /* 0x0000000700907308 */ /* 0x0007e20000002400 */
[----:B--2---:R2:W-:Y:S09]  /*6f20*/  STL [R1+0x14], R3 ;  /* 0x0000140301007387 */ /* 0x0045f20000100800 */
[----:B------:R-:W-:Y:S10]  /*6f30*/  MUFU.TANH R151, R9 ;  /* 0x0000000900977308 */ /* 0x000ff40000002400 */
[----:B-1----:R-:W-:Y:S01]  /*6f40*/  MUFU.TANH R8, R13 ;  /* 0x0000000d00087308 */ /* 0x002fe20000002400 */
[----:B---3--:R-:W1:Y:S09]  /*6f50*/  LDSM.16.M88.4 R4, [R224+0x5000] ;  /* 0x00500000e004783b */ /* 0x008e720000000200 */
[----:B------:R-:W-:Y:S10]  /*6f60*/  MUFU.TANH R158, R17 ;  /* 0x00000011009e7308 */ /* 0x000ff40000002400 */
[----:B--2---:R-:W2:Y:S10]  /*6f70*/  MUFU.TANH R3, R12 ;  /* 0x0000000c00037308 */ /* 0x004eb40000002400 */
[----:B------:R-:W-:Y:S10]  /*6f80*/  MUFU.TANH R161, R18 ;  /* 0x0000001200a17308 */ /* 0x000ff40000002400 */
[----:B------:R-:W-:Y:S01]  /*6f90*/  MUFU.TANH R164, R19 ;  /* 0x0000001300a47308 */ /* 0x000fe20000002400 */
[----:B--2---:R2:W-:Y:S01]  /*6fa0*/  STL [R1+0x10], R3 ;  /* 0x0000100301007387 */ /* 0x0045e20000100800 */
[C---:B-1----:R-:W-:Y:S03]  /*6fb0*/  HMMA.16816.F32.BF16 R20, R212.reuse, R4, R20 ;  /* 0x00000004d414723c */ /* 0x042fe60000041814 */
[----:B------:R1:W-:Y:S05]  /*6fc0*/  STL [R1+0xc], R8 ;  /* 0x00000c0801007387 */ /* 0x0003ea0000100800 */
[C---:B------:R-:W-:Y:S01]  /*6fd0*/  HMMA.16816.F32.BF16 R24, R212.reuse, R6, R24 ;  /* 0x00000006d418723c */ /* 0x040fe20000041818 */
[----:B------:R-:W-:Y:S01]  /*6fe0*/  LDSM.16.M88.4 R4, [R224+0x6000] ;  /* 0x00600000e004783b */ /* 0x000fe20000000200 */
[----:B--2---:R-:W2:Y:S11]  /*6ff0*/  MUFU.TANH R3, R14 ;  /* 0x0000000e00037308 */ /* 0x004eb60000002400 */
[----:B------:R-:W-:Y:S03]  /*7000*/  @!UPT UIADD3 URZ, URZ, URZ, URZ ;  /* 0x0000003f3f3ff290 */ /* 0x000fe6000fffe03f */
[----:B------:R-:W-:Y:S02]  /*7010*/  FMUL.FTZ R20, R20, c[0x0][0x320] ;  /* 0x0000c80014147a20 */ /* 0x000fe40000410000 */
[----:B------:R-:W-:Y:S02]  /*7020*/  FMUL.FTZ R21, R21, c[0x0][0x320] ;  /* 0x0000c80015157a20 */ /* 0x000fe40000410000 */
[----:B------:R-:W-:Y:S02]  /*7030*/  FMUL.FTZ R22, R22, c[0x0][0x320] ;  /* 0x0000c80016167a20 */ /* 0x000fe40000410000 */
[----:B------:R-:W-:Y:S02]  /*7040*/  FMUL.FTZ R23, R23, c[0x0][0x320] ;  /* 0x0000c80017177a20 */ /* 0x000fe40000410000 */
[----:B------:R-:W-:Y:S01]  /*7050*/  FMUL.FTZ R24, R24, c[0x0][0x320] ;  /* 0x0000c80018187a20 */ /* 0x000fe20000410000 */
[----:B-1----:R-:W1:Y:S01]  /*7060*/  MUFU.TANH R8, R15 ;  /* 0x0000000f00087308 */ /* 0x002e620000002400 */
[----:B------:R-:W-:Y:S02]  /*7070*/  FMUL.FTZ R25, R25, c[0x0][0x320] ;  /* 0x0000c80019197a20 */ /* 0x000fe40000410000 */
[----:B------:R-:W-:Y:S02]  /*7080*/  FMUL.FTZ R26, R26, c[0x0][0x320] ;  /* 0x0000c8001a1a7a20 */ /* 0x000fe40000410000 */
[----:B------:R-:W-:Y:S05]  /*7090*/  FMUL.FTZ R27, R27, c[0x0][0x320] ;  /* 0x0000c8001b1b7a20 */ /* 0x000fea0000410000 */
[----:B------:R-:W-:Y:S01]  /*70a0*/  MUFU.TANH R170, R20 ;  /* 0x0000001400aa7308 */ /* 0x000fe20000002400 */
[----:B--2---:R2:W-:Y:S09]  /*70b0*/  STL [R1+0x8], R3 ;  /* 0x0000080301007387 */ /* 0x0045f20000100800 */
[----:B------:R-:W-:Y:S01]  /*70c0*/  MUFU.TANH R171, R21 ;  /* 0x0000001500ab7308 */ /* 0x000fe20000002400 */
[----:B-1----:R-:W-:Y:S04]  /*70d0*/  STL [R1+0x4], R8 ;  /* 0x0000040801007387 */ /* 0x002fe80000100800 */
[----:B------:R-:W1:Y:S05]  /*70e0*/  LDSM.16.M88.4 R8, [R224+0x5800] ;  /* 0x00580000e008783b */ /* 0x000e6a0000000200 */
[----:B------:R-:W-:Y:S10]  /*70f0*/  MUFU.TANH R176, R22 ;  /* 0x0000001600b07308 */ /* 0x000ff40000002400 */
[----:B--2---:R-:W2:Y:S10]  /*7100*/  MUFU.TANH R3, R16 ;  /* 0x0000001000037308 */ /* 0x004eb40000002400 */
[----:B------:R3:W4:Y:S10]  /*7110*/  MUFU.TANH R177, R23 ;  /* 0x0000001700b17308 */ /* 0x0007340000002400 */
[----:B------:R3:W3:Y:S01]  /*7120*/  MUFU.TANH R178, R24 ;  /* 0x0000001800b27308 */ /* 0x0006e20000002400 */
[----:B--2---:R-:W-:Y:S01]  /*7130*/  STL [R1], R3 ;  /* 0x0000000301007387 */ /* 0x004fe20000100800 */
[C---:B-1----:R-:W-:Y:S08]  /*7140*/  HMMA.16816.F32.BF16 R28, R212.reuse, R8, R28 ;  /* 0x00000008d41c723c */ /* 0x042ff0000004181c */
[----:B------:R1:W2:Y:S01]  /*7150*/  MUFU.TANH R179, R25 ;  /* 0x0000001900b37308 */ /* 0x0002a20000002400 */
[C---:B------:R-:W-:Y:S01]  /*7160*/  HMMA.16816.F32.BF16 R32, R212.reuse, R10, R32 ;  /* 0x0000000ad420723c */ /* 0x040fe20000041820 */
[----:B------:R-:W5:Y:S08]  /*7170*/  LDSM.16.M88.4 R8, [R224+0x6800] ;  /* 0x00680000e008783b */ /* 0x000f700000000200 */
[----:B------:R1:W1:Y:S01]  /*7180*/  MUFU.TANH R180, R26 ;  /* 0x0000001a00b47308 */ /* 0x0002620000002400 */
[C---:B------:R-:W-:Y:S09]  /*7190*/  HMMA.16816.F32.BF16 R36, R212.reuse, R4, R36 ;  /* 0x00000004d424723c */ /* 0x040ff20000041824 */
[----:B------:R1:W1:Y:S01]  /*71a0*/  MUFU.TANH R181, R27 ;  /* 0x0000001b00b57308 */ /* 0x0002620000002400 */
[C---:B------:R-:W-:Y:S01]  /*71b0*/  HMMA.16816.F32.BF16 R40, R212.reuse, R6, R40 ;  /* 0x00000006d428723c */ /* 0x040fe20000041828 */
[----:B------:R-:W1:Y:S02]  /*71c0*/  LDSM.16.M88.4 R4, [R224+0x7000] ;  /* 0x00700000e004783b */ /* 0x000e640000000200 */
[----:B------:R-:W-:Y:S02]  /*71d0*/  FMUL.FTZ R28, R28, c[0x0][0x320] ;  /* 0x0000c8001c1c7a20 */ /* 0x000fe40000410000 */
[----:B------:R-:W-:Y:S04]  /*71e0*/  FMUL.FTZ R29, R29, c[0x0][0x320] ;  /* 0x0000c8001d1d7a20 */ /* 0x000fe80000410000 */
[----:B------:R1:W1:Y:S03]  /*71f0*/  MUFU.TANH R206, R28 ;  /* 0x0000001c00ce7308 */ /* 0x0002660000002400 */
[----:B------:R-:W-:Y:S02]  /*7200*/  FMUL.FTZ R30, R30, c[0x0][0x320] ;  /* 0x0000c8001e1e7a20 */ /* 0x000fe40000410000 */
[----:B------:R-:W-:Y:S02]  /*7210*/  FMUL.FTZ R31, R31, c[0x0][0x320] ;  /* 0x0000c8001f1f7a20 */ /* 0x000fe40000410000 */
[----:B------:R-:W-:Y:S02]  /*7220*/  FMUL.FTZ R32, R32, c[0x0][0x320] ;  /* 0x0000c80020207a20 */ /* 0x000fe40000410000 */
[----:B------:R-:W-:Y:S01]  /*7230*/  FMUL.FTZ R33, R33, c[0x0][0x320] ;  /* 0x0000c80021217a20 */ /* 0x000fe20000410000 */
[----:B------:R2:W2:Y:S01]  /*7240*/  MUFU.TANH R204, R29 ;  /* 0x0000001d00cc7308 */ /* 0x0004a20000002400 */
[----:B------:R-:W-:Y:S02]  /*7250*/  FMUL.FTZ R34, R34, c[0x0][0x320] ;  /* 0x0000c80022227a20 */ /* 0x000fe40000410000 */
[----:B------:R-:W-:Y:S02]  /*7260*/  FMUL.FTZ R35, R35, c[0x0][0x320] ;  /* 0x0000c80023237a20 */ /* 0x000fe40000410000 */
[----:B------:R-:W-:Y:S01]  /*7270*/  FMUL.FTZ R36, R36, c[0x0][0x320] ;  /* 0x0000c80024247a20 */ /* 0x000fe20000410000 */
[C---:B-----5:R-:W-:Y:S04]  /*7280*/  HMMA.16816.F32.BF16 R44, R212.reuse, R8, R44 ;  /* 0x00000008d42c723c */ /* 0x060fe8000004182c */
[----:B------:R2:W2:Y:S01]  /*7290*/  MUFU.TANH R207, R30 ;  /* 0x0000001e00cf7308 */ /* 0x0004a20000002400 */
[----:B------:R-:W-:Y:S02]  /*72a0*/  FMUL.FTZ R37, R37, c[0x0][0x320] ;  /* 0x0000c80025257a20 */ /* 0x000fe40000410000 */
[----:B------:R-:W-:Y:S01]  /*72b0*/  FMUL.FTZ R38, R38, c[0x0][0x320] ;  /* 0x0000c80026267a20 */ /* 0x000fe20000410000 */
[C---:B------:R-:W-:Y:S01]  /*72c0*/  HMMA.16816.F32.BF16 R48, R212.reuse, R10, R48 ;  /* 0x0000000ad430723c */ /* 0x040fe20000041830 */
[----:B------:R-:W5:Y:S01]  /*72d0*/  LDSM.16.M88.4 R8, [R224+0x7800] ;  /* 0x00780000e008783b */ /* 0x000f620000000200 */
[----:B------:R-:W-:Y:S04]  /*72e0*/  DEPBAR.LE SB0, 0x0 ;  /* 0x000080000000791a */ /* 0x000fe80000000000 */
[----:B------:R2:W2:Y:S01]  /*72f0*/  MUFU.TANH R209, R31 ;  /* 0x0000001f00d17308 */ /* 0x0004a20000002400 */
[----:B------:R-:W-:Y:S01]  /*7300*/  FMUL.FTZ R39, R39, c[0x0][0x320] ;  /* 0x0000c80027277a20 */ /* 0x000fe20000410000 */
[C---:B-1----:R-:W-:Y:S01]  /*7310*/  HMMA.16816.F32.BF16 R52, R212.reuse, R4, R52 ;  /* 0x00000004d434723c */ /* 0x042fe20000041834 */
[----:B------:R-:W-:Y:S04]  /*7320*/  BAR.SYNC.DEFER_BLOCKING 0x0 ;  /* 0x0000000000007b1d */ /* 0x000fe80000010000 */
[----:B------:R-:W-:Y:S02]  /*7330*/  FMUL.FTZ R40, R40, c[0x0][0x320] ;  /* 0x0000c80028287a20 */ /* 0x000fe40000410000 */
[----:B------:R-:W-:Y:S01]  /*7340*/  FMUL.FTZ R41, R41, c[0x0][0x320] ;  /* 0x0000c80029297a20 */ /* 0x000fe20000410000 */
[----:B------:R1:W1:Y:S01]  /*7350*/  MUFU.TANH R210, R32 ;  /* 0x0000002000d27308 */ /* 0x0002620000002400 */
[C---:B------:R-:W-:Y:S03]  /*7360*/  HMMA.16816.F32.BF16 R56, R212.reuse, R6, R56 ;  /* 0x00000006d438723c */ /* 0x040fe60000041838 */
[----:B------:R-:W-:Y:S02]  /*7370*/  FMUL.FTZ R42, R42, c[0x0][0x320] ;  /* 0x0000c8002a2a7a20 */ /* 0x000fe40000410000 */
[----:B------:R-:W-:Y:S02]  /*7380*/  FMUL.FTZ R43, R43, c[0x0][0x320] ;  /* 0x0000c8002b2b7a20 */ /* 0x000fe40000410000 */
[----:B------:R-:W-:Y:S02]  /*7390*/  FMUL.FTZ R44, R44, c[0x0][0x320] ;  /* 0x0000c8002c2c7a20 */ /* 0x000fe40000410000 */
[----:B------:R1:W1:Y:S03]  /*73a0*/  MUFU.TANH R211, R33 ;  /* 0x0000002100d37308 */ /* 0x0002660000002400 */
[----:B------:R-:W-:Y:S02]  /*73b0*/  FMUL.FTZ R45, R45, c[0x0][0x320] ;  /* 0x0000c8002d2d7a20 */ /* 0x000fe40000410000 */
[----:B------:R-:W-:Y:S02]  /*73c0*/  FMUL.FTZ R46, R46, c[0x0][0x320] ;  /* 0x0000c8002e2e7a20 */ /* 0x000fe40000410000 */
[----:B------:R-:W-:Y:S02]  /*73d0*/  FMUL.FTZ R47, R47, c[0x0][0x320] ;  /* 0x0000c8002f2f7a20 */ /* 0x000fe40000410000 */
[----:B------:R-:W-:Y:S01]  /*73e0*/  FMUL.FTZ R48, R48, c[0x0][0x320] ;  /* 0x0000c80030307a20 */ /* 0x000fe20000410000 */
[----:B------:R1:W1:Y:S01]  /*73f0*/  MUFU.TANH R250, R34 ;  /* 0x0000002200fa7308 */ /* 0x0002620000002400 */
[----:B------:R-:W-:Y:S02]  /*7400*/  FMUL.FTZ R49, R49, c[0x0][0x320] ;  /* 0x0000c80031317a20 */ /* 0x000fe40000410000 */
[----:B------:R-:W-:Y:S01]  /*7410*/  FMUL.FTZ R50, R50, c[0x0][0x320] ;  /* 0x0000c80032327a20 */ /* 0x000fe20000410000 */
[C---:B-----5:R-:W-:Y:S03]  /*7420*/  HMMA.16816.F32.BF16 R60, R212.reuse, R8, R60 ;  /* 0x00000008d43c723c */ /* 0x060fe6000004183c */
[----:B------:R-:W-:Y:S03]  /*7430*/  FMUL.FTZ R51, R51, c[0x0][0x320] ;  /* 0x0000c80033337a20 */ /* 0x000fe60000410000 */
[----:B------:R1:W1:Y:S01]  /*7440*/  MUFU.TANH R251, R35 ;  /* 0x0000002300fb7308 */ /* 0x0002620000002400 */
[----:B------:R-:W-:Y:S01]  /*7450*/  FMUL.FTZ R52, R52, c[0x0][0x320] ;  /* 0x0000c80034347a20 */ /* 0x000fe20000410000 */
[----:B------:R-:W-:Y:S04]  /*7460*/  HMMA.16816.F32.BF16 R64, R212, R10, R64 ;  /* 0x0000000ad440723c */ /* 0x000fe80000041840 */
[----:B------:R-:W-:Y:S02]  /*7470*/  FMUL.FTZ R53, R53, c[0x0][0x320] ;  /* 0x0000c80035357a20 */ /* 0x000fe40000410000 */
[----:B------:R-:W-:Y:S02]  /*7480*/  FMUL.FTZ R54, R54, c[0x0][0x320] ;  /* 0x0000c80036367a20 */ /* 0x000fe40000410000 */
[----:B------:R1:W1:Y:S01]  /*7490*/  MUFU.TANH R19, R36 ;  /* 0x0000002400137308 */ /* 0x0002620000002400 */
[----:B------:R-:W-:Y:S03]  /*74a0*/  FMUL.FTZ R55, R55, c[0x0][0x320] ;  /* 0x0000c80037377a20 */ /* 0x000fe60000410000 */
[----:B------:R-:W-:Y:S02]  /*74b0*/  FMUL.FTZ R56, R56, c[0x0][0x320] ;  /* 0x0000c80038387a20 */ /* 0x000fe40000410000 */
[----:B------:R-:W-:Y:S02]  /*74c0*/  FMUL.FTZ R57, R57, c[0x0][0x320] ;  /* 0x0000c80039397a20 */ /* 0x000fe40000410000 */
[----:B------:R-:W-:Y:S02]  /*74d0*/  FMUL.FTZ R58, R58, c[0x0][0x320] ;  /* 0x0000c8003a3a7a20 */ /* 0x000fe40000410000 */
[----:B------:R1:W1:Y:S01]  /*74e0*/  MUFU.TANH R18, R37 ;  /* 0x0000002500127308 */ /* 0x0002620000002400 */
[----:B------:R-:W-:Y:S02]  /*74f0*/  FMUL.FTZ R59, R59, c[0x0][0x320] ;  /* 0x0000c8003b3b7a20 */ /* 0x000fe40000410000 */
[----:B------:R-:W-:Y:S02]  /*7500*/  FMUL.FTZ R60, R60, c[0x0][0x320] ;  /* 0x0000c8003c3c7a20 */ /* 0x000fe40000410000 */
[----:B------:R-:W-:Y:S02]  /*7510*/  FMUL.FTZ R61, R61, c[0x0][0x320] ;  /* 0x0000c8003d3d7a20 */ /* 0x000fe40000410000 */
[----:B------:R-:W-:Y:S02]  /*7520*/  FMUL.FTZ R62, R62, c[0x0][0x320] ;  /* 0x0000c8003e3e7a20 */ /* 0x000fe40000410000 */
[----:B------:R-:W-:Y:S01]  /*7530*/  FMUL.FTZ R63, R63, c[0x0][0x320] ;  /* 0x0000c8003f3f7a20 */ /* 0x000fe20000410000 */
[----:B------:R1:W1:Y:S01]  /*7540*/  MUFU.TANH R135, R38 ;  /* 0x0000002600877308 */ /* 0x0002620000002400 */
[----:B------:R-:W-:Y:S02]  /*7550*/  FMUL.FTZ R64, R64, c[0x0][0x320] ;  /* 0x0000c80040407a20 */ /* 0x000fe40000410000 */
[----:B------:R-:W-:Y:S02]  /*7560*/  FMUL.FTZ R65, R65, c[0x0][0x320] ;  /* 0x0000c80041417a20 */ /* 0x000fe40000410000 */
[----:B------:R-:W-:Y:S02]  /*7570*/  FMUL.FTZ R66, R66, c[0x0][0x320] ;  /* 0x0000c80042427a20 */ /* 0x000fe40000410000 */
[----:B------:R-:W-:Y:S03]  /*7580*/  FMUL.FTZ R3, R67, c[0x0][0x320] ;  /* 0x0000c80043037a20 */ /* 0x000fe60000410000 */
[----:B------:R1:W1:Y:S10]  /*7590*/  MUFU.TANH R132, R39 ;  /* 0x0000002700847308 */ /* 0x0002740000002400 */
        /* <DEDUP_REMOVED lines=27> */
[----:B------:R1:W1:Y:S02]  /*7750*/  MUFU.TANH R133, R3 ;  /* 0x0000000300857308 */ /* 0x0002640000002400 */
[----:B-1234-:R-:W-:-:S05]  /*7760*/  @P1 BRA `(.L_x_8) ;  /* 0xffffe44000001947 */ /* 0x01efca000383ffff */
.L_x_7:
[----:B---3--:R-:W2:Y:S01]  /*7770*/  LDL.LU R8, [R1+0x18] ;  /* 0x0000180001087983 */ /* 0x008ea20000300800 */
[----:B------:R-:W-:Y:S01]  /*7780*/  FMNMX.FTZ R5, R147, R2, !PT ;  /* 0x0000000293057209 */ /* 0x000fe20007810000 */
[----:B------:R-:W-:Y:S01]  /*7790*/  UISETP.GT.AND UP0, UPT, UR6, UR8, UPT ;  /* 0x000000080600728c */ /* 0x000fe2000bf04270 */
[----:B------:R-:W-:Y:S01]  /*77a0*/  FMNMX.FTZ R3, R145, R0, !PT ;  /* 0x0000000091037209 */ /* 0x000fe20007810000 */
[----:B------:R-:W3:Y:S01]  /*77b0*/  LDL.LU R7, [R1+0x14] ;  /* 0x0000140001077983 */ /* 0x000ee20000300800 */
[----:B------:R-:W-:Y:S01]  /*77c0*/  FMNMX.FTZ R5, R146, R5, !PT ;  /* 0x0000000592057209 */ /* 0x000fe20007810000 */
[----:B------:R-:W-:Y:S01]  /*77d0*/  UIADD3 UR6, UR6, -0x1, URZ ;  /* 0xffffffff06067890 */ /* 0x000fe2000fffe03f */
[----:B------:R-:W-:Y:S01]  /*77e0*/  FMNMX.FTZ R3, R144, R3, !PT ;  /* 0x0000000390037209 */ /* 0x000fe20007810000 */
[----:B------:R-:W4:Y:S01]  /*77f0*/  LDL.LU R32, [R1+0x10] ;  /* 0x0000100001207983 */ /* 0x000f220000300800 */
[----:B------:R-:W-:Y:S02]  /*7800*/  FMNMX.FTZ R5, R148, R5, !PT ;  /* 0x0000000594057209 */ /* 0x000fe40007810000 */
[----:B------:R-:W-:Y:S01]  /*7810*/  MOV R48, R19 ;  /* 0x0000001300307202 */ /* 0x000fe20000000f00 */
[----:B------:R-:W5:Y:S01]  /*7820*/  LDL.LU R41, [R1+0xc] ;  /* 0x00000c0001297983 */ /* 0x000f620000300800 */
[----:B------:R-:W-:Y:S02]  /*7830*/  FMNMX.FTZ R5, R151, R5, !PT ;  /* 0x0000000597057209 */ /* 0x000fe40007810000 */
[----:B------:R-:W-:Y:S01]  /*7840*/  MOV R49, R18 ;  /* 0x0000001200317202 */ /* 0x000fe20000000f00 */
[----:B------:R-:W5:Y:S01]  /*7850*/  LDL.LU R40, [R1+0x8] ;  /* 0x0000080001287983 */ /* 0x000f620000300800 */
[----:B------:R-:W-:Y:S02]  /*7860*/  MOV R50, R135 ;  /* 0x0000008700327202 */ /* 0x000fe40000000f00 */
[----:B------:R-:W-:Y:S01]  /*7870*/  MOV R51, R132 ;  /* 0x0000008400337202 */ /* 0x000fe20000000f00 */
[----:B------:R-:W5:Y:S01]  /*7880*/  LDL.LU R64, [R1+0x4] ;  /* 0x0000040001407983 */ /* 0x000f620000300800 */
[----:B------:R-:W-:Y:S02]  /*7890*/  MOV R56, R153 ;  /* 0x0000009900387202 */ /* 0x000fe40000000f00 */
[----:B------:R-:W-:Y:S01]  /*78a0*/  MOV R57, R150 ;  /* 0x0000009600397202 */ /* 0x000fe20000000f00 */
[----:B------:R-:W5:Y:S01]  /*78b0*/  LDL.LU R59, [R1] ;  /* 0x00000000013b7983 */ /* 0x000f620000300800 */
[----:B------:R-:W-:Y:S02]  /*78c0*/  MOV R58, R149 ;  /* 0x00000095003a7202 */ /* 0x000fe40000000f00 */
[----:B------:R-:W-:Y:S01]  /*78d0*/  PLOP3.LUT P1, PT, PT, PT, UP0, 0x80, 0x0 ;  /* 0x000000000000781c */ /* 0x000fe20003f2f008 */
[----:B------:R-:W-:Y:S08]  /*78e0*/  LDSM.16.MT88.4 R12, [R236+0x100] ;  /* 0x00010000ec0c783b */ /* 0x000ff00000004200 */
[----:B------:R-:W-:Y:S08]  /*78f0*/  LDSM.16.MT88.4 R20, [R234+0x100] ;  /* 0x00010000ea14783b */ /* 0x000ff00000004200 */
[----:B------:R-:W-:Y:S08]  /*7900*/  LDSM.16.MT88.4 R28, [R233+0x100] ;  /* 0x00010000e91c783b */ /* 0x000ff00000004200 */
[----:B------:R-:W-:Y:S08]  /*7910*/  LDSM.16.MT88.4 R36, [R232+0x100] ;  /* 0x00010000e824783b */ /* 0x000ff00000004200 */
[----:B------:R-:W-:Y:S08]  /*7920*/  LDSM.16.MT88.4 R44, [R236+0x4100] ;  /* 0x00410000ec2c783b */ /* 0x000ff00000004200 */
[----:B------:R-:W-:Y:S08]  /*7930*/  LDSM.16.MT88.4 R52, [R234+0x4100] ;  /* 0x00410000ea34783b */ /* 0x000ff00000004200 */
[----:B------:R-:W-:Y:S08]  /*7940*/  LDSM.16.MT88.4 R60, [R233+0x4100] ;  /* 0x00410000e93c783b */ /* 0x000ff00000004200 */
[----:B------:R-:W0:Y:S01]  /*7950*/  LDGDEPBAR ;  /* 0x00000000000079af */ /* 0x000e220000000000 */
[----:B--2---:R-:W-:Y:S04]  /*7960*/  FMNMX.FTZ R3, R8, R3, !PT ;  /* 0x0000000308037209 */ /* 0x004fe80007810000 */
[----:B---3--:R-:W-:Y:S02]  /*7970*/  FMNMX.FTZ R3, R7, R3, !PT ;  /* 0x0000000307037209 */ /* 0x008fe40007810000 */
[----:B----4-:R-:W-:Y:S04]  /*7980*/  FMNMX.FTZ R5, R32, R5, !PT ;  /* 0x0000000520057209 */ /* 0x010fe80007810000 */
[----:B-----5:R-:W-:Y:S02]  /*7990*/  FMNMX.FTZ R5, R41, R5, !PT ;  /* 0x0000000529057209 */ /* 0x020fe40007810000 */
[----:B------:R-:W-:Y:S04]  /*79a0*/  FMNMX.FTZ R3, R40, R3, !PT ;  /* 0x0000000328037209 */ /* 0x000fe80007810000 */
[----:B------:R-:W-:Y:S02]  /*79b0*/  FMNMX.FTZ R3, R64, R3, !PT ;  /* 0x0000000340037209 */ /* 0x000fe40007810000 */
        /* <DEDUP_REMOVED lines=51> */
[----:B------:R-:W-:Y:S03]  /*7cf0*/  FMNMX.FTZ R3, R133, R3, !PT ;  /* 0x0000000385037209 */ /* 0x000fe60007810000 */
[----:B------:R-:W1:Y:S08]  /*7d00*/  SHFL.BFLY PT, R6, R5, 0x2, 0x1f ;  /* 0x0c401f0005067f89 */ /* 0x000e7000000e0000 */
[----:B------:R-:W2:Y:S01]  /*7d10*/  SHFL.BFLY PT, R4, R3, 0x2, 0x1f ;  /* 0x0c401f0003047f89 */ /* 0x000ea200000e0000 */
[----:B-1----:R-:W-:Y:S07]  /*7d20*/  FMNMX.FTZ R5, R5, R6, !PT ;  /* 0x0000000605057209 */ /* 0x002fee0007810000 */
[----:B------:R-:W1:Y:S01]  /*7d30*/  SHFL.BFLY PT, R132, R5, 0x1, 0x1f ;  /* 0x0c201f0005847f89 */ /* 0x000e6200000e0000 */
[----:B--2---:R-:W-:Y:S07]  /*7d40*/  FMNMX.FTZ R4, R3, R4, !PT ;  /* 0x0000000403047209 */ /* 0x004fee0007810000 */
[----:B------:R-:W2:Y:S01]  /*7d50*/  SHFL.BFLY PT, R3, R4, 0x1, 0x1f ;  /* 0x0c201f0004037f89 */ /* 0x000ea200000e0000 */
[----:B-1----:R-:W-:Y:S05]  /*7d60*/  FMNMX.FTZ R132, R5, R132, !PT ;  /* 0x0000008405847209 */ /* 0x002fea0007810000 */
[C---:B------:R-:W-:Y:S02]  /*7d70*/  FMUL.FTZ R153, R132.reuse, c[0x0][0x2d0] ;  /* 0x0000b40084997a20 */ /* 0x040fe40000410000 */
[----:B------:R-:W-:Y:S01]  /*7d80*/  FADD.FTZ R2, -R132, R2 ;  /* 0x0000000284027221 */ /* 0x000fe20000010100 */
[----:B--2---:R-:W-:Y:S01]  /*7d90*/  FMNMX.FTZ R3, R3, R4, !PT ;  /* 0x0000000403037209 */ /* 0x004fe20007810000 */
[--C-:B------:R-:W-:Y:S02]  /*7da0*/  FFMA.FTZ R150, R147, c[0x0][0x2d0], -R153.reuse ;  /* 0x0000b40093967a23 */ /* 0x100fe40000010899 */
[--C-:B------:R-:W-:Y:S02]  /*7db0*/  FFMA.FTZ R147, R151, c[0x0][0x2d0], -R153.reuse ;  /* 0x0000b40097937a23 */ /* 0x100fe40000010899 */
[C---:B------:R-:W-:Y:S02]  /*7dc0*/  FMUL.FTZ R151, R3.reuse, c[0x0][0x2d0] ;  /* 0x0000b40003977a20 */ /* 0x040fe40000410000 */
[----:B------:R-:W-:Y:S01]  /*7dd0*/  FADD.FTZ R0, -R3, R0 ;  /* 0x0000000003007221 */ /* 0x000fe20000010100 */
[----:B------:R-:W-:Y:S01]  /*7de0*/  MUFU.EX2 R150, R150 ;  /* 0x0000009600967308 */ /* 0x000fe20000000800 */
[----:B------:R-:W-:Y:S02]  /*7df0*/  FMUL.FTZ R2, R2, c[0x0][0x2d0] ;  /* 0x0000b40002027a20 */ /* 0x000fe40000410000 */
[----:B------:R-:W-:Y:S02]  /*7e00*/  FMUL.FTZ R0, R0, c[0x0][0x2d0] ;  /* 0x0000b40000007a20 */ /* 0x000fe40000410000 */
[--C-:B------:R-:W-:Y:S02]  /*7e10*/  FFMA.FTZ R149, R146, c[0x0][0x2d0], -R153.reuse ;  /* 0x0000b40092957a23 */ /* 0x100fe40000010899 */
[----:B------:R-:W-:Y:S02]  /*7e20*/  FFMA.FTZ R148, R148, c[0x0][0x2d0], -R153 ;  /* 0x0000b40094947a23 */ /* 0x000fe40000010899 */
[--C-:B------:R-:W-:Y:S01]  /*7e30*/  FFMA.FTZ R146, R145, c[0x0][0x2d0], -R151.reuse ;  /* 0x0000b40091927a23 */ /* 0x100fe20000010897 */
[----:B------:R-:W1:Y:S01]  /*7e40*/  MUFU.EX2 R2, R2 ;  /* 0x0000000200027308 */ /* 0x000e620000000800 */
[--C-:B------:R-:W-:Y:S02]  /*7e50*/  FFMA.FTZ R145, R144, c[0x0][0x2d0], -R151.reuse ;  /* 0x0000b40090917a23 */ /* 0x100fe40000010897 */
[--C-:B------:R-:W-:Y:S02]  /*7e60*/  FFMA.FTZ R144, R8, c[0x0][0x2d0], -R151.reuse ;  /* 0x0000b40008907a23 */ /* 0x100fe40000010897 */
[----:B------:R-:W-:Y:S02]  /*7e70*/  FFMA.FTZ R135, R7, c[0x0][0x2d0], -R151 ;  /* 0x0000b40007877a23 */ /* 0x000fe40000010897 */
[--C-:B------:R-:W-:Y:S02]  /*7e80*/  FFMA.FTZ R158, R158, c[0x0][0x2d0], -R153.reuse ;  /* 0x0000b4009e9e7a23 */ /* 0x100fe40000010899 */
[--C-:B------:R-:W-:Y:S01]  /*7e90*/  FFMA.FTZ R170, R170, c[0x0][0x2d0], -R153.reuse ;  /* 0x0000b400aaaa7a23 */ /* 0x100fe20000010899 */
[----:B------:R-:W2:Y:S01]  /*7ea0*/  MUFU.EX2 R0, R0 ;  /* 0x0000000000007308 */ /* 0x000ea20000000800 */
[--C-:B------:R-:W-:Y:S02]  /*7eb0*/  FFMA.FTZ R171, R171, c[0x0][0x2d0], -R153.reuse ;  /* 0x0000b400abab7a23 */ /* 0x100fe40000010899 */
[--C-:B------:R-:W-:Y:S02]  /*7ec0*/  FFMA.FTZ R178, R178, c[0x0][0x2d0], -R153.reuse ;  /* 0x0000b400b2b27a23 */ /* 0x100fe40000010899 */
[--C-:B------:R-:W-:Y:S02]  /*7ed0*/  FFMA.FTZ R179, R179, c[0x0][0x2d0], -R153.reuse ;  /* 0x0000b400b3b37a23 */ /* 0x100fe40000010899 */
[--C-:B------:R-:W-:Y:S02]  /*7ee0*/  FFMA.FTZ R206, R206, c[0x0][0x2d0], -R153.reuse ;  /* 0x0000b400cece7a23 */ /* 0x100fe40000010899 */
[--C-:B------:R-:W-:Y:S01]  /*7ef0*/  FFMA.FTZ R204, R204, c[0x0][0x2d0], -R153.reuse ;  /* 0x0000b400cccc7a23 */ /* 0x100fe20000010899 */
[----:B------:R-:W3:Y:S01]  /*7f00*/  MUFU.EX2 R149, R149 ;  /* 0x0000009500957308 */ /* 0x000ee20000000800 */
[--C-:B------:R-:W-:Y:S02]  /*7f10*/  FFMA.FTZ R210, R210, c[0x0][0x2d0], -R153.reuse ;  /* 0x0000b400d2d27a23 */ /* 0x100fe40000010899 */
[----:B------:R-:W-:Y:S02]  /*7f20*/  FFMA.FTZ R211, R211, c[0x0][0x2d0], -R153 ;  /* 0x0000b400d3d37a23 */ /* 0x000fe40000010899 */
[C---:B-1----:R-:W-:Y:S02]  /*7f30*/  FMUL.FTZ R4, R2.reuse, R128 ;  /* 0x0000008002047220 */ /* 0x042fe40000410000 */
[C---:B------:R-:W-:Y:S02]  /*7f40*/  FMUL.FTZ R5, R2.reuse, R129 ;  /* 0x0000008102057220 */ /* 0x040fe40000410000 */
[C---:B------:R-:W-:Y:S01]  /*7f50*/  FMUL.FTZ R8, R2.reuse, R124 ;  /* 0x0000007c02087220 */ /* 0x040fe20000410000 */
[----:B------:R-:W-:Y:S01]  /*7f60*/  MUFU.EX2 R148, R148 ;  /* 0x0000009400947308 */ /* 0x000fe20000000800 */
[C---:B------:R-:W-:Y:S01]  /*7f70*/  FMUL.FTZ R9, R2.reuse, R125 ;  /* 0x0000007d02097220 */ /* 0x040fe20000410000 */
[----:B------:R-:W-:Y:S01]  /*7f80*/  MOV R124, R58 ;  /* 0x0000003a007c7202 */ /* 0x000fe20000000f00 */
[----:B------:R-:W-:Y:S01]  /*7f90*/  FMUL.FTZ R16, R2, R116 ;  /* 0x0000007402107220 */ /* 0x000fe20000410000 */
[----:B------:R-:W-:Y:S01]  /*7fa0*/  MOV R125, R57 ;  /* 0x00000039007d7202 */ /* 0x000fe20000000f00 */
[C---:B--2---:R-:W-:Y:S02]  /*7fb0*/  FMUL.FTZ R6, R0.reuse, R130 ;  /* 0x0000008200067220 */ /* 0x044fe40000410000 */
[C---:B------:R-:W-:Y:S02]  /*7fc0*/  FMUL.FTZ R7, R0.reuse, R131 ;  /* 0x0000008300077220 */ /* 0x040fe40000410000 */
[C---:B------:R-:W-:Y:S01]  /*7fd0*/  FMUL.FTZ R10, R0.reuse, R126 ;  /* 0x0000007e000a7220 */ /* 0x040fe20000410000 */
[----:B------:R-:W1:Y:S01]  /*7fe0*/  MUFU.EX2 R147, R147 ;  /* 0x0000009300937308 */ /* 0x000e620000000800 */
[----:B------:R-:W-:Y:S01]  /*7ff0*/  FMUL.FTZ R11, R0, R127 ;  /* 0x0000007f000b7220 */ /* 0x000fe20000410000 */
[----:B------:R-:W-:Y:S01]  /*8000*/  MOV R127, R51 ;  /* 0x00000033007f7202 */ /* 0x000fe20000000f00 */
[----:B------:R-:W-:Y:S01]  /*8010*/  FMUL.FTZ R17, R2, R117 ;  /* 0x0000007502117220 */ /* 0x000fe20000410000 */
[----:B---3--:R-:W-:Y:S01]  /*8020*/  F2FP.BF16.PACK_AB R128, R149, R150 ;  /* 0x000000969580723e */ /* 0x008fe200000010ff */
[C---:B------:R-:W-:Y:S01]  /*8030*/  FMUL.FTZ R18, R0.reuse, R118 ;  /* 0x0000007600127220 */ /* 0x040fe20000410000 */
[----:B------:R-:W-:Y:S01]  /*8040*/  MOV R126, R56 ;  /* 0x00000038007e7202 */ /* 0x000fe20000000f00 */
[----:B------:R-:W-:Y:S02]  /*8050*/  FMUL.FTZ R19, R0, R119 ;  /* 0x0000007700137220 */ /* 0x000fe40000410000 */
[----:B------:R-:W-:Y:S01]  /*8060*/  FMUL.FTZ R25, R2, R109 ;  /* 0x0000006d02197220 */ /* 0x000fe20000410000 */
[----:B------:R-:W-:Y:S01]  /*8070*/  MUFU.EX2 R146, R146 ;  /* 0x0000009200927308 */ /* 0x000fe20000000800 */
[C---:B------:R-:W-:Y:S01]  /*8080*/  FMUL.FTZ R26, R0.reuse, R110 ;  /* 0x0000006e001a7220 */ /* 0x040fe20000410000 */
[----:B------:R-:W-:Y:S01]  /*8090*/  LDSM.16.MT88.4 R116, [R234+0x3900] ;  /* 0x00390000ea74783b */ /* 0x000fe20000004200 */
[----:B------:R-:W-:Y:S02]  /*80a0*/  FMUL.FTZ R27, R0, R111 ;  /* 0x0000006f001b7220 */ /* 0x000fe40000410000 */
[C---:B------:R-:W-:Y:S02]  /*80b0*/  FMUL.FTZ R24, R2.reuse, R108 ;  /* 0x0000006c02187220 */ /* 0x040fe40000410000 */
[----:B------:R-:W-:Y:S02]  /*80c0*/  FMUL.FTZ R33, R2, R101 ;  /* 0x0000006502217220 */ /* 0x000fe40000410000 */
[C---:B------:R-:W-:Y:S01]  /*80d0*/  FMUL.FTZ R34, R0.reuse, R102 ;  /* 0x0000006600227220 */ /* 0x040fe20000410000 */
[----:B------:R-:W2:Y:S01]  /*80e0*/  MUFU.EX2 R145, R145 ;  /* 0x0000009100917308 */ /* 0x000ea20000000800 */
[C---:B------:R-:W-:Y:S02]  /*80f0*/  FMUL.FTZ R35, R0.reuse, R103 ;  /* 0x0000006700237220 */ /* 0x040fe40000410000 */
[C---:B------:R-:W-:Y:S01]  /*8100*/  FMUL.FTZ R42, R0.reuse, R94 ;  /* 0x0000005e002a7220 */ /* 0x040fe20000410000 */
[----:B-1----:R-:W-:Y:S01]  /*8110*/  F2FP.BF16.PACK_AB R130, R147, R148 ;  /* 0x000000949382723e */ /* 0x002fe200000010ff */
[C---:B------:R-:W-:Y:S02]  /*8120*/  FMUL.FTZ R43, R0.reuse, R95 ;  /* 0x0000005f002b7220 */ /* 0x040fe40000410000 */
[----:B------:R-:W-:Y:S02]  /*8130*/  FMUL.FTZ R51, R0, R87 ;  /* 0x0000005700337220 */ /* 0x000fe40000410000 */
[C---:B------:R-:W-:Y:S01]  /*8140*/  FMUL.FTZ R56, R2.reuse, R76 ;  /* 0x0000004c02387220 */ /* 0x040fe20000410000 */
[----:B------:R-:W-:Y:S01]  /*8150*/  MUFU.EX2 R144, R144 ;  /* 0x0000009000907308 */ /* 0x000fe20000000800 */
[----:B------:R-:W-:Y:S02]  /*8160*/  FMUL.FTZ R57, R2, R77 ;  /* 0x0000004d02397220 */ /* 0x000fe40000410000 */
[----:B------:R-:W-:Y:S02]  /*8170*/  FMUL.FTZ R58, R0, R78 ;  /* 0x0000004e003a7220 */ /* 0x000fe40000410000 */
[----:B------:R-:W-:Y:S02]  /*8180*/  FMUL.FTZ R65, R2, R69 ;  /* 0x0000004502417220 */ /* 0x000fe40000410000 */
[C---:B------:R-:W-:Y:S02]  /*8190*/  FMUL.FTZ R66, R0.reuse, R70 ;  /* 0x0000004600427220 */ /* 0x040fe40000410000 */
[----:B------:R-:W-:Y:S01]  /*81a0*/  FMUL.FTZ R67, R0, R71 ;  /* 0x0000004700437220 */ /* 0x000fe20000410000 */
[----:B------:R-:W1:Y:S01]  /*81b0*/  MUFU.EX2 R135, R135 ;  /* 0x0000008700877308 */ /* 0x000e620000000800 */
[----:B------:R-:W-:Y:S02]  /*81c0*/  FFMA.FTZ R252, R252, c[0x0][0x2d0], -R151 ;  /* 0x0000b400fcfc7a23 */ /* 0x000fe40000010897 */
[--C-:B------:R-:W-:Y:S01]  /*81d0*/  FFMA.FTZ R208, R208, c[0x0][0x2d0], -R153.reuse ;  /* 0x0000b400d0d07a23 */ /* 0x100fe20000010899 */
[----:B--2---:R-:W-:Y:S01]  /*81e0*/  F2FP.BF16.PACK_AB R129, R145, R146 ;  /* 0x000000929181723e */ /* 0x004fe200000010ff */
[--C-:B------:R-:W-:Y:S02]  /*81f0*/  FFMA.FTZ R205, R205, c[0x0][0x2d0], -R153.reuse ;  /* 0x0000b400cdcd7a23 */ /* 0x100fe40000010899 */
[--C-:B------:R-:W-:Y:S02]  /*8200*/  FFMA.FTZ R201, R201, c[0x0][0x2d0], -R153.reuse ;  /* 0x0000b400c9c97a23 */ /* 0x100fe40000010899 */
[--C-:B------:R-:W-:Y:S01]  /*8210*/  FFMA.FTZ R200, R200, c[0x0][0x2d0], -R153.reuse ;  /* 0x0000b400c8c87a23 */ /* 0x100fe20000010899 */
[----:B------:R-:W-:Y:S01]  /*8220*/  MUFU.EX2 R252, R252 ;  /* 0x000000fc00fc7308 */ /* 0x000fe20000000800 */
[--C-:B------:R-:W-:Y:S02]  /*8230*/  FFMA.FTZ R168, R168, c[0x0][0x2d0], -R153.reuse ;  /* 0x0000b400a8a87a23 */ /* 0x100fe40000010899 */
[--C-:B------:R-:W-:Y:S02]  /*8240*/  FFMA.FTZ R169, R169, c[0x0][0x2d0], -R153.reuse ;  /* 0x0000b400a9a97a23 */ /* 0x100fe40000010899 */
[--C-:B------:R-:W-:Y:S02]  /*8250*/  FFMA.FTZ R165, R165, c[0x0][0x2d0], -R153.reuse ;  /* 0x0000b400a5a57a23 */ /* 0x100fe40000010899 */
[--C-:B------:R-:W-:Y:S02]  /*8260*/  FFMA.FTZ R163, R163, c[0x0][0x2d0], -R153.reuse ;  /* 0x0000b400a3a37a23 */ /* 0x100fe40000010899 */
[--C-:B------:R-:W-:Y:S01]  /*8270*/  FFMA.FTZ R157, R157, c[0x0][0x2d0], -R153.reuse ;  /* 0x0000b4009d9d7a23 */ /* 0x100fe20000010899 */
[----:B------:R-:W-:Y:S01]  /*8280*/  MUFU.EX2 R158, R158 ;  /* 0x0000009e009e7308 */ /* 0x000fe20000000800 */
[--C-:B------:R-:W-:Y:S02]  /*8290*/  FFMA.FTZ R159, R159, c[0x0][0x2d0], -R153.reuse ;  /* 0x0000b4009f9f7a23 */ /* 0x100fe40000010899 */
[----:B------:R-:W-:Y:S01]  /*82a0*/  FFMA.FTZ R154, R154, c[0x0][0x2d0], -R153 ;  /* 0x0000b4009a9a7a23 */ /* 0x000fe20000010899 */
[----:B-1----:R-:W-:Y:S01]  /*82b0*/  F2FP.BF16.PACK_AB R131, R135, R144 ;  /* 0x000000908783723e */ /* 0x002fe200000010ff */
[--C-:B------:R-:W-:Y:S02]  /*82c0*/  FFMA.FTZ R161, R161, c[0x0][0x2d0], -R151.reuse ;  /* 0x0000b400a1a17a23 */ /* 0x100fe40000010897 */
[--C-:B------:R-:W-:Y:S02]  /*82d0*/  FFMA.FTZ R164, R164, c[0x0][0x2d0], -R151.reuse ;  /* 0x0000b400a4a47a23 */ /* 0x100fe40000010897 */
[--C-:B------:R-:W-:Y:S01]  /*82e0*/  FFMA.FTZ R176, R176, c[0x0][0x2d0], -R151.reuse ;  /* 0x0000b400b0b07a23 */ /* 0x100fe20000010897 */
[----:B------:R-:W-:Y:S01]  /*82f0*/  MUFU.EX2 R170, R170 ;  /* 0x000000aa00aa7308 */ /* 0x000fe20000000800 */
[C---:B------:R-:W-:Y:S05]  /*8300*/  HMMA.16816.F32.BF16 R4, R128.reuse, R12, R4 ;  /* 0x0000000c8004723c */ /* 0x040fea0000041804 */
[--C-:B------:R-:W-:Y:S02]  /*8310*/  FFMA.FTZ R177, R177, c[0x0][0x2d0], -R151.reuse ;  /* 0x0000b400b1b17a23 */ /* 0x100fe40000010897 */
[C---:B------:R-:W-:Y:S01]  /*8320*/  FMUL.FTZ R12, R2.reuse, R120 ;  /* 0x00000078020c7220 */ /* 0x040fe20000410000 */
[C---:B------:R-:W-:Y:S01]  /*8330*/  HMMA.16816.F32.BF16 R8, R128.reuse, R14, R8 ;  /* 0x0000000e8008723c */ /* 0x040fe20000041808 */
[----:B------:R-:W-:Y:S03]  /*8340*/  MUFU.EX2 R161, R161 ;  /* 0x000000a100a17308 */ /* 0x000fe60000000800 */
[----:B------:R-:W-:Y:S01]  /*8350*/  FMUL.FTZ R13, R2, R121 ;  /* 0x00000079020d7220 */ /* 0x000fe20000410000 */
[----:B------:R-:W-:Y:S01]  /*8360*/  MOV R120, R50 ;  /* 0x0000003200787202 */ /* 0x000fe20000000f00 */
[C---:B------:R-:W-:Y:S01]  /*8370*/  FMUL.FTZ R50, R0.reuse, R86 ;  /* 0x0000005600327220 */ /* 0x040fe20000410000 */
[----:B------:R-:W-:Y:S01]  /*8380*/  MOV R121, R49 ;  /* 0x0000003100797202 */ /* 0x000fe20000000f00 */
[C---:B------:R-:W-:Y:S01]  /*8390*/  FMUL.FTZ R14, R0.reuse, R122 ;  /* 0x0000007a000e7220 */ /* 0x040fe20000410000 */
[----:B------:R-:W-:Y:S02]  /*83a0*/  MOV R122, R48 ;  /* 0x00000030007a7202 */ /* 0x000fe40000000f00 */
[----:B------:R-:W1:Y:S01]  /*83b0*/  MUFU.EX2 R164, R164 ;  /* 0x000000a400a47308 */ /* 0x000e620000000800 */
[----:B------:R-:W-:Y:S02]  /*83c0*/  FMUL.FTZ R15, R0, R123 ;  /* 0x0000007b000f7220 */ /* 0x000fe40000410000 */
[C---:B------:R-:W-:Y:S02]  /*83d0*/  FMUL.FTZ R48, R2.reuse, R84 ;  /* 0x0000005402307220 */ /* 0x040fe40000410000 */
[----:B------:R-:W-:Y:S02]  /*83e0*/  FMUL.FTZ R49, R2, R85 ;  /* 0x0000005502317220 */ /* 0x000fe40000410000 */
[----:B------:R-:W2:Y:S01]  /*83f0*/  LDSM.16.MT88.4 R84, [R232+0x4100] ;  /* 0x00410000e854783b */ /* 0x000ea20000004200 */
[C---:B------:R-:W-:Y:S02]  /*8400*/  HMMA.16816.F32.BF16 R12, R128.reuse, R20, R12 ;  /* 0x00000014800c723c */ /* 0x040fe4000004180c */
[----:B------:R-:W-:Y:S01]  /*8410*/  MUFU.EX2 R171, R171 ;  /* 0x000000ab00ab7308 */ /* 0x000fe20000000800 */
[--C-:B------:R-:W-:Y:S02]  /*8420*/  FFMA.FTZ R180, R180, c[0x0][0x2d0], -R151.reuse ;  /* 0x0000b400b4b47a23 */ /* 0x100fe40000010897 */
[----:B------:R-:W-:Y:S02]  /*8430*/  FFMA.FTZ R181, R181, c[0x0][0x2d0], -R151 ;  /* 0x0000b400b5b57a23 */ /* 0x000fe40000010897 */
[C---:B------:R-:W-:Y:S01]  /*8440*/  FMUL.FTZ R20, R2.reuse, R112 ;  /* 0x0000007002147220 */ /* 0x040fe20000410000 */
[C---:B------:R-:W-:Y:S04]  /*8450*/  HMMA.16816.F32.BF16 R16, R128.reuse, R22, R16 ;  /* 0x000000168010723c */ /* 0x040fe80000041810 */
[----:B------:R-:W-:Y:S01]  /*8460*/  FMUL.FTZ R21, R2, R113 ;  /* 0x0000007102157220 */ /* 0x000fe20000410000 */
[----:B------:R-:W-:Y:S01]  /*8470*/  MUFU.EX2 R176, R176 ;  /* 0x000000b000b07308 */ /* 0x000fe20000000800 */
[----:B------:R-:W-:Y:S02]  /*8480*/  FFMA.FTZ R112, R59, c[0x0][0x2d0], -R153 ;  /* 0x0000b4003b707a23 */ /* 0x000fe40000010899 */
[----:B------:R-:W-:Y:S01]  /*8490*/  FMUL.FTZ R22, R0, R114 ;  /* 0x0000007200167220 */ /* 0x000fe20000410000 */
[----:B-1----:R-:W-:Y:S03]  /*84a0*/  F2FP.BF16.PACK_AB R71, R164, R161 ;  /* 0x000000a1a447723e */ /* 0x002fe600000010ff */
[C---:B------:R-:W-:Y:S02]  /*84b0*/  FMUL.FTZ R23, R0.reuse, R115 ;  /* 0x0000007300177220 */ /* 0x040fe40000410000 */
[----:B------:R-:W-:Y:S01]  /*84c0*/  FMUL.FTZ R59, R0, R79 ;  /* 0x0000004f003b7220 */ /* 0x000fe20000410000 */
[----:B------:R-:W1:Y:S01]  /*84d0*/  MUFU.EX2 R112, R112 ;  /* 0x0000007000707308 */ /* 0x000e620000000800 */
[----:B------:R-:W3:Y:S01]  /*84e0*/  LDSM.16.MT88.4 R76, [R236+0x900] ;  /* 0x00090000ec4c783b */ /* 0x000ee20000004200 */
[--C-:B------:R-:W-:Y:S02]  /*84f0*/  FFMA.FTZ R207, R207, c[0x0][0x2d0], -R151.reuse ;  /* 0x0000b400cfcf7a23 */ /* 0x100fe40000010897 */
[C---:B------:R-:W-:Y:S03]  /*8500*/  HMMA.16816.F32.BF16 R20, R128.reuse, R28, R20 ;  /* 0x0000001c8014723c */ /* 0x040fe60000041814 */
[--C-:B------:R-:W-:Y:S02]  /*8510*/  FFMA.FTZ R209, R209, c[0x0][0x2d0], -R151.reuse ;  /* 0x0000b400d1d17a23 */ /* 0x100fe40000010897 */
[----:B------:R-:W-:Y:S01]  /*8520*/  FFMA.FTZ R250, R250, c[0x0][0x2d0], -R151 ;  /* 0x0000b400fafa7a23 */ /* 0x000fe20000010897 */
[----:B------:R-:W-:Y:S01]  /*8530*/  MUFU.EX2 R177, R177 ;  /* 0x000000b100b17308 */ /* 0x000fe20000000800 */
[C---:B------:R-:W-:Y:S01]  /*8540*/  FMUL.FTZ R28, R2.reuse, R104 ;  /* 0x00000068021c7220 */ /* 0x040fe20000410000 */
[C---:B------:R-:W-:Y:S04]  /*8550*/  HMMA.16816.F32.BF16 R24, R128.reuse, R30, R24 ;  /* 0x0000001e8018723c */ /* 0x040fe80000041818 */
[----:B------:R-:W-:Y:S02]  /*8560*/  FMUL.FTZ R29, R2, R105 ;  /* 0x00000069021d7220 */ /* 0x000fe40000410000 */
[--C-:B------:R-:W-:Y:S02]  /*8570*/  FFMA.FTZ R104, R32, c[0x0][0x2d0], -R153.reuse ;  /* 0x0000b40020687a23 */ /* 0x100fe40000010899 */
[C---:B------:R-:W-:Y:S01]  /*8580*/  FMUL.FTZ R30, R0.reuse, R106 ;  /* 0x0000006a001e7220 */ /* 0x040fe20000410000 */
[----:B------:R-:W-:Y:S03]  /*8590*/  MUFU.EX2 R178, R178 ;  /* 0x000000b200b27308 */ /* 0x000fe60000000800 */
[----:B------:R-:W-:Y:S01]  /*85a0*/  FMUL.FTZ R31, R0, R107 ;  /* 0x0000006b001f7220 */ /* 0x000fe20000410000 */
[----:B-1----:R-:W-:Y:S01]  /*85b0*/  F2FP.BF16.PACK_AB R70, R158, R112 ;  /* 0x000000709e46723e */ /* 0x002fe200000010ff */
[C---:B------:R-:W-:Y:S02]  /*85c0*/  FMUL.FTZ R32, R2.reuse, R100 ;  /* 0x0000006402207220 */ /* 0x040fe40000410000 */
[----:B------:R-:W-:Y:S02]  /*85d0*/  FFMA.FTZ R105, R41, c[0x0][0x2d0], -R153 ;  /* 0x0000b40029697a23 */ /* 0x000fe40000010899 */
[----:B------:R-:W-:Y:S01]  /*85e0*/  FMUL.FTZ R41, R2, R93 ;  /* 0x0000005d02297220 */ /* 0x000fe20000410000 */
[C---:B------:R-:W-:Y:S01]  /*85f0*/  HMMA.16816.F32.BF16 R28, R128.reuse, R36, R28 ;  /* 0x00000024801c723c */ /* 0x040fe2000004181c */
[----:B------:R-:W-:Y:S02]  /*8600*/  MUFU.EX2 R104, R104 ;  /* 0x0000006800687308 */ /* 0x000fe40000000800 */
[--C-:B------:R-:W-:Y:S02]  /*8610*/  FFMA.FTZ R106, R40, c[0x0][0x2d0], -R151.reuse ;  /* 0x0000b400286a7a23 */ /* 0x100fe40000010897 */
[C---:B------:R-:W-:Y:S02]  /*8620*/  FMUL.FTZ R40, R2.reuse, R92 ;  /* 0x0000005c02287220 */ /* 0x040fe40000410000 */
[----:B------:R-:W-:Y:S01]  /*8630*/  LDSM.16.MT88.4 R92, [R232+0x5100] ;  /* 0x00510000e85c783b */ /* 0x000fe20000004200 */
[C---:B------:R-:W-:Y:S03]  /*8640*/  HMMA.16816.F32.BF16 R32, R128.reuse, R38, R32 ;  /* 0x000000268020723c */ /* 0x040fe60000041820 */
[----:B------:R-:W1:Y:S01]  /*8650*/  MUFU.EX2 R105, R105 ;  /* 0x0000006900697308 */ /* 0x000e620000000800 */
[C---:B------:R-:W-:Y:S02]  /*8660*/  FMUL.FTZ R36, R2.reuse, R96 ;  /* 0x0000006002247220 */ /* 0x040fe40000410000 */
[----:B------:R-:W-:Y:S02]  /*8670*/  FMUL.FTZ R37, R2, R97 ;  /* 0x0000006102257220 */ /* 0x000fe40000410000 */
[C---:B------:R-:W-:Y:S04]  /*8680*/  FMUL.FTZ R38, R0.reuse, R98 ;  /* 0x0000006200267220 */ /* 0x040fe80000410000 */
[----:B------:R-:W-:Y:S01]  /*8690*/  FMUL.FTZ R39, R0, R99 ;  /* 0x0000006300277220 */ /* 0x000fe20000410000 */
[----:B------:R-:W-:Y:S01]  /*86a0*/  MUFU.EX2 R106, R106 ;  /* 0x0000006a006a7308 */ /* 0x000fe20000000800 */
[--C-:B------:R-:W-:Y:S02]  /*86b0*/  FFMA.FTZ R107, R64, c[0x0][0x2d0], -R151.reuse ;  /* 0x0000b400406b7a23 */ /* 0x100fe40000010897 */
[----:B------:R-:W-:Y:S02]  /*86c0*/  FMUL.FTZ R64, R2, R68 ;  /* 0x0000004402407220 */ /* 0x000fe40000410000 */
[--C-:B------:R-:W-:Y:S01]  /*86d0*/  FFMA.FTZ R251, R251, c[0x0][0x2d0], -R151.reuse ;  /* 0x0000b400fbfb7a23 */ /* 0x100fe20000010897 */
[C---:B------:R-:W-:Y:S03]  /*86e0*/  HMMA.16816.F32.BF16 R36, R128.reuse, R44, R36 ;  /* 0x0000002c8024723c */ /* 0x040fe60000041824 */
[--C-:B------:R-:W-:Y:S01]  /*86f0*/  FFMA.FTZ R203, R203, c[0x0][0x2d0], -R151.reuse ;  /* 0x0000b400cbcb7a23 */ /* 0x100fe20000010897 */
[----:B------:R-:W4:Y:S01]  /*8700*/  MUFU.EX2 R107, R107 ;  /* 0x0000006b006b7308 */ /* 0x000f220000000800 */
[--C-:B------:R-:W-:Y:S02]  /*8710*/  FFMA.FTZ R202, R202, c[0x0][0x2d0], -R151.reuse ;  /* 0x0000b400caca7a23 */ /* 0x100fe40000010897 */
[C---:B------:R-:W-:Y:S01]  /*8720*/  FMUL.FTZ R44, R2.reuse, R88 ;  /* 0x00000058022c7220 */ /* 0x040fe20000410000 */
[C---:B------:R-:W-:Y:S04]  /*8730*/  HMMA.16816.F32.BF16 R40, R128.reuse, R46, R40 ;  /* 0x0000002e8028723c */ /* 0x040fe80000041828 */
[----:B------:R-:W-:Y:S01]  /*8740*/  FMUL.FTZ R45, R2, R89 ;  /* 0x00000059022d7220 */ /* 0x000fe20000410000 */
[----:B-1----:R-:W-:Y:S01]  /*8750*/  F2FP.BF16.PACK_AB R68, R105, R104 ;  /* 0x000000686944723e */ /* 0x002fe200000010ff */
[----:B------:R-:W1:Y:S01]  /*8760*/  MUFU.EX2 R179, R179 ;  /* 0x000000b300b37308 */ /* 0x000e620000000800 */
[C---:B------:R-:W-:Y:S02]  /*8770*/  FMUL.FTZ R46, R0.reuse, R90 ;  /* 0x0000005a002e7220 */ /* 0x040fe40000410000 */
[----:B------:R-:W-:Y:S02]  /*8780*/  FMUL.FTZ R47, R0, R91 ;  /* 0x0000005b002f7220 */ /* 0x000fe40000410000 */
[----:B------:R-:W-:Y:S01]  /*8790*/  LDSM.16.MT88.4 R88, [R232+0x4900] ;  /* 0x00490000e858783b */ /* 0x000fe20000004200 */
[--C-:B------:R-:W-:Y:S02]  /*87a0*/  FFMA.FTZ R183, R183, c[0x0][0x2d0], -R151.reuse ;  /* 0x0000b400b7b77a23 */ /* 0x100fe40000010897 */
[--C-:B------:R-:W-:Y:S02]  /*87b0*/  FFMA.FTZ R182, R182, c[0x0][0x2d0], -R151.reuse ;  /* 0x0000b400b6b67a23 */ /* 0x100fe40000010897 */
[C---:B------:R-:W-:Y:S01]  /*87c0*/  HMMA.16816.F32.BF16 R44, R128.reuse, R52, R44 ;  /* 0x00000034802c723c */ /* 0x040fe2000004182c */
[----:B------:R-:W-:Y:S02]  /*87d0*/  MUFU.EX2 R180, R180 ;  /* 0x000000b400b47308 */ /* 0x000fe40000000800 */
[--C-:B------:R-:W-:Y:S01]  /*87e0*/  FFMA.FTZ R167, R167, c[0x0][0x2d0], -R151.reuse ;  /* 0x0000b400a7a77a23 */ /* 0x100fe20000010897 */
[----:B----4-:R-:W-:Y:S01]  /*87f0*/  F2FP.BF16.PACK_AB R69, R107, R106 ;  /* 0x0000006a6b45723e */ /* 0x010fe200000010ff */
[--C-:B------:R-:W-:Y:S02]  /*8800*/  FFMA.FTZ R166, R166, c[0x0][0x2d0], -R151.reuse ;  /* 0x0000b400a6a67a23 */ /* 0x100fe40000010897 */
[C---:B------:R-:W-:Y:S01]  /*8810*/  FMUL.FTZ R52, R2.reuse, R80 ;  /* 0x0000005002347220 */ /* 0x040fe20000410000 */
[C---:B------:R-:W-:Y:S03]  /*8820*/  HMMA.16816.F32.BF16 R48, R128.reuse, R54, R48 ;  /* 0x000000368030723c */ /* 0x040fe60000041830 */
[----:B------:R-:W4:Y:S01]  /*8830*/  MUFU.EX2 R181, R181 ;  /* 0x000000b500b57308 */ /* 0x000f220000000800 */
[----:B------:R-:W-:Y:S02]  /*8840*/  FMUL.FTZ R53, R2, R81 ;  /* 0x0000005102357220 */ /* 0x000fe40000410000 */
[--C-:B------:R-:W-:Y:S02]  /*8850*/  FFMA.FTZ R162, R162, c[0x0][0x2d0], -R151.reuse ;  /* 0x0000b400a2a27a23 */ /* 0x100fe40000010897 */
[C---:B------:R-:W-:Y:S04]  /*8860*/  FMUL.FTZ R54, R0.reuse, R82 ;  /* 0x0000005200367220 */ /* 0x040fe80000410000 */
[----:B------:R-:W-:Y:S01]  /*8870*/  FMUL.FTZ R55, R0, R83 ;  /* 0x0000005300377220 */ /* 0x000fe20000410000 */
[----:B------:R-:W-:Y:S01]  /*8880*/  MUFU.EX2 R206, R206 ;  /* 0x000000ce00ce7308 */ /* 0x000fe20000000800 */
[----:B------:R-:W-:Y:S01]  /*8890*/  LDSM.16.MT88.4 R80, [R233+0x900] ;  /* 0x00090000e950783b */ /* 0x000fe20000004200 */
[--C-:B------:R-:W-:Y:S02]  /*88a0*/  FFMA.FTZ R160, R160, c[0x0][0x2d0], -R151.reuse ;  /* 0x0000b400a0a07a23 */ /* 0x100fe40000010897 */
[--C-:B------:R-:W-:Y:S02]  /*88b0*/  FFMA.FTZ R156, R156, c[0x0][0x2d0], -R151.reuse ;  /* 0x0000b4009c9c7a23 */ /* 0x100fe40000010897 */
[C---:B------:R-:W-:Y:S03]  /*88c0*/  HMMA.16816.F32.BF16 R52, R128.reuse, R60, R52 ;  /* 0x0000003c8034723c */ /* 0x040fe60000041834 */
[--C-:B------:R-:W-:Y:S01]  /*88d0*/  FFMA.FTZ R155, R155, c[0x0][0x2d0], -R151.reuse ;  /* 0x0000b4009b9b7a23 */ /* 0x100fe20000010897 */
[----:B------:R-:W-:Y:S01]  /*88e0*/  MUFU.EX2 R204, R204 ;  /* 0x000000cc00cc7308 */ /* 0x000fe20000000800 */
[----:B------:R-:W-:Y:S02]  /*88f0*/  FFMA.FTZ R134, R134, c[0x0][0x2d0], -R151 ;  /* 0x0000b40086867a23 */ /* 0x000fe40000010897 */
[C---:B------:R-:W-:Y:S01]  /*8900*/  FMUL.FTZ R60, R2.reuse, R72 ;  /* 0x00000048023c7220 */ /* 0x040fe20000410000 */
[C---:B------:R-:W-:Y:S04]  /*8910*/  HMMA.16816.F32.BF16 R56, R128.reuse, R62, R56 ;  /* 0x0000003e8038723c */ /* 0x040fe80000041838 */
[----:B------:R-:W-:Y:S02]  /*8920*/  FMUL.FTZ R61, R2, R73 ;  /* 0x00000049023d7220 */ /* 0x000fe40000410000 */
[----:B------:R-:W5:Y:S01]  /*8930*/  MUFU.EX2 R207, R207 ;  /* 0x000000cf00cf7308 */ /* 0x000f620000000800 */
[C---:B------:R-:W-:Y:S02]  /*8940*/  FMUL.FTZ R62, R0.reuse, R74 ;  /* 0x0000004a003e7220 */ /* 0x040fe40000410000 */
[----:B------:R-:W-:Y:S02]  /*8950*/  FMUL.FTZ R63, R0, R75 ;  /* 0x0000004b003f7220 */ /* 0x000fe40000410000 */
[----:B------:R-:W1:Y:S01]  /*8960*/  LDSM.16.MT88.4 R72, [R234+0x900] ;  /* 0x00090000ea48783b */ /* 0x000e620000004200 */
[----:B------:R-:W-:Y:S02]  /*8970*/  FFMA.FTZ R150, R2, R249, R150 ;  /* 0x000000f902967223 */ /* 0x000fe40000010096 */
[----:B------:R-:W-:Y:S02]  /*8980*/  FFMA.FTZ R146, R0, R248, R146 ;  /* 0x000000f800927223 */ /* 0x000fe40000010092 */
[C---:B--2---:R-:W-:Y:S01]  /*8990*/  HMMA.16816.F32.BF16 R60, R128.reuse, R84, R60 ;  /* 0x00000054803c723c */ /* 0x044fe2000004183c */
[----:B------:R-:W2:Y:S02]  /*89a0*/  MUFU.EX2 R209, R209 ;  /* 0x000000d100d17308 */ /* 0x000ea40000000800 */
[----:B------:R-:W-:Y:S02]  /*89b0*/  FADD.FTZ R150, R149, R150 ;  /* 0x0000009695967221 */ /* 0x000fe40000010000 */
[----:B------:R-:W-:Y:S02]  /*89c0*/  FADD.FTZ R146, R145, R146 ;  /* 0x0000009291927221 */ /* 0x000fe40000010000 */
[----:B------:R-:W-:Y:S01]  /*89d0*/  FADD.FTZ R148, R148, R150 ;  /* 0x0000009694947221 */ /* 0x000fe20000010000 */
[----:B------:R-:W-:Y:S01]  /*89e0*/  HMMA.16816.F32.BF16 R64, R128, R86, R64 ;  /* 0x000000568040723c */ /* 0x000fe20000041840 */
[----:B------:R-:W2:Y:S02]  /*89f0*/  LDSM.16.MT88.4 R84, [R232+0x900] ;  /* 0x00090000e854783b */ /* 0x000ea40000004200 */
[----:B------:R-:W-:Y:S01]  /*8a00*/  MUFU.EX2 R210, R210 ;  /* 0x000000d200d27308 */ /* 0x000fe20000000800 */
[----:B------:R-:W-:Y:S02]  /*8a10*/  FADD.FTZ R148, R147, R148 ;  /* 0x0000009493947221 */ /* 0x000fe40000010000 */
[----:B------:R-:W-:Y:S02]  /*8a20*/  FADD.FTZ R146, R144, R146 ;  /* 0x0000009290927221 */ /* 0x000fe40000010000 */
[C---:B---3--:R-:W-:Y:S05]  /*8a30*/  HMMA.16816.F32.BF16 R4, R68.reuse, R76, R4 ;  /* 0x0000004c4404723c */ /* 0x048fea0000041804 */
[----:B------:R-:W3:Y:S01]  /*8a40*/  MUFU.EX2 R211, R211 ;  /* 0x000000d300d37308 */ /* 0x000ee20000000800 */
[----:B------:R-:W-:Y:S02]  /*8a50*/  FADD.FTZ R104, R104, R148 ;  /* 0x0000009468687221 */ /* 0x000fe40000010000 */
[C---:B------:R-:W-:Y:S01]  /*8a60*/  HMMA.16816.F32.BF16 R8, R68.reuse, R78, R8 ;  /* 0x0000004e4408723c */ /* 0x040fe20000041808 */
[----:B------:R-:W2:Y:S03]  /*8a70*/  LDSM.16.MT88.4 R76, [R236+0x4900] ;  /* 0x00490000ec4c783b */ /* 0x000ea60000004200 */
[----:B------:R-:W-:Y:S02]  /*8a80*/  FADD.FTZ R135, R135, R146 ;  /* 0x0000009287877221 */ /* 0x000fe40000010000 */
[----:B------:R-:W-:Y:S01]  /*8a90*/  FADD.FTZ R0, R105, R104 ;  /* 0x0000006869007221 */ /* 0x000fe20000010000 */
[----:B------:R-:W-:Y:S01]  /*8aa0*/  MUFU.EX2 R250, R250 ;  /* 0x000000fa00fa7308 */ /* 0x000fe20000000800 */
[----:B------:R-:W-:Y:S01]  /*8ab0*/  FADD.FTZ R135, R106, R135 ;  /* 0x000000876a877221 */ /* 0x000fe20000010000 */
[C---:B-1----:R-:W-:Y:S03]  /*8ac0*/  HMMA.16816.F32.BF16 R12, R68.reuse, R72, R12 ;  /* 0x00000048440c723c */ /* 0x042fe6000004180c */
[----:B------:R-:W-:Y:S02]  /*8ad0*/  FADD.FTZ R0, R112, R0 ;  /* 0x0000000070007221 */ /* 0x000fe40000010000 */
[----:B------:R-:W-:Y:S03]  /*8ae0*/  FADD.FTZ R107, R107, R135 ;  /* 0x000000876b6b7221 */ /* 0x000fe60000010000 */
[----:B------:R-:W1:Y:S01]  /*8af0*/  MUFU.EX2 R251, R251 ;  /* 0x000000fb00fb7308 */ /* 0x000e620000000800 */
[----:B------:R-:W-:Y:S01]  /*8b00*/  FADD.FTZ R0, R158, R0 ;  /* 0x000000009e007221 */ /* 0x000fe20000010000 */
[C---:B------:R-:W-:Y:S01]  /*8b10*/  HMMA.16816.F32.BF16 R16, R68.reuse, R74, R16 ;  /* 0x0000004a4410723c */ /* 0x040fe20000041810 */
[----:B------:R-:W1:Y:S02]  /*8b20*/  LDSM.16.MT88.4 R72, [R234+0x4900] ;  /* 0x00490000ea48783b */ /* 0x000e640000004200 */
[----:B------:R-:W-:Y:S05]  /*8b30*/  FADD.FTZ R107, R161, R107 ;  /* 0x0000006ba16b7221 */ /* 0x000fea0000010000 */
[C---:B------:R-:W-:Y:S01]  /*8b40*/  HMMA.16816.F32.BF16 R20, R68.reuse, R80, R20 ;  /* 0x000000504414723c */ /* 0x040fe20000041814 */
[----:B------:R-:W-:Y:S03]  /*8b50*/  MUFU.EX2 R208, R208 ;  /* 0x000000d000d07308 */ /* 0x000fe60000000800 */
[----:B------:R-:W-:Y:S04]  /*8b60*/  FADD.FTZ R164, R164, R107 ;  /* 0x0000006ba4a47221 */ /* 0x000fe80000010000 */
[C---:B------:R-:W-:Y:S01]  /*8b70*/  HMMA.16816.F32.BF16 R24, R68.reuse, R82, R24 ;  /* 0x000000524418723c */ /* 0x040fe20000041818 */
[----:B------:R-:W3:Y:S02]  /*8b80*/  LDSM.16.MT88.4 R80, [R233+0x4900] ;  /* 0x00490000e950783b */ /* 0x000ee40000004200 */
[----:B------:R-:W-:Y:S01]  /*8b90*/  MUFU.EX2 R205, R205 ;  /* 0x000000cd00cd7308 */ /* 0x000fe20000000800 */
[----:B------:R-:W-:Y:S04]  /*8ba0*/  FADD.FTZ R164, R176, R164 ;  /* 0x000000a4b0a47221 */ /* 0x000fe80000010000 */
[C---:B--2---:R-:W-:Y:S05]  /*8bb0*/  HMMA.16816.F32.BF16 R28, R68.reuse, R84, R28 ;  /* 0x00000054441c723c */ /* 0x044fea000004181c */
[----:B------:R-:W-:Y:S03]  /*8bc0*/  MUFU.EX2 R203, R203 ;  /* 0x000000cb00cb7308 */ /* 0x000fe60000000800 */
[C---:B------:R-:W-:Y:S01]  /*8bd0*/  HMMA.16816.F32.BF16 R32, R68.reuse, R86, R32 ;  /* 0x000000564420723c */ /* 0x040fe20000041820 */
[----:B------:R-:W2:Y:S06]  /*8be0*/  LDSM.16.MT88.4 R84, [R236+0x1100] ;  /* 0x00110000ec54783b */ /* 0x000eac0000004200 */
[----:B------:R-:W-:Y:S01]  /*8bf0*/  MUFU.EX2 R202, R202 ;  /* 0x000000ca00ca7308 */ /* 0x000fe20000000800 */
[C---:B------:R-:W-:Y:S08]  /*8c00*/  HMMA.16816.F32.BF16 R36, R68.reuse, R76, R36 ;  /* 0x0000004c4424723c */ /* 0x040ff00000041824 */
[C---:B------:R-:W-:Y:S01]  /*8c10*/  HMMA.16816.F32.BF16 R40, R68.reuse, R78, R40 ;  /* 0x0000004e4428723c */ /* 0x040fe20000041828 */
[----:B------:R-:W2:Y:S01]  /*8c20*/  LDSM.16.MT88.4 R76, [R234+0x1100] ;  /* 0x00110000ea4c783b */ /* 0x000ea20000004200 */
[----:B------:R-:W-:Y:S06]  /*8c30*/  MUFU.EX2 R201, R201 ;  /* 0x000000c900c97308 */ /* 0x000fec0000000800 */
[C---:B-1----:R-:W-:Y:S04]  /*8c40*/  HMMA.16816.F32.BF16 R44, R68.reuse, R72, R44 ;  /* 0x00000048442c723c */ /* 0x042fe8000004182c */
[----:B------:R-:W-:Y:S04]  /*8c50*/  MUFU.EX2 R200, R200 ;  /* 0x000000c800c87308 */ /* 0x000fe80000000800 */
[C---:B------:R-:W-:Y:S01]  /*8c60*/  HMMA.16816.F32.BF16 R48, R68.reuse, R74, R48 ;  /* 0x0000004a4430723c */ /* 0x040fe20000041830 */
[----:B------:R-:W1:Y:S05]  /*8c70*/  LDSM.16.MT88.4 R72, [R233+0x1100] ;  /* 0x00110000e948783b */ /* 0x000e6a0000004200 */
[----:B------:R-:W-:Y:S02]  /*8c80*/  MUFU.EX2 R183, R183 ;  /* 0x000000b700b77308 */ /* 0x000fe40000000800 */
[C---:B---3--:R-:W-:Y:S08]  /*8c90*/  HMMA.16816.F32.BF16 R52, R68.reuse, R80, R52 ;  /* 0x000000504434723c */ /* 0x048ff00000041834 */
[C---:B------:R-:W-:Y:S01]  /*8ca0*/  HMMA.16816.F32.BF16 R56, R68.reuse, R82, R56 ;  /* 0x000000524438723c */ /* 0x040fe20000041838 */
[----:B------:R-:W3:Y:S01]  /*8cb0*/  LDSM.16.MT88.4 R80, [R232+0x1100] ;  /* 0x00110000e850783b */ /* 0x000ee20000004200 */
[----:B------:R-:W-:Y:S06]  /*8cc0*/  MUFU.EX2 R182, R182 ;  /* 0x000000b600b67308 */ /* 0x000fec0000000800 */
[C---:B------:R-:W-:Y:S04]  /*8cd0*/  HMMA.16816.F32.BF16 R60, R68.reuse, R88, R60 ;  /* 0x00000058443c723c */ /* 0x040fe8000004183c */
[----:B------:R-:W-:Y:S04]  /*8ce0*/  MUFU.EX2 R168, R168 ;  /* 0x000000a800a87308 */ /* 0x000fe80000000800 */
[----:B------:R-:W-:Y:S01]  /*8cf0*/  HMMA.16816.F32.BF16 R64, R68, R90, R64 ;  /* 0x0000005a4440723c */ /* 0x000fe20000041840 */
[----:B------:R-:W-:Y:S05]  /*8d00*/  LDSM.16.MT88.4 R88, [R233+0x5100] ;  /* 0x00510000e958783b */ /* 0x000fea0000004200 */
[----:B------:R-:W-:Y:S01]  /*8d10*/  MUFU.EX2 R169, R169 ;  /* 0x000000a900a97308 */ /* 0x000fe20000000800 */
[----:B------:R-:W-:Y:S01]  /*8d20*/  F2FP.BF16.PACK_AB R68, R171, R170 ;  /* 0x000000aaab44723e */ /* 0x000fe200000010ff */
[----:B------:R-:W-:Y:S01]  /*8d30*/  FADD.FTZ R170, R170, R0 ;  /* 0x00000000aaaa7221 */ /* 0x000fe20000010000 */
[----:B------:R-:W-:Y:S03]  /*8d40*/  F2FP.BF16.PACK_AB R69, R177, R176 ;  /* 0x000000b0b145723e */ /* 0x000fe600000010ff */
[----:B------:R-:W-:Y:S01]  /*8d50*/  F2FP.BF16.PACK_AB R70, R179, R178 ;  /* 0x000000b2b346723e */ /* 0x000fe200000010ff */
[----:B------:R-:W-:Y:S01]  /*8d60*/  FADD.FTZ R170, R171, R170 ;  /* 0x000000aaabaa7221 */ /* 0x000fe20000010000 */
[----:B----4-:R-:W-:Y:S01]  /*8d70*/  F2FP.BF16.PACK_AB R71, R181, R180 ;  /* 0x000000b4b547723e */ /* 0x010fe200000010ff */
[----:B------:R-:W-:Y:S01]  /*8d80*/  FADD.FTZ R177, R177, R164 ;  /* 0x000000a4b1b17221 */ /* 0x000fe20000010000 */
[----:B------:R-:W-:Y:S01]  /*8d90*/  MUFU.EX2 R167, R167 ;  /* 0x000000a700a77308 */ /* 0x000fe20000000800 */
[----:B------:R-:W-:Y:S02]  /*8da0*/  FADD.FTZ R178, R178, R170 ;  /* 0x000000aab2b27221 */ /* 0x000fe40000010000 */
[----:B------:R-:W-:Y:S02]  /*8db0*/  FADD.FTZ R177, R180, R177 ;  /* 0x000000b1b4b17221 */ /* 0x000fe40000010000 */
[C---:B--2---:R-:W-:Y:S03]  /*8dc0*/  HMMA.16816.F32.BF16 R4, R68.reuse, R84, R4 ;  /* 0x000000544404723c */ /* 0x044fe60000041804 */
[----:B------:R-:W-:Y:S02]  /*8dd0*/  FADD.FTZ R178, R179, R178 ;  /* 0x000000b2b3b27221 */ /* 0x000fe40000010000 */
[----:B------:R-:W-:Y:S01]  /*8de0*/  MUFU.EX2 R166, R166 ;  /* 0x000000a600a67308 */ /* 0x000fe20000000800 */
[----:B------:R-:W-:Y:S02]  /*8df0*/  FADD.FTZ R181, R181, R177 ;  /* 0x000000b1b5b57221 */ /* 0x000fe40000010000 */
[C---:B------:R-:W-:Y:S01]  /*8e00*/  HMMA.16816.F32.BF16 R8, R68.reuse, R86, R8 ;  /* 0x000000564408723c */ /* 0x040fe20000041808 */
[----:B------:R-:W2:Y:S03]  /*8e10*/  LDSM.16.MT88.4 R84, [R236+0x5100] ;  /* 0x00510000ec54783b */ /* 0x000ea60000004200 */
[----:B-----5:R-:W-:Y:S03]  /*8e20*/  FADD.FTZ R181, R207, R181 ;  /* 0x000000b5cfb57221 */ /* 0x020fe60000010000 */
[----:B------:R-:W-:Y:S01]  /*8e30*/  MUFU.EX2 R165, R165 ;  /* 0x000000a500a57308 */ /* 0x000fe20000000800 */
[C---:B------:R-:W-:Y:S08]  /*8e40*/  HMMA.16816.F32.BF16 R12, R68.reuse, R76, R12 ;  /* 0x0000004c440c723c */ /* 0x040ff0000004180c */
[C---:B------:R-:W-:Y:S01]  /*8e50*/  HMMA.16816.F32.BF16 R16, R68.reuse, R78, R16 ;  /* 0x0000004e4410723c */ /* 0x040fe20000041810 */
[----:B------:R-:W4:Y:S01]  /*8e60*/  LDSM.16.MT88.4 R76, [R234+0x5100] ;  /* 0x00510000ea4c783b */ /* 0x000f220000004200 */
        /* <DEDUP_REMOVED lines=10> */
[C---:B--2---:R-:W-:Y:S04]  /*8f10*/  HMMA.16816.F32.BF16 R36, R68.reuse, R84, R36 ;  /* 0x000000544424723c */ /* 0x044fe80000041824 */
[----:B------:R-:W-:Y:S04]  /*8f20*/  MUFU.EX2 R159, R159 ;  /* 0x0000009f009f7308 */ /* 0x000fe80000000800 */
[C---:B------:R-:W-:Y:S01]  /*8f30*/  HMMA.16816.F32.BF16 R40, R68.reuse, R86, R40 ;  /* 0x000000564428723c */ /* 0x040fe20000041828 */
[----:B------:R-:W-:Y:S05]  /*8f40*/  LDSM.16.MT88.4 R84, [R232+0x1900] ;  /* 0x00190000e854783b */ /* 0x000fea0000004200 */
[----:B------:R-:W-:Y:S02]  /*8f50*/  MUFU.EX2 R156, R156 ;  /* 0x0000009c009c7308 */ /* 0x000fe40000000800 */
[C---:B----4-:R-:W-:Y:S08]  /*8f60*/  HMMA.16816.F32.BF16 R44, R68.reuse, R76, R44 ;  /* 0x0000004c442c723c */ /* 0x050ff0000004182c */
[C---:B------:R-:W-:Y:S01]  /*8f70*/  HMMA.16816.F32.BF16 R48, R68.reuse, R78, R48 ;  /* 0x0000004e4430723c */ /* 0x040fe20000041830 */
[----:B------:R-:W2:Y:S01]  /*8f80*/  LDSM.16.MT88.4 R76, [R233+0x1900] ;  /* 0x00190000e94c783b */ /* 0x000ea20000004200 */
[----:B------:R-:W-:Y:S06]  /*8f90*/  MUFU.EX2 R155, R155 ;  /* 0x0000009b009b7308 */ /* 0x000fec0000000800 */
[C---:B------:R-:W-:Y:S04]  /*8fa0*/  HMMA.16816.F32.BF16 R52, R68.reuse, R88, R52 ;  /* 0x000000584434723c */ /* 0x040fe80000041834 */
[----:B------:R-:W-:Y:S04]  /*8fb0*/  MUFU.EX2 R154, R154 ;  /* 0x0000009a009a7308 */ /* 0x000fe80000000800 */
[C---:B------:R-:W-:Y:S01]  /*8fc0*/  HMMA.16816.F32.BF16 R56, R68.reuse, R90, R56 ;  /* 0x0000005a4438723c */ /* 0x040fe20000041838 */
[----:B------:R-:W-:Y:S05]  /*8fd0*/  LDSM.16.MT88.4 R88, [R233+0x5900] ;  /* 0x00590000e958783b */ /* 0x000fea0000004200 */
[----:B------:R-:W-:Y:S02]  /*8fe0*/  MUFU.EX2 R134, R134 ;  /* 0x0000008600867308 */ /* 0x000fe40000000800 */
[C---:B------:R-:W-:Y:S07]  /*8ff0*/  HMMA.16816.F32.BF16 R60, R68.reuse, R92, R60 ;  /* 0x0000005c443c723c */ /* 0x040fee000004183c */
[----:B------:R-:W-:Y:S01]  /*9000*/  FFMA.FTZ R92, R125, c[0x0][0x2d0], -R153 ;  /* 0x0000b4007d5c7a23 */ /* 0x000fe20000010899 */
[----:B------:R-:W-:Y:S03]  /*9010*/  HMMA.16816.F32.BF16 R64, R68, R94, R64 ;  /* 0x0000005e4440723c */ /* 0x000fe60000041840 */
[----:B------:R4:W-:Y:S04]  /*9020*/  MUFU.EX2 R97, R92 ;  /* 0x0000005c00617308 */ /* 0x0009e80000000800 */
[----:B------:R-:W-:Y:S01]  /*9030*/  F2FP.BF16.PACK_AB R68, R204, R206 ;  /* 0x000000cecc44723e */ /* 0x000fe200000010ff */
[----:B------:R-:W-:Y:S01]  /*9040*/  FADD.FTZ R206, R206, R178 ;  /* 0x000000b2cece7221 */ /* 0x000fe20000010000 */
[----:B------:R-:W-:Y:S03]  /*9050*/  F2FP.BF16.PACK_AB R69, R209, R207 ;  /* 0x000000cfd145723e */ /* 0x000fe600000010ff */
[----:B------:R-:W-:Y:S01]  /*9060*/  F2FP.BF16.PACK_AB R70, R211, R210 ;  /* 0x000000d2d346723e */ /* 0x000fe200000010ff */
[----:B------:R-:W-:Y:S01]  /*9070*/  FADD.FTZ R206, R204, R206 ;  /* 0x000000ceccce7221 */ /* 0x000fe20000010000 */
[----:B------:R-:W-:Y:S01]  /*9080*/  F2FP.BF16.PACK_AB R71, R251, R250 ;  /* 0x000000fafb47723e */ /* 0x000fe200000010ff */
[----:B------:R-:W-:Y:S02]  /*9090*/  FADD.FTZ R209, R209, R181 ;  /* 0x000000b5d1d17221 */ /* 0x000fe40000010000 */
[----:B------:R-:W-:Y:S02]  /*90a0*/  FADD.FTZ R210, R210, R206 ;  /* 0x000000ced2d27221 */ /* 0x000fe40000010000 */
[----:B------:R-:W-:Y:S02]  /*90b0*/  FADD.FTZ R209, R250, R209 ;  /* 0x000000d1fad17221 */ /* 0x000fe40000010000 */
[C---:B-1----:R-:W-:Y:S03]  /*90c0*/  HMMA.16816.F32.BF16 R4, R68.reuse, R72, R4 ;  /* 0x000000484404723c */ /* 0x042fe60000041804 */
[----:B------:R-:W-:Y:S02]  /*90d0*/  FADD.FTZ R0, R211, R210 ;  /* 0x000000d2d3007221 */ /* 0x000fe40000010000 */
[----:B------:R-:W-:Y:S01]  /*90e0*/  FADD.FTZ R251, R251, R209 ;  /* 0x000000d1fbfb7221 */ /* 0x000fe20000010000 */
[----:B----4-:R-:W-:Y:S01]  /*90f0*/  LDSM.16.MT88.4 R92, [R232+0x6100] ;  /* 0x00610000e85c783b */ /* 0x010fe20000004200 */
[----:B------:R-:W-:Y:S01]  /*9100*/  FFMA.FTZ R72, R122, c[0x0][0x2d0], -R153 ;  /* 0x0000b4007a487a23 */ /* 0x000fe20000010899 */
[C---:B------:R-:W-:Y:S03]  /*9110*/  HMMA.16816.F32.BF16 R8, R68.reuse, R74, R8 ;  /* 0x0000004a4408723c */ /* 0x040fe60000041808 */
[----:B------:R1:W-:Y:S05]  /*9120*/  MUFU.EX2 R100, R72 ;  /* 0x0000004800647308 */ /* 0x0003ea0000000800 */
[C---:B---3--:R-:W-:Y:S07]  /*9130*/  HMMA.16816.F32.BF16 R12, R68.reuse, R80, R12 ;  /* 0x00000050440c723c */ /* 0x048fee000004180c */
[----:B------:R-:W-:Y:S01]  /*9140*/  FFMA.FTZ R80, R120, c[0x0][0x2d0], -R151 ;  /* 0x0000b40078507a23 */ /* 0x000fe20000010897 */
[C---:B------:R-:W-:Y:S03]  /*9150*/  HMMA.16816.F32.BF16 R16, R68.reuse, R82, R16 ;  /* 0x000000524410723c */ /* 0x040fe60000041810 */
[----:B------:R3:W-:Y:S05]  /*9160*/  MUFU.EX2 R101, R80 ;  /* 0x0000005000657308 */ /* 0x0007ea0000000800 */
[C---:B--2---:R-:W-:Y:S04]  /*9170*/  HMMA.16816.F32.BF16 R20, R68.reuse, R76, R20 ;  /* 0x0000004c4414723c */ /* 0x044fe80000041814 */
[--C-:B-1----:R-:W-:Y:S03]  /*9180*/  FFMA.FTZ R72, R121, c[0x0][0x2d0], -R153.reuse ;  /* 0x0000b40079487a23 */ /* 0x102fe60000010899 */
[--C-:B------:R-:W-:Y:S01]  /*9190*/  FFMA.FTZ R76, R126, c[0x0][0x2d0], -R153.reuse ;  /* 0x0000b4007e4c7a23 */ /* 0x100fe20000010899 */
[C---:B------:R-:W-:Y:S01]  /*91a0*/  HMMA.16816.F32.BF16 R24, R68.reuse, R78, R24 ;  /* 0x0000004e4418723c */ /* 0x040fe20000041818 */
[----:B------:R1:W-:Y:S03]  /*91b0*/  MUFU.EX2 R102, R72 ;  /* 0x0000004800667308 */ /* 0x0003e60000000800 */
[----:B------:R-:W-:Y:S04]  /*91c0*/  FFMA.FTZ R153, R152, c[0x0][0x2d0], -R153 ;  /* 0x0000b40098997a23 */ /* 0x000fe80000010899 */
[C---:B------:R-:W-:Y:S03]  /*91d0*/  HMMA.16816.F32.BF16 R28, R68.reuse, R84, R28 ;  /* 0x00000054441c723c */ /* 0x040fe6000004181c */
[----:B------:R2:W4:Y:S01]  /*91e0*/  MUFU.EX2 R108, R76 ;  /* 0x0000004c006c7308 */ /* 0x0005220000000800 */
[--C-:B---3--:R-:W-:Y:S03]  /*91f0*/  FFMA.FTZ R80, R127, c[0x0][0x2d0], -R151.reuse ;  /* 0x0000b4007f507a23 */ /* 0x108fe60000010897 */
[--C-:B------:R-:W-:Y:S01]  /*9200*/  FFMA.FTZ R84, R124, c[0x0][0x2d0], -R151.reuse ;  /* 0x0000b4007c547a23 */ /* 0x100fe20000010897 */
[C---:B------:R-:W-:Y:S01]  /*9210*/  HMMA.16816.F32.BF16 R32, R68.reuse, R86, R32 ;  /* 0x000000564420723c */ /* 0x040fe20000041820 */
[----:B------:R-:W-:Y:S03]  /*9220*/  LDSM.16.MT88.4 R124, [R236+0x3900] ;  /* 0x00390000ec7c783b */ /* 0x000fe60000004200 */
[----:B------:R-:W-:Y:S01]  /*9230*/  FFMA.FTZ R151, R133, c[0x0][0x2d0], -R151 ;  /* 0x0000b40085977a23 */ /* 0x000fe20000010897 */
[----:B------:R3:W5:Y:S04]  /*9240*/  MUFU.EX2 R103, R80 ;  /* 0x0000005000677308 */ /* 0x0007680000000800 */
[----:B-1----:R-:W1:Y:S06]  /*9250*/  LDSM.16.MT88.4 R72, [R236+0x5900] ;  /* 0x00590000ec48783b */ /* 0x002e6c0000004200 */
[----:B------:R5:W1:Y:S02]  /*9260*/  MUFU.EX2 R96, R84 ;  /* 0x0000005400607308 */ /* 0x000a640000000800 */
[----:B--2---:R-:W-:Y:S01]  /*9270*/  LDSM.16.MT88.4 R76, [R232+0x5900] ;  /* 0x00590000e84c783b */ /* 0x004fe20000004200 */
[----:B----4-:R-:W-:Y:S07]  /*9280*/  MOV R152, R108 ;  /* 0x0000006c00987202 */ /* 0x010fee0000000f00 */
[----:B------:R-:W2:Y:S01]  /*9290*/  MUFU.EX2 R153, R153 ;  /* 0x0000009900997308 */ /* 0x000ea20000000800 */
[----:B---3--:R-:W3:Y:S09]  /*92a0*/  LDSM.16.MT88.4 R80, [R234+0x5900] ;  /* 0x00590000ea50783b */ /* 0x008ef20000004200 */
[----:B------:R-:W4:Y:S01]  /*92b0*/  MUFU.EX2 R151, R151 ;  /* 0x0000009700977308 */ /* 0x000f220000000800 */
[----:B-----5:R-:W5:Y:S01]  /*92c0*/  LDSM.16.MT88.4 R84, [R236+0x2100] ;  /* 0x00210000ec54783b */ /* 0x020f620000004200 */
[C---:B-1----:R-:W-:Y:S08]  /*92d0*/  HMMA.16816.F32.BF16 R36, R68.reuse, R72, R36 ;  /* 0x000000484424723c */ /* 0x042ff00000041824 */
[C---:B------:R-:W-:Y:S01]  /*92e0*/  HMMA.16816.F32.BF16 R40, R68.reuse, R74, R40 ;  /* 0x0000004a4428723c */ /* 0x040fe20000041828 */
[----:B------:R-:W1:Y:S07]  /*92f0*/  LDSM.16.MT88.4 R72, [R234+0x2100] ;  /* 0x00210000ea48783b */ /* 0x000e6e0000004200 */
[C---:B---3--:R-:W-:Y:S08]  /*9300*/  HMMA.16816.F32.BF16 R44, R68.reuse, R80, R44 ;  /* 0x00000050442c723c */ /* 0x048ff0000004182c */
[C---:B------:R-:W-:Y:S01]  /*9310*/  HMMA.16816.F32.BF16 R48, R68.reuse, R82, R48 ;  /* 0x000000524430723c */ /* 0x040fe20000041830 */
[----:B------:R-:W-:Y:S07]  /*9320*/  LDSM.16.MT88.4 R80, [R232+0x2100] ;  /* 0x00210000e850783b */ /* 0x000fee0000004200 */
[C---:B------:R-:W-:Y:S08]  /*9330*/  HMMA.16816.F32.BF16 R52, R68.reuse, R88, R52 ;  /* 0x000000584434723c */ /* 0x040ff00000041834 */
[C---:B------:R-:W-:Y:S01]  /*9340*/  HMMA.16816.F32.BF16 R56, R68.reuse, R90, R56 ;  /* 0x0000005a4438723c */ /* 0x040fe20000041838 */
[----:B------:R-:W-:Y:S07]  /*9350*/  LDSM.16.MT88.4 R88, [R233+0x6100] ;  /* 0x00610000e958783b */ /* 0x000fee0000004200 */
[C---:B------:R-:W-:Y:S08]  /*9360*/  HMMA.16816.F32.BF16 R60, R68.reuse, R76, R60 ;  /* 0x0000004c443c723c */ /* 0x040ff0000004183c */
[----:B------:R-:W-:Y:S01]  /*9370*/  HMMA.16816.F32.BF16 R64, R68, R78, R64 ;  /* 0x0000004e4440723c */ /* 0x000fe20000041840 */
[----:B------:R-:W3:Y:S06]  /*9380*/  LDSM.16.MT88.4 R76, [R233+0x2100] ;  /* 0x00210000e94c783b */ /* 0x000eec0000004200 */
[----:B------:R-:W-:Y:S02]  /*9390*/  F2FP.BF16.PACK_AB R68, R102, R100 ;  /* 0x000000646644723e */ /* 0x000fe400000010ff */
[----:B------:R-:W-:Y:S03]  /*93a0*/  F2FP.BF16.PACK_AB R69, R103, R101 ;  /* 0x000000656745723e */ /* 0x000fe600000010ff */
[----:B------:R-:W-:Y:S02]  /*93b0*/  F2FP.BF16.PACK_AB R70, R97, R108 ;  /* 0x0000006c6146723e */ /* 0x000fe400000010ff */
[----:B------:R-:W-:Y:S01]  /*93c0*/  F2FP.BF16.PACK_AB R71, R252, R96 ;  /* 0x00000060fc47723e */ /* 0x000fe200000010ff */
[----:B------:R-:W-:Y:S06]  /*93d0*/  LDSM.16.MT88.4 R108, [R233+0x3900] ;  /* 0x00390000e96c783b */ /* 0x000fec0000004200 */
[C---:B-----5:R-:W-:Y:S08]  /*93e0*/  HMMA.16816.F32.BF16 R4, R68.reuse, R84, R4 ;  /* 0x000000544404723c */ /* 0x060ff00000041804 */
[C---:B------:R-:W-:Y:S01]  /*93f0*/  HMMA.16816.F32.BF16 R8, R68.reuse, R86, R8 ;  /* 0x000000564408723c */ /* 0x040fe20000041808 */
[----:B------:R-:W5:Y:S07]  /*9400*/  LDSM.16.MT88.4 R84, [R236+0x6100] ;  /* 0x00610000ec54783b */ /* 0x000f6e0000004200 */
[C---:B-1----:R-:W-:Y:S08]  /*9410*/  HMMA.16816.F32.BF16 R12, R68.reuse, R72, R12 ;  /* 0x00000048440c723c */ /* 0x042ff0000004180c */
[C---:B------:R-:W-:Y:S01]  /*9420*/  HMMA.16816.F32.BF16 R16, R68.reuse, R74, R16 ;  /* 0x0000004a4410723c */ /* 0x040fe20000041810 */
[----:B------:R-:W1:Y:S07]  /*9430*/  LDSM.16.MT88.4 R72, [R234+0x6100] ;  /* 0x00610000ea48783b */ /* 0x000e6e0000004200 */
[C---:B---3--:R-:W-:Y:S08]  /*9440*/  HMMA.16816.F32.BF16 R20, R68.reuse, R76, R20 ;  /* 0x0000004c4414723c */ /* 0x048ff00000041814 */
[C---:B------:R-:W-:Y:S01]  /*9450*/  HMMA.16816.F32.BF16 R24, R68.reuse, R78, R24 ;  /* 0x0000004e4418723c */ /* 0x040fe20000041818 */
[----:B------:R-:W3:Y:S07]  /*9460*/  LDSM.16.MT88.4 R76, [R236+0x2900] ;  /* 0x00290000ec4c783b */ /* 0x000eee0000004200 */
[C---:B------:R-:W-:Y:S08]  /*9470*/  HMMA.16816.F32.BF16 R28, R68.reuse, R80, R28 ;  /* 0x00000050441c723c */ /* 0x040ff0000004181c */
[C---:B------:R-:W-:Y:S01]  /*9480*/  HMMA.16816.F32.BF16 R32, R68.reuse, R82, R32 ;  /* 0x000000524420723c */ /* 0x040fe20000041820 */
[----:B------:R-:W2:Y:S07]  /*9490*/  LDSM.16.MT88.4 R80, [R234+0x2900] ;  /* 0x00290000ea50783b */ /* 0x000eae0000004200 */
[C---:B-----5:R-:W-:Y:S08]  /*94a0*/  HMMA.16816.F32.BF16 R36, R68.reuse, R84, R36 ;  /* 0x000000544424723c */ /* 0x060ff00000041824 */
[C---:B------:R-:W-:Y:S01]  /*94b0*/  HMMA.16816.F32.BF16 R40, R68.reuse, R86, R40 ;  /* 0x000000564428723c */ /* 0x040fe20000041828 */
[----:B------:R-:W5:Y:S07]  /*94c0*/  LDSM.16.MT88.4 R84, [R233+0x2900] ;  /* 0x00290000e954783b */ /* 0x000f6e0000004200 */
[C---:B-1----:R-:W-:Y:S08]  /*94d0*/  HMMA.16816.F32.BF16 R44, R68.reuse, R72, R44 ;  /* 0x00000048442c723c */ /* 0x042ff0000004182c */
[C---:B------:R-:W-:Y:S01]  /*94e0*/  HMMA.16816.F32.BF16 R48, R68.reuse, R74, R48 ;  /* 0x0000004a4430723c */ /* 0x040fe20000041830 */
[----:B------:R-:W1:Y:S07]  /*94f0*/  LDSM.16.MT88.4 R72, [R232+0x2900] ;  /* 0x00290000e848783b */ /* 0x000e6e0000004200 */
[C---:B------:R-:W-:Y:S08]  /*9500*/  HMMA.16816.F32.BF16 R52, R68.reuse, R88, R52 ;  /* 0x000000584434723c */ /* 0x040ff00000041834 */
[C---:B------:R-:W-:Y:S01]  /*9510*/  HMMA.16816.F32.BF16 R56, R68.reuse, R90, R56 ;  /* 0x0000005a4438723c */ /* 0x040fe20000041838 */
[----:B------:R-:W1:Y:S07]  /*9520*/  LDSM.16.MT88.4 R88, [R236+0x6900] ;  /* 0x00690000ec58783b */ /* 0x000e6e0000004200 */
[C---:B------:R-:W-:Y:S08]  /*9530*/  HMMA.16816.F32.BF16 R60, R68.reuse, R92, R60 ;  /* 0x0000005c443c723c */ /* 0x040ff0000004183c */
[----:B------:R-:W-:Y:S01]  /*9540*/  HMMA.16816.F32.BF16 R64, R68, R94, R64 ;  /* 0x0000005e4440723c */ /* 0x000fe20000041840 */
[----:B------:R-:W-:Y:S06]  /*9550*/  LDSM.16.MT88.4 R92, [R233+0x7100] ;  /* 0x00710000e95c783b */ /* 0x000fec0000004200 */
[----:B------:R-:W-:Y:S02]  /*9560*/  F2FP.BF16.PACK_AB R68, R205, R208 ;  /* 0x000000d0cd44723e */ /* 0x000fe400000010ff */
[----:B------:R-:W-:Y:S03]  /*9570*/  F2FP.BF16.PACK_AB R69, R202, R203 ;  /* 0x000000cbca45723e */ /* 0x000fe600000010ff */
[----:B------:R-:W-:Y:S02]  /*9580*/  F2FP.BF16.PACK_AB R70, R200, R201 ;  /* 0x000000c9c846723e */ /* 0x000fe400000010ff */
[----:B------:R-:W-:Y:S07]  /*9590*/  F2FP.BF16.PACK_AB R71, R182, R183 ;  /* 0x000000b7b647723e */ /* 0x000fee00000010ff */
[C---:B---3--:R-:W-:Y:S08]  /*95a0*/  HMMA.16816.F32.BF16 R4, R68.reuse, R76, R4 ;  /* 0x0000004c4404723c */ /* 0x048ff00000041804 */
[C---:B------:R-:W-:Y:S01]  /*95b0*/  HMMA.16816.F32.BF16 R8, R68.reuse, R78, R8 ;  /* 0x0000004e4408723c */ /* 0x040fe20000041808 */
[----:B------:R-:W3:Y:S07]  /*95c0*/  LDSM.16.MT88.4 R76, [R234+0x6900] ;  /* 0x00690000ea4c783b */ /* 0x000eee0000004200 */
[C---:B--2---:R-:W-:Y:S08]  /*95d0*/  HMMA.16816.F32.BF16 R12, R68.reuse, R80, R12 ;  /* 0x00000050440c723c */ /* 0x044ff0000004180c */
[C---:B------:R-:W-:Y:S01]  /*95e0*/  HMMA.16816.F32.BF16 R16, R68.reuse, R82, R16 ;  /* 0x000000524410723c */ /* 0x040fe20000041810 */
[----:B------:R-:W2:Y:S07]  /*95f0*/  LDSM.16.MT88.4 R80, [R233+0x6900] ;  /* 0x00690000e950783b */ /* 0x000eae0000004200 */
[C---:B-----5:R-:W-:Y:S08]  /*9600*/  HMMA.16816.F32.BF16 R20, R68.reuse, R84, R20 ;  /* 0x000000544414723c */ /* 0x060ff00000041814 */
[C---:B------:R-:W-:Y:S01]  /*9610*/  HMMA.16816.F32.BF16 R24, R68.reuse, R86, R24 ;  /* 0x000000564418723c */ /* 0x040fe20000041818 */
[----:B------:R-:W-:Y:S07]  /*9620*/  LDSM.16.MT88.4 R84, [R232+0x3100] ;  /* 0x00310000e854783b */ /* 0x000fee0000004200 */
[C---:B-1----:R-:W-:Y:S08]  /*9630*/  HMMA.16816.F32.BF16 R28, R68.reuse, R72, R28 ;  /* 0x00000048441c723c */ /* 0x042ff0000004181c */
[C---:B------:R-:W-:Y:S01]  /*9640*/  HMMA.16816.F32.BF16 R32, R68.reuse, R74, R32 ;  /* 0x0000004a4420723c */ /* 0x040fe20000041820 */
[----:B------:R-:W1:Y:S07]  /*9650*/  LDSM.16.MT88.4 R72, [R232+0x6900] ;  /* 0x00690000e848783b */ /* 0x000e6e0000004200 */
[C---:B------:R-:W-:Y:S08]  /*9660*/  HMMA.16816.F32.BF16 R36, R68.reuse, R88, R36 ;  /* 0x000000584424723c */ /* 0x040ff00000041824 */
        /* <DEDUP_REMOVED lines=9> */
[----:B------:R-:W-:Y:S01]  /*9700*/  HMMA.16816.F32.BF16 R64, R68, R74, R64 ;  /* 0x0000004a4440723c */ /* 0x000fe20000041840 */
[----:B------:R-:W1:Y:S06]  /*9710*/  LDSM.16.MT88.4 R72, [R233+0x3100] ;  /* 0x00310000e948783b */ /* 0x000e6c0000004200 */
[----:B------:R-:W-:Y:S02]  /*9720*/  F2FP.BF16.PACK_AB R68, R169, R168 ;  /* 0x000000a8a944723e */ /* 0x000fe400000010ff */
[----:B------:R-:W-:Y:S03]  /*9730*/  F2FP.BF16.PACK_AB R69, R166, R167 ;  /* 0x000000a7a645723e */ /* 0x000fe600000010ff */
[----:B------:R-:W-:Y:S02]  /*9740*/  F2FP.BF16.PACK_AB R70, R163, R165 ;  /* 0x000000a5a346723e */ /* 0x000fe400000010ff */
[----:B------:R-:W-:Y:S07]  /*9750*/  F2FP.BF16.PACK_AB R71, R160, R162 ;  /* 0x000000a2a047723e */ /* 0x000fee00000010ff */
[C---:B---3--:R-:W-:Y:S08]  /*9760*/  HMMA.16816.F32.BF16 R4, R68.reuse, R76, R4 ;  /* 0x0000004c4404723c */ /* 0x048ff00000041804 */
[C---:B------:R-:W-:Y:S01]  /*9770*/  HMMA.16816.F32.BF16 R8, R68.reuse, R78, R8 ;  /* 0x0000004e4408723c */ /* 0x040fe20000041808 */
[----:B------:R-:W3:Y:S07]  /*9780*/  LDSM.16.MT88.4 R76, [R236+0x7100] ;  /* 0x00710000ec4c783b */ /* 0x000eee0000004200 */
[C---:B--2---:R-:W-:Y:S07]  /*9790*/  HMMA.16816.F32.BF16 R12, R68.reuse, R80, R12 ;  /* 0x00000050440c723c */ /* 0x044fee000004180c */
[----:B------:R-:W-:Y:S01]  /*97a0*/  MOV R81, R97 ;  /* 0x0000006100517202 */ /* 0x000fe20000000f00 */
[C---:B------:R-:W-:Y:S04]  /*97b0*/  HMMA.16816.F32.BF16 R16, R68.reuse, R82, R16 ;  /* 0x000000524410723c */ /* 0x040fe80000041810 */
[----:B------:R-:W-:Y:S02]  /*97c0*/  MOV R80, R96 ;  /* 0x0000006000507202 */ /* 0x000fe40000000f00 */
[----:B------:R-:W2:Y:S01]  /*97d0*/  LDSM.16.MT88.4 R96, [R232+0x7100] ;  /* 0x00710000e860783b */ /* 0x000ea20000004200 */
[----:B------:R-:W-:Y:S01]  /*97e0*/  MOV R83, R103 ;  /* 0x0000006700537202 */ /* 0x000fe20000000f00 */
[C---:B-1----:R-:W-:Y:S04]  /*97f0*/  HMMA.16816.F32.BF16 R20, R68.reuse, R72, R20 ;  /* 0x000000484414723c */ /* 0x042fe80000041814 */
[----:B------:R-:W-:Y:S03]  /*9800*/  MOV R82, R102 ;  /* 0x0000006600527202 */ /* 0x000fe60000000f00 */
[----:B------:R-:W-:Y:S01]  /*9810*/  MOV R73, R101 ;  /* 0x0000006500497202 */ /* 0x000fe20000000f00 */
[C---:B------:R-:W-:Y:S04]  /*9820*/  HMMA.16816.F32.BF16 R24, R68.reuse, R74, R24 ;  /* 0x0000004a4418723c */ /* 0x040fe80000041818 */
[----:B------:R-:W-:Y:S01]  /*9830*/  MOV R72, R100 ;  /* 0x0000006400487202 */ /* 0x000fe20000000f00 */
[----:B------:R-:W-:Y:S01]  /*9840*/  FADD.FTZ R251, R73, R251 ;  /* 0x000000fb49fb7221 */ /* 0x000fe20000010000 */
[----:B------:R-:W1:Y:S02]  /*9850*/  LDSM.16.MT88.4 R100, [R232+0x3900] ;  /* 0x00390000e864783b */ /* 0x000e640000004200 */
[C---:B------:R-:W-:Y:S04]  /*9860*/  HMMA.16816.F32.BF16 R28, R68.reuse, R84, R28 ;  /* 0x00000054441c723c */ /* 0x040fe8000004181c */
[----:B------:R-:W-:Y:S04]  /*9870*/  FADD.FTZ R0, R72, R0 ;  /* 0x0000000048007221 */ /* 0x000fe80000010000 */
[C---:B------:R-:W-:Y:S01]  /*9880*/  HMMA.16816.F32.BF16 R32, R68.reuse, R86, R32 ;  /* 0x000000564420723c */ /* 0x040fe20000041820 */
[----:B------:R-:W-:Y:S03]  /*9890*/  LDSM.16.MT88.4 R84, [R234+0x7900] ;  /* 0x00790000ea54783b */ /* 0x000fe60000004200 */
[----:B------:R-:W-:Y:S02]  /*98a0*/  FADD.FTZ R2, R82, R0 ;  /* 0x0000000052027221 */ /* 0x000fe40000010000 */
[----:B------:R-:W-:Y:S02]  /*98b0*/  FADD.FTZ R0, R83, R251 ;  /* 0x000000fb53007221 */ /* 0x000fe40000010000 */
[C---:B---3--:R-:W-:Y:S04]  /*98c0*/  HMMA.16816.F32.BF16 R36, R68.reuse, R76, R36 ;  /* 0x0000004c4424723c */ /* 0x048fe80000041824 */
[----:B------:R-:W-:Y:S02]  /*98d0*/  FADD.FTZ R2, R152, R2 ;  /* 0x0000000298027221 */ /* 0x000fe40000010000 */
[----:B------:R-:W-:Y:S02]  /*98e0*/  FADD.FTZ R0, R80, R0 ;  /* 0x0000000050007221 */ /* 0x000fe40000010000 */
[C---:B------:R-:W-:Y:S01]  /*98f0*/  HMMA.16816.F32.BF16 R40, R68.reuse, R78, R40 ;  /* 0x0000004e4428723c */ /* 0x040fe20000041828 */
[----:B------:R-:W-:Y:S03]  /*9900*/  LDSM.16.MT88.4 R76, [R233+0x7900] ;  /* 0x00790000e94c783b */ /* 0x000fe60000004200 */
[----:B------:R-:W-:Y:S02]  /*9910*/  FADD.FTZ R2, R81, R2 ;  /* 0x0000000251027221 */ /* 0x000fe40000010000 */
[----:B------:R-:W-:Y:S01]  /*9920*/  FADD.FTZ R252, R252, R0 ;  /* 0x00000000fcfc7221 */ /* 0x000fe20000010000 */
[----:B------:R-:W-:Y:S01]  /*9930*/  MOV R0, R3 ;  /* 0x0000000300007202 */ /* 0x000fe20000000f00 */
[C---:B------:R-:W-:Y:S04]  /*9940*/  HMMA.16816.F32.BF16 R44, R68.reuse, R88, R44 ;  /* 0x00000058442c723c */ /* 0x040fe8000004182c */
[----:B------:R-:W-:Y:S01]  /*9950*/  FADD.FTZ R208, R208, R2 ;  /* 0x00000002d0d07221 */ /* 0x000fe20000010000 */
[----:B------:R-:W-:Y:S01]  /*9960*/  MOV R2, R132 ;  /* 0x0000008400027202 */ /* 0x000fe20000000f00 */
[----:B------:R-:W-:Y:S02]  /*9970*/  FADD.FTZ R252, R203, R252 ;  /* 0x000000fccbfc7221 */ /* 0x000fe40000010000 */
[C---:B------:R-:W-:Y:S04]  /*9980*/  HMMA.16816.F32.BF16 R48, R68.reuse, R90, R48 ;  /* 0x0000005a4430723c */ /* 0x040fe80000041830 */
[----:B------:R-:W-:Y:S02]  /*9990*/  FADD.FTZ R208, R205, R208 ;  /* 0x000000d0cdd07221 */ /* 0x000fe40000010000 */
[----:B------:R-:W-:Y:S02]  /*99a0*/  FADD.FTZ R202, R202, R252 ;  /* 0x000000fccaca7221 */ /* 0x000fe40000010000 */
[C---:B------:R-:W-:Y:S04]  /*99b0*/  HMMA.16816.F32.BF16 R52, R68.reuse, R92, R52 ;  /* 0x0000005c4434723c */ /* 0x040fe80000041834 */
[----:B------:R-:W-:Y:S02]  /*99c0*/  FADD.FTZ R201, R201, R208 ;  /* 0x000000d0c9c97221 */ /* 0x000fe40000010000 */
[----:B------:R-:W-:Y:S02]  /*99d0*/  FADD.FTZ R202, R183, R202 ;  /* 0x000000cab7ca7221 */ /* 0x000fe40000010000 */
[C---:B------:R-:W-:Y:S01]  /*99e0*/  HMMA.16816.F32.BF16 R56, R68.reuse, R94, R56 ;  /* 0x0000005e4438723c */ /* 0x040fe20000041838 */
[----:B------:R-:W3:Y:S03]  /*99f0*/  LDSM.16.MT88.4 R92, [R236+0x7900] ;  /* 0x00790000ec5c783b */ /* 0x000ee60000004200 */
[----:B------:R-:W-:Y:S02]  /*9a00*/  FADD.FTZ R201, R200, R201 ;  /* 0x000000c9c8c97221 */ /* 0x000fe40000010000 */
[----:B------:R-:W-:Y:S02]  /*9a10*/  FADD.FTZ R182, R182, R202 ;  /* 0x000000cab6b67221 */ /* 0x000fe40000010000 */
[C---:B--2---:R-:W-:Y:S04]  /*9a20*/  HMMA.16816.F32.BF16 R60, R68.reuse, R96, R60 ;  /* 0x00000060443c723c */ /* 0x044fe8000004183c */
[----:B------:R-:W-:Y:S02]  /*9a30*/  FADD.FTZ R168, R168, R201 ;  /* 0x000000c9a8a87221 */ /* 0x000fe40000010000 */
[----:B------:R-:W-:Y:S02]  /*9a40*/  FADD.FTZ R182, R167, R182 ;  /* 0x000000b6a7b67221 */ /* 0x000fe40000010000 */
[----:B------:R-:W-:Y:S04]  /*9a50*/  HMMA.16816.F32.BF16 R64, R68, R98, R64 ;  /* 0x000000624440723c */ /* 0x000fe80000041840 */
[----:B------:R-:W-:Y:S02]  /*9a60*/  FADD.FTZ R168, R169, R168 ;  /* 0x000000a8a9a87221 */ /* 0x000fe40000010000 */
[----:B------:R-:W-:Y:S01]  /*9a70*/  FADD.FTZ R166, R166, R182 ;  /* 0x000000b6a6a67221 */ /* 0x000fe20000010000 */
[----:B------:R-:W-:Y:S01]  /*9a80*/  F2FP.BF16.PACK_AB R68, R159, R157 ;  /* 0x0000009d9f44723e */ /* 0x000fe200000010ff */
[----:B------:R-:W-:Y:S01]  /*9a90*/  FADD.FTZ R165, R165, R168 ;  /* 0x000000a8a5a57221 */ /* 0x000fe20000010000 */
[----:B------:R-:W-:Y:S03]  /*9aa0*/  F2FP.BF16.PACK_AB R69, R155, R156 ;  /* 0x0000009c9b45723e */ /* 0x000fe600000010ff */
[----:B------:R-:W-:Y:S01]  /*9ab0*/  F2FP.BF16.PACK_AB R70, R153, R154 ;  /* 0x0000009a9946723e */ /* 0x000fe200000010ff */
[----:B------:R-:W-:Y:S01]  /*9ac0*/  FADD.FTZ R166, R162, R166 ;  /* 0x000000a6a2a67221 */ /* 0x000fe20000010000 */
[----:B----4-:R-:W-:Y:S01]  /*9ad0*/  F2FP.BF16.PACK_AB R71, R151, R134 ;  /* 0x000000869747723e */ /* 0x010fe200000010ff */
[----:B------:R-:W-:Y:S02]  /*9ae0*/  FADD.FTZ R165, R163, R165 ;  /* 0x000000a5a3a57221 */ /* 0x000fe40000010000 */
[----:B------:R-:W-:Y:S02]  /*9af0*/  FADD.FTZ R160, R160, R166 ;  /* 0x000000a6a0a07221 */ /* 0x000fe40000010000 */
[----:B------:R-:W-:Y:S02]  /*9b00*/  FADD.FTZ R157, R157, R165 ;  /* 0x000000a59d9d7221 */ /* 0x000fe40000010000 */
[C---:B------:R-:W-:Y:S01]  /*9b10*/  HMMA.16816.F32.BF16 R128, R68.reuse, R124, R4 ;  /* 0x0000007c4480723c */ /* 0x040fe20000041804 */
[----:B------:R-:W2:Y:S02]  /*9b20*/  LDSM.16.MT88.4 R4, [R232+0x7900] ;  /* 0x00790000e804783b */ /* 0x000ea40000004200 */
[----:B------:R-:W-:Y:S02]  /*9b30*/  FADD.FTZ R160, R156, R160 ;  /* 0x000000a09ca07221 */ /* 0x000fe40000010000 */
[----:B------:R-:W-:Y:S02]  /*9b40*/  FADD.FTZ R157, R159, R157 ;  /* 0x0000009d9f9d7221 */ /* 0x000fe40000010000 */
[----:B------:R-:W-:Y:S01]  /*9b50*/  FADD.FTZ R160, R155, R160 ;  /* 0x000000a09ba07221 */ /* 0x000fe20000010000 */
[C---:B------:R-:W-:Y:S04]  /*9b60*/  HMMA.16816.F32.BF16 R124, R68.reuse, R126, R8 ;  /* 0x0000007e447c723c */ /* 0x040fe80000041808 */
[----:B------:R-:W-:Y:S02]  /*9b70*/  FADD.FTZ R157, R154, R157 ;  /* 0x0000009d9a9d7221 */ /* 0x000fe40000010000 */
[----:B------:R-:W-:Y:S02]  /*9b80*/  FADD.FTZ R160, R134, R160 ;  /* 0x000000a086a07221 */ /* 0x000fe40000010000 */
[C---:B------:R-:W-:Y:S04]  /*9b90*/  HMMA.16816.F32.BF16 R120, R68.reuse, R116, R12 ;  /* 0x000000744478723c */ /* 0x040fe8000004180c */
[----:B------:R-:W-:Y:S02]  /*9ba0*/  FADD.FTZ R249, R153, R157 ;  /* 0x0000009d99f97221 */ /* 0x000fe40000010000 */
[----:B------:R-:W-:Y:S02]  /*9bb0*/  FADD.FTZ R248, R151, R160 ;  /* 0x000000a097f87221 */ /* 0x000fe40000010000 */
[C---:B------:R-:W-:Y:S08]  /*9bc0*/  HMMA.16816.F32.BF16 R116, R68.reuse, R118, R16 ;  /* 0x000000764474723c */ /* 0x040ff00000041810 */
[C---:B------:R-:W-:Y:S08]  /*9bd0*/  HMMA.16816.F32.BF16 R112, R68.reuse, R108, R20 ;  /* 0x0000006c4470723c */ /* 0x040ff00000041814 */
[C---:B------:R-:W-:Y:S08]  /*9be0*/  HMMA.16816.F32.BF16 R108, R68.reuse, R110, R24 ;  /* 0x0000006e446c723c */ /* 0x040ff00000041818 */
[C---:B-1----:R-:W-:Y:S08]  /*9bf0*/  HMMA.16816.F32.BF16 R104, R68.reuse, R100, R28 ;  /* 0x000000644468723c */ /* 0x042ff0000004181c */
[C---:B------:R-:W-:Y:S08]  /*9c00*/  HMMA.16816.F32.BF16 R100, R68.reuse, R102, R32 ;  /* 0x000000664464723c */ /* 0x040ff00000041820 */
[C---:B---3--:R-:W-:Y:S08]  /*9c10*/  HMMA.16816.F32.BF16 R96, R68.reuse, R92, R36 ;  /* 0x0000005c4460723c */ /* 0x048ff00000041824 */
[C---:B------:R-:W-:Y:S08]  /*9c20*/  HMMA.16816.F32.BF16 R92, R68.reuse, R94, R40 ;  /* 0x0000005e445c723c */ /* 0x040ff00000041828 */
[C---:B------:R-:W-:Y:S08]  /*9c30*/  HMMA.16816.F32.BF16 R88, R68.reuse, R84, R44 ;  /* 0x000000544458723c */ /* 0x040ff0000004182c */
[C---:B------:R-:W-:Y:S08]  /*9c40*/  HMMA.16816.F32.BF16 R84, R68.reuse, R86, R48 ;  /* 0x000000564454723c */ /* 0x040ff00000041830 */
[C---:B------:R-:W-:Y:S08]  /*9c50*/  HMMA.16816.F32.BF16 R80, R68.reuse, R76, R52 ;  /* 0x0000004c4450723c */ /* 0x040ff00000041834 */
[C---:B------:R-:W-:Y:S08]  /*9c60*/  HMMA.16816.F32.BF16 R76, R68.reuse, R78, R56 ;  /* 0x0000004e444c723c */ /* 0x040ff00000041838 */
[C---:B--2---:R-:W-:Y:S08]  /*9c70*/  HMMA.16816.F32.BF16 R72, R68.reuse, R4, R60 ;  /* 0x000000044448723c */ /* 0x044ff0000004183c */
[----:B------:R-:W-:Y:S01]  /*9c80*/  HMMA.16816.F32.BF16 R68, R68, R6, R64 ;  /* 0x000000064444723c */ /* 0x000fe20000041840 */
[----:B------:R-:W-:-:S07]  /*9c90*/  @P1 BRA `(.L_x_6) ;  /* 0xffffc2d000001947 */ /* 0x000fce000383ffff */
.L_x_5:
[----:B------:R-:W1:Y:S01]  /*9ca0*/  SHFL.BFLY PT, R4, R249, 0x2, 0x1f ;  /* 0x0c401f00f9047f89 */ /* 0x000e6200000e0000 */
[----:B------:R-:W-:-:S02]  /*9cb0*/  MOV R5, RZ ;  /* 0x000000ff00057202 */ /* 0x000fc40000000f00 */
[----:B------:R-:W-:Y:S01]  /*9cc0*/  MOV R6, 0xff800000 ;  /* 0xff80000000067802 */ /* 0x000fe20000000f00 */
[----:B------:R-:W2:Y:S01]  /*9cd0*/  SHFL.BFLY PT, R2, R248, 0x2, 0x1f ;  /* 0x0c401f00f8027f89 */ /* 0x000ea200000e0000 */
[----:B------:R-:W-:Y:S01]  /*9ce0*/  PLOP3.LUT P2, PT, PT, PT, PT, 0x8, 0x0 ;  /* 0x000000000000781c */ /* 0x000fe20003f4e170 */
[----:B-1----:R-:W-:Y:S02]  /*9cf0*/  FADD.FTZ R4, R4, R249 ;  /* 0x000000f904047221 */ /* 0x002fe40000010000 */
[----:B--2---:R-:W-:-:S03]  /*9d00*/  FADD.FTZ R248, R2, R248 ;  /* 0x000000f802f87221 */ /* 0x004fc60000010000 */
[----:B------:R-:W1:Y:S04]  /*9d10*/  SHFL.BFLY PT, R0, R4, 0x1, 0x1f ;  /* 0x0c201f0004007f89 */ /* 0x000e6800000e0000 */
[----:B------:R-:W2:Y:S01]  /*9d20*/  SHFL.BFLY PT, R2, R248, 0x1, 0x1f ;  /* 0x0c201f00f8027f89 */ /* 0x000ea200000e0000 */
[----:B-1----:R-:W-:Y:S01]  /*9d30*/  FADD.FTZ R4, R4, R0 ;  /* 0x0000000004047221 */ /* 0x002fe20000010000 */
[----:B------:R-:W-:Y:S01]  /*9d40*/  MOV R0, RZ ;  /* 0x000000ff00007202 */ /* 0x000fe20000000f00 */
[----:B--2---:R-:W-:-:S03]  /*9d50*/  FADD.FTZ R2, R2, R248 ;  /* 0x000000f802027221 */ /* 0x004fc60000010000 */
[----:B------:R-:W-:Y:S02]  /*9d60*/  FSETP.NE.FTZ.AND P1, PT, R4, RZ, PT ;  /* 0x000000ff0400720b */ /* 0x000fe40003f35000 */
[----:B------:R-:W-:-:S11]  /*9d70*/  FSETP.NE.FTZ.AND P0, PT, R2, RZ, PT ;  /* 0x000000ff0200720b */ /* 0x000fd60003f15000 */
[----:B------:R-:W1:Y:S01]  /*9d80*/  @P1 MUFU.RCP R5, R4 ;  /* 0x0000000400051308 */ /* 0x000e620000001000 */
[----:B------:R-:W-:Y:S02]  /*9d90*/  @P1 MOV R7, 0x3f317218 ;  /* 0x3f31721800071802 */ /* 0x000fe40000000f00 */
[----:B------:R-:W-:-:S03]  /*9da0*/  @P0 MOV R9, 0x3f317218 ;  /* 0x3f31721800090802 */ /* 0x000fc60000000f00 */
[----:B------:R-:W-:Y:S02]  /*9db0*/  @P1 FMUL.FTZ R7, R7, c[0x0][0x2d0] ;  /* 0x0000b40007071a20 */ /* 0x000fe40000410000 */
[----:B------:R-:W2:Y:S01]  /*9dc0*/  @P1 MUFU.LG2 R4, R4 ;  /* 0x0000000400041308 */ /* 0x000ea20000000c00 */
[----:B-1----:R-:W-:-:S07]  /*9dd0*/  FMUL.FTZ R128, R5, R128 ;  /* 0x0000008005807220 */ /* 0x002fce0000410000 */
[----:B------:R-:W1:Y:S01]  /*9de0*/  @P0 MUFU.RCP R0, R2 ;  /* 0x0000000200000308 */ /* 0x000e620000001000 */
[C---:B------:R-:W-:Y:S02]  /*9df0*/  FMUL.FTZ R129, R5.reuse, R129 ;  /* 0x0000008105817220 */ /* 0x040fe40000410000 */
[C---:B------:R-:W-:Y:S02]  /*9e00*/  FMUL.FTZ R124, R5.reuse, R124 ;  /* 0x0000007c057c7220 */ /* 0x040fe40000410000 */
[C---:B------:R-:W-:Y:S02]  /*9e10*/  FMUL.FTZ R125, R5.reuse, R125 ;  /* 0x0000007d057d7220 */ /* 0x040fe40000410000 */
[C---:B------:R-:W-:Y:S02]  /*9e20*/  FMUL.FTZ R120, R5.reuse, R120 ;  /* 0x0000007805787220 */ /* 0x040fe40000410000 */
[C---:B------:R-:W-:Y:S02]  /*9e30*/  FMUL.FTZ R121, R5.reuse, R121 ;  /* 0x0000007905797220 */ /* 0x040fe40000410000 */
[----:B------:R-:W-:-:S02]  /*9e40*/  FMUL.FTZ R116, R5, R116 ;  /* 0x0000007405747220 */ /* 0x000fc40000410000 */
        /* <DEDUP_REMOVED lines=24> */
[----:B------:R-:W-:Y:S02]  /*9fd0*/  FMUL.FTZ R69, R5, R69 ;  /* 0x0000004505457220 */ /* 0x000fe40000410000 */
[----:B------:R3:W4:Y:S01]  /*9fe0*/  @P0 MUFU.LG2 R5, R2 ;  /* 0x0000000200050308 */ /* 0x0007220000000c00 */
[----:B--2---:R-:W-:Y:S02]  /*9ff0*/  @P1 FMUL.FTZ R4, R4, 0.69314718246459960938 ;  /* 0x3f31721804041820 */ /* 0x004fe40000410000 */
[C---:B-1----:R-:W-:Y:S02]  /*a000*/  FMUL.FTZ R130, R0.reuse, R130 ;  /* 0x0000008200827220 */ /* 0x042fe40000410000 */
[C---:B------:R-:W-:Y:S02]  /*a010*/  FMUL.FTZ R131, R0.reuse, R131 ;  /* 0x0000008300837220 */ /* 0x040fe40000410000 */
[C---:B------:R-:W-:Y:S02]  /*a020*/  FMUL.FTZ R126, R0.reuse, R126 ;  /* 0x0000007e007e7220 */ /* 0x040fe40000410000 */
[----:B------:R-:W-:-:S02]  /*a030*/  FMUL.FTZ R127, R0, R127 ;  /* 0x0000007f007f7220 */ /* 0x000fc40000410000 */
[C---:B------:R-:W-:Y:S02]  /*a040*/  FMUL.FTZ R122, R0.reuse, R122 ;  /* 0x0000007a007a7220 */ /* 0x040fe40000410000 */
[C---:B------:R-:W-:Y:S02]  /*a050*/  FMUL.FTZ R123, R0.reuse, R123 ;  /* 0x0000007b007b7220 */ /* 0x040fe40000410000 */
[C---:B------:R-:W-:Y:S01]  /*a060*/  FMUL.FTZ R118, R0.reuse, R118 ;  /* 0x0000007600767220 */ /* 0x040fe20000410000 */
[----:B---3--:R-:W-:Y:S01]  /*a070*/  MOV R2, 0xff800000 ;  /* 0xff80000000027802 */ /* 0x008fe20000000f00 */
[----:B----4-:R-:W-:Y:S02]  /*a080*/  @P0 FMUL.FTZ R8, R5, 0.69314718246459960938 ;  /* 0x3f31721805080820 */ /* 0x010fe40000410000 */
[----:B------:R-:W-:Y:S02]  /*a090*/  @P0 FMUL.FTZ R5, R9, c[0x0][0x2d0] ;  /* 0x0000b40009050a20 */ /* 0x000fe40000410000 */
        /* <DEDUP_REMOVED lines=25> */
[----:B------:R-:W-:Y:S02]  /*a230*/  @P1 FFMA.FTZ R2, R7, R132, R4 ;  /* 0x0000008407021223 */ /* 0x000fe40000010004 */
[----:B------:R-:W-:Y:S02]  /*a240*/  @P0 FFMA.FTZ R6, R5, R3, R8 ;  /* 0x0000000305060223 */ /* 0x000fe40000010008 */
.L_x_3:
[----:B------:R-:W-:Y:S05]  /*a250*/  @P2 BRA `(.L_x_9) ;  /* 0x0000135000002947 */ /* 0x000fea0003800000 */
[----:B------:R-:W1:Y:S01]  /*a260*/  S2R R0, SR_CTAID.Y ;  /* 0x0000000000007919 */ /* 0x000e620000002600 */
[----:B------:R-:W-:Y:S01]  /*a270*/  IMAD R5, RZ, RZ, -UR10 ;  /* 0x8000000aff057e24 */ /* 0x000fe2000f8e02ff */
[----:B------:R-:W-:Y:S01]  /*a280*/  USHF.R.S32.HI UR6, URZ, 0x1f, UR10 ;  /* 0x0000001f3f067899 */ /* 0x000fe2000801140a */
[----:B------:R-:W-:Y:S01]  /*a290*/  IMAD.MOV.U32 R9, RZ, RZ, c[0x0][0x4e8] ;  /* 0x00013a00ff097624 */ /* 0x000fe200078e00ff */
[----:B------:R-:W2:Y:S01]  /*a2a0*/  S2R R11, SR_TID.X ;  /* 0x00000000000b7919 */ /* 0x000ea20000002100 */
[----:B------:R-:W-:Y:S01]  /*a2b0*/  ULDC.64 UR4, c[0x0][0x4d0] ;  /* 0x0001340000047ab9 */ /* 0x000fe20000000a00 */
[----:B------:R-:W-:Y:S01]  /*a2c0*/  BSSY B0, `(.L_x_10) ;  /* 0x00000cc000007945 */ /* 0x000fe20003800000 */
[----:B------:R-:W-:Y:S01]  /*a2d0*/  UIMAD UR7, UR6, UR4, URZ ;  /* 0x00000004060772a4 */ /* 0x000fe2000f8e023f */
[----:B------:R-:W3:Y:S01]  /*a2e0*/  S2R R8, SR_CTAID.Z ;  /* 0x0000000000087919 */ /* 0x000ee20000002700 */
[----:B------:R-:W-:-:S03]  /*a2f0*/  UIMAD.WIDE.U32 UR8, UR10, UR4, URZ ;  /* 0x000000040a0872a5 */ /* 0x000fc6000f8e003f */
[----:B------:R-:W-:Y:S01]  /*a300*/  BAR.SYNC.DEFER_BLOCKING 0x1, 0x100 ;  /* 0x0044000000007b1d */ /* 0x000fe20000010000 */
[----:B------:R-:W-:Y:S01]  /*a310*/  UIMAD UR7, UR10, UR5, UR7 ;  /* 0x000000050a0772a4 */ /* 0x000fe2000f8e0207 */
[C---:B------:R-:W-:Y:S01]  /*a320*/  ISETP.NE.AND P1, PT, R9.reuse, 0x1, PT ;  /* 0x000000010900780c */ /* 0x040fe20003f25270 */
[----:B------:R-:W-:Y:S01]  /*a330*/  IMAD.U32 R16, RZ, RZ, UR8 ;  /* 0x00000008ff107e24 */ /* 0x000fe2000f8e00ff */
[----:B------:R-:W-:Y:S01]  /*a340*/  MOV R17, UR9 ;  /* 0x0000000900117c02 */ /* 0x000fe20008000f00 */
[----:B------:R-:W-:Y:S01]  /*a350*/  UIADD3 UR7, UR9, UR7, URZ ;  /* 0x0000000709077290 */ /* 0x000fe2000fffe03f */
[----:B------:R-:W-:Y:S01]  /*a360*/  IMAD R9, R9, c[0x0][0x388], RZ ;  /* 0x0000e20009097a24 */ /* 0x000fe200078e02ff */
[----:B------:R-:W-:Y:S02]  /*a370*/  ULDC.64 UR4, c[0x0][0x438] ;  /* 0x00010e0000047ab9 */ /* 0x000fe40000000a00 */
[----:B------:R-:W-:Y:S02]  /*a380*/  UIMAD.WIDE.U32 UR14, UR10, UR4, URZ ;  /* 0x000000040a0e72a5 */ /* 0x000fe4000f8e003f */
[----:B------:R-:W-:Y:S01]  /*a390*/  UIMAD UR4, UR6, UR4, URZ ;  /* 0x00000004060472a4 */ /* 0x000fe2000f8e023f */
[----:B-1----:R-:W-:-:S02]  /*a3a0*/  IMAD R5, R5, c[0x0][0x550], R0 ;  /* 0x0001540005057a24 */ /* 0x002fc400078e0200 */
[----:B------:R-:W-:Y:S01]  /*a3b0*/  IMAD.U32 R17, RZ, RZ, UR7 ;  /* 0x00000007ff117e24 */ /* 0x000fe2000f8e00ff */
[----:B------:R-:W-:Y:S01]  /*a3c0*/  UIMAD UR4, UR10, UR5, UR4 ;  /* 0x000000050a0472a4 */ /* 0x000fe2000f8e0204 */
[----:B--2---:R-:W-:Y:S01]  /*a3d0*/  SHF.R.S32.HI R0, RZ, 0x1f, R11 ;  /* 0x0000001fff007819 */ /* 0x004fe2000001140b */
[----:B------:R-:W-:Y:S01]  /*a3e0*/  IMAD.U32 R15, RZ, RZ, UR15 ;  /* 0x0000000fff0f7e24 */ /* 0x000fe2000f8e00ff */
[----:B------:R-:W-:Y:S01]  /*a3f0*/  MOV R14, UR14 ;  /* 0x0000000e000e7c02 */ /* 0x000fe20008000f00 */
[----:B------:R-:W-:Y:S01]  /*a400*/  UIADD3 UR4, UR15, UR4, URZ ;  /* 0x000000040f047290 */ /* 0x000fe2000fffe03f */
[-C--:B------:R-:W-:Y:S01]  /*a410*/  LEA.HI R13, R0, R11.reuse, RZ, 0x5 ;  /* 0x0000000b000d7211 */ /* 0x080fe200078f28ff */
[----:B---3--:R-:W-:Y:S01]  /*a420*/  IMAD.WIDE.U32 R16, R8, c[0x0][0x4d8], R16 ;  /* 0x0001360008107a25 */ /* 0x008fe200078e0010 */
[----:B------:R-:W-:Y:S02]  /*a430*/  LEA.HI R0, R0, R11, RZ, 0x2 ;  /* 0x0000000b00007211 */ /* 0x000fe400078f10ff */
[----:B------:R-:W-:Y:S01]  /*a440*/  LOP3.LUT R4, R13, 0xffffffe0, RZ, 0xc0, !PT ;  /* 0xffffffe00d047812 */ /* 0x000fe200078ec0ff */
[----:B------:R-:W-:Y:S01]  /*a450*/  IMAD.U32 R15, RZ, RZ, UR4 ;  /* 0x00000004ff0f7e24 */ /* 0x000fe2000f8e00ff */
[----:B------:R-:W-:-:S02]  /*a460*/  LOP3.LUT R0, R0, 0xfffffffc, RZ, 0xc0, !PT ;  /* 0xfffffffc00007812 */ /* 0x000fc400078ec0ff */
[--C-:B------:R-:W-:Y:S01]  /*a470*/  SHF.R.S32.HI R7, RZ, 0x5, R13.reuse ;  /* 0x00000005ff077819 */ /* 0x100fe2000001140d */
[----:B------:R-:W-:Y:S01]  /*a480*/  IMAD.IADD R4, R11, 0x1, -R4 ;  /* 0x000000010b047824 */ /* 0x000fe200078e0a04 */
[----:B------:R-:W-:Y:S01]  /*a490*/  SHF.R.S32.HI R13, RZ, 0x1f, R13 ;  /* 0x0000001fff0d7819 */ /* 0x000fe2000001140d */
[----:B------:R-:W-:Y:S01]  /*a4a0*/  IMAD.WIDE.U32 R14, R8, c[0x0][0x440], R14 ;  /* 0x00011000080e7a25 */ /* 0x000fe200078e000e */
[----:B------:R-:W-:Y:S02]  /*a4b0*/  IADD3 R11, -R0, R11, RZ ;  /* 0x0000000b000b7210 */ /* 0x000fe40007ffe1ff */
[----:B------:R-:W1:Y:S01]  /*a4c0*/  S2R R0, SR_CTAID.X ;  /* 0x0000000000007919 */ /* 0x000e620000002500 */
[----:B------:R-:W-:Y:S02]  /*a4d0*/  LEA.HI R13, R13, R7, RZ, 0x3 ;  /* 0x000000070d0d7211 */ /* 0x000fe400078f18ff */
[----:B------:R-:W-:Y:S02]  /*a4e0*/  SHF.R.S32.HI R3, RZ, 0x1f, R4 ;  /* 0x0000001fff037819 */ /* 0x000fe40000011404 */
[----:B------:R-:W-:-:S02]  /*a4f0*/  LOP3.LUT R13, R13, 0xffffff8, RZ, 0xc0, !PT ;  /* 0x0ffffff80d0d7812 */ /* 0x000fc400078ec0ff */
[----:B------:R-:W-:Y:S02]  /*a500*/  LEA.HI R10, R11, R11, RZ, 0x1 ;  /* 0x0000000b0b0a7211 */ /* 0x000fe400078f08ff */
[----:B------:R-:W-:Y:S01]  /*a510*/  LEA.HI R3, R3, R4, RZ, 0x2 ;  /* 0x0000000403037211 */ /* 0x000fe200078f10ff */
[----:B------:R-:W-:Y:S01]  /*a520*/  IMAD.IADD R13, R7, 0x1, -R13 ;  /* 0x00000001070d7824 */ /* 0x000fe200078e0a0d */
[----:B------:R-:W-:Y:S02]  /*a530*/  LOP3.LUT R10, R10, 0x1ffffffe, RZ, 0xc0, !PT ;  /* 0x1ffffffe0a0a7812 */ /* 0x000fe400078ec0ff */
[----:B------:R-:W-:Y:S02]  /*a540*/  SHF.R.S32.HI R12, RZ, 0x2, R3 ;  /* 0x00000002ff0c7819 */ /* 0x000fe40000011403 */
[----:B------:R-:W-:Y:S02]  /*a550*/  SHF.R.S32.HI R7, RZ, 0x1f, R8 ;  /* 0x0000001fff077819 */ /* 0x000fe40000011408 */
[----:B------:R-:W-:Y:S01]  /*a560*/  IADD3 R10, R11, -R10, RZ ;  /* 0x8000000a0b0a7210 */ /* 0x000fe20007ffe0ff */
[----:B------:R-:W-:Y:S01]  /*a570*/  IMAD R12, R13, 0x10, R12 ;  /* 0x000000100d0c7824 */ /* 0x000fe200078e020c */
[----:B------:R-:W-:Y:S01]  /*a580*/  LOP3.LUT R3, R3, 0x7ffffffc, RZ, 0xc0, !PT ;  /* 0x7ffffffc03037812 */ /* 0x000fe200078ec0ff */
[----:B------:R-:W-:-:S02]  /*a590*/  IMAD R11, R7, c[0x0][0x4d8], RZ ;  /* 0x00013600070b7a24 */ /* 0x000fc400078e02ff */
[----:B------:R-:W-:Y:S02]  /*a5a0*/  IMAD R10, R10, 0x8, R12 ;  /* 0x000000080a0a7824 */ /* 0x000fe400078e020c */
[----:B------:R-:W-:Y:S02]  /*a5b0*/  IMAD R7, R7, c[0x0][0x440], RZ ;  /* 0x0001100007077a24 */ /* 0x000fe400078e02ff */
[----:B------:R-:W-:Y:S01]  /*a5c0*/  IMAD R11, R8, c[0x0][0x4dc], R11 ;  /* 0x00013700080b7a24 */ /* 0x000fe200078e020b */
[----:B-1----:R-:W-:Y:S01]  /*a5d0*/  LEA R10, R0, R10, 0x7 ;  /* 0x0000000a000a7211 */ /* 0x002fe200078e38ff */
[----:B------:R-:W-:Y:S01]  /*a5e0*/  IMAD R7, R8, c[0x0][0x444], R7 ;  /* 0x0001110008077a24 */ /* 0x000fe200078e0207 */
[----:B------:R-:W-:Y:S01]  /*a5f0*/  SHF.R.S32.HI R8, RZ, 0x1f, R5 ;  /* 0x0000001fff087819 */ /* 0x000fe20000011405 */
[----:B------:R-:W-:Y:S01]  /*a600*/  IMAD.IADD R17, R17, 0x1, R11 ;  /* 0x0000000111117824 */ /* 0x000fe200078e020b */
[----:B------:R-:W-:Y:S01]  /*a610*/  MOV R11, R10 ;  /* 0x0000000a000b7202 */ /* 0x000fe20000000f00 */
[----:B------:R-:W-:Y:S01]  /*a620*/  IMAD.IADD R15, R15, 0x1, R7 ;  /* 0x000000010f0f7824 */ /* 0x000fe200078e0207 */
[----:B------:R-:W-:Y:S01]  /*a630*/  LEA R0, R0, R12, 0x7 ;  /* 0x0000000c00007211 */ /* 0x000fe200078e38ff */
[----:B------:R-:W-:-:S04]  /*a640*/  @P1 IMAD.HI.U32 R7, R10, c[0x0][0x4ec], RZ ;  /* 0x00013b000a071a27 */ /* 0x000fc800078e00ff */
[C---:B------:R-:W-:Y:S01]  /*a650*/  IMAD R13, R8.reuse, c[0x0][0x4e0], RZ ;  /* 0x00013800080d7a24 */ /* 0x040fe200078e02ff */
[----:B------:R-:W-:Y:S01]  /*a660*/  @P1 SHF.R.U32.HI R11, RZ, c[0x0][0x4f0], R7 ;  /* 0x00013c00ff0b1a19 */ /* 0x000fe20000011607 */
[----:B------:R-:W-:Y:S02]  /*a670*/  IMAD R8, R8, c[0x0][0x448], RZ ;  /* 0x0001120008087a24 */ /* 0x000fe400078e02ff */
[C---:B------:R-:W-:Y:S02]  /*a680*/  IMAD R13, R5.reuse, c[0x0][0x4e4], R13 ;  /* 0x00013900050d7a24 */ /* 0x040fe400078e020d */
[----:B------:R-:W-:Y:S02]  /*a690*/  IMAD.MOV R7, RZ, RZ, -R11 ;  /* 0x000000ffff077224 */ /* 0x000fe400078e0a0b */
[C---:B------:R-:W-:Y:S02]  /*a6a0*/  IMAD R8, R5.reuse, c[0x0][0x44c], R8 ;  /* 0x0001130005087a24 */ /* 0x040fe400078e0208 */
[----:B------:R-:W-:-:S04]  /*a6b0*/  IMAD.WIDE.U32 R14, R5, c[0x0][0x448], R14 ;  /* 0x00011200050e7a25 */ /* 0x000fc800078e000e */
[----:B------:R-:W-:Y:S01]  /*a6c0*/  IMAD.WIDE.U32 R18, R5, c[0x0][0x4e0], R16 ;  /* 0x0001380005127a25 */ /* 0x000fe200078e0010 */
[----:B------:R-:W-:-:S03]  /*a6d0*/  MOV R16, R10 ;  /* 0x0000000a00107202 */ /* 0x000fc60000000f00 */
[----:B------:R-:W-:Y:S01]  /*a6e0*/  @P1 IMAD.HI.U32 R5, R10, c[0x0][0x4ec], RZ ;  /* 0x00013b000a051a27 */ /* 0x000fe200078e00ff */
[----:B------:R-:W-:-:S03]  /*a6f0*/  IADD3 R18, P0, R11, R18, RZ ;  /* 0x000000120b127210 */ /* 0x000fc60007f1e0ff */
[----:B------:R-:W-:Y:S01]  /*a700*/  IMAD R7, R7, c[0x0][0x4e8], R10 ;  /* 0x00013a0007077a24 */ /* 0x000fe200078e020a */
[----:B------:R-:W-:Y:S01]  /*a710*/  @P1 SHF.R.U32.HI R16, RZ, c[0x0][0x4f0], R5 ;  /* 0x00013c00ff101a19 */ /* 0x000fe20000011605 */
[----:B------:R-:W-:Y:S01]  /*a720*/  IMAD.IADD R15, R15, 0x1, R8 ;  /* 0x000000010f0f7824 */ /* 0x000fe200078e0208 */
[----:B------:R-:W-:Y:S01]  /*a730*/  SHF.R.S32.HI R8, RZ, 0x1f, R11 ;  /* 0x0000001fff087819 */ /* 0x000fe2000001140b */
[----:B------:R-:W-:Y:S01]  /*a740*/  IMAD.IADD R3, R4, 0x1, -R3 ;  /* 0x0000000104037824 */ /* 0x000fe200078e0a03 */
[----:B------:R-:W-:Y:S01]  /*a750*/  SHF.R.S32.HI R5, RZ, 0x1f, R7 ;  /* 0x0000001fff057819 */ /* 0x000fe20000011407 */
[----:B------:R-:W-:Y:S01]  /*a760*/  IMAD.WIDE.U32 R14, R16, c[0x0][0x430], R14 ;  /* 0x00010c00100e7a25 */ /* 0x000fe200078e000e */
[----:B------:R-:W-:Y:S02]  /*a770*/  IADD3.X R19, R8, R19, R13, P0, !PT ;  /* 0x0000001308137210 */ /* 0x000fe400007fe40d */
[----:B------:R-:W-:Y:S01]  /*a780*/  SHF.R.S32.HI R11, RZ, 0x1f, R16 ;  /* 0x0000001fff0b7819 */ /* 0x000fe20000011410 */
[----:B------:R-:W-:Y:S01]  /*a790*/  IMAD R5, R5, c[0x0][0x4c8], RZ ;  /* 0x0001320005057a24 */ /* 0x000fe200078e02ff */
[----:B------:R-:W-:Y:S01]  /*a7a0*/  IADD3 R8, -R16, RZ, RZ ;  /* 0x000000ff10087210 */ /* 0x000fe20007ffe1ff */
[----:B------:R-:W-:Y:S01]  /*a7b0*/  IMAD.WIDE.U32 R18, R7, c[0x0][0x4c8], R18 ;  /* 0x0001320007127a25 */ /* 0x000fe200078e0012 */
[----:B------:R-:W-:-:S03]  /*a7c0*/  LOP3.LUT P1, RZ, R4, 0x3, RZ, 0xc0, !PT ;  /* 0x0000000304ff7812 */ /* 0x000fc6000782c0ff */
[----:B------:R-:W-:Y:S01]  /*a7d0*/  IMAD R5, R7, c[0x0][0x4cc], R5 ;  /* 0x0001330007057a24 */ /* 0x000fe200078e0205 */
[----:B------:R-:W-:Y:S01]  /*a7e0*/  LEA R7, P0, R18, c[0x0][0x4a8], 0x2 ;  /* 0x00012a0012077a11 */ /* 0x000fe200078010ff */
[----:B------:R-:W-:Y:S01]  /*a7f0*/  IMAD R11, R11, c[0x0][0x430], RZ ;  /* 0x00010c000b0b7a24 */ /* 0x000fe200078e02ff */
[----:B------:R-:W-:Y:S01]  /*a800*/  ISETP.GE.OR P2, PT, R0, R9, P1 ;  /* 0x000000090000720c */ /* 0x000fe20000f46670 */
[----:B------:R-:W-:Y:S02]  /*a810*/  IMAD.IADD R5, R19, 0x1, R5 ;  /* 0x0000000113057824 */ /* 0x000fe400078e0205 */
[----:B------:R-:W-:Y:S01]  /*a820*/  IMAD R11, R16, c[0x0][0x434], R11 ;  /* 0x00010d00100b7a24 */ /* 0x000fe200078e020b */
[----:B------:R-:W-:Y:S01]  /*a830*/  SHFL.IDX PT, R12, R7, RZ, 0x1c1f ;  /* 0x001c1fff070c7589 */ /* 0x000fe200000e0000 */
[----:B------:R-:W-:Y:S01]  /*a840*/  IMAD R8, R8, c[0x0][0x4e8], R10 ;  /* 0x00013a0008087a24 */ /* 0x000fe200078e020a */
[----:B------:R-:W-:Y:S01]  /*a850*/  LEA.HI.X R5, R18, c[0x0][0x4ac], R5, 0x2, P0 ;  /* 0x00012b0012057a11 */ /* 0x000fe200000f1405 */
[----:B------:R-:W-:Y:S01]  /*a860*/  IMAD.IADD R15, R15, 0x1, R11 ;  /* 0x000000010f0f7824 */ /* 0x000fe200078e020b */
[----:B------:R1:W-:Y:S02]  /*a870*/  SHFL.IDX PT, R16, R7, 0x1, 0x1c1f ;  /* 0x003c1f0007107f89 */ /* 0x0003e400000e0000 */
[----:B------:R-:W-:Y:S01]  /*a880*/  SHF.R.S32.HI R10, RZ, 0x1f, R8 ;  /* 0x0000001fff0a7819 */ /* 0x000fe20000011408 */
[----:B------:R-:W-:Y:S01]  /*a890*/  IMAD.WIDE.U32 R14, R8, c[0x0][0x428], R14 ;  /* 0x00010a00080e7a25 */ /* 0x000fe200078e000e */
[----:B------:R-:W2:Y:S03]  /*a8a0*/  SHFL.IDX PT, R13, R5, RZ, 0x1c1f ;  /* 0x001c1fff050d7589 */ /* 0x000ea600000e0000 */
[----:B------:R-:W-:Y:S01]  /*a8b0*/  IMAD R10, R10, c[0x0][0x428], RZ ;  /* 0x00010a000a0a7a24 */ /* 0x000fe200078e02ff */
[----:B------:R3:W4:Y:S03]  /*a8c0*/  SHFL.IDX PT, R17, R5, 0x1, 0x1c1f ;  /* 0x003c1f0005117f89 */ /* 0x00072600000e0000 */
[----:B------:R-:W-:-:S05]  /*a8d0*/  IMAD R10, R8, c[0x0][0x42c], R10 ;  /* 0x00010b00080a7a24 */ /* 0x000fca00078e020a */
[----:B------:R-:W-:Y:S02]  /*a8e0*/  IADD3 R10, R15, R10, RZ ;  /* 0x0000000a0f0a7210 */ /* 0x000fe40007ffe0ff */
[----:B-1----:R-:W-:-:S04]  /*a8f0*/  LEA R7, P0, R14, c[0x0][0x400], 0x2 ;  /* 0x000100000e077a11 */ /* 0x002fc800078010ff */
[----:B------:R-:W-:Y:S01]  /*a900*/  LEA.HI.X R10, R14, c[0x0][0x404], R10, 0x2, P0 ;  /* 0x000101000e0a7a11 */ /* 0x000fe200000f140a */
[----:B--2---:R1:W-:Y:S01]  /*a910*/  @!P2 ST.E [R12.64], R2 ;  /* 0x000000020c00a985 */ /* 0x0043e2000c10190c */
[----:B---3--:R-:W-:-:S03]  /*a920*/  IADD3 R5, R0, 0x8, RZ ;  /* 0x0000000800057810 */ /* 0x008fc60007ffe0ff */
[----:B------:R1:W2:Y:S01]  /*a930*/  SHFL.IDX PT, R14, R7, RZ, 0x1c1f ;  /* 0x001c1fff070e7589 */ /* 0x0002a200000e0000 */
[----:B------:R-:W-:-:S03]  /*a940*/  ISETP.GE.OR P1, PT, R5, R9, P1 ;  /* 0x000000090500720c */ /* 0x000fc60000f26670 */
[----:B------:R1:W3:Y:S01]  /*a950*/  SHFL.IDX PT, R15, R10, RZ, 0x1c1f ;  /* 0x001c1fff0a0f7589 */ /* 0x0002e200000e0000 */
[----:B------:R-:W-:Y:S02]  /*a960*/  ISETP.GE.AND P0, PT, R5, R9, PT ;  /* 0x000000090500720c */ /* 0x000fe40003f06270 */
[----:B------:R-:W-:-:S07]  /*a970*/  SHF.L.U32 R5, R3, 0x1, RZ ;  /* 0x0000000103057819 */ /* 0x000fce00000006ff */
[----:B----4-:R1:W-:Y:S01]  /*a980*/  @!P1 ST.E [R16.64], R6 ;  /* 0x0000000610009985 */ /* 0x0103e2000c10190c */
[----:B------:R-:W-:-:S13]  /*a990*/  ISETP.GE.AND P1, PT, R0, R9, PT ;  /* 0x000000090000720c */ /* 0x000fda0003f26270 */
[----:B------:R-:W-:Y:S05]  /*a9a0*/  @P1 BRA `(.L_x_11) ;  /* 0x000005d000001947 */ /* 0x000fea0003800000 */
[C---:B--23--:R-:W-:Y:S02]  /*a9b0*/  IADD3 R4, R5.reuse, 0x8, RZ ;  /* 0x0000000805047810 */ /* 0x04cfe40007ffe0ff */
[C---:B------:R-:W-:Y:S02]  /*a9c0*/  IADD3 R3, R5.reuse, 0x10, RZ ;  /* 0x0000001005037810 */ /* 0x040fe40007ffe0ff */
[----:B------:R-:W-:Y:S02]  /*a9d0*/  ISETP.GE.AND P3, PT, R4, c[0x0][0x3c8], PT ;  /* 0x0000f20004007a0c */ /* 0x000fe40003f66270 */
[----:B-1----:R-:W-:Y:S02]  /*a9e0*/  IADD3 R2, R5, 0x18, RZ ;  /* 0x0000001805027810 */ /* 0x002fe40007ffe0ff */
[----:B------:R-:W-:Y:S02]  /*a9f0*/  ISETP.GE.AND P2, PT, R3, c[0x0][0x3c8], PT ;  /* 0x0000f20003007a0c */ /* 0x000fe40003f46270 */
[----:B------:R-:W-:-:S02]  /*aa00*/  ISETP.GE.AND P4, PT, R5, c[0x0][0x3c8], PT ;  /* 0x0000f20005007a0c */ /* 0x000fc40003f86270 */
[----:B------:R-:W-:Y:S02]  /*aa10*/  ISETP.GE.AND P1, PT, R2, c[0x0][0x3c8], PT ;  /* 0x0000f20002007a0c */ /* 0x000fe40003f26270 */
[C---:B------:R-:W-:Y:S02]  /*aa20*/  IADD3 R0, R5.reuse, 0x20, RZ ;  /* 0x0000002005007810 */ /* 0x040fe40007ffe0ff */
[----:B------:R-:W-:Y:S02]  /*aa30*/  IADD3 R6, R5, 0x28, RZ ;  /* 0x0000002805067810 */ /* 0x000fe40007ffe0ff */
[----:B------:R-:W-:Y:S02]  /*aa40*/  @!P3 LEA.HI R4, R4, R4, RZ, 0x1 ;  /* 0x000000040404b211 */ /* 0x000fe400078f08ff */
[----:B------:R-:W-:Y:S02]  /*aa50*/  ISETP.GE.AND P6, PT, R0, c[0x0][0x3c8], PT ;  /* 0x0000f20000007a0c */ /* 0x000fe40003fc6270 */
[----:B------:R-:W-:Y:S01]  /*aa60*/  @!P2 LEA.HI R3, R3, R3, RZ, 0x1 ;  /* 0x000000030303a211 */ /* 0x000fe200078f08ff */
[----:B------:R-:W-:Y:S01]  /*aa70*/  @!P4 IMAD.WIDE R8, R5, 0x4, R14 ;  /* 0x000000040508c825 */ /* 0x000fe200078e020e */
[----:B------:R-:W-:-:S02]  /*aa80*/  @!P3 LOP3.LUT R4, R4, 0xfffffffe, RZ, 0xc0, !PT ;  /* 0xfffffffe0404b812 */ /* 0x000fc400078ec0ff */
[----:B------:R-:W-:Y:S02]  /*aa90*/  @!P1 LEA.HI R2, R2, R2, RZ, 0x1 ;  /* 0x0000000202029211 */ /* 0x000fe400078f08ff */
[----:B------:R-:W-:Y:S01]  /*aaa0*/  @!P2 LOP3.LUT R3, R3, 0xfffffffe, RZ, 0xc0, !PT ;  /* 0xfffffffe0303a812 */ /* 0x000fe200078ec0ff */
[--C-:B------:R-:W-:Y:S01]  /*aab0*/  @!P3 IMAD.WIDE R12, R4, 0x4, R14.reuse ;  /* 0x00000004040cb825 */ /* 0x100fe200078e020e */
[----:B------:R1:W-:Y:S01]  /*aac0*/  @!P4 ST.E.64 [R8.64], R128 ;  /* 0x000000800800c985 */ /* 0x0003e2000c101b0c */
[----:B------:R-:W-:Y:S02]  /*aad0*/  IADD3 R4, R5, 0x30, RZ ;  /* 0x0000003005047810 */ /* 0x000fe40007ffe0ff */
[----:B------:R-:W-:Y:S01]  /*aae0*/  @!P2 IMAD.WIDE R16, R3, 0x4, R14 ;  /* 0x000000040310a825 */ /* 0x000fe200078e020e */
[----:B------:R2:W-:Y:S01]  /*aaf0*/  @!P3 ST.E.64 [R12.64], R124 ;  /* 0x0000007c0c00b985 */ /* 0x0005e2000c101b0c */
[----:B------:R-:W-:Y:S02]  /*ab00*/  IADD3 R3, R5, 0x38, RZ ;  /* 0x0000003805037810 */ /* 0x000fe40007ffe0ff */
[----:B------:R-:W-:Y:S01]  /*ab10*/  ISETP.GE.AND P5, PT, R6, c[0x0][0x3c8], PT ;  /* 0x0000f20006007a0c */ /* 0x000fe20003fa6270 */
[----:B------:R3:W-:Y:S01]  /*ab20*/  @!P2 ST.E.64 [R16.64], R120 ;  /* 0x000000781000a985 */ /* 0x0007e2000c101b0c */
[----:B------:R-:W-:-:S02]  /*ab30*/  ISETP.GE.AND P4, PT, R4, c[0x0][0x3c8], PT ;  /* 0x0000f20004007a0c */ /* 0x000fc40003f86270 */
[----:B------:R-:W-:Y:S02]  /*ab40*/  ISETP.GE.AND P3, PT, R3, c[0x0][0x3c8], PT ;  /* 0x0000f20003007a0c */ /* 0x000fe40003f66270 */
[----:B------:R-:W-:-:S04]  /*ab50*/  @!P6 LEA.HI R0, R0, R0, RZ, 0x1 ;  /* 0x000000000000e211 */ /* 0x000fc800078f08ff */
[----:B------:R-:W-:-:S03]  /*ab60*/  @!P6 LOP3.LUT R0, R0, 0xfffffffe, RZ, 0xc0, !PT ;  /* 0xfffffffe0000e812 */ /* 0x000fc600078ec0ff */
[----:B------:R-:W-:Y:S02]  /*ab70*/  @!P5 LEA.HI R6, R6, R6, RZ, 0x1 ;  /* 0x000000060606d211 */ /* 0x000fe400078f08ff */
[----:B------:R-:W-:Y:S02]  /*ab80*/  @!P4 LEA.HI R4, R4, R4, RZ, 0x1 ;  /* 0x000000040404c211 */ /* 0x000fe400078f08ff */
[----:B------:R-:W-:Y:S02]  /*ab90*/  @!P3 LEA.HI R3, R3, R3, RZ, 0x1 ;  /* 0x000000030303b211 */ /* 0x000fe400078f08ff */
[----:B------:R-:W-:Y:S02]  /*aba0*/  @!P5 LOP3.LUT R6, R6, 0xfffffffe, RZ, 0xc0, !PT ;  /* 0xfffffffe0606d812 */ /* 0x000fe400078ec0ff */
[----:B------:R-:W-:Y:S02]  /*abb0*/  @!P4 LOP3.LUT R4, R4, 0xfffffffe, RZ, 0xc0, !PT ;  /* 0xfffffffe0404c812 */ /* 0x000fe400078ec0ff */
[----:B-1----:R-:W-:-:S02]  /*abc0*/  @!P1 LOP3.LUT R9, R2, 0xfffffffe, RZ, 0xc0, !PT ;  /* 0xfffffffe02099812 */ /* 0x002fc400078ec0ff */
[C---:B------:R-:W-:Y:S02]  /*abd0*/  IADD3 R8, R5.reuse, 0x40, RZ ;  /* 0x0000004005087810 */ /* 0x040fe40007ffe0ff */
[----:B------:R-:W-:Y:S01]  /*abe0*/  IADD3 R2, R5, 0x48, RZ ;  /* 0x0000004805027810 */ /* 0x000fe20007ffe0ff */
[--C-:B--2---:R-:W-:Y:S01]  /*abf0*/  @!P1 IMAD.WIDE R12, R9, 0x4, R14.reuse ;  /* 0x00000004090c9825 */ /* 0x104fe200078e020e */
[----:B------:R-:W-:Y:S02]  /*ac00*/  ISETP.GE.AND P2, PT, R8, c[0x0][0x3c8], PT ;  /* 0x0000f20008007a0c */ /* 0x000fe40003f46270 */
[----:B------:R-:W-:Y:S01]  /*ac10*/  @!P3 LOP3.LUT R3, R3, 0xfffffffe, RZ, 0xc0, !PT ;  /* 0xfffffffe0303b812 */ /* 0x000fe200078ec0ff */
[--C-:B---3--:R-:W-:Y:S01]  /*ac20*/  @!P4 IMAD.WIDE R16, R4, 0x4, R14.reuse ;  /* 0x000000040410c825 */ /* 0x108fe200078e020e */
[----:B------:R1:W-:Y:S01]  /*ac30*/  @!P1 ST.E.64 [R12.64], R116 ;  /* 0x000000740c009985 */ /* 0x0003e2000c101b0c */
[----:B------:R-:W-:Y:S02]  /*ac40*/  ISETP.GE.AND P1, PT, R2, c[0x0][0x3c8], PT ;  /* 0x0000f20002007a0c */ /* 0x000fe40003f26270 */
[----:B------:R-:W-:Y:S01]  /*ac50*/  @!P3 IMAD.WIDE R18, R3, 0x4, R14 ;  /* 0x000000040312b825 */ /* 0x000fe200078e020e */
[----:B------:R-:W-:-:S05]  /*ac60*/  IADD3 R4, R5, 0x58, RZ ;  /* 0x0000005805047810 */ /* 0x000fca0007ffe0ff */
[----:B------:R-:W-:-:S04]  /*ac70*/  @!P2 LEA.HI R8, R8, R8, RZ, 0x1 ;  /* 0x000000080808a211 */ /* 0x000fc800078f08ff */
[----:B------:R-:W-:Y:S02]  /*ac80*/  @!P2 LOP3.LUT R8, R8, 0xfffffffe, RZ, 0xc0, !PT ;  /* 0xfffffffe0808a812 */ /* 0x000fe400078ec0ff */
[----:B------:R-:W-:-:S03]  /*ac90*/  @!P1 LEA.HI R2, R2, R2, RZ, 0x1 ;  /* 0x0000000202029211 */ /* 0x000fc600078f08ff */
[----:B------:R-:W-:Y:S01]  /*aca0*/  @!P2 IMAD.WIDE R8, R8, 0x4, R14 ;  /* 0x000000040808a825 */ /* 0x000fe200078e020e */
[----:B------:R-:W-:-:S05]  /*acb0*/  @!P1 LOP3.LUT R2, R2, 0xfffffffe, RZ, 0xc0, !PT ;  /* 0xfffffffe02029812 */ /* 0x000fca00078ec0ff */
[----:B------:R-:W-:-:S04]  /*acc0*/  @!P1 IMAD.WIDE R2, R2, 0x4, R14 ;  /* 0x0000000402029825 */ /* 0x000fc800078e020e */
[----:B-1----:R-:W-:Y:S01]  /*acd0*/  @!P6 IMAD.WIDE R12, R0, 0x4, R14 ;  /* 0x00000004000ce825 */ /* 0x002fe200078e020e */
[----:B------:R-:W-:-:S04]  /*ace0*/  IADD3 R0, R5, 0x50, RZ ;  /* 0x0000005005007810 */ /* 0x000fc80007ffe0ff */
[----:B------:R1:W-:Y:S01]  /*acf0*/  @!P6 ST.E.64 [R12.64], R112 ;  /* 0x000000700c00e985 */ /* 0x0003e2000c101b0c */
[----:B------:R-:W-:-:S13]  /*ad00*/  ISETP.GE.AND P6, PT, R0, c[0x0][0x3c8], PT ;  /* 0x0000f20000007a0c */ /* 0x000fda0003fc6270 */
[----:B------:R-:W-:-:S04]  /*ad10*/  @!P6 LEA.HI R0, R0, R0, RZ, 0x1 ;  /* 0x000000000000e211 */ /* 0x000fc800078f08ff */
[----:B------:R-:W-:Y:S01]  /*ad20*/  @!P6 LOP3.LUT R0, R0, 0xfffffffe, RZ, 0xc0, !PT ;  /* 0xfffffffe0000e812 */ /* 0x000fe200078ec0ff */
[----:B-1----:R-:W-:Y:S01]  /*ad30*/  @!P5 IMAD.WIDE R12, R6, 0x4, R14 ;  /* 0x00000004060cd825 */ /* 0x002fe200078e020e */
[----:B------:R-:W-:-:S04]  /*ad40*/  IADD3 R6, R5, 0x68, RZ ;  /* 0x0000006805067810 */ /* 0x000fc80007ffe0ff */
[----:B------:R1:W-:Y:S01]  /*ad50*/  @!P5 ST.E.64 [R12.64], R108 ;  /* 0x0000006c0c00d985 */ /* 0x0003e2000c101b0c */
[----:B------:R-:W-:-:S03]  /*ad60*/  ISETP.GE.AND P5, PT, R4, c[0x0][0x3c8], PT ;  /* 0x0000f20004007a0c */ /* 0x000fc60003fa6270 */
[----:B------:R2:W-:Y:S04]  /*ad70*/  @!P4 ST.E.64 [R16.64], R104 ;  /* 0x000000681000c985 */ /* 0x0005e8000c101b0c */
[----:B------:R3:W-:Y:S01]  /*ad80*/  @!P3 ST.E.64 [R18.64], R100 ;  /* 0x000000641200b985 */ /* 0x0007e2000c101b0c */
[----:B------:R-:W-:-:S03]  /*ad90*/  ISETP.GE.AND P3, PT, R6, c[0x0][0x3c8], PT ;  /* 0x0000f20006007a0c */ /* 0x000fc60003f66270 */
[----:B------:R4:W-:Y:S02]  /*ada0*/  @!P2 ST.E.64 [R8.64], R96 ;  /* 0x000000600800a985 */ /* 0x0009e4000c101b0c */
[----:B------:R-:W-:Y:S02]  /*adb0*/  @!P5 LEA.HI R4, R4, R4, RZ, 0x1 ;  /* 0x000000040404d211 */ /* 0x000fe400078f08ff */
[----:B------:R5:W-:Y:S02]  /*adc0*/  @!P1 ST.E.64 [R2.64], R92 ;  /* 0x0000005c02009985 */ /* 0x000be4000c101b0c */
[----:B------:R-:W-:-:S04]  /*add0*/  @!P5 LOP3.LUT R4, R4, 0xfffffffe, RZ, 0xc0, !PT ;  /* 0xfffffffe0404d812 */ /* 0x000fc800078ec0ff */
[----:B------:R-:W-:-:S04]  /*ade0*/  @!P3 LEA.HI R6, R6, R6, RZ, 0x1 ;  /* 0x000000060606b211 */ /* 0x000fc800078f08ff */
[----:B------:R-:W-:Y:S01]  /*adf0*/  @!P3 LOP3.LUT R6, R6, 0xfffffffe, RZ, 0xc0, !PT ;  /* 0xfffffffe0606b812 */ /* 0x000fe200078ec0ff */
[----:B-1----:R-:W-:-:S04]  /*ae00*/  @!P6 IMAD.WIDE R12, R0, 0x4, R14 ;  /* 0x00000004000ce825 */ /* 0x002fc800078e020e */
[--C-:B--2---:R-:W-:Y:S01]  /*ae10*/  @!P5 IMAD.WIDE R16, R4, 0x4, R14.reuse ;  /* 0x000000040410d825 */ /* 0x104fe200078e020e */
[----:B------:R1:W-:Y:S03]  /*ae20*/  @!P6 ST.E.64 [R12.64], R88 ;  /* 0x000000580c00e985 */ /* 0x0003e6000c101b0c */
[----:B---3--:R-:W-:Y:S01]  /*ae30*/  @!P3 IMAD.WIDE R18, R6, 0x4, R14 ;  /* 0x000000040612b825 */ /* 0x008fe200078e020e */
[----:B------:R1:W-:Y:S01]  /*ae40*/  @!P5 ST.E.64 [R16.64], R84 ;  /* 0x000000541000d985 */ /* 0x0003e2000c101b0c */
[C---:B----4-:R-:W-:Y:S02]  /*ae50*/  IADD3 R8, R5.reuse, 0x60, RZ ;  /* 0x0000006005087810 */ /* 0x050fe40007ffe0ff */
[C---:B-----5:R-:W-:Y:S02]  /*ae60*/  IADD3 R3, R5.reuse, 0x70, RZ ;  /* 0x0000007005037810 */ /* 0x060fe40007ffe0ff */
[----:B------:R-:W-:-:S02]  /*ae70*/  IADD3 R2, R5, 0x78, RZ ;  /* 0x0000007805027810 */ /* 0x000fc40007ffe0ff */
[----:B------:R-:W-:Y:S02]  /*ae80*/  ISETP.GE.AND P4, PT, R8, c[0x0][0x3c8], PT ;  /* 0x0000f20008007a0c */ /* 0x000fe40003f86270 */
[----:B------:R-:W-:Y:S02]  /*ae90*/  ISETP.GE.AND P2, PT, R3, c[0x0][0x3c8], PT ;  /* 0x0000f20003007a0c */ /* 0x000fe40003f46270 */
[----:B------:R-:W-:-:S09]  /*aea0*/  ISETP.GE.AND P1, PT, R2, c[0x0][0x3c8], PT ;  /* 0x0000f20002007a0c */ /* 0x000fd20003f26270 */
[----:B------:R-:W-:Y:S02]  /*aeb0*/  @!P4 LEA.HI R8, R8, R8, RZ, 0x1 ;  /* 0x000000080808c211 */ /* 0x000fe400078f08ff */
[----:B------:R-:W-:Y:S02]  /*aec0*/  @!P2 LEA.HI R3, R3, R3, RZ, 0x1 ;  /* 0x000000030303a211 */ /* 0x000fe400078f08ff */
[----:B------:R-:W-:Y:S02]  /*aed0*/  @!P1 LEA.HI R2, R2, R2, RZ, 0x1 ;  /* 0x0000000202029211 */ /* 0x000fe400078f08ff */
[----:B------:R-:W-:Y:S02]  /*aee0*/  @!P4 LOP3.LUT R8, R8, 0xfffffffe, RZ, 0xc0, !PT ;  /* 0xfffffffe0808c812 */ /* 0x000fe400078ec0ff */
[----:B------:R-:W-:Y:S02]  /*aef0*/  @!P2 LOP3.LUT R3, R3, 0xfffffffe, RZ, 0xc0, !PT ;  /* 0xfffffffe0303a812 */ /* 0x000fe400078ec0ff */
[----:B------:R-:W-:Y:S01]  /*af00*/  @!P1 LOP3.LUT R2, R2, 0xfffffffe, RZ, 0xc0, !PT ;  /* 0xfffffffe02029812 */ /* 0x000fe200078ec0ff */
[----:B------:R-:W-:-:S04]  /*af10*/  @!P4 IMAD.WIDE R8, R8, 0x4, R14 ;  /* 0x000000040808c825 */ /* 0x000fc800078e020e */
[--C-:B------:R-:W-:Y:S01]  /*af20*/  @!P2 IMAD.WIDE R20, R3, 0x4, R14.reuse ;  /* 0x000000040314a825 */ /* 0x100fe200078e020e */
[----:B------:R1:W-:Y:S03]  /*af30*/  @!P4 ST.E.64 [R8.64], R80 ;  /* 0x000000500800c985 */ /* 0x0003e6000c101b0c */
[----:B------:R-:W-:Y:S01]  /*af40*/  @!P1 IMAD.WIDE R2, R2, 0x4, R14 ;  /* 0x0000000402029825 */ /* 0x000fe200078e020e */
[----:B------:R1:W-:Y:S04]  /*af50*/  @!P3 ST.E.64 [R18.64], R76 ;  /* 0x0000004c1200b985 */ /* 0x0003e8000c101b0c */
[----:B------:R1:W-:Y:S04]  /*af60*/  @!P2 ST.E.64 [R20.64], R72 ;  /* 0x000000481400a985 */ /* 0x0003e8000c101b0c */
[----:B------:R1:W-:Y:S02]  /*af70*/  @!P1 ST.E.64 [R2.64], R68 ;  /* 0x0000004402009985 */ /* 0x0003e4000c101b0c */
.L_x_11:
[----:B--23--:R-:W-:Y:S05]  /*af80*/  BSYNC B0 ;  /* 0x0000000000007941 */ /* 0x00cfea0003800000 */
.L_x_10:
[----:B------:R2:W3:Y:S04]  /*af90*/  SHFL.IDX PT, R11, R10, 0x1, 0x1c1f ;  /* 0x003c1f000a0b7f89 */ /* 0x0004e800000e0000 */
[----:B-1----:R2:W1:Y:S01]  /*afa0*/  SHFL.IDX PT, R10, R7, 0x1, 0x1c1f ;  /* 0x003c1f00070a7f89 */ /* 0x00246200000e0000 */
[----:B------:R-:W-:Y:S05]  /*afb0*/  @P0 EXIT ;  /* 0x000000000000094d */ /* 0x000fea0003800000 */
[C---:B------:R-:W-:Y:S02]  /*afc0*/  ISETP.GE.AND P0, PT, R5.reuse, c[0x0][0x3c8], PT ;  /* 0x0000f20005007a0c */ /* 0x040fe40003f06270 */
[----:B------:R-:W-:-:S02]  /*afd0*/  IADD3 R2, R5, 0x8, RZ ;  /* 0x0000000805027810 */ /* 0x000fc40007ffe0ff */
[C---:B------:R-:W-:Y:S02]  /*afe0*/  IADD3 R0, R5.reuse, 0x10, RZ ;  /* 0x0000001005007810 */ /* 0x040fe40007ffe0ff */
[----:B------:R-:W-:Y:S02]  /*aff0*/  ISETP.GE.AND P6, PT, R2, c[0x0][0x3c8], PT ;  /* 0x0000f20002007a0c */ /* 0x000fe40003fc6270 */
[C---:B------:R-:W-:Y:S02]  /*b000*/  IADD3 R8, R5.reuse, 0x18, RZ ;  /* 0x0000001805087810 */ /* 0x040fe40007ffe0ff */
[----:B------:R-:W-:Y:S02]  /*b010*/  ISETP.GE.AND P5, PT, R0, c[0x0][0x3c8], PT ;  /* 0x0000f20000007a0c */ /* 0x000fe40003fa6270 */
[----:B------:R-:W-:Y:S01]  /*b020*/  ISETP.GE.AND P4, PT, R8, c[0x0][0x3c8], PT ;  /* 0x0000f20008007a0c */ /* 0x000fe20003f86270 */
[C---:B-123--:R-:W-:Y:S01]  /*b030*/  @!P0 IMAD.WIDE R6, R5.reuse, 0x4, R10 ;  /* 0x0000000405068825 */ /* 0x04efe200078e020a */
[----:B------:R-:W-:-:S02]  /*b040*/  IADD3 R4, R5, 0x30, RZ ;  /* 0x0000003005047810 */ /* 0x000fc40007ffe0ff */
[----:B------:R-:W-:Y:S02]  /*b050*/  IADD3 R3, R5, 0x38, RZ ;  /* 0x0000003805037810 */ /* 0x000fe40007ffe0ff */
[----:B------:R1:W-:Y:S01]  /*b060*/  @!P0 ST.E.64 [R6.64], R130 ;  /* 0x0000008206008985 */ /* 0x0003e2000c101b0c */
[----:B------:R-:W-:Y:S02]  /*b070*/  @!P6 LEA.HI R2, R2, R2, RZ, 0x1 ;  /* 0x000000020202e211 */ /* 0x000fe400078f08ff */
[----:B------:R-:W-:Y:S02]  /*b080*/  ISETP.GE.AND P1, PT, R4, c[0x0][0x3c8], PT ;  /* 0x0000f20004007a0c */ /* 0x000fe40003f26270 */
[----:B------:R-:W-:Y:S02]  /*b090*/  ISETP.GE.AND P0, PT, R3, c[0x0][0x3c8], PT ;  /* 0x0000f20003007a0c */ /* 0x000fe40003f06270 */
[----:B------:R-:W-:Y:S02]  /*b0a0*/  @!P5 LEA.HI R0, R0, R0, RZ, 0x1 ;  /* 0x000000000000d211 */ /* 0x000fe400078f08ff */
[----:B------:R-:W-:-:S02]  /*b0b0*/  @!P6 LOP3.LUT R2, R2, 0xfffffffe, RZ, 0xc0, !PT ;  /* 0xfffffffe0202e812 */ /* 0x000fc400078ec0ff */
[----:B------:R-:W-:Y:S02]  /*b0c0*/  @!P4 LEA.HI R8, R8, R8, RZ, 0x1 ;  /* 0x000000080808c211 */ /* 0x000fe400078f08ff */
[----:B------:R-:W-:Y:S01]  /*b0d0*/  @!P5 LOP3.LUT R0, R0, 0xfffffffe, RZ, 0xc0, !PT ;  /* 0xfffffffe0000d812 */ /* 0x000fe200078ec0ff */
[--C-:B------:R-:W-:Y:S01]  /*b0e0*/  @!P6 IMAD.WIDE R12, R2, 0x4, R10.reuse ;  /* 0x00000004020ce825 */ /* 0x100fe200078e020a */
[----:B------:R-:W-:Y:S02]  /*b0f0*/  @!P4 LOP3.LUT R8, R8, 0xfffffffe, RZ, 0xc0, !PT ;  /* 0xfffffffe0808c812 */ /* 0x000fe400078ec0ff */
[----:B------:R-:W-:Y:S01]  /*b100*/  @!P1 LEA.HI R4, R4, R4, RZ, 0x1 ;  /* 0x0000000404049211 */ /* 0x000fe200078f08ff */
[--C-:B------:R-:W-:Y:S01]  /*b110*/  @!P5 IMAD.WIDE R14, R0, 0x4, R10.reuse ;  /* 0x00000004000ed825 */ /* 0x100fe200078e020a */
[----:B------:R-:W-:Y:S01]  /*b120*/  @!P6 ST.E.64 [R12.64], R126 ;  /* 0x0000007e0c00e985 */ /* 0x000fe2000c101b0c */
[----:B------:R-:W-:Y:S02]  /*b130*/  @!P0 LEA.HI R3, R3, R3, RZ, 0x1 ;  /* 0x0000000303038211 */ /* 0x000fe400078f08ff */
[----:B------:R-:W-:Y:S01]  /*b140*/  @!P4 IMAD.WIDE R8, R8, 0x4, R10 ;  /* 0x000000040808c825 */ /* 0x000fe200078e020a */
[----:B------:R-:W-:Y:S01]  /*b150*/  IADD3 R2, R5, 0x40, RZ ;  /* 0x0000004005027810 */ /* 0x000fe20007ffe0ff */
[----:B------:R2:W-:Y:S01]  /*b160*/  @!P5 ST.E.64 [R14.64], R122 ;  /* 0x0000007a0e00d985 */ /* 0x0005e2000c101b0c */
[----:B------:R-:W-:-:S02]  /*b170*/  @!P1 LOP3.LUT R4, R4, 0xfffffffe, RZ, 0xc0, !PT ;  /* 0xfffffffe04049812 */ /* 0x000fc400078ec0ff */
[C---:B------:R-:W-:Y:S01]  /*b180*/  IADD3 R0, R5.reuse, 0x48, RZ ;  /* 0x0000004805007810 */ /* 0x040fe20007ffe0ff */
[----:B------:R3:W-:Y:S01]  /*b190*/  @!P4 ST.E.64 [R8.64], R118 ;  /* 0x000000760800c985 */ /* 0x0007e2000c101b0c */
[C---:B-1----:R-:W-:Y:S02]  /*b1a0*/  IADD3 R7, R5.reuse, 0x20, RZ ;  /* 0x0000002005077810 */ /* 0x042fe40007ffe0ff */
[----:B------:R-:W-:Y:S02]  /*b1b0*/  IADD3 R6, R5, 0x28, RZ ;  /* 0x0000002805067810 */ /* 0x000fe40007ffe0ff */
[----:B------:R-:W-:Y:S02]  /*b1c0*/  ISETP.GE.AND P3, PT, R7, c[0x0][0x3c8], PT ;  /* 0x0000f20007007a0c */ /* 0x000fe40003f66270 */
[----:B------:R-:W-:Y:S02]  /*b1d0*/  ISETP.GE.AND P2, PT, R6, c[0x0][0x3c8], PT ;  /* 0x0000f20006007a0c */ /* 0x000fe40003f46270 */
[----:B------:R-:W-:-:S02]  /*b1e0*/  @!P0 LOP3.LUT R3, R3, 0xfffffffe, RZ, 0xc0, !PT ;  /* 0xfffffffe03038812 */ /* 0x000fc400078ec0ff */
[----:B------:R-:W-:Y:S02]  /*b1f0*/  ISETP.GE.AND P6, PT, R2, c[0x0][0x3c8], PT ;  /* 0x0000f20002007a0c */ /* 0x000fe40003fc6270 */
[----:B------:R-:W-:Y:S01]  /*b200*/  ISETP.GE.AND P5, PT, R0, c[0x0][0x3c8], PT ;  /* 0x0000f20000007a0c */ /* 0x000fe20003fa6270 */
[----:B------:R-:W-:Y:S01]  /*b210*/  @!P0 IMAD.WIDE R16, R3, 0x4, R10 ;  /* 0x0000000403108825 */ /* 0x000fe200078e020a */
[----:B------:R-:W-:-:S03]  /*b220*/  IADD3 R3, R5, 0x70, RZ ;  /* 0x0000007005037810 */ /* 0x000fc60007ffe0ff */
[----:B------:R-:W-:Y:S02]  /*b230*/  @!P3 LEA.HI R7, R7, R7, RZ, 0x1 ;  /* 0x000000070707b211 */ /* 0x000fe400078f08ff */
[----:B------:R-:W-:Y:S02]  /*b240*/  @!P2 LEA.HI R6, R6, R6, RZ, 0x1 ;  /* 0x000000060606a211 */ /* 0x000fe400078f08ff */
[----:B------:R-:W-:Y:S02]  /*b250*/  @!P3 LOP3.LUT R7, R7, 0xfffffffe, RZ, 0xc0, !PT ;  /* 0xfffffffe0707b812 */ /* 0x000fe400078ec0ff */
[----:B------:R-:W-:Y:S01]  /*b260*/  @!P2 LOP3.LUT R6, R6, 0xfffffffe, RZ, 0xc0, !PT ;  /* 0xfffffffe0606a812 */ /* 0x000fe200078ec0ff */
[--C-:B--2---:R-:W-:Y:S01]  /*b270*/  @!P1 IMAD.WIDE R14, R4, 0x4, R10.reuse ;  /* 0x00000004040e9825 */ /* 0x104fe200078e020a */
[----:B------:R-:W-:Y:S02]  /*b280*/  IADD3 R4, R5, 0x68, RZ ;  /* 0x0000006805047810 */ /* 0x000fe40007ffe0ff */
[----:B------:R-:W-:Y:S01]  /*b290*/  @!P6 LEA.HI R2, R2, R2, RZ, 0x1 ;  /* 0x000000020202e211 */ /* 0x000fe200078f08ff */
[----:B------:R-:W-:Y:S01]  /*b2a0*/  @!P3 IMAD.WIDE R12, R7, 0x4, R10 ;  /* 0x00000004070cb825 */ /* 0x000fe200078e020a */
[----:B---3--:R-:W-:-:S02]  /*b2b0*/  IADD3 R8, R5, 0x50, RZ ;  /* 0x0000005005087810 */ /* 0x008fc40007ffe0ff */
[----:B------:R-:W-:Y:S01]  /*b2c0*/  @!P5 LEA.HI R0, R0, R0, RZ, 0x1 ;  /* 0x000000000000d211 */ /* 0x000fe200078f08ff */
[----:B------:R-:W-:Y:S01]  /*b2d0*/  @!P2 IMAD.WIDE R6, R6, 0x4, R10 ;  /* 0x000000040606a825 */ /* 0x000fe200078e020a */
[----:B------:R1:W-:Y:S01]  /*b2e0*/  @!P3 ST.E.64 [R12.64], R114 ;  /* 0x000000720c00b985 */ /* 0x0003e2000c101b0c */
[----:B------:R-:W-:Y:S02]  /*b2f0*/  ISETP.GE.AND P4, PT, R8, c[0x0][0x3c8], PT ;  /* 0x0000f20008007a0c */ /* 0x000fe40003f86270 */
[----:B------:R-:W-:Y:S01]  /*b300*/  @!P6 LOP3.LUT R2, R2, 0xfffffffe, RZ, 0xc0, !PT ;  /* 0xfffffffe0202e812 */ /* 0x000fe200078ec0ff */
[----:B------:R2:W-:Y:S01]  /*b310*/  @!P2 ST.E.64 [R6.64], R110 ;  /* 0x0000006e0600a985 */ /* 0x0005e2000c101b0c */
[----:B------:R-:W-:-:S03]  /*b320*/  @!P5 LOP3.LUT R0, R0, 0xfffffffe, RZ, 0xc0, !PT ;  /* 0xfffffffe0000d812 */ /* 0x000fc600078ec0ff */
[----:B------:R3:W-:Y:S01]  /*b330*/  @!P1 ST.E.64 [R14.64], R106 ;  /* 0x0000006a0e009985 */ /* 0x0007e2000c101b0c */
[----:B------:R-:W-:-:S03]  /*b340*/  ISETP.GE.AND P1, PT, R4, c[0x0][0x3c8], PT ;  /* 0x0000f20004007a0c */ /* 0x000fc60003f26270 */
[----:B------:R-:W-:Y:S01]  /*b350*/  @!P0 ST.E.64 [R16.64], R102 ;  /* 0x0000006610008985 */ /* 0x000fe2000c101b0c */
[----:B------:R-:W-:Y:S02]  /*b360*/  ISETP.GE.AND P0, PT, R3, c[0x0][0x3c8], PT ;  /* 0x0000f20003007a0c */ /* 0x000fe40003f06270 */
[----:B------:R-:W-:-:S04]  /*b370*/  @!P4 LEA.HI R8, R8, R8, RZ, 0x1 ;  /* 0x000000080808c211 */ /* 0x000fc800078f08ff */
[----:B------:R-:W-:-:S03]  /*b380*/  @!P4 LOP3.LUT R8, R8, 0xfffffffe, RZ, 0xc0, !PT ;  /* 0xfffffffe0808c812 */ /* 0x000fc600078ec0ff */
[----:B------:R-:W-:Y:S02]  /*b390*/  @!P1 LEA.HI R4, R4, R4, RZ, 0x1 ;  /* 0x0000000404049211 */ /* 0x000fe400078f08ff */
[--C-:B------:R-:W-:Y:S02]  /*b3a0*/  @!P4 IMAD.WIDE R8, R8, 0x4, R10.reuse ;  /* 0x000000040808c825 */ /* 0x100fe400078e020a */
[----:B------:R-:W-:Y:S02]  /*b3b0*/  @!P0 LEA.HI R3, R3, R3, RZ, 0x1 ;  /* 0x0000000303038211 */ /* 0x000fe400078f08ff */
[----:B------:R-:W-:Y:S01]  /*b3c0*/  @!P1 LOP3.LUT R4, R4, 0xfffffffe, RZ, 0xc0, !PT ;  /* 0xfffffffe04049812 */ /* 0x000fe200078ec0ff */
[----:B-1----:R-:W-:Y:S01]  /*b3d0*/  @!P6 IMAD.WIDE R12, R2, 0x4, R10 ;  /* 0x00000004020ce825 */ /* 0x002fe200078e020a */
[----:B------:R-:W-:Y:S02]  /*b3e0*/  @!P0 LOP3.LUT R3, R3, 0xfffffffe, RZ, 0xc0, !PT ;  /* 0xfffffffe03038812 */ /* 0x000fe400078ec0ff */
[----:B--2---:R-:W-:-:S02]  /*b3f0*/  IADD3 R7, R5, 0x58, RZ ;  /* 0x0000005805077810 */ /* 0x004fc40007ffe0ff */
[----:B------:R1:W-:Y:S01]  /*b400*/  @!P6 ST.E.64 [R12.64], R98 ;  /* 0x000000620c00e985 */ /* 0x0003e2000c101b0c */
[----:B------:R-:W-:Y:S01]  /*b410*/  IADD3 R6, R5, 0x60, RZ ;  /* 0x0000006005067810 */ /* 0x000fe20007ffe0ff */
[--C-:B------:R-:W-:Y:S01]  /*b420*/  @!P0 IMAD.WIDE R2, R3, 0x4, R10.reuse ;  /* 0x0000000403028825 */ /* 0x100fe200078e020a */
[----:B------:R-:W-:Y:S02]  /*b430*/  ISETP.GE.AND P3, PT, R7, c[0x0][0x3c8], PT ;  /* 0x0000f20007007a0c */ /* 0x000fe40003f66270 */
[----:B------:R-:W-:Y:S01]  /*b440*/  ISETP.GE.AND P2, PT, R6, c[0x0][0x3c8], PT ;  /* 0x0000f20006007a0c */ /* 0x000fe20003f46270 */
[----:B---3--:R-:W-:Y:S01]  /*b450*/  @!P5 IMAD.WIDE R14, R0, 0x4, R10 ;  /* 0x00000004000ed825 */ /* 0x008fe200078e020a */
[----:B------:R-:W-:-:S04]  /*b460*/  IADD3 R0, R5, 0x78, RZ ;  /* 0x0000007805007810 */ /* 0x000fc80007ffe0ff */
[----:B------:R2:W-:Y:S04]  /*b470*/  @!P5 ST.E.64 [R14.64], R94 ;  /* 0x0000005e0e00d985 */ /* 0x0005e8000c101b0c */
[----:B------:R3:W-:Y:S01]  /*b480*/  @!P4 ST.E.64 [R8.64], R90 ;  /* 0x0000005a0800c985 */ /* 0x0007e2000c101b0c */
[----:B------:R-:W-:Y:S02]  /*b490*/  @!P3 LEA.HI R7, R7, R7, RZ, 0x1 ;  /* 0x000000070707b211 */ /* 0x000fe400078f08ff */
[----:B------:R-:W-:Y:S02]  /*b4a0*/  @!P2 LEA.HI R6, R6, R6, RZ, 0x1 ;  /* 0x000000060606a211 */ /* 0x000fe400078f08ff */
[----:B------:R-:W-:Y:S02]  /*b4b0*/  @!P3 LOP3.LUT R7, R7, 0xfffffffe, RZ, 0xc0, !PT ;  /* 0xfffffffe0707b812 */ /* 0x000fe400078ec0ff */
[----:B------:R-:W-:-:S03]  /*b4c0*/  @!P2 LOP3.LUT R6, R6, 0xfffffffe, RZ, 0xc0, !PT ;  /* 0xfffffffe0606a812 */ /* 0x000fc600078ec0ff */
[----:B-1----:R-:W-:-:S04]  /*b4d0*/  @!P3 IMAD.WIDE R12, R7, 0x4, R10 ;  /* 0x00000004070cb825 */ /* 0x002fc800078e020a */
[--C-:B------:R-:W-:Y:S01]  /*b4e0*/  @!P2 IMAD.WIDE R6, R6, 0x4, R10.reuse ;  /* 0x000000040606a825 */ /* 0x100fe200078e020a */
[----:B------:R3:W-:Y:S04]  /*b4f0*/  @!P3 ST.E.64 [R12.64], R86 ;  /* 0x000000560c00b985 */ /* 0x0007e8000c101b0c */
[----:B------:R3:W-:Y:S01]  /*b500*/  @!P2 ST.E.64 [R6.64], R82 ;  /* 0x000000520600a985 */ /* 0x0007e2000c101b0c */
[----:B--2---:R-:W-:-:S05]  /*b510*/  @!P1 IMAD.WIDE R14, R4, 0x4, R10 ;  /* 0x00000004040e9825 */ /* 0x004fca00078e020a */
[----:B------:R3:W-:Y:S04]  /*b520*/  @!P1 ST.E.64 [R14.64], R78 ;  /* 0x0000004e0e009985 */ /* 0x0007e8000c101b0c */
[----:B------:R3:W-:Y:S01]  /*b530*/  @!P0 ST.E.64 [R2.64], R74 ;  /* 0x0000004a02008985 */ /* 0x0007e2000c101b0c */
[----:B------:R-:W-:-:S13]  /*b540*/  ISETP.GE.AND P0, PT, R0, c[0x0][0x3c8], PT ;  /* 0x0000f20000007a0c */ /* 0x000fda0003f06270 */
[----:B------:R-:W-:Y:S05]  /*b550*/  @P0 EXIT ;  /* 0x000000000000094d */ /* 0x000fea0003800000 */
[----:B------:R-:W-:-:S04]  /*b560*/  LEA.HI R0, R0, R0, RZ, 0x1 ;  /* 0x0000000000007211 */ /* 0x000fc800078f08ff */
[----:B------:R-:W-:-:S05]  /*b570*/  LOP3.LUT R0, R0, 0xfffffffe, RZ, 0xc0, !PT ;  /* 0xfffffffe00007812 */ /* 0x000fca00078ec0ff */
[----:B------:R-:W-:-:S05]  /*b580*/  IMAD.WIDE R10, R0, 0x4, R10 ;  /* 0x00000004000a7825 */ /* 0x000fca00078e020a */
[----:B------:R-:W-:Y:S01]  /*b590*/  ST.E.64 [R10.64], R70 ;  /* 0x000000460a007985 */ /* 0x000fe2000c101b0c */
[----:B------:R-:W-:Y:S05]  /*b5a0*/  EXIT ;  /* 0x000000000000794d */ /* 0x000fea0003800000 */
.L_x_9:
[----:B------:R-:W1:Y:S02]  /*b5b0*/  S2R R3, SR_TID.X ;  /* 0x0000000000037919 */ /* 0x000e640000002100 */
[----:B-1----:R-:W-:-:S13]  /*b5c0*/  ISETP.GT.AND P0, PT, R3, 0x7f, PT ;  /* 0x0000007f0300780c */ /* 0x002fda0003f04270 */
[----:B------:R-:W-:Y:S05]  /*b5d0*/  @P0 EXIT ;  /* 0x000000000000094d */ /* 0x000fea0003800000 */
[----:B------:R-:W1:Y:S01]  /*b5e0*/  S2R R7, SR_CTAID.X ;  /* 0x0000000000077919 */ /* 0x000e620000002500 */
[----:B------:R-:W-:-:S05]  /*b5f0*/  MOV R0, c[0x0][0x4e8] ;  /* 0x00013a0000007a02 */ /* 0x000fca0000000f00 */
[----:B------:R-:W-:Y:S01]  /*b600*/  IMAD R2, R0, c[0x0][0x388], RZ ;  /* 0x0000e20000027a24 */ /* 0x000fe200078e02ff */
[----:B-1----:R-:W-:-:S04]  /*b610*/  LEA R7, R7, R3, 0x7 ;  /* 0x0000000307077211 */ /* 0x002fc800078e38ff */
[----:B------:R-:W-:-:S13]  /*b620*/  ISETP.GE.AND P0, PT, R7, R2, PT ;  /* 0x000000020700720c */ /* 0x000fda0003f06270 */
[----:B------:R-:W-:Y:S05]  /*b630*/  @P0 EXIT ;  /* 0x000000000000094d */ /* 0x000fea0003800000 */
[----:B------:R-:W1:Y:S01]  /*b640*/  S2R R4, SR_CTAID.Z ;  /* 0x0000000000047919 */ /* 0x000e620000002700 */
[----:B------:R-:W-:Y:S01]  /*b650*/  USHF.R.S32.HI UR6, URZ, 0x1f, UR10 ;  /* 0x0000001f3f067899 */ /* 0x000fe2000801140a */
[----:B------:R-:W-:Y:S01]  /*b660*/  ISETP.NE.AND P0, PT, R0, 0x1, PT ;  /* 0x000000010000780c */ /* 0x000fe20003f05270 */
[----:B------:R-:W-:Y:S01]  /*b670*/  ULDC.64 UR4, c[0x0][0x4d0] ;  /* 0x0001340000047ab9 */ /* 0x000fe20000000a00 */
[----:B------:R-:W2:Y:S01]  /*b680*/  S2R R3, SR_CTAID.Y ;  /* 0x0000000000037919 */ /* 0x000ea20000002600 */
[----:B------:R-:W-:Y:S01]  /*b690*/  UIMAD UR6, UR6, UR4, URZ ;  /* 0x00000004060672a4 */ /* 0x000fe2000f8e023f */
[----:B------:R-:W-:Y:S01]  /*b6a0*/  IADD3 R2, RZ, -UR10, RZ ;  /* 0x8000000aff027c10 */ /* 0x000fe2000fffe0ff */
[----:B------:R-:W-:Y:S01]  /*b6b0*/  UIMAD.WIDE.U32 UR8, UR10, UR4, URZ ;  /* 0x000000040a0872a5 */ /* 0x000fe2000f8e003f */
[----:B------:R-:W-:Y:S01]  /*b6c0*/  MOV R6, R7 ;  /* 0x0000000700067202 */ /* 0x000fe20000000f00 */
[----:B------:R-:W-:-:S04]  /*b6d0*/  UIMAD UR4, UR10, UR5, UR6 ;  /* 0x000000050a0472a4 */ /* 0x000fc8000f8e0206 */
[----:B------:R-:W-:Y:S01]  /*b6e0*/  UIADD3 UR4, UR9, UR4, URZ ;  /* 0x0000000409047290 */ /* 0x000fe2000fffe03f */
[----:B------:R-:W-:Y:S01]  /*b6f0*/  MOV R9, UR9 ;  /* 0x0000000900097c02 */ /* 0x000fe20008000f00 */
[----:B------:R-:W-:-:S04]  /*b700*/  @P0 IMAD.HI.U32 R5, R7, c[0x0][0x4ec], RZ ;  /* 0x00013b0007050a27 */ /* 0x000fc800078e00ff */
[----:B------:R-:W-:Y:S01]  /*b710*/  IMAD.U32 R8, RZ, RZ, UR8 ;  /* 0x00000008ff087e24 */ /* 0x000fe2000f8e00ff */
[----:B------:R-:W-:Y:S01]  /*b720*/  @P0 SHF.R.U32.HI R6, RZ, c[0x0][0x4f0], R5 ;  /* 0x00013c00ff060a19 */ /* 0x000fe20000011605 */
[----:B------:R-:W-:Y:S01]  /*b730*/  IMAD.U32 R9, RZ, RZ, UR4 ;  /* 0x00000004ff097e24 */ /* 0x000fe2000f8e00ff */
[----:B-1----:R-:W-:-:S03]  /*b740*/  SHF.R.S32.HI R0, RZ, 0x1f, R4 ;  /* 0x0000001fff007819 */ /* 0x002fc60000011404 */
[----:B------:R-:W-:-:S04]  /*b750*/  IMAD.WIDE.U32 R8, R4, c[0x0][0x4d8], R8 ;  /* 0x0001360004087a25 */ /* 0x000fc800078e0008 */
[----:B------:R-:W-:Y:S02]  /*b760*/  IMAD R0, R0, c[0x0][0x4d8], RZ ;  /* 0x0001360000007a24 */ /* 0x000fe400078e02ff */
[----:B--2---:R-:W-:Y:S02]  /*b770*/  IMAD R2, R2, c[0x0][0x550], R3 ;  /* 0x0001540002027a24 */ /* 0x004fe400078e0203 */
[----:B------:R-:W-:Y:S01]  /*b780*/  IMAD R0, R4, c[0x0][0x4dc], R0 ;  /* 0x0001370004007a24 */ /* 0x000fe200078e0200 */
[----:B------:R-:W-:Y:S02]  /*b790*/  IADD3 R4, -R6, RZ, RZ ;  /* 0x000000ff06047210 */ /* 0x000fe40007ffe1ff */
[----:B------:R-:W-:Y:S01]  /*b7a0*/  SHF.R.S32.HI R3, RZ, 0x1f, R2 ;  /* 0x0000001fff037819 */ /* 0x000fe20000011402 */
[----:B------:R-:W-:Y:S01]  /*b7b0*/  IMAD.IADD R9, R0, 0x1, R9 ;  /* 0x0000000100097824 */ /* 0x000fe200078e0209 */
[----:B------:R-:W-:Y:S01]  /*b7c0*/  SHF.R.S32.HI R0, RZ, 0x1f, R6 ;  /* 0x0000001fff007819 */ /* 0x000fe20000011406 */
[----:B------:R-:W-:-:S02]  /*b7d0*/  IMAD R4, R4, c[0x0][0x4e8], R7 ;  /* 0x00013a0004047a24 */ /* 0x000fc400078e0207 */
[----:B------:R-:W-:Y:S02]  /*b7e0*/  IMAD R3, R3, c[0x0][0x4e0], RZ ;  /* 0x0001380003037a24 */ /* 0x000fe400078e02ff */
[----:B------:R-:W-:-:S04]  /*b7f0*/  IMAD.WIDE.U32 R8, R2, c[0x0][0x4e0], R8 ;  /* 0x0001380002087a25 */ /* 0x000fc800078e0008 */
[----:B------:R-:W-:Y:S01]  /*b800*/  IMAD R3, R2, c[0x0][0x4e4], R3 ;  /* 0x0001390002037a24 */ /* 0x000fe200078e0203 */
[----:B------:R-:W-:Y:S02]  /*b810*/  SHF.R.S32.HI R2, RZ, 0x1f, R4 ;  /* 0x0000001fff027819 */ /* 0x000fe40000011404 */
[----:B------:R-:W-:-:S03]  /*b820*/  IADD3 R6, P0, R6, R8, RZ ;  /* 0x0000000806067210 */ /* 0x000fc60007f1e0ff */
[----:B------:R-:W-:Y:S01]  /*b830*/  IMAD R2, R2, c[0x0][0x4c8], RZ ;  /* 0x0001320002027a24 */ /* 0x000fe200078e02ff */
[----:B------:R-:W-:Y:S02]  /*b840*/  IADD3.X R7, R0, R9, R3, P0, !PT ;  /* 0x0000000900077210 */ /* 0x000fe400007fe403 */
[----:B------:R-:W-:Y:S01]  /*b850*/  MOV R0, 0xff800000 ;  /* 0xff80000000007802 */ /* 0x000fe20000000f00 */
[C---:B------:R-:W-:Y:S02]  /*b860*/  IMAD R2, R4.reuse, c[0x0][0x4cc], R2 ;  /* 0x0001330004027a24 */ /* 0x040fe400078e0202 */
[----:B------:R-:W-:-:S05]  /*b870*/  IMAD.WIDE.U32 R6, R4, c[0x0][0x4c8], R6 ;  /* 0x0001320004067a25 */ /* 0x000fca00078e0006 */
[----:B------:R-:W-:Y:S02]  /*b880*/  IADD3 R2, R7, R2, RZ ;  /* 0x0000000207027210 */ /* 0x000fe40007ffe0ff */
[----:B------:R-:W-:-:S04]  /*b890*/  LEA R4, P0, R6, c[0x0][0x4a8], 0x2 ;  /* 0x00012a0006047a11 */ /* 0x000fc800078010ff */
[----:B------:R-:W-:-:S05]  /*b8a0*/  LEA.HI.X R5, R6, c[0x0][0x4ac], R2, 0x2, P0 ;  /* 0x00012b0006057a11 */ /* 0x000fca00000f1402 */
[----:B------:R-:W-:Y:S01]  /*b8b0*/  STG.E [R4.64], R0 ;  /* 0x0000000004007986 */ /* 0x000fe2000c10190c */
[----:B------:R-:W-:Y:S05]  /*b8c0*/  EXIT ;  /* 0x000000000000794d */ /* 0x000fea0003800000 */
.L_x_12:
[----:B------:R-:W-:-:S00]  /*b8d0*/  BRA `(.L_x_12) ;  /* 0xfffffff000007947 */ /* 0x000fc0000383ffff */
[----:B------:R-:W-:-:S00]  /*b8e0*/  NOP ;  /* 0x0000000000007918 */ /* 0x000fc00000000000 */
        /* <DEDUP_REMOVED lines=9> */
.L_x_1784:


//--------------------- .text._ZN7cutlass13device_kernelIN5flash19enable_sm80_to_sm89INS1_16FlashAttnFwdSm80INS1_25CollectiveMainloopFwdSm80ILi8ELi1ELb1EN4cute5tupleIJNS5_1CILi128EEENS7_ILi96EEES8_EEELi128ENS_10bfloat16_tEfNS_4arch4Sm80ELb0ELb1ELb1ELb0ELb1ELb0ELb1ELb1EEENS1_21CollectiveEpilogueFwdINS6_IJS8_S8_S9_EEENS6_IJNS7_ILi1EEESH_SH_EEESB_SD_Li256ELb0ELb1ELb1ELb0EEENS1_19SingleTileSchedulerILb0ELb1ELb1ELi128EEEEEEEEEvNT_6ParamsE --------------------------
	.section	.text._ZN7cutlass13device_kernelIN5flash19enable_sm80_to_sm89INS1_16FlashAttnFwdSm80INS1_25CollectiveMainloopFwdSm80ILi8ELi1ELb1EN4cute5tupleIJNS5_1CILi128EEENS7_ILi96EEES8_EEELi128ENS_10bfloat16_tEfNS_4arch4Sm80ELb0ELb1ELb1ELb0ELb1ELb0ELb1ELb1EEENS1_21CollectiveEpilogueFwdINS6_IJS8_S8_S9_EEENS6_IJNS7_ILi1EEESH_SH_EEESB_SD_Li256ELb0ELb1ELb1ELb0EEENS1_19SingleTileSchedulerILb0ELb1ELb1ELi128EEEEEEEEEvNT_6ParamsE,"ax",@progbits
	.sectioninfo	@"SHI_REGISTERS=255"
	.align	128
.text._ZN7cutlass13device_kernelIN5flash19enable_sm80_to_sm89INS1_16FlashAttnFwdSm80INS1_25CollectiveMainloopFwdSm80ILi8ELi1ELb1EN4cute5tupleIJNS5_1CILi128EEENS7_ILi96EEES8_EEELi128ENS_10bfloat16_tEfNS_4arch4Sm80ELb0ELb1ELb1ELb0ELb1ELb0ELb1ELb1EEENS1_21CollectiveEpilogueFwdINS6_IJS8_S8_S9_EEENS6_IJNS7_ILi1EEESH_SH_EEESB_SD_Li256ELb0ELb1ELb1ELb0EEENS1_19SingleTileSchedulerILb0ELb1ELb1ELi128EEEEEEEEEvNT_6ParamsE:
        .type           _ZN7cutlass13device_kernelIN5flash19enable_sm80_to_sm89INS1_16FlashAttnFwdSm80INS1_25CollectiveMainloopFwdSm80ILi8ELi1ELb1EN4cute5tupleIJNS5_1CILi128EEENS7_ILi96EEES8_EEELi128ENS_10bfloat16_tEfNS_4arch4Sm80ELb0ELb1ELb1ELb0ELb1ELb0ELb1ELb1EEENS1_21CollectiveEpilogueFwdINS6_IJS8_S8_S9_EEENS6_IJNS7_ILi1EEESH_SH_EEESB_SD_Li256ELb0ELb1ELb1ELb0EEENS1_19SingleTileSchedulerILb0ELb1ELb1ELi128EEEEEEEEEvNT_6ParamsE,@function
        .size           _ZN7cutlass13device_kernelIN5flash19enable_sm80_to_sm89INS1_16FlashAttnFwdSm80INS1_25CollectiveMainloopFwdSm80ILi8ELi1ELb1EN4cute5tupleIJNS5_1CILi128EEENS7_ILi96EEES8_EEELi128ENS_10bfloat16_tEfNS_4arch4Sm80ELb0ELb1ELb1ELb0ELb1ELb0ELb1ELb1EEENS1_21CollectiveEpilogueFwdINS6_IJS8_S8_S9_EEENS6_IJNS7_ILi1EEESH_SH_EEESB_SD_Li256ELb0ELb1ELb1ELb0EEENS1_19SingleTileSchedulerILb0ELb1ELb1ELi128EEEEEEEEEvNT_6ParamsE,(.L_x_1785 - _ZN7cutlass13device_kernelIN5flash19enable_sm80_to_sm89INS1_16FlashAttnFwdSm80INS1_25CollectiveMainloopFwdSm80ILi8ELi1ELb1EN4cute5tupleIJNS5_1CILi128EEENS7_ILi96EEES8_EEELi128ENS_10bfloat16_tEfNS_4arch4Sm80ELb0ELb1ELb1ELb0ELb1ELb0ELb1ELb1EEENS1_21CollectiveEpilogueFwdINS6_IJS8_S8_S9_EEENS6_IJNS7_ILi1EEESH_SH_EEESB_SD_Li256ELb0ELb1ELb1ELb0EEENS1_19SingleTileSchedulerILb0ELb1ELb1ELi128EEEEEEEEEvNT_6ParamsE)
        .other          _ZN7cutlass13device_kernelIN5flash19enable_sm80_to_sm89INS1_16FlashAttnFwdSm80INS1_25CollectiveMainloopFwdSm80ILi8ELi1ELb1EN4cute5tupleIJNS5_1CILi128EEENS7_ILi96EEES8_EEELi128ENS_10bfloat16_tEfNS_4arch4Sm80ELb0ELb1ELb1ELb0ELb1ELb0ELb1ELb1EEENS1_21CollectiveEpilogueFwdINS6_IJS8_S8_S9_EEENS6_IJNS7_ILi1EEESH_SH_EEESB_SD_Li256ELb0ELb1ELb1ELb0EEENS1_19SingleTileSchedulerILb0ELb1ELb1ELi128EEEEEEEEEvNT_6ParamsE,@"STO_CUDA_ENTRY STV_DEFAULT"
_ZN7cutlass13device_kernelIN5flash19enable_sm80_to_sm89INS1_16FlashAttnFwdSm80INS1_25CollectiveMainloopFwdSm80ILi8ELi1ELb1EN4cute5tupleIJNS5_1CILi128EEENS7_ILi96EEES8_EEELi128ENS_10bfloat16_tEfNS_4arch4Sm80ELb0ELb1ELb1ELb0ELb1ELb0ELb1ELb1EEENS1_21CollectiveEpilogueFwdINS6_IJS8_S8_S9_EEENS6_IJNS7_ILi1EEESH_SH_EEESB_SD_Li256ELb0ELb1ELb1ELb0EEENS1_19SingleTileSchedulerILb0ELb1ELb1ELi128EEEEEEEEEvNT_6ParamsE:
[----:B------:R-:W-:Y:S02]  /*0000*/  MOV R1, c[0x0][0x28] ;  /* 0x00000a0000017a02 */ /* 0x000fe40000000f00 */
[----:B------:R-:W1:Y:S01]  /*0010*/  S2R R101, SR_TID.X ;  /* 0x0000000000657919 */ /* 0x000e620000002100 */
[----:B------:R-:W2:Y:S08]  /*0020*/  S2UR UR6, SR_CTAID.Y ;  /* 0x00000000000679c3 */ /* 0x000eb00000002600 */
        /* <DEDUP_REMOVED lines=14> */
.L_x_13:
[----:B------:R-:W-:Y:S02]  /*0110*/  ULDC.64 UR4, c[0x0][0x550] ;  /* 0x0001540000047ab9 */ /* 0x000fe40000000a00 */
[----:B------:R-:W-:Y:S02]  /*0120*/  UISETP.NE.AND UP0, UPT, UR4, 0x1, UPT ;  /* 0x000000010400788c */ /* 0x000fe4000bf05270 */
[----:B------:R-:W-:-:S02]  /*0130*/  UIMAD.WIDE.U32 UR12, UR6, UR5, URZ ;  /* 0x00000005060c72a5 */ /* 0x000fc4000f8e003f */
[----:B------:R-:W-:Y:S02]  /*0140*/  ULDC UR4, c[0x0][0x558] ;  /* 0x0001560000047ab9 */ /* 0x000fe40000000800 */
[----:B------:R-:W-:-:S05]  /*0150*/  UMOV UR9, UR6 ;  /* 0x0000000600097c82 */ /* 0x000fca0008000000 */
[----:B------:R-:W-:-:S03]  /*0160*/  @UP0 USHF.R.U32.HI UR9, URZ, UR4, UR13 ;  /* 0x000000043f090299 */ /* 0x000fc6000801160d */
.L_x_14:
[----:B------:R-:W-:Y:S01]  /*0170*/  ISETP.LE.AND P0, PT, RZ, UR10, PT ;  /* 0x0000000aff007c0c */ /* 0x000fe2000bf03270 */
[----:B------:R-:W-:Y:S02]  /*0180*/  UIADD3 UR4, -UR9, URZ, URZ ;  /* 0x0000003f09047290 */ /* 0x000fe4000fffe13f */
[----:B------:R-:W-:Y:S02]  /*0190*/  ULDC UR7, c[0x0][0x550] ;  /* 0x0001540000077ab9 */ /* 0x000fe40000000800 */
[----:B------:R-:W-:-:S08]  /*01a0*/  UIMAD UR7, UR4, UR7, UR6 ;  /* 0x00000007040772a4 */ /* 0x000fd0000f8e0206 */
[----:B------:R-:W-:Y:S05]  /*01b0*/  @!P0 EXIT ;  /* 0x000000000000894d */ /* 0x000fea0003800000 */
[----:B------:R-:W1:Y:S01]  /*01c0*/  S2UR UR21, SR_CTAID.X ;  /* 0x00000000001579c3 */ /* 0x000e620000002500 */
[----:B------:R-:W-:Y:S01]  /*01d0*/  ULDC.64 UR4, c[0x0][0x370] ;  /* 0x0000dc0000047ab9 */ /* 0x000fe20000000a00 */
[----:B------:R-:W-:Y:S01]  /*01e0*/  IMAD.MOV.U32 R220, RZ, RZ, RZ ;  /* 0x000000ffffdc7224 */ /* 0x000fe200078e00ff */
[----:B------:R-:W-:Y:S02]  /*01f0*/  UISETP.NE.U32.AND UP0, UPT, URZ, UR4, UPT ;  /* 0x000000043f00728c */ /* 0x000fe4000bf05070 */
[----:B------:R-:W-:Y:S02]  /*0200*/  ULDC.64 UR12, c[0x0][0x370] ;  /* 0x0000dc00000c7ab9 */ /* 0x000fe40000000a00 */
[----:B------:R-:W-:Y:S02]  /*0210*/  UISETP.NE.AND.EX UP0, UPT, URZ, UR5, UPT, UP0 ;  /* 0x000000053f00728c */ /* 0x000fe4000bf05300 */
[----:B------:R-:W-:Y:S02]  /*0220*/  ULDC UR6, c[0x0][0x2c4] ;  /* 0x0000b10000067ab9 */ /* 0x000fe40000000800 */
[----:B------:R-:W-:-:S02]  /*0230*/  UISETP.NE.AND UP2, UPT, UR6, 0x1, UPT ;  /* 0x000000010600788c */ /* 0x000fc4000bf45270 */
[----:B------:R-:W-:Y:S01]  /*0240*/  PLOP3.LUT P0, PT, PT, PT, UP0, 0x80, 0x0 ;  /* 0x000000000000781c */ /* 0x000fe20003f0f008 */
[----:B------:R-:W-:-:S04]  /*0250*/  ULDC.64 UR14, c[0x0][0x118] ;  /* 0x00004600000e7ab9 */ /* 0x000fc80000000a00 */
[----:B------:R-:W-:Y:S02]  /*0260*/  @UP0 UMOV UR4, 0x4 ;  /* 0x0000000400040882 */ /* 0x000fe40000000000 */
[----:B------:R-:W-:Y:S02]  /*0270*/  @UP0 UIMAD.WIDE UR4, UR10, UR4, UR12 ;  /* 0x000000040a0402a5 */ /* 0x000fe4000f8e020c */
[----:B-1----:R-:W-:-:S04]  /*0280*/  USHF.L.U32 UR21, UR21, 0x7, URZ ;  /* 0x0000000715157899 */ /* 0x002fc8000800063f */
[----:B------:R-:W-:Y:S01]  /*0290*/  MOV R2, UR4 ;  /* 0x0000000400027c02 */ /* 0x000fe20008000f00 */
[----:B------:R-:W-:Y:S01]  /*02a0*/  IMAD.U32 R3, RZ, RZ, UR5 ;  /* 0x00000005ff037e24 */ /* 0x000fe2000f8e00ff */
[----:B------:R-:W-:Y:S02]  /*02b0*/  @UP2 UIADD3 UR12, UR21, 0x7f, URZ ;  /* 0x0000007f150c2890 */ /* 0x000fe4000fffe03f */
[----:B------:R-:W-:Y:S02]  /*02c0*/  ULDC.64 UR4, c[0x0][0x2c8] ;  /* 0x0000b20000047ab9 */ /* 0x000fe40000000a00 */
[----:B------:R-:W-:Y:S01]  /*02d0*/  UIMAD.WIDE.U32 UR12, UR12, UR4, URZ ;  /* 0x000000040c0c72a5 */ /* 0x000fe2000f8e003f */
[----:B------:R1:W5:Y:S01]  /*02e0*/  @P0 LDG.E R220, [R2.64] ;  /* 0x0000000e02dc0981 */ /* 0x000362000c1e1900 */
[----:B------:R-:W-:Y:S02]  /*02f0*/  ULDC UR8, c[0x0][0x2ac] ;  /* 0x0000ab0000087ab9 */ /* 0x000fe40000000800 */
[----:B------:R-:W-:-:S02]  /*0300*/  ULDC UR4, c[0x0][0x1d0] ;  /* 0x0000740000047ab9 */ /* 0x000fc40000000800 */
[----:B------:R-:W-:Y:S02]  /*0310*/  UIADD3 UR11, UR21, 0x7f, URZ ;  /* 0x0000007f150b7890 */ /* 0x000fe4000fffe03f */
[----:B------:R-:W-:Y:S02]  /*0320*/  @UP2 USHF.R.U32.HI UR11, URZ, UR5, UR13 ;  /* 0x000000053f0b2299 */ /* 0x000fe4000801160d */
[----:B------:R-:W-:Y:S02]  /*0330*/  UIMAD UR8, UR8, UR4, URZ ;  /* 0x00000004080872a4 */ /* 0x000fe4000f8e023f */
[----:B------:R-:W-:Y:S02]  /*0340*/  UMOV UR12, 0x1 ;  /* 0x00000001000c7882 */ /* 0x000fe40000000000 */
[----:B------:R-:W-:Y:S02]  /*0350*/  ULDC.64 UR4, c[0x0][0x328] ;  /* 0x0000ca0000047ab9 */ /* 0x000fe40000000a00 */
[----:B------:R-:W-:-:S02]  /*0360*/  UISETP.LE.AND UP1, UPT, UR12, UR5, UPT ;  /* 0x000000050c00728c */ /* 0x000fc4000bf23270 */
[----:B------:R-:W-:Y:S02]  /*0370*/  ULDC UR13, c[0x0][0x168] ;  /* 0x00005a00000d7ab9 */ /* 0x000fe40000000800 */
[----:B------:R-:W-:Y:S02]  /*0380*/  UIADD3 UR13, UR8, -UR13, UR12 ;  /* 0x8000000d080d7290 */ /* 0x000fe4000fffe00c */
[----:B------:R-:W-:Y:S02]  /*0390*/  PLOP3.LUT P0, PT, PT, PT, UP1, 0x40, 0x0 ;  /* 0x000000000000781c */ /* 0x000fe40003f0e818 */
[----:B------:R-:W-:-:S04]  /*03a0*/  UIADD3 UR5, UR13, UR11, URZ ;  /* 0x0000000b0d057290 */ /* 0x000fc8000fffe03f */
[----:B------:R-:W-:-:S07]  /*03b0*/  UIADD3 UR11, UR5, UR4, URZ ;  /* 0x00000004050b7290 */ /* 0x000fce000fffe03f */
[----:B------:R-:W-:Y:S05]  /*03c0*/  @P0 BRA `(.L_x_15) ;  /* 0x0000014000000947 */ /* 0x000fea0003800000 */
[----:B-1----:R-:W-:Y:S01]  /*03d0*/  ISETP.LT.AND P0, PT, RZ, UR5, PT ;  /* 0x00000005ff007c0c */ /* 0x002fe2000bf01270 */
[----:B------:R-:W-:-:S12]  /*03e0*/  UIADD3 UR13, UR5, -0x1, URZ ;  /* 0xffffffff050d7890 */ /* 0x000fd8000fffe03f */
[----:B------:R-:W-:Y:S05]  /*03f0*/  @P0 BRA `(.L_x_16) ;  /* 0x0000008000000947 */ /* 0x000fea0003800000 */
[----:B------:R-:W-:Y:S02]  /*0400*/  ULDC UR4, c[0x0][0x32c] ;  /* 0x0000cb0000047ab9 */ /* 0x000fe40000000800 */
[----:B------:R-:W-:Y:S02]  /*0410*/  UISETP.NE.AND UP0, UPT, UR12, UR4, UPT ;  /* 0x000000040c00728c */ /* 0x000fe4000bf05270 */
[----:B------:R-:W-:-:S03]  /*0420*/  UIADD3 UR13, -UR5, URZ, URZ ;  /* 0x0000003f050d7290 */ /* 0x000fc6000fffe13f */
[----:B------:R-:W-:Y:S02]  /*0430*/  ULDC.64 UR4, c[0x0][0x330] ;  /* 0x0000cc0000047ab9 */ /* 0x000fe40000000a00 */
[----:B------:R-:W-:-:S04]  /*0440*/  UIMAD.WIDE.U32 UR16, UR13, UR4, URZ ;  /* 0x000000040d1072a5 */ /* 0x000fc8000f8e003f */
[----:B------:R-:W-:-:S04]  /*0450*/  @UP0 USHF.R.U32.HI UR13, URZ, UR5, UR17 ;  /* 0x000000053f0d0299 */ /* 0x000fc80008011611 */
[----:B------:R-:W-:Y:S01]  /*0460*/  ULOP3.LUT UR13, URZ, UR13, URZ, 0x33, !UPT ;  /* 0x0000000d3f0d7292 */ /* 0x000fe2000f8e333f */
[----:B------:R-:W-:Y:S05]  /*0470*/  BRA `(.L_x_17) ;  /* 0x0000005000007947 */ /* 0x000fea0003800000 */
.L_x_16:
[----:B------:R-:W-:Y:S02]  /*0480*/  ULDC UR4, c[0x0][0x32c] ;  /* 0x0000cb0000047ab9 */ /* 0x000fe40000000800 */
[----:B------:R-:W-:-:S03]  /*0490*/  UISETP.NE.AND UP0, UPT, UR12, UR4, UPT ;  /* 0x000000040c00728c */ /* 0x000fc6000bf05270 */
[----:B------:R-:W-:Y:S02]  /*04a0*/  ULDC.64 UR4, c[0x0][0x330] ;  /* 0x0000cc0000047ab9 */ /* 0x000fe40000000a00 */
[----:B------:R-:W-:-:S06]  /*04b0*/  UIMAD.WIDE.U32 UR16, UR13, UR4, URZ ;  /* 0x000000040d1072a5 */ /* 0x000fcc000f8e003f */
[----:B------:R-:W-:Y:S02]  /*04c0*/  @UP0 USHF.R.U32.HI UR13, URZ, UR5, UR17 ;  /* 0x000000053f0d0299 */ /* 0x000fe40008011611 */
.L_x_17:
[----:B------:R-:W-:Y:S02]  /*04d0*/  ULDC UR4, c[0x0][0x32c] ;  /* 0x0000cb0000047ab9 */ /* 0x000fe40000000800 */
[----:B------:R-:W-:-:S04]  /*04e0*/  UIMAD UR4, UR13, UR4, UR4 ;  /* 0x000000040d0472a4 */ /* 0x000fc8000f8e0204 */
[----:B------:R-:W-:-:S04]  /*04f0*/  UISETP.LT.AND UP0, UPT, UR11, UR4, UPT ;  /* 0x000000040b00728c */ /* 0x000fc8000bf01270 */
[----:B------:R-:W-:Y:S02]  /*0500*/  USEL UR11, UR11, UR4, UP0 ;  /* 0x000000040b0b7287 */ /* 0x000fe40008000000 */
.L_x_15:
[----:B-1----:R-:W-:Y:S01]  /*0510*/  UIADD3 UR12, UR8, 0x5f, URZ ;  /* 0x0000005f080c7890 */ /* 0x002fe2000fffe03f */
[----:B------:R-:W-:Y:S01]  /*0520*/  PLOP3.LUT P0, PT, PT, PT, UP1, 0x40, 0x0 ;  /* 0x000000000000781c */ /* 0x000fe20003f0e818 */
[----:B------:R-:W-:Y:S02]  /*0530*/  UIADD3 UR18, UR11, 0x5f, URZ ;  /* 0x0000005f0b127890 */ /* 0x000fe4000fffe03f */
[----:B------:R-:W-:Y:S02]  /*0540*/  ULDC.64 UR4, c[0x0][0x2c8] ;  /* 0x0000b20000047ab9 */ /* 0x000fe40000000a00 */
[----:B------:R-:W-:Y:S02]  /*0550*/  UIMAD.WIDE.U32 UR16, UR21, UR4, URZ ;  /* 0x00000004151072a5 */ /* 0x000fe4000f8e003f */
[----:B------:R-:W-:Y:S02]  /*0560*/  UIMAD.WIDE UR12, UR12, 0x2aaaaaab, URZ ;  /* 0x2aaaaaab0c0c78a5 */ /* 0x000fe4000f8e023f */
[----:B------:R-:W-:-:S02]  /*0570*/  UIMAD.WIDE UR18, UR18, 0x2aaaaaab, URZ ;  /* 0x2aaaaaab121278a5 */ /* 0x000fc4000f8e023f */
[----:B------:R-:W-:Y:S02]  /*0580*/  UMOV UR4, UR21 ;  /* 0x0000001500047c82 */ /* 0x000fe40008000000 */
[----:B------:R-:W-:Y:S02]  /*0590*/  @UP2 USHF.R.U32.HI UR4, URZ, UR5, UR17 ;  /* 0x000000053f042299 */ /* 0x000fe40008011611 */
[----:B------:R-:W-:Y:S02]  /*05a0*/  ULDC UR20, c[0x0][0x168] ;  /* 0x00005a0000147ab9 */ /* 0x000fe40000000800 */
[----:B------:R-:W-:Y:S02]  /*05b0*/  UMOV UR17, UR13 ;  /* 0x0000000d00117c82 */ /* 0x000fe40008000000 */
[----:B------:R-:W-:Y:S02]  /*05c0*/  UMOV UR13, UR19 ;  /* 0x00000013000d7c82 */ /* 0x000fe40008000000 */
[----:B------:R-:W-:-:S02]  /*05d0*/  UIADD3 UR20, UR8, -UR20, URZ ;  /* 0x8000001408147290 */ /* 0x000fc4000fffe03f */
[----:B------:R-:W-:Y:S02]  /*05e0*/  USHF.R.U32.HI UR12, URZ, 0x1f, UR17 ;  /* 0x0000001f3f0c7899 */ /* 0x000fe40008011611 */
[----:B------:R-:W-:Y:S02]  /*05f0*/  USHF.R.U32.HI UR11, URZ, 0x1f, UR13 ;  /* 0x0000001f3f0b7899 */ /* 0x000fe4000801160d */
[----:B------:R-:W-:Y:S02]  /*0600*/  UIADD3 UR4, UR20, UR4, URZ ;  /* 0x0000000414047290 */ /* 0x000fe4000fffe03f */
[----:B------:R-:W-:Y:S02]  /*0610*/  ULDC UR5, c[0x0][0x324] ;  /* 0x0000c90000057ab9 */ /* 0x000fe40000000800 */
[----:B------:R-:W-:Y:S02]  /*0620*/  ULEA.HI.SX32 UR12, UR17, UR12, 0x1c ;  /* 0x0000000c110c7291 */ /* 0x000fe4000f8fe23f */
[----:B------:R-:W-:-:S02]  /*0630*/  ULEA.HI.SX32 UR11, UR13, UR11, 0x1c ;  /* 0x0000000b0d0b7291 */ /* 0x000fc4000f8fe23f */
[----:B------:R-:W-:Y:S02]  /*0640*/  UIADD3 UR5, UR4, -UR5, URZ ;  /* 0x8000000504057290 */ /* 0x000fe4000fffe03f */
[----:B------:R-:W-:-:S04]  /*0650*/  UISETP.LT.AND UP0, UPT, UR12, UR11, UPT ;  /* 0x0000000b0c00728c */ /* 0x000fc8000bf01270 */
[----:B------:R-:W-:Y:S01]  /*0660*/  USEL UR11, UR12, UR11, UP0 ;  /* 0x0000000b0c0b7287 */ /* 0x000fe20008000000 */
[----:B------:R-:W-:Y:S01]  /*0670*/  MOV R2, UR5 ;  /* 0x0000000500027c02 */ /* 0x000fe20008000f00 */
[----:B------:R-:W-:Y:S05]  /*0680*/  @P0 BRA `(.L_x_18) ;  /* 0x0000010000000947 */ /* 0x000fea0003800000 */
[----:B------:R-:W-:-:S04]  /*0690*/  MOV R3, UR4 ;  /* 0x0000000400037c02 */ /* 0x000fc80008000f00 */
[----:B------:R-:W-:-:S13]  /*06a0*/  ISETP.GT.AND P0, PT, R3, -0x1, PT ;  /* 0xffffffff0300780c */ /* 0x000fda0003f04270 */
[----:B------:R-:W-:Y:S05]  /*06b0*/  @P0 BRA `(.L_x_19) ;  /* 0x0000007000000947 */ /* 0x000fea0003800000 */
[----:B------:R-:W-:Y:S01]  /*06c0*/  IMAD.MOV.U32 R0, RZ, RZ, c[0x0][0x32c] ;  /* 0x0000cb00ff007624 */ /* 0x000fe200078e00ff */
[----:B------:R-:W-:-:S04]  /*06d0*/  LOP3.LUT R3, RZ, R3, RZ, 0x33, !PT ;  /* 0x00000003ff037212 */ /* 0x000fc800078e33ff */
[----:B------:R-:W-:-:S13]  /*06e0*/  ISETP.NE.AND P0, PT, R0, 0x1, PT ;  /* 0x000000010000780c */ /* 0x000fda0003f05270 */
[----:B------:R-:W-:-:S05]  /*06f0*/  @P0 IMAD.HI.U32 R0, R3, c[0x0][0x330], RZ ;  /* 0x0000cc0003000a27 */ /* 0x000fca00078e00ff */
[----:B------:R-:W-:-:S04]  /*0700*/  @P0 SHF.R.U32.HI R3, RZ, c[0x0][0x334], R0 ;  /* 0x0000cd00ff030a19 */ /* 0x000fc80000011600 */
[----:B------:R-:W-:Y:S01]  /*0710*/  LOP3.LUT R3, RZ, R3, RZ, 0x33, !PT ;  /* 0x00000003ff037212 */ /* 0x000fe200078e33ff */
[----:B------:R-:W-:Y:S05]  /*0720*/  BRA `(.L_x_20) ;  /* 0x0000004000007947 */ /* 0x000fea0003800000 */
.L_x_19:
[----:B------:R-:W-:-:S04]  /*0730*/  MOV R0, c[0x0][0x32c] ;  /* 0x0000cb0000007a02 */ /* 0x000fc80000000f00 */
[----:B------:R-:W-:-:S13]  /*0740*/  ISETP.NE.AND P0, PT, R0, 0x1, PT ;  /* 0x000000010000780c */ /* 0x000fda0003f05270 */
[----:B------:R-:W-:-:S05]  /*0750*/  @P0 IMAD.HI.U32 R0, R3, c[0x0][0x330], RZ ;  /* 0x0000cc0003000a27 */ /* 0x000fca00078e00ff */
[----:B------:R-:W-:-:S05]  /*0760*/  @P0 SHF.R.U32.HI R3, RZ, c[0x0][0x334], R0 ;  /* 0x0000cd00ff030a19 */ /* 0x000fca0000011600 */
.L_x_20:
[----:B------:R-:W-:-:S05]  /*0770*/  IMAD R3, R3, c[0x0][0x32c], RZ ;  /* 0x0000cb0003037a24 */ /* 0x000fca00078e02ff */
[----:B------:R-:W-:-:S05]  /*0780*/  IMNMX R2, R2, R3, !PT ;  /* 0x0000000302027217 */ /* 0x000fca0007800200 */
.L_x_18:
[----:B------:R-:W-:Y:S01]  /*0790*/  IMAD.HI R3, R2, 0x2aaaaaab, RZ ;  /* 0x2aaaaaab02037827 */ /* 0x000fe200078e02ff */
[----:B------:R-:W-:Y:S02]  /*07a0*/  USHF.R.U32.HI UR5, URZ, 0x10, UR7 ;  /* 0x000000103f057899 */ /* 0x000fe40008011607 */
[----:B------:R-:W-:Y:S01]  /*07b0*/  ULDC UR4, c[0x0][0x338] ;  /* 0x0000ce0000047ab9 */ /* 0x000fe20000000800 */
[----:B------:R-:W-:Y:S01]  /*07c0*/  IMAD.MOV.U32 R36, RZ, RZ, RZ ;  /* 0x000000ffff247224 */ /* 0x000fe200078e00ff */
[----:B------:R-:W-:Y:S01]  /*07d0*/  SHF.R.U32.HI R0, RZ, 0x1f, R3 ;  /* 0x0000001fff007819 */ /* 0x000fe20000011603 */
[----:B------:R-:W-:-:S03]  /*07e0*/  UISETP.NE.AND UP0, UPT, UR5, URZ, UPT ;  /* 0x0000003f0500728c */ /* 0x000fc6000bf05270 */
[----:B------:R-:W-:Y:S01]  /*07f0*/  LEA.HI.SX32 R0, R3, R0, 0x1c ;  /* 0x0000000003007211 */ /* 0x000fe200078fe2ff */
[----:B------:R-:W-:-:S03]  /*0800*/  USEL UR4, UR5, UR4, UP0 ;  /* 0x0000000405047287 */ /* 0x000fc60008000000 */
[----:B------:R-:W-:-:S04]  /*0810*/  IMNMX R215, RZ, R0, !PT ;  /* 0x00000000ffd77217 */ /* 0x000fc80007800200 */
[----:B------:R-:W-:-:S13]  /*0820*/  ISETP.LT.AND P0, PT, R215, UR11, PT ;  /* 0x0000000bd7007c0c */ /* 0x000fda000bf01270 */
[----:B------:R-:W-:Y:S05]  /*0830*/  @!P0 BRA `(.L_x_21) ;  /* 0x000001c000008947 */ /* 0x000fea0003800000 */
[----:B------:R-:W-:Y:S01]  /*0840*/  IMAD.U32 R0, RZ, RZ, UR4 ;  /* 0x00000004ff007e24 */ /* 0x000fe2000f8e00ff */
[----:B------:R-:W-:-:S04]  /*0850*/  UIADD3 UR5, UR4, -0x1, UR11 ;  /* 0xffffffff04057890 */ /* 0x000fc8000fffe00b */
[-C--:B------:R-:W-:Y:S02]  /*0860*/  IABS R4, R0.reuse ;  /* 0x0000000000047213 */ /* 0x080fe40000000000 */
[----:B------:R-:W-:Y:S02]  /*0870*/  IADD3 R5, -R215, UR5, RZ ;  /* 0x00000005d7057c10 */ /* 0x000fe4000fffe1ff */
[----:B------:R-:W1:Y:S01]  /*0880*/  I2F.RP R8, R4 ;  /* 0x0000000400087306 */ /* 0x000e620000209400 */
[----:B------:R-:W-:Y:S02]  /*0890*/  IABS R0, R0 ;  /* 0x0000000000007213 */ /* 0x000fe40000000000 */
[----:B------:R-:W-:Y:S02]  /*08a0*/  IABS R2, R5 ;  /* 0x0000000500027213 */ /* 0x000fe40000000000 */
[----:B------:R-:W-:Y:S01]  /*08b0*/  LOP3.LUT R5, R5, UR4, RZ, 0x3c, !PT ;  /* 0x0000000405057c12 */ /* 0x000fe2000f8e3cff */
[----:B------:R-:W-:-:S03]  /*08c0*/  IMAD.MOV R0, RZ, RZ, -R0 ;  /* 0x000000ffff007224 */ /* 0x000fc600078e0a00 */
[----:B------:R-:W-:Y:S01]  /*08d0*/  ISETP.GE.AND P0, PT, R5, RZ, PT ;  /* 0x000000ff0500720c */ /* 0x000fe20003f06270 */
[----:B-1----:R-:W1:Y:S02]  /*08e0*/  MUFU.RCP R6, R8 ;  /* 0x0000000800067308 */ /* 0x002e640000001000 */
[----:B-1----:R-:W-:-:S06]  /*08f0*/  IADD3 R6, R6, 0xffffffe, RZ ;  /* 0x0ffffffe06067810 */ /* 0x002fcc0007ffe0ff */
[----:B------:R-:W1:Y:S02]  /*0900*/  F2I.FTZ.U32.TRUNC.NTZ R7, R6 ;  /* 0x0000000600077305 */ /* 0x000e64000021f000 */
[----:B-1----:R-:W-:Y:S02]  /*0910*/  IMAD.MOV R3, RZ, RZ, -R7 ;  /* 0x000000ffff037224 */ /* 0x002fe400078e0a07 */
[----:B------:R-:W-:Y:S02]  /*0920*/  IMAD.MOV.U32 R6, RZ, RZ, RZ ;  /* 0x000000ffff067224 */ /* 0x000fe400078e00ff */
[----:B------:R-:W-:-:S04]  /*0930*/  IMAD R3, R3, R4, RZ ;  /* 0x0000000403037224 */ /* 0x000fc800078e02ff */
[----:B------:R-:W-:-:S06]  /*0940*/  IMAD.HI.U32 R3, R7, R3, R6 ;  /* 0x0000000307037227 */ /* 0x000fcc00078e0006 */
[----:B------:R-:W-:-:S04]  /*0950*/  IMAD.HI.U32 R3, R3, R2, RZ ;  /* 0x0000000203037227 */ /* 0x000fc800078e00ff */
[----:B------:R-:W-:-:S05]  /*0960*/  IMAD R7, R3, R0, R2 ;  /* 0x0000000003077224 */ /* 0x000fca00078e0202 */
[----:B------:R-:W-:-:S13]  /*0970*/  ISETP.GT.U32.AND P1, PT, R4, R7, PT ;  /* 0x000000070400720c */ /* 0x000fda0003f24070 */
[----:B------:R-:W-:Y:S01]  /*0980*/  @!P1 IMAD.IADD R7, R7, 0x1, -R4 ;  /* 0x0000000107079824 */ /* 0x000fe200078e0a04 */
[----:B------:R-:W-:Y:S02]  /*0990*/  @!P1 IADD3 R3, R3, 0x1, RZ ;  /* 0x0000000103039810 */ /* 0x000fe40007ffe0ff */
[----:B------:R-:W-:Y:S02]  /*09a0*/  ISETP.NE.AND P1, PT, RZ, UR4, PT ;  /* 0x00000004ff007c0c */ /* 0x000fe4000bf25270 */
[----:B------:R-:W-:-:S13]  /*09b0*/  ISETP.GE.U32.AND P2, PT, R7, R4, PT ;  /* 0x000000040700720c */ /* 0x000fda0003f46070 */
[----:B------:R-:W-:-:S05]  /*09c0*/  @P2 IADD3 R3, R3, 0x1, RZ ;  /* 0x0000000103032810 */ /* 0x000fca0007ffe0ff */
[----:B------:R-:W-:Y:S01]  /*09d0*/  @!P0 IMAD.MOV R3, RZ, RZ, -R3 ;  /* 0x000000ffff038224 */ /* 0x000fe200078e0a03 */
[----:B------:R-:W-:-:S05]  /*09e0*/  @!P1 LOP3.LUT R3, RZ, UR4, RZ, 0x33, !PT ;  /* 0x00000004ff039c12 */ /* 0x000fca000f8e33ff */
[----:B------:R-:W-:Y:S02]  /*09f0*/  IMAD.MOV.U32 R36, RZ, RZ, R3 ;  /* 0x000000ffff247224 */ /* 0x000fe400078e0003 */
.L_x_21:
[----:B------:R-:W-:Y:S01]  /*0a00*/  ULOP3.LUT UR7, UR7, 0xffff, URZ, 0xc0, !UPT ;  /* 0x0000ffff07077892 */ /* 0x000fe2000f8ec03f */
[----:B------:R-:W-:Y:S01]  /*0a10*/  PLOP3.LUT P2, PT, PT, PT, PT, 0x80, 0x0 ;  /* 0x000000000000781c */ /* 0x000fe20003f4f070 */
[----:B------:R-:W-:Y:S01]  /*0a20*/  IMAD.MOV.U32 R7, RZ, RZ, RZ ;  /* 0x000000ffff077224 */ /* 0x000fe200078e00ff */
[----:B------:R-:W-:Y:S01]  /*0a30*/  MOV R5, RZ ;  /* 0x000000ff00057202 */ /* 0x000fe20000000f00 */
[----:B------:R-:W-:Y:S01]  /*0a40*/  CS2R R66, SRZ ;  /* 0x0000000000427805 */ /* 0x000fe2000001ff00 */
[----:B------:R-:W-:Y:S01]  /*0a50*/  CS2R R64, SRZ ;  /* 0x0000000000407805 */ /* 0x000fe2000001ff00 */
[----:B------:R-:W-:Y:S01]  /*0a60*/  IMAD R215, R36, UR7, R215 ;  /* 0x0000000724d77c24 */ /* 0x000fe2000f8e02d7 */
[----:B------:R-:W-:Y:S01]  /*0a70*/  CS2R R62, SRZ ;  /* 0x00000000003e7805 */ /* 0x000fe2000001ff00 */
[----:B------:R-:W-:Y:S01]  /*0a80*/  CS2R R60, SRZ ;  /* 0x00000000003c7805 */ /* 0x000fe2000001ff00 */
[----:B------:R-:W-:Y:S01]  /*0a90*/  CS2R R58, SRZ ;  /* 0x00000000003a7805 */ /* 0x000fe2000001ff00 */
[----:B------:R-:W-:Y:S01]  /*0aa0*/  IMAD.IADD R36, R215, 0x1, R36 ;  /* 0x00000001d7247824 */ /* 0x000fe200078e0224 */
[----:B------:R-:W-:Y:S01]  /*0ab0*/  CS2R R56, SRZ ;  /* 0x0000000000387805 */ /* 0x000fe2000001ff00 */
[----:B------:R-:W-:Y:S01]  /*0ac0*/  CS2R R54, SRZ ;  /* 0x0000000000367805 */ /* 0x000fe2000001ff00 */
[----:B------:R-:W-:Y:S01]  /*0ad0*/  CS2R R52, SRZ ;  /* 0x0000000000347805 */ /* 0x000fe2000001ff00 */
[----:B------:R-:W-:Y:S01]  /*0ae0*/  CS2R R70, SRZ ;  /* 0x0000000000467805 */ /* 0x000fe2000001ff00 */
[----:B------:R-:W-:Y:S01]  /*0af0*/  IMNMX R36, R36, UR11, PT ;  /* 0x0000000b24247c17 */ /* 0x000fe2000b800200 */
[----:B------:R-:W-:Y:S01]  /*0b00*/  CS2R R68, SRZ ;  /* 0x0000000000447805 */ /* 0x000fe2000001ff00 */
[----:B------:R-:W-:Y:S01]  /*0b10*/  CS2R R74, SRZ ;  /* 0x00000000004a7805 */ /* 0x000fe2000001ff00 */
[----:B------:R-:W-:Y:S01]  /*0b20*/  CS2R R72, SRZ ;  /* 0x0000000000487805 */ /* 0x000fe2000001ff00 */
[----:B------:R-:W-:Y:S01]  /*0b30*/  ISETP.GT.AND P0, PT, R36, R215, PT ;  /* 0x000000d72400720c */ /* 0x000fe20003f04270 */
        /* <DEDUP_REMOVED lines=29> */
[----:B------:R-:W-:-:S05]  /*0d10*/  IMAD.U32 R5, RZ, RZ, UR5 ;  /* 0x00000005ff057e24 */ /* 0x000fca000f8e00ff */
[----:B------:R-:W2:Y:S01]  /*0d20*/  @P0 LDG.E R0, [R4.64] ;  /* 0x0000000e04000981 */ /* 0x000ea2000c1e1900 */
[----:B------:R-:W-:Y:S01]  /*0d30*/  SHF.R.S32.HI R104, RZ, 0x1f, R101 ;  /* 0x0000001fff687819 */ /* 0x000fe20000011465 */
[----:B------:R-:W-:Y:S01]  /*0d40*/  ULDC UR4, c[0x0][0x2b8] ;  /* 0x0000ae0000047ab9 */ /* 0x000fe20000000800 */
[----:B------:R-:W-:Y:S01]  /*0d50*/  IMAD.MOV.U32 R37, RZ, RZ, 0x60 ;  /* 0x00000060ff257424 */ /* 0x000fe200078e00ff */
[----:B------:R-:W-:Y:S01]  /*0d60*/  UISETP.NE.AND UP3, UPT, UR4, 0x1, UPT ;  /* 0x000000010400788c */ /* 0x000fe2000bf65270 */
[----:B------:R-:W-:Y:S01]  /*0d70*/  LEA.HI R3, R104, R101, RZ, 0x3 ;  /* 0x0000006568037211 */ /* 0x000fe200078f18ff */
[----:B------:R-:W-:Y:S01]  /*0d80*/  IMAD.MOV.U32 R216, RZ, RZ, RZ ;  /* 0x000000ffffd87224 */ /* 0x000fe200078e00ff */
[----:B------:R-:W-:Y:S01]  /*0d90*/  ULDC.64 UR4, c[0x0][0x2b0] ;  /* 0x0000ac0000047ab9 */ /* 0x000fe20000000a00 */
[----:B------:R-:W-:Y:S01]  /*0da0*/  IMAD R100, R36, R37, -0x60 ;  /* 0xffffffa024647424 */ /* 0x000fe200078e0225 */
[----:B------:R-:W-:Y:S02]  /*0db0*/  LOP3.LUT R42, R3, 0xfffffff8, RZ, 0xc0, !PT ;  /* 0xfffffff8032a7812 */ /* 0x000fe400078ec0ff */
[----:B------:R-:W-:-:S02]  /*0dc0*/  SHF.R.S32.HI R3, RZ, 0x3, R3 ;  /* 0x00000003ff037819 */ /* 0x000fc40000011403 */
[----:B------:R-:W-:Y:S01]  /*0dd0*/  PLOP3.LUT P1, PT, PT, PT, UP3, 0x80, 0x0 ;  /* 0x000000000000781c */ /* 0x000fe20003f2f038 */
[----:B------:R-:W-:-:S04]  /*0de0*/  IMAD.IADD R42, R101, 0x1, -R42 ;  /* 0x00000001652a7824 */ /* 0x000fc800078e0a2a */
[----:B------:R-:W-:-:S04]  /*0df0*/  IMAD R219, R42, 0x20, R3 ;  /* 0x000000202adb7824 */ /* 0x000fc800078e0203 */
[----:B------:R-:W-:-:S05]  /*0e00*/  IMAD.IADD R217, R219, 0x1, R100 ;  /* 0x00000001dbd97824 */ /* 0x000fca00078e0264 */
[C---:B------:R-:W-:Y:S01]  /*0e10*/  ISETP.GE.AND P2, PT, R217.reuse, UR8, PT ;  /* 0x00000008d9007c0c */ /* 0x040fe2000bf46270 */
[----:B-----5:R-:W-:-:S03]  /*0e20*/  IMAD.IADD R217, R217, 0x1, R220 ;  /* 0x00000001d9d97824 */ /* 0x020fc600078e02dc */
[----:B------:R-:W-:Y:S01]  /*0e30*/  ISETP.GT.OR P2, PT, R219, 0x5f, P2 ;  /* 0x0000005fdb00780c */ /* 0x000fe20001744670 */
[----:B------:R-:W-:Y:S01]  /*0e40*/  @P1 IMAD.HI.U32 R2, R217, c[0x0][0x2bc], RZ ;  /* 0x0000af00d9021a27 */ /* 0x000fe200078e00ff */
[----:B------:R-:W-:Y:S01]  /*0e50*/  BAR.SYNC.DEFER_BLOCKING 0x0 ;  /* 0x0000000000007b1d */ /* 0x000fe20000010000 */
[----:B------:R-:W-:-:S05]  /*0e60*/  USHF.R.S32.HI UR16, URZ, 0x1f, UR9 ;  /* 0x0000001f3f107899 */ /* 0x000fca0008011409 */
[----:B--2---:R1:W2:Y:S01]  /*0e70*/  @P0 R2UR UR11, R0 ;  /* 0x00000000000b03c2 */ /* 0x0042a200000e0000 */
[----:B------:R-:W-:Y:S01]  /*0e80*/  PLOP3.LUT P0, PT, PT, PT, UP3, 0x80, 0x0 ;  /* 0x000000000000781c */ /* 0x000fe20003f0f038 */
[----:B--2---:R-:W-:Y:S02]  /*0e90*/  @!UP0 UMOV UR11, UR10 ;  /* 0x0000000a000b8c82 */ /* 0x004fe40008000000 */
[----:B------:R-:W-:Y:S02]  /*0ea0*/  USHF.R.S32.HI UR7, URZ, 0x1f, UR11 ;  /* 0x0000001f3f077899 */ /* 0x000fe4000801140b */
[----:B------:R-:W-:Y:S02]  /*0eb0*/  UIMAD.WIDE.U32 UR12, UR11, UR4, URZ ;  /* 0x000000040b0c72a5 */ /* 0x000fe4000f8e003f */
[----:B------:R-:W-:-:S04]  /*0ec0*/  UIMAD UR7, UR7, UR4, URZ ;  /* 0x00000004070772a4 */ /* 0x000fc8000f8e023f */
[----:B------:R-:W-:-:S03]  /*0ed0*/  UIMAD UR7, UR11, UR5, UR7 ;  /* 0x000000050b0772a4 */ /* 0x000fc6000f8e0207 */
[----:B------:R-:W-:Y:S02]  /*0ee0*/  ULDC.64 UR4, c[0x0][0x1b8] ;  /* 0x00006e0000047ab9 */ /* 0x000fe40000000a00 */
[----:B------:R-:W-:Y:S01]  /*0ef0*/  UIADD3 UR7, UR13, UR7, URZ ;  /* 0x000000070d077290 */ /* 0x000fe2000fffe03f */
[----:B-1----:R-:W-:Y:S01]  /*0f00*/  IMAD.MOV.U32 R0, RZ, RZ, R217 ;  /* 0x000000ffff007224 */ /* 0x002fe200078e00d9 */
[----:B------:R-:W-:-:S04]  /*0f10*/  @P0 SHF.R.U32.HI R0, RZ, c[0x0][0x2c0], R2 ;  /* 0x0000b000ff000a19 */ /* 0x000fc80000011602 */
[----:B------:R-:W-:-:S04]  /*0f20*/  @!P2 IADD3 R5, P1, R0, UR12, RZ ;  /* 0x0000000c0005ac10 */ /* 0x000fc8000ff3e0ff */
[----:B------:R-:W-:Y:S02]  /*0f30*/  @!P2 LEA R4, P0, R5, c[0x0][0x2a0], 0x2 ;  /* 0x0000a8000504aa11 */ /* 0x000fe400078010ff */
[----:B------:R-:W-:-:S04]  /*0f40*/  @!P2 LEA.HI.X.SX32 R2, R0, UR7, 0x1, P1 ;  /* 0x000000070002ac11 */ /* 0x000fc800088f0eff */
[----:B------:R-:W-:-:S05]  /*0f50*/  @!P2 LEA.HI.X R5, R5, c[0x0][0x2a4], R2, 0x2, P0 ;  /* 0x0000a9000505aa11 */ /* 0x000fca00000f1402 */
[----:B------:R1:W2:Y:S01]  /*0f60*/  @!P2 LDG.E R216, [R4.64] ;  /* 0x0000000e04d8a981 */ /* 0x0002a2000c1e1900 */
[----:B------:R-:W-:Y:S01]  /*0f70*/  PLOP3.LUT P1, PT, PT, PT, UP2, 0x80, 0x0 ;  /* 0x000000000000781c */ /* 0x000fe20003f2f028 */
[----:B------:R-:W-:Y:S01]  /*0f80*/  UIMAD UR11, UR16, UR4, URZ ;  /* 0x00000004100b72a4 */ /* 0x000fe2000f8e023f */
[----:B------:R-:W-:Y:S01]  /*0f90*/  PLOP3.LUT P0, PT, PT, PT, UP2, 0x80, 0x0 ;  /* 0x000000000000781c */ /* 0x000fe20003f0f028 */
[----:B------:R-:W-:Y:S01]  /*0fa0*/  USHF.R.S32.HI UR17, URZ, 0x1f, UR10 ;  /* 0x0000001f3f117899 */ /* 0x000fe2000801140a */
[----:B------:R-:W-:Y:S01]  /*0fb0*/  IADD3 R6, R3, UR21, RZ ;  /* 0x0000001503067c10 */ /* 0x000fe2000fffe0ff */
[----:B------:R-:W-:Y:S01]  /*0fc0*/  UIMAD.WIDE.U32 UR18, UR9, UR4, URZ ;  /* 0x00000004091272a5 */ /* 0x000fe2000f8e003f */
[----:B------:R-:W-:Y:S01]  /*0fd0*/  IMAD.SHL.U32 R231, R42, 0x8, RZ ;  /* 0x000000082ae77824 */ /* 0x000fe200078e00ff */
[----:B------:R-:W-:Y:S01]  /*0fe0*/  UIMAD UR11, UR9, UR5, UR11 ;  /* 0x00000005090b72a4 */ /* 0x000fe2000f8e020b */
[-C--:B------:R-:W-:Y:S01]  /*0ff0*/  LEA.HI R218, R104, R101.reuse, RZ, 0x6 ;  /* 0x0000006568da7211 */ /* 0x080fe200078f30ff */
[----:B------:R-:W-:Y:S01]  /*1000*/  IMAD R37, R36, -0x60, R37 ;  /* 0xffffffa024257824 */ /* 0x000fe200078e0225 */
[----:B------:R-:W-:Y:S01]  /*1010*/  ULDC.64 UR4, c[0x0][0x1c0] ;  /* 0x0000700000047ab9 */ /* 0x000fe20000000a00 */
[----:B------:R-:W-:Y:S01]  /*1020*/  IADD3 R41, R231, 0x40, RZ ;  /* 0x00000040e7297810 */ /* 0x000fe20007ffe0ff */
[----:B------:R-:W-:Y:S01]  /*1030*/  UIMAD UR17, UR17, UR4, URZ ;  /* 0x00000004111172a4 */ /* 0x000fe2000f8e023f */
[----:B------:R-:W-:Y:S01]  /*1040*/  IMAD.SHL.U32 R218, R218, 0x8, RZ ;  /* 0x00000008dada7824 */ /* 0x000fe200078e00ff */
[----:B------:R-:W-:Y:S01]  /*1050*/  UIADD3 UR19, UR19, UR11, URZ ;  /* 0x0000000b13137290 */ /* 0x000fe2000fffe03f */
[----:B------:R-:W-:Y:S01]  /*1060*/  ISETP.GE.AND P6, PT, R41, c[0x0][0x198], PT ;  /* 0x0000660029007a0c */ /* 0x000fe20003fc6270 */
[----:B------:R-:W-:Y:S01]  /*1070*/  UIMAD UR5, UR10, UR5, UR17 ;  /* 0x000000050a0572a4 */ /* 0x000fe2000f8e0211 */
[----:B------:R-:W-:Y:S01]  /*1080*/  IADD3 R39, R37, UR8, RZ ;  /* 0x0000000825277c10 */ /* 0x000fe2000fffe0ff */
[----:B------:R-:W-:Y:S01]  /*1090*/  UIMAD.WIDE.U32 UR10, UR10, UR4, UR18 ;  /* 0x000000040a0a72a5 */ /* 0x000fe2000f8e0012 */
[----:B------:R-:W-:Y:S01]  /*10a0*/  LEA.HI R102, R104, R101, RZ, 0x5 ;  /* 0x0000006568667211 */ /* 0x000fe200078f28ff */
[----:B------:R-:W-:Y:S01]  /*10b0*/  IMAD.MOV.U32 R40, RZ, RZ, 0x20 ;  /* 0x00000020ff287424 */ /* 0x000fe200078e00ff */
[----:B------:R-:W-:Y:S01]  /*10c0*/  ULDC UR4, c[0x0][0x168] ;  /* 0x00005a0000047ab9 */ /* 0x000fe20000000800 */
[----:B------:R-:W-:Y:S01]  /*10d0*/  IMAD.IADD R38, R39, 0x1, -R3 ;  /* 0x0000000127267824 */ /* 0x000fe200078e0a03 */
[----:B------:R-:W-:Y:S01]  /*10e0*/  UIADD3 UR5, UR11, UR5, URZ ;  /* 0x000000050b057290 */ /* 0x000fe2000fffe03f */
[----:B-1----:R-:W-:Y:S01]  /*10f0*/  IADD3 R4, R219, UR21, RZ ;  /* 0x00000015db047c10 */ /* 0x002fe2000fffe0ff */
[----:B------:R-:W-:Y:S01]  /*1100*/  UIMAD UR4, UR6, UR4, URZ ;  /* 0x00000004060472a4 */ /* 0x000fe2000f8e023f */
[----:B------:R-:W-:Y:S01]  /*1110*/  IADD3 R5, R6, 0x20, RZ ;  /* 0x0000002006057810 */ /* 0x000fe20007ffe0ff */
[----:B------:R-:W-:Y:S01]  /*1120*/  IMAD.U32 R9, RZ, RZ, UR11 ;  /* 0x0000000bff097e24 */ /* 0x000fe2000f8e00ff */
[----:B------:R-:W-:Y:S01]  /*1130*/  SHF.R.S32.HI R103, RZ, 0x5, R102 ;  /* 0x00000005ff677819 */ /* 0x000fe20000011466 */
[----:B------:R-:W-:-:S02]  /*1140*/  @P1 IMAD.HI.U32 R2, R4, c[0x0][0x2c8], RZ ;  /* 0x0000b20004021a27 */ /* 0x000fc400078e00ff */
[----:B------:R-:W-:Y:S02]  /*1150*/  ISETP.GE.AND P3, PT, R5, UR4, PT ;  /* 0x0000000405007c0c */ /* 0x000fe4000bf66270 */
[----:B------:R-:W-:Y:S01]  /*1160*/  IMAD.MOV.U32 R10, RZ, RZ, R4 ;  /* 0x000000ffff0a7224 */ /* 0x000fe200078e0004 */
[----:B------:R-:W-:Y:S01]  /*1170*/  @P0 SHF.R.U32.HI R10, RZ, c[0x0][0x2cc], R2 ;  /* 0x0000b300ff0a0a19 */ /* 0x000fe20000011602 */
[----:B------:R-:W-:Y:S01]  /*1180*/  IMAD.U32 R8, RZ, RZ, UR10 ;  /* 0x0000000aff087e24 */ /* 0x000fe2000f8e00ff */
[----:B------:R-:W-:Y:S01]  /*1190*/  LEA.HI R2, R104, R101, RZ, 0x4 ;  /* 0x0000006568027211 */ /* 0x000fe200078f20ff */
[----:B------:R-:W-:Y:S01]  /*11a0*/  IMAD.U32 R9, RZ, RZ, UR5 ;  /* 0x00000005ff097e24 */ /* 0x000fe2000f8e00ff */
[--C-:B------:R-:W-:Y:S01]  /*11b0*/  SHF.R.S32.HI R11, RZ, 0x1f, R10.reuse ;  /* 0x0000001fff0b7819 */ /* 0x100fe2000001140a */
[----:B------:R-:W-:Y:S01]  /*11c0*/  IMAD.MOV R7, RZ, RZ, -R10 ;  /* 0x000000ffff077224 */ /* 0x000fe200078e0a0a */
[----:B------:R-:W-:Y:S01]  /*11d0*/  SHF.R.S32.HI R5, RZ, 0x4, R2 ;  /* 0x00000004ff057819 */ /* 0x000fe20000011402 */
[----:B------:R-:W-:Y:S01]  /*11e0*/  IMAD.WIDE.U32 R8, R10, c[0x0][0x1b0], R8 ;  /* 0x00006c000a087a25 */ /* 0x000fe200078e0008 */
[----:B------:R-:W-:-:S02]  /*11f0*/  ISETP.GE.AND P4, PT, R6, UR4, PT ;  /* 0x0000000406007c0c */ /* 0x000fc4000bf86270 */
[C---:B------:R-:W-:Y:S01]  /*1200*/  LEA.HI R214, R2.reuse, R5, RZ, 0x1 ;  /* 0x0000000502d67211 */ /* 0x040fe200078f08ff */
[----:B------:R-:W-:Y:S01]  /*1210*/  IMAD R11, R11, c[0x0][0x1b0], RZ ;  /* 0x00006c000b0b7a24 */ /* 0x000fe200078e02ff */
[----:B------:R-:W-:Y:S01]  /*1220*/  LOP3.LUT R2, R2, 0xfffffff0, RZ, 0xc0, !PT ;  /* 0xfffffff002027812 */ /* 0x000fe200078ec0ff */
[----:B------:R-:W-:Y:S01]  /*1230*/  IMAD R4, R7, c[0x0][0x2c4], R4 ;  /* 0x0000b10007047a24 */ /* 0x000fe200078e0204 */
[----:B------:R-:W-:Y:S01]  /*1240*/  LOP3.LUT R214, R214, 0xfffffffe, RZ, 0xc0, !PT ;  /* 0xfffffffed6d67812 */ /* 0x000fe200078ec0ff */
[----:B------:R-:W-:Y:S01]  /*1250*/  IMAD R11, R10, c[0x0][0x1b4], R11 ;  /* 0x00006d000a0b7a24 */ /* 0x000fe200078e020b */
[C---:B------:R-:W-:Y:S02]  /*1260*/  IADD3 R10, R6.reuse, 0x40, RZ ;  /* 0x00000040060a7810 */ /* 0x040fe40007ffe0ff */
[----:B------:R-:W-:Y:S01]  /*1270*/  SHF.R.S32.HI R7, RZ, 0x1f, R4 ;  /* 0x0000001fff077819 */ /* 0x000fe20000011404 */
[----:B------:R-:W-:Y:S01]  /*1280*/  IMAD.IADD R9, R9, 0x1, R11 ;  /* 0x0000000109097824 */ /* 0x000fe200078e020b */
[----:B------:R-:W-:Y:S01]  /*1290*/  IADD3 R6, R6, 0x60, RZ ;  /* 0x0000006006067810 */ /* 0x000fe20007ffe0ff */
[----:B------:R-:W-:Y:S01]  /*12a0*/  IMAD.IADD R214, R5, 0x1, -R214 ;  /* 0x0000000105d67824 */ /* 0x000fe200078e0ad6 */
[----:B------:R-:W-:Y:S01]  /*12b0*/  ISETP.GE.AND P2, PT, R10, UR4, PT ;  /* 0x000000040a007c0c */ /* 0x000fe2000bf46270 */
[----:B------:R-:W-:Y:S01]  /*12c0*/  IMAD R7, R7, c[0x0][0x1a8], RZ ;  /* 0x00006a0007077a24 */ /* 0x000fe200078e02ff */
[----:B------:R-:W-:Y:S01]  /*12d0*/  ISETP.GE.AND P5, PT, R6, UR4, PT ;  /* 0x0000000406007c0c */ /* 0x000fe2000bfa6270 */
[----:B------:R-:W-:Y:S01]  /*12e0*/  IMAD.SHL.U32 R6, R3, 0x40, RZ ;  /* 0x0000004003067824 */ /* 0x000fe200078e00ff */
[----:B------:R-:W-:Y:S01]  /*12f0*/  ULDC.64 UR4, c[0x0][0x1e8] ;  /* 0x00007a0000047ab9 */ /* 0x000fe20000000a00 */
[C---:B------:R-:W-:Y:S01]  /*1300*/  IMAD R7, R4.reuse, c[0x0][0x1ac], R7 ;  /* 0x00006b0004077a24 */ /* 0x040fe200078e0207 */
[----:B------:R-:W-:Y:S01]  /*1310*/  UIMAD.WIDE.U32 UR10, UR9, UR4, URZ ;  /* 0x00000004090a72a5 */ /* 0x000fe2000f8e003f */
[----:B------:R-:W-:Y:S01]  /*1320*/  IMAD.WIDE.U32 R4, R4, c[0x0][0x1a8], R8 ;  /* 0x00006a0004047a25 */ /* 0x000fe200078e0008 */
[----:B------:R-:W-:Y:S01]  /*1330*/  LOP3.LUT R8, R6, 0x1c0, RZ, 0xc0, !PT ;  /* 0x000001c006087812 */ /* 0x000fe200078ec0ff */
[----:B------:R-:W-:-:S02]  /*1340*/  UIMAD UR4, UR16, UR4, URZ ;  /* 0x00000004100472a4 */ /* 0x000fc4000f8e023f */
[----:B------:R-:W-:Y:S01]  /*1350*/  IMAD.MOV R6, RZ, RZ, -R0 ;  /* 0x000000ffff067224 */ /* 0x000fe200078e0a00 */
[----:B------:R-:W-:Y:S01]  /*1360*/  SHF.R.U32.HI R0, RZ, 0x3, R8 ;  /* 0x00000003ff007819 */ /* 0x000fe20000011608 */
[----:B------:R-:W-:Y:S01]  /*1370*/  UIMAD UR4, UR9, UR5, UR4 ;  /* 0x00000005090472a4 */ /* 0x000fe2000f8e0204 */
[----:B------:R-:W-:Y:S01]  /*1380*/  LOP3.LUT R9, R8, 0x38, R231, 0xf8, !PT ;  /* 0x0000003808097812 */ /* 0x000fe200078ef8e7 */
[----:B------:R-:W-:Y:S01]  /*1390*/  IMAD R217, R6, c[0x0][0x2b8], R217 ;  /* 0x0000ae0006d97a24 */ /* 0x000fe200078e02d9 */
[C---:B------:R-:W-:Y:S01]  /*13a0*/  LEA R24, P0, R4.reuse, c[0x0][0x160], 0x1 ;  /* 0x0000580004187a11 */ /* 0x040fe200078008ff */
[----:B------:R-:W-:Y:S01]  /*13b0*/  IMAD.IADD R8, R5, 0x1, R7 ;  /* 0x0000000105087824 */ /* 0x000fe200078e0207 */
[----:B------:R-:W-:Y:S01]  /*13c0*/  LOP3.LUT R9, R9, R0, RZ, 0x3c, !PT ;  /* 0x0000000009097212 */ /* 0x000fe200078e3cff */
[----:B------:R-:W-:Y:S01]  /*13d0*/  IMAD.IADD R5, R101, 0x1, -R2 ;  /* 0x0000000165057824 */ /* 0x000fe200078e0a02 */
[----:B------:R-:W-:Y:S01]  /*13e0*/  SHF.R.S32.HI R21, RZ, 0x1f, R217 ;  /* 0x0000001fff157819 */ /* 0x000fe200000114d9 */
[----:B------:R-:W-:Y:S01]  /*13f0*/  IMAD.WIDE.U32 R10, R217, c[0x0][0x1e0], RZ ;  /* 0x00007800d90a7a25 */ /* 0x000fe200078e00ff */
[----:B------:R-:W-:Y:S01]  /*1400*/  LEA.HI.X R8, R4, c[0x0][0x164], R8, 0x1, P0 ;  /* 0x0000590004087a11 */ /* 0x000fe200000f0c08 */
[----:B------:R-:W-:Y:S01]  /*1410*/  SHFL.IDX PT, R16, R24, RZ, 0x181f ;  /* 0x00181fff18107589 */ /* 0x000fe200000e0000 */
[----:B------:R-:W-:Y:S01]  /*1420*/  SHF.R.S32.HI R2, RZ, 0x1f, R5 ;  /* 0x0000001fff027819 */ /* 0x000fe20000011405 */
[----:B------:R-:W-:Y:S01]  /*1430*/  IMAD R6, R21, c[0x0][0x1e0], RZ ;  /* 0x0000780015067a24 */ /* 0x000fe200078e02ff */
[----:B------:R-:W-:Y:S01]  /*1440*/  SHF.R.S32.HI R4, RZ, 0x1f, R41 ;  /* 0x0000001fff047819 */ /* 0x000fe20000011429 */
[----:B------:R-:W1:Y:S01]  /*1450*/  SHFL.IDX PT, R17, R8, RZ, 0x181f ;  /* 0x00181fff08117589 */ /* 0x000e6200000e0000 */
[----:B------:R-:W-:Y:S01]  /*1460*/  LEA.HI R2, R2, R5, RZ, 0x3 ;  /* 0x0000000502027211 */ /* 0x000fe200078f18ff */
[----:B------:R-:W-:Y:S01]  /*1470*/  IMAD R6, R217, c[0x0][0x1e4], R6 ;  /* 0x00007900d9067a24 */ /* 0x000fe200078e0206 */
[----:B------:R-:W-:Y:S01]  /*1480*/  LEA.HI R4, R4, R41, RZ, 0x3 ;  /* 0x0000002904047211 */ /* 0x000fe200078f18ff */
[----:B------:R-:W-:Y:S01]  /*1490*/  SHFL.IDX PT, R22, R24, 0x1, 0x181f ;  /* 0x00381f0018167f89 */ /* 0x000fe200000e0000 */
[----:B------:R-:W-:Y:S01]  /*14a0*/  LOP3.LUT R0, R2, 0xfffffff8, RZ, 0xc0, !PT ;  /* 0xfffffff802007812 */ /* 0x000fe200078ec0ff */
[----:B------:R-:W-:Y:S01]  /*14b0*/  IMAD.IADD R7, R11, 0x1, R6 ;  /* 0x000000010b077824 */ /* 0x000fe200078e0206 */
[----:B------:R-:W-:Y:S01]  /*14c0*/  UIADD3 UR6, UR11, UR4, URZ ;  /* 0x000000040b067290 */ /* 0x000fe2000fffe03f */
[----:B------:R-:W-:Y:S01]  /*14d0*/  IMAD.MOV.U32 R6, RZ, RZ, R10 ;  /* 0x000000ffff067224 */ /* 0x000fe200078e000a */
[----:B------:R-:W3:Y:S01]  /*14e0*/  SHFL.IDX PT, R23, R8, 0x1, 0x181f ;  /* 0x00381f0008177f89 */ /* 0x000ee200000e0000 */
[----:B------:R-:W-:Y:S01]  /*14f0*/  IMAD.IADD R0, R5, 0x1, -R0 ;  /* 0x0000000105007824 */ /* 0x000fe200078e0a00 */
[----:B------:R-:W-:Y:S01]  /*1500*/  LOP3.LUT R230, R4, 0xfffffff8, RZ, 0xc0, !PT ;  /* 0xfffffff804e67812 */ /* 0x000fe200078ec0ff */
[----:B------:R-:W-:Y:S01]  /*1510*/  IMAD.SHL.U32 R2, R2, 0x40, RZ ;  /* 0x0000004002027824 */ /* 0x000fe200078e00ff */
[----:B------:R-:W-:Y:S01]  /*1520*/  LOP3.LUT R218, R9, 0xfffffe00, R218, 0xf8, !PT ;  /* 0xfffffe0009da7812 */ /* 0x000fe200078ef8da */
[----:B------:R-:W-:Y:S01]  /*1530*/  SHFL.IDX PT, R14, R24, 0x2, 0x181f ;  /* 0x00581f00180e7f89 */ /* 0x000fe200000e0000 */
[----:B------:R-:W-:Y:S01]  /*1540*/  ISETP.GE.AND P0, PT, R231, c[0x0][0x198], PT ;  /* 0x00006600e7007a0c */ /* 0x000fe20003f06270 */
[----:B------:R-:W-:Y:S01]  /*1550*/  IMAD.SHL.U32 R3, R3, 0x8, RZ ;  /* 0x0000000803037824 */ /* 0x000fe200078e00ff */
[----:B------:R-:W-:Y:S01]  /*1560*/  ULDC.64 UR4, c[0x0][0x210] ;  /* 0x0000840000047ab9 */ /* 0x000fe20000000a00 */
[----:B------:R-:W4:Y:S01]  /*1570*/  SHFL.IDX PT, R15, R8, 0x2, 0x181f ;  /* 0x00581f00080f7f89 */ /* 0x000f2200000e0000 */
[----:B------:R-:W-:Y:S01]  /*1580*/  IMAD.SHL.U32 R218, R218, 0x2, RZ ;  /* 0x00000002dada7824 */ /* 0x000fe200078e00ff */
[----:B------:R-:W-:Y:S01]  /*1590*/  UIMAD.WIDE.U32 UR18, UR9, UR4, URZ ;  /* 0x00000004091272a5 */ /* 0x000fe2000f8e003f */
[----:B------:R-:W-:Y:S01]  /*15a0*/  SHF.R.S32.HI R233, RZ, 0x1f, R230 ;  /* 0x0000001fffe97819 */ /* 0x000fe200000114e6 */
[----:B------:R4:W-:Y:S01]  /*15b0*/  SHFL.IDX PT, R10, R24, 0x3, 0x181f ;  /* 0x00781f00180a7f89 */ /* 0x0009e200000e0000 */
[----:B------:R-:W-:Y:S01]  /*15c0*/  UIMAD UR4, UR16, UR4, URZ ;  /* 0x00000004100472a4 */ /* 0x000fe2000f8e023f */
[C-C-:B-1----:R-:W-:Y:S01]  /*15d0*/  @!P4 IMAD.WIDE R18, R231.reuse, 0x2, R16.reuse ;  /* 0x00000002e712c825 */ /* 0x142fe200078e0210 */
[----:B------:R-:W-:Y:S01]  /*15e0*/  IADD3 R226, R218, 0x100, RZ ;  /* 0x00000100dae27810 */ /* 0x000fe20007ffe0ff */
[----:B------:R-:W1:Y:S01]  /*15f0*/  SHFL.IDX PT, R11, R8, 0x3, 0x181f ;  /* 0x00781f00080b7f89 */ /* 0x000e6200000e0000 */
[----:B------:R-:W-:Y:S01]  /*1600*/  UIMAD UR4, UR9, UR5, UR4 ;  /* 0x00000005090472a4 */ /* 0x000fe2000f8e0204 */
[----:B------:R-:W-:Y:S01]  /*1610*/  @!P4 IMAD.WIDE R16, R230, 0x2, R16 ;  /* 0x00000002e610c825 */ /* 0x000fe200078e0210 */
[C---:B------:R-:W-:Y:S01]  /*1620*/  IADD3 R225, R218.reuse, 0x3100, RZ ;  /* 0x00003100dae17810 */ /* 0x040fe20007ffe0ff */
[----:B------:R1:W-:Y:S01]  /*1630*/  @!P4 LDGSTS.E.BYPASS.LTC128B.128 [R218+0x100], [R18.64], !P0 ;  /* 0x0010000012dacfae */ /* 0x0003e2000c101d4e */
[----:B------:R-:W-:Y:S01]  /*1640*/  UIADD3 UR16, UR19, UR4, URZ ;  /* 0x0000000413107290 */ /* 0x000fe2000fffe03f */
[----:B------:R-:W-:Y:S01]  /*1650*/  IADD3 R224, R218, 0x1100, RZ ;  /* 0x00001100dae07810 */ /* 0x000fe20007ffe0ff */
[C---:B---3--:R-:W-:Y:S01]  /*1660*/  @!P3 IMAD.WIDE R12, R231.reuse, 0x2, R22 ;  /* 0x00000002e70cb825 */ /* 0x048fe200078e0216 */
[----:B------:R3:W-:Y:S01]  /*1670*/  @!P4 LDGSTS.E.BYPASS.LTC128B.128 [R218+0x4100], [R16.64], !P6 ;  /* 0x0410000010dacfae */ /* 0x0007e2000f101d4e */
[----:B------:R-:W-:-:S02]  /*1680*/  ISETP.GE.AND P4, PT, R231, c[0x0][0x1d4], PT ;  /* 0x00007500e7007a0c */ /* 0x000fc40003f86270 */
[----:B------:R-:W-:Y:S01]  /*1690*/  @!P3 IMAD.WIDE R22, R230, 0x2, R22 ;  /* 0x00000002e616b825 */ /* 0x000fe200078e0216 */
[----:B------:R1:W-:Y:S01]  /*16a0*/  @!P3 LDGSTS.E.BYPASS.LTC128B.128 [R218+0x1100], [R12.64], !P0 ;  /* 0x011000000cdabfae */ /* 0x0003e2000c101d4e */
[----:B------:R-:W-:-:S03]  /*16b0*/  IADD3 R223, R218, 0x4100, RZ ;  /* 0x00004100dadf7810 */ /* 0x000fc60007ffe0ff */
[----:B------:R1:W-:Y:S01]  /*16c0*/  @!P3 LDGSTS.E.BYPASS.LTC128B.128 [R218+0x5100], [R22.64], !P6 ;  /* 0x0510000016dabfae */ /* 0x0003e2000f101d4e */
[----:B------:R-:W-:Y:S01]  /*16d0*/  ISETP.GE.AND P3, PT, R41, c[0x0][0x1d4], PT ;  /* 0x0000750029007a0c */ /* 0x000fe20003f66270 */
[----:B----4-:R-:W-:-:S03]  /*16e0*/  IMAD.SHL.U32 R24, R214, 0x8, RZ ;  /* 0x00000008d6187824 */ /* 0x010fc600078e00ff */
[----:B------:R-:W-:Y:S01]  /*16f0*/  SEL R232, RZ, 0x10, P3 ;  /* 0x00000010ffe87807 */ /* 0x000fe20001800000 */
[----:B---3--:R-:W-:-:S04]  /*1700*/  @!P2 IMAD.WIDE R16, R231, 0x2, R14 ;  /* 0x00000002e710a825 */ /* 0x008fc800078e020e */
[----:B------:R-:W-:Y:S01]  /*1710*/  @!P2 IMAD.WIDE R14, R230, 0x2, R14 ;  /* 0x00000002e60ea825 */ /* 0x000fe200078e020e */
[----:B------:R3:W-:Y:S03]  /*1720*/  @!P2 LDGSTS.E.BYPASS.LTC128B.128 [R218+0x2100], [R16.64], !P0 ;  /* 0x0210000010daafae */ /* 0x0007e6000c101d4e */
[--C-:B-1----:R-:W-:Y:S01]  /*1730*/  @!P5 IMAD.WIDE R12, R231, 0x2, R10.reuse ;  /* 0x00000002e70cd825 */ /* 0x102fe200078e020a */
[----:B------:R1:W-:Y:S01]  /*1740*/  @!P2 LDGSTS.E.BYPASS.LTC128B.128 [R218+0x6100], [R14.64], !P6 ;  /* 0x061000000edaafae */ /* 0x0003e2000f101d4e */
[----:B------:R-:W-:Y:S02]  /*1750*/  ISETP.GE.AND P2, PT, R38, 0x1, PT ;  /* 0x000000012600780c */ /* 0x000fe40003f46270 */
[----:B------:R-:W-:Y:S01]  /*1760*/  @!P5 IMAD.WIDE R10, R230, 0x2, R10 ;  /* 0x00000002e60ad825 */ /* 0x000fe200078e020a */
[----:B------:R4:W-:Y:S01]  /*1770*/  @!P5 LDGSTS.E.BYPASS.LTC128B.128 [R218+0x3100], [R12.64], !P0 ;  /* 0x031000000cdadfae */ /* 0x0009e2000c101d4e */
[----:B------:R-:W-:-:S03]  /*1780*/  ISETP.GT.AND P0, PT, R38, 0x40, PT ;  /* 0x000000402600780c */ /* 0x000fc60003f04270 */
[----:B------:R1:W-:Y:S04]  /*1790*/  @!P5 LDGSTS.E.BYPASS.LTC128B.128 [R218+0x7100], [R10.64], !P6 ;  /* 0x071000000adadfae */ /* 0x0003e8000f101d4e */
[----:B------:R-:W0:Y:S01]  /*17a0*/  LDGDEPBAR ;  /* 0x00000000000079af */ /* 0x000e220000000000 */
[----:B--2---:R-:W-:Y:S01]  /*17b0*/  SHF.R.S32.HI R20, RZ, 0x1f, R216 ;  /* 0x0000001fff147819 */ /* 0x004fe200000114d8 */
[----:B------:R-:W-:-:S04]  /*17c0*/  IMAD.WIDE.U32 R6, R216, c[0x0][0x1f0], R6 ;  /* 0x00007c00d8067a25 */ /* 0x000fc800078e0006 */
[----:B------:R-:W-:Y:S01]  /*17d0*/  IMAD R5, R20, c[0x0][0x1f0], RZ ;  /* 0x00007c0014057a24 */ /* 0x000fe200078e02ff */
[----:B------:R-:W-:Y:S01]  /*17e0*/  IADD3 R9, P1, R6, UR10, RZ ;  /* 0x0000000a06097c10 */ /* 0x000fe2000ff3e0ff */
[----:B------:R-:W-:Y:S02]  /*17f0*/  IMAD.U32 R6, RZ, RZ, UR9 ;  /* 0x00000009ff067e24 */ /* 0x000fe4000f8e00ff */
[----:B------:R-:W-:-:S05]  /*1800*/  IMAD R4, R216, c[0x0][0x1f4], R5 ;  /* 0x00007d00d8047a24 */ /* 0x000fca00078e0205 */
[----:B------:R-:W-:Y:S01]  /*1810*/  IADD3.X R4, R7, UR6, R4, P1, !PT ;  /* 0x0000000607047c10 */ /* 0x000fe20008ffe404 */
[----:B------:R-:W-:Y:S01]  /*1820*/  IMAD R7, R217, c[0x0][0x1e0], RZ ;  /* 0x00007800d9077a24 */ /* 0x000fe200078e02ff */
[----:B------:R-:W-:-:S03]  /*1830*/  LEA R5, P1, R9, c[0x0][0x1c8], 0x1 ;  /* 0x0000720009057a11 */ /* 0x000fc600078208ff */
[----:B------:R-:W-:Y:S01]  /*1840*/  IMAD R7, R216, c[0x0][0x1f0], R7 ;  /* 0x00007c00d8077a24 */ /* 0x000fe200078e0207 */
[----:B------:R-:W-:Y:S01]  /*1850*/  LEA.HI.X R4, R9, c[0x0][0x1cc], R4, 0x1, P1 ;  /* 0x0000730009047a11 */ /* 0x000fe200008f0c04 */
[----:B------:R-:W-:Y:S01]  /*1860*/  SHFL.IDX PT, R8, R5, RZ, 0x181f ;  /* 0x00181fff05087589 */ /* 0x000fe200000e0000 */
[----:B------:R-:W-:Y:S01]  /*1870*/  ISETP.GE.AND P1, PT, R38, 0x21, PT ;  /* 0x000000212600780c */ /* 0x000fe20003f26270 */
[----:B------:R-:W-:Y:S02]  /*1880*/  IMAD R6, R6, c[0x0][0x1e8], R7 ;  /* 0x00007a0006067a24 */ /* 0x000fe400078e0207 */
[----:B------:R-:W4:Y:S01]  /*1890*/  SHFL.IDX PT, R9, R4, RZ, 0x181f ;  /* 0x00181fff04097589 */ /* 0x000f2200000e0000 */
[----:B------:R-:W-:Y:S02]  /*18a0*/  IMAD.SHL.U32 R7, R0, 0x40, RZ ;  /* 0x0000004000077824 */ /* 0x000fe400078e00ff */
[----:B------:R-:W-:Y:S01]  /*18b0*/  LEA R6, R6, c[0x0][0x1c8], 0x1 ;  /* 0x0000720006067a11 */ /* 0x000fe200078e08ff */
[----:B------:R-:W-:Y:S02]  /*18c0*/  SHFL.IDX PT, R18, R5, 0x1, 0x181f ;  /* 0x00381f0005127f89 */ /* 0x000fe400000e0000 */
[----:B------:R-:W-:-:S02]  /*18d0*/  LOP3.LUT R7, R7, 0x1c0, RZ, 0xc0, !PT ;  /* 0x000001c007077812 */ /* 0x000fc400078ec0ff */
[----:B------:R-:W2:Y:S02]  /*18e0*/  SHFL.IDX PT, R19, R4, 0x1, 0x181f ;  /* 0x00381f0004137f89 */ /* 0x000ea400000e0000 */
[----:B------:R-:W-:Y:S02]  /*18f0*/  LOP3.LUT R24, R7, 0x8, R24, 0xf8, !PT ;  /* 0x0000000807187812 */ /* 0x000fe400078ef818 */
[----:B------:R1:W-:Y:S01]  /*1900*/  SHFL.IDX PT, R22, R6, 0x2, 0x181f ;  /* 0x00581f0006167f89 */ /* 0x0003e200000e0000 */
[----:B------:R-:W-:-:S03]  /*1910*/  SHF.R.U32.HI R7, RZ, 0x3, R7 ;  /* 0x00000003ff077819 */ /* 0x000fc60000011607 */
[----:B------:R2:W3:Y:S01]  /*1920*/  SHFL.IDX PT, R23, R4, 0x2, 0x181f ;  /* 0x00581f0004177f89 */ /* 0x0004e200000e0000 */
[----:B------:R-:W-:-:S04]  /*1930*/  LOP3.LUT R7, R24, R7, RZ, 0x3c, !PT ;  /* 0x0000000718077212 */ /* 0x000fc800078e3cff */
[----:B------:R-:W-:Y:S01]  /*1940*/  LOP3.LUT R2, R7, 0xfffffe00, R2, 0xf8, !PT ;  /* 0xfffffe0007027812 */ /* 0x000fe200078ef802 */
[----:B----4-:R-:W-:-:S04]  /*1950*/  @P2 IMAD.WIDE R12, R230, 0x2, R8 ;  /* 0x00000002e60c2825 */ /* 0x010fc800078e0208 */
[----:B------:R-:W-:Y:S02]  /*1960*/  IMAD R7, R103, 0x400, R2 ;  /* 0x0000040067077824 */ /* 0x000fe400078e0202 */
[----:B-1----:R-:W-:Y:S02]  /*1970*/  IMAD.SHL.U32 R6, R42, 0x40, RZ ;  /* 0x000000402a067824 */ /* 0x002fe400078e00ff */
[----:B--2---:R-:W-:-:S03]  /*1980*/  @P2 IMAD.WIDE R4, R231, 0x2, R8 ;  /* 0x00000002e7042825 */ /* 0x004fc600078e0208 */
[----:B------:R-:W-:Y:S01]  /*1990*/  LOP3.LUT R6, R6, 0x1c0, RZ, 0xc0, !PT ;  /* 0x000001c006067812 */ /* 0x000fe200078ec0ff */
[C---:B------:R-:W-:Y:S01]  /*19a0*/  @P1 IMAD.WIDE R8, R231.reuse, 0x2, R18 ;  /* 0x00000002e7081825 */ /* 0x040fe200078e0212 */
[----:B------:R1:W-:Y:S02]  /*19b0*/  @P2 LDGSTS.E.BYPASS.LTC128B.128 [R218+0x8100], [R4.64], !P4 ;  /* 0x0810000004da2fae */ /* 0x0003e4000e101d4e */
[----:B------:R-:W-:Y:S01]  /*19c0*/  LOP3.LUT R3, R6, 0x8, R3, 0xf8, !PT ;  /* 0x0000000806037812 */ /* 0x000fe200078ef803 */
[C---:B------:R-:W-:Y:S01]  /*19d0*/  @P1 IMAD.WIDE R18, R230.reuse, 0x2, R18 ;  /* 0x00000002e6121825 */ /* 0x040fe200078e0212 */
[----:B------:R2:W-:Y:S03]  /*19e0*/  @P2 LDGSTS.E.BYPASS.LTC128B.128 [R218+0xb100], [R12.64], !P3 ;  /* 0x0b1000000cda2fae */ /* 0x0005e6000d901d4e */
[--C-:B---3--:R-:W-:Y:S01]  /*19f0*/  @P0 IMAD.WIDE R14, R231, 0x2, R22.reuse ;  /* 0x00000002e70e0825 */ /* 0x108fe200078e0216 */
[----:B------:R3:W-:Y:S03]  /*1a00*/  @P1 LDGSTS.E.BYPASS.LTC128B.128 [R218+0x9100], [R8.64], !P4 ;  /* 0x0910000008da1fae */ /* 0x0007e6000e101d4e */
[----:B------:R-:W-:Y:S01]  /*1a10*/  @P0 IMAD.WIDE R22, R230, 0x2, R22 ;  /* 0x00000002e6160825 */ /* 0x000fe200078e0216 */
[----:B------:R4:W-:Y:S01]  /*1a20*/  @P1 LDGSTS.E.BYPASS.LTC128B.128 [R218+0xc100], [R18.64], !P3 ;  /* 0x0c10000012da1fae */ /* 0x0009e2000d901d4e */
[----:B------:R-:W-:-:S02]  /*1a30*/  R2P PR, R0, 0x6 ;  /* 0x0000000600007804 */ /* 0x000fc40000000000 */
[----:B------:R-:W-:Y:S01]  /*1a40*/  ISETP.GE.AND P6, PT, R231, c[0x0][0x1d4], PT ;  /* 0x00007500e7007a0c */ /* 0x000fe20003fc6270 */
[----:B------:R2:W-:Y:S03]  /*1a50*/  @P0 LDGSTS.E.BYPASS.LTC128B.128 [R218+0xa100], [R14.64], !P4 ;  /* 0x0a1000000eda0fae */ /* 0x0005e6000e101d4e */
[----:B------:R-:W-:Y:S01]  /*1a60*/  ISETP.LT.OR P5, PT, R38, 0x1, P6 ;  /* 0x000000012600780c */ /* 0x000fe200037a1670 */
[----:B------:R2:W-:Y:S01]  /*1a70*/  @P0 LDGSTS.E.BYPASS.LTC128B.128 [R218+0xd100], [R22.64], !P3 ;  /* 0x0d10000016da0fae */ /* 0x0005e2000d901d4e */
[----:B------:R-:W-:-:S03]  /*1a80*/  LOP3.LUT P0, RZ, R42, 0x2, RZ, 0xc0, !PT ;  /* 0x000000022aff7812 */ /* 0x000fc6000780c0ff */
[----:B------:R-:W0:Y:S01]  /*1a90*/  LDGDEPBAR ;  /* 0x00000000000079af */ /* 0x000e220000000000 */
[----:B-1----:R-:W-:Y:S01]  /*1aa0*/  SHF.R.U32.HI R4, RZ, 0x3, R6 ;  /* 0x00000003ff047819 */ /* 0x002fe20000011606 */
[----:B------:R-:W-:-:S03]  /*1ab0*/  IMAD.MOV.U32 R5, RZ, RZ, 0x10 ;  /* 0x00000010ff057424 */ /* 0x000fc600078e00ff */
[----:B------:R-:W-:Y:S02]  /*1ac0*/  LOP3.LUT R3, R3, R4, RZ, 0x3c, !PT ;  /* 0x0000000403037212 */ /* 0x000fe400078e3cff */
[----:B------:R-:W-:Y:S02]  /*1ad0*/  SEL R5, R5, 0xfffffff0, !P1 ;  /* 0xfffffff005057807 */ /* 0x000fe40004800000 */
[C---:B------:R-:W-:Y:S01]  /*1ae0*/  LEA R4, R7.reuse, 0x100, 0x1 ;  /* 0x0000010007047811 */ /* 0x040fe200078e08ff */
[----:B------:R-:W-:Y:S01]  /*1af0*/  IMAD R214, R214, 0x200, R3 ;  /* 0x00000200d6d67824 */ /* 0x000fe200078e0203 */
[----:B------:R-:W-:Y:S01]  /*1b00*/  SEL R3, R40, 0xffffffe0, !P2 ;  /* 0xffffffe028037807 */ /* 0x000fe20005000000 */
[----:B------:R-:W-:Y:S02]  /*1b10*/  IMAD.SHL.U32 R7, R7, 0x2, RZ ;  /* 0x0000000207077824 */ /* 0x000fe400078e00ff */
[--C-:B------:R-:W-:Y:S02]  /*1b20*/  IMAD R6, R5, 0x2, R4.reuse ;  /* 0x0000000205067824 */ /* 0x100fe400078e0204 */
[----:B------:R-:W-:-:S02]  /*1b30*/  IMAD R4, R3, 0x2, R4 ;  /* 0x0000000203047824 */ /* 0x000fc400078e0204 */
[----:B------:R-:W-:Y:S02]  /*1b40*/  IMAD R0, R3, 0x2, R6 ;  /* 0x0000000203007824 */ /* 0x000fe400078e0206 */
[----:B------:R-:W-:Y:S01]  /*1b50*/  IMAD.SHL.U32 R214, R214, 0x2, RZ ;  /* 0x00000002d6d67824 */ /* 0x000fe200078e00ff */
[----:B------:R-:W-:-:S04]  /*1b60*/  DEPBAR.LE SB0, 0x1 ;  /* 0x000080400000791a */ /* 0x000fc80000000000 */
[----:B------:R-:W-:Y:S01]  /*1b70*/  BAR.SYNC.DEFER_BLOCKING 0x0 ;  /* 0x0000000000007b1d */ /* 0x000fe20000010000 */
[----:B------:R-:W-:-:S05]  /*1b80*/  IADD3 R213, R214, 0x8120, RZ ;  /* 0x00008120d6d57810 */ /* 0x000fca0007ffe0ff */
[----:B------:R-:W-:Y:S04]  /*1b90*/  LDSM.16.M88.4 R120, [R7+0x100] ;  /* 0x000100000778783b */ /* 0x000fe80000000200 */
[----:B------:R1:W-:Y:S04]  /*1ba0*/  LDSM.16.M88.4 R180, [R7+0x4100] ;  /* 0x0041000007b4783b */ /* 0x0003e80000000200 */
[----:B------:R-:W-:Y:S04]  /*1bb0*/  LDSM.16.M88.4 R144, [R6] ;  /* 0x000000000690783b */ /* 0x000fe80000000200 */
[----:B------:R2:W-:Y:S04]  /*1bc0*/  LDSM.16.M88.4 R184, [R6+0x4000] ;  /* 0x0040000006b8783b */ /* 0x0005e80000000200 */
[----:B------:R-:W-:Y:S04]  /*1bd0*/  LDSM.16.M88.4 R172, [R4] ;  /* 0x0000000004ac783b */ /* 0x000fe80000000200 */
[----:B------:R-:W-:Y:S04]  /*1be0*/  LDSM.16.M88.4 R188, [R4+0x4000] ;  /* 0x0040000004bc783b */ /* 0x000fe80000000200 */
[----:B------:R-:W-:Y:S01]  /*1bf0*/  LDSM.16.M88.4 R176, [R0] ;  /* 0x0000000000b0783b */ /* 0x000fe20000000200 */
[----:B-1----:R-:W-:-:S03]  /*1c00*/  IADD3 R7, R214, 0x8100, RZ ;  /* 0x00008100d6077810 */ /* 0x002fc60007ffe0ff */
[----:B------:R1:W-:Y:S01]  /*1c10*/  LDSM.16.M88.4 R192, [R0+0x4000] ;  /* 0x0040000000c0783b */ /* 0x0003e20000000200 */
[----:B------:R-:W-:-:S03]  /*1c20*/  @P0 IADD3 R213, R7, -0x20, RZ ;  /* 0xffffffe007d50810 */ /* 0x000fc60007ffe0ff */
[----:B------:R-:W-:Y:S01]  /*1c30*/  BAR.SYNC.DEFER_BLOCKING 0x0 ;  /* 0x0000000000007b1d */ /* 0x000fe20000010000 */
[----:B--2---:R-:W-:Y:S01]  /*1c40*/  IMAD.WIDE.U32 R6, R217, c[0x0][0x208], RZ ;  /* 0x00008200d9067a25 */ /* 0x004fe200078e00ff */
[C---:B------:R-:W-:Y:S02]  /*1c50*/  IADD3 R207, R213.reuse, 0x800, RZ ;  /* 0x00000800d5cf7810 */ /* 0x040fe40007ffe0ff */
[C---:B------:R-:W-:Y:S02]  /*1c60*/  IADD3 R206, R213.reuse, 0x1000, RZ ;  /* 0x00001000d5ce7810 */ /* 0x040fe40007ffe0ff */
[C---:B------:R-:W-:Y:S02]  /*1c70*/  IADD3 R205, R213.reuse, 0x1800, RZ ;  /* 0x00001800d5cd7810 */ /* 0x040fe40007ffe0ff */
[C---:B------:R-:W-:Y:S02]  /*1c80*/  IADD3 R204, R213.reuse, 0x2000, RZ ;  /* 0x00002000d5cc7810 */ /* 0x040fe40007ffe0ff */
[----:B------:R-:W-:-:S02]  /*1c90*/  IADD3 R203, R213, 0x2800, RZ ;  /* 0x00002800d5cb7810 */ /* 0x000fc40007ffe0ff */
[C---:B------:R-:W-:Y:S02]  /*1ca0*/  IADD3 R201, R213.reuse, 0x3000, RZ ;  /* 0x00003000d5c97810 */ /* 0x040fe40007ffe0ff */
[C---:B------:R-:W-:Y:S02]  /*1cb0*/  IADD3 R200, R213.reuse, 0x3800, RZ ;  /* 0x00003800d5c87810 */ /* 0x040fe40007ffe0ff */
[----:B------:R-:W-:Y:S01]  /*1cc0*/  IADD3 R199, R213, 0x4000, RZ ;  /* 0x00004000d5c77810 */ /* 0x000fe20007ffe0ff */
[----:B-1----:R-:W-:Y:S01]  /*1cd0*/  IMAD R0, R21, c[0x0][0x208], RZ ;  /* 0x0000820015007a24 */ /* 0x002fe200078e02ff */
[C---:B------:R-:W-:Y:S02]  /*1ce0*/  IADD3 R198, R213.reuse, 0x4800, RZ ;  /* 0x00004800d5c67810 */ /* 0x040fe40007ffe0ff */
[----:B------:R-:W-:Y:S01]  /*1cf0*/  IADD3 R197, R213, 0x5000, RZ ;  /* 0x00005000d5c57810 */ /* 0x000fe20007ffe0ff */
[----:B------:R-:W-:-:S04]  /*1d00*/  DEPBAR.LE SB0, 0x0 ;  /* 0x000080000000791a */ /* 0x000fc80000000000 */
[----:B------:R-:W-:Y:S01]  /*1d10*/  BAR.SYNC.DEFER_BLOCKING 0x0 ;  /* 0x0000000000007b1d */ /* 0x000fe20000010000 */
[----:B------:R-:W-:-:S05]  /*1d20*/  IADD3 R196, R213, 0x5800, RZ ;  /* 0x00005800d5c47810 */ /* 0x000fca0007ffe0ff */
[----:B------:R-:W3:Y:S04]  /*1d30*/  LDSM.16.M88.4 R12, [R214+0x8100] ;  /* 0x00810000d60c783b */ /* 0x000ee80000000200 */
[----:B------:R-:W-:Y:S04]  /*1d40*/  LDSM.16.M88.4 R32, [R213] ;  /* 0x00000000d520783b */ /* 0x000fe80000000200 */
[----:B----4-:R-:W-:Y:S04]  /*1d50*/  LDSM.16.M88.4 R16, [R214+0x8900] ;  /* 0x00890000d610783b */ /* 0x010fe80000000200 */
[----:B------:R-:W1:Y:S04]  /*1d60*/  LDSM.16.M88.4 R52, [R214+0x9100] ;  /* 0x00910000d634783b */ /* 0x000e680000000200 */
[----:B------:R-:W2:Y:S04]  /*1d70*/  LDSM.16.M88.4 R44, [R214+0x9900] ;  /* 0x00990000d62c783b */ /* 0x000ea80000000200 */
[----:B------:R-:W4:Y:S04]  /*1d80*/  LDSM.16.M88.4 R28, [R213+0x800] ;  /* 0x00080000d51c783b */ /* 0x000f280000000200 */
[----:B------:R-:W-:Y:S04]  /*1d90*/  LDSM.16.M88.4 R24, [R213+0x1000] ;  /* 0x00100000d518783b */ /* 0x000fe80000000200 */
[----:B------:R-:W-:Y:S04]  /*1da0*/  LDSM.16.M88.4 R60, [R213+0x1800] ;  /* 0x00180000d53c783b */ /* 0x000fe80000000200 */
[----:B------:R-:W-:Y:S04]  /*1db0*/  LDSM.16.M88.4 R72, [R213+0x2000] ;  /* 0x00200000d548783b */ /* 0x000fe80000000200 */
[----:B------:R-:W-:Y:S01]  /*1dc0*/  LDSM.16.M88.4 R68, [R213+0x2800] ;  /* 0x00280000d544783b */ /* 0x000fe20000000200 */
[----:B---3--:R-:W-:Y:S07]  /*1dd0*/  HMMA.16816.F32.BF16 R8, R120, R12, RZ ;  /* 0x0000000c7808723c */ /* 0x008fee00000418ff */
[----:B------:R-:W-:-:S04]  /*1de0*/  IMAD R13, R217, c[0x0][0x20c], R0 ;  /* 0x00008300d90d7a24 */ /* 0x000fc800078e0200 */
[----:B------:R-:W-:Y:S01]  /*1df0*/  IMAD.IADD R7, R7, 0x1, R13 ;  /* 0x0000000107077824 */ /* 0x000fe200078e020d */
[----:B-1----:R-:W-:Y:S03]  /*1e00*/  HMMA.16816.F32.BF16 R56, R120, R52, RZ ;  /* 0x000000347838723c */ /* 0x002fe600000418ff */
[----:B------:R-:W-:-:S05]  /*1e10*/  IMAD.WIDE.U32 R6, R216, c[0x0][0x218], R6 ;  /* 0x00008600d8067a25 */ /* 0x000fca00078e0006 */
[----:B------:R-:W-:Y:S01]  /*1e20*/  IADD3 R65, P0, R6, UR18, RZ ;  /* 0x0000001206417c10 */ /* 0x000fe2000ff1e0ff */
[----:B------:R-:W-:Y:S08]  /*1e30*/  HMMA.16816.F32.BF16 R12, R120, R14, RZ ;  /* 0x0000000e780c723c */ /* 0x000ff000000418ff */
[----:B------:R-:W-:Y:S07]  /*1e40*/  HMMA.16816.F32.BF16 R8, R144, R32, R8 ;  /* 0x000000209008723c */ /* 0x000fee0000041808 */
[----:B------:R-:W-:Y:S01]  /*1e50*/  IMAD R33, R20, c[0x0][0x218], RZ ;  /* 0x0000860014217a24 */ /* 0x000fe200078e02ff */
[----:B------:R-:W-:Y:S03]  /*1e60*/  HMMA.16816.F32.BF16 R52, R120, R54, RZ ;  /* 0x000000367834723c */ /* 0x000fe600000418ff */
[----:B------:R-:W-:-:S05]  /*1e70*/  IMAD R33, R216, c[0x0][0x21c], R33 ;  /* 0x00008700d8217a24 */ /* 0x000fca00078e0221 */
[----:B------:R-:W-:Y:S01]  /*1e80*/  IADD3.X R6, R7, UR16, R33, P0, !PT ;  /* 0x0000001007067c10 */ /* 0x000fe200087fe421 */
[----:B------:R-:W-:Y:S01]  /*1e90*/  HMMA.16816.F32.BF16 R20, R120, R16, RZ ;  /* 0x000000107814723c */ /* 0x000fe200000418ff */
[----:B------:R-:W-:-:S04]  /*1ea0*/  LEA R32, P0, R65, c[0x0][0x1f8], 0x1 ;  /* 0x00007e0041207a11 */ /* 0x000fc800078008ff */
[----:B------:R-:W-:Y:S01]  /*1eb0*/  LEA.HI.X R65, R65, c[0x0][0x1fc], R6, 0x1, P0 ;  /* 0x00007f0041417a11 */ /* 0x000fe200000f0c06 */
[----:B------:R-:W1:Y:S02]  /*1ec0*/  SHFL.IDX PT, R64, R32, RZ, 0x181f ;  /* 0x00181fff20407589 */ /* 0x000e6400000e0000 */
[C---:B------:R-:W-:Y:S02]  /*1ed0*/  HMMA.16816.F32.BF16 R16, R120.reuse, R18, RZ ;  /* 0x000000127810723c */ /* 0x040fe400000418ff */
[----:B------:R-:W3:Y:S04]  /*1ee0*/  SHFL.IDX PT, R43, R32, 0x1, 0x181f ;  /* 0x00381f00202b7f89 */ /* 0x000ee800000e0000 */
[----:B------:R-:W3:Y:S02]  /*1ef0*/  SHFL.IDX PT, R7, R32, 0x2, 0x181f ;  /* 0x00581f0020077f89 */ /* 0x000ee400000e0000 */
[----:B--2---:R-:W-:Y:S02]  /*1f00*/  HMMA.16816.F32.BF16 R48, R120, R44, RZ ;  /* 0x0000002c7830723c */ /* 0x004fe400000418ff */
[----:B------:R-:W2:Y:S04]  /*1f10*/  SHFL.IDX PT, R6, R65, RZ, 0x181f ;  /* 0x00181fff41067589 */ /* 0x000ea800000e0000 */
[----:B------:R-:W2:Y:S01]  /*1f20*/  SHFL.IDX PT, R4, R65, 0x1, 0x181f ;  /* 0x00381f0041047f89 */ /* 0x000ea200000e0000 */
[----:B------:R-:W-:Y:S01]  /*1f30*/  IMAD.WIDE R44, R231, 0x2, RZ ;  /* 0x00000002e72c7825 */ /* 0x000fe200078e02ff */
[C---:B----4-:R-:W-:Y:S02]  /*1f40*/  HMMA.16816.F32.BF16 R20, R144.reuse, R28, R20 ;  /* 0x0000001c9014723c */ /* 0x050fe40000041814 */
[----:B------:R-:W4:Y:S05]  /*1f50*/  SHFL.IDX PT, R0, R65, 0x2, 0x181f ;  /* 0x00581f0041007f89 */ /* 0x000f2a00000e0000 */
[----:B-1----:R-:W-:Y:S01]  /*1f60*/  IADD3 R28, P2, R64, R44, RZ ;  /* 0x0000002c401c7210 */ /* 0x002fe20007f5e0ff */
[----:B------:R-:W-:Y:S01]  /*1f70*/  HMMA.16816.F32.BF16 R16, R144, R30, R16 ;  /* 0x0000001e9010723c */ /* 0x000fe20000041810 */
[----:B---3--:R-:W-:-:S02]  /*1f80*/  IADD3 R82, P1, R44, R43, RZ ;  /* 0x0000002b2c527210 */ /* 0x008fc40007f3e0ff */
[----:B------:R-:W-:-:S04]  /*1f90*/  IADD3 R80, P0, R44, R7, RZ ;  /* 0x000000072c507210 */ /* 0x000fc80007f1e0ff */
[----:B------:R-:W-:Y:S01]  /*1fa0*/  IMAD.WIDE R30, R230, 0x2, RZ ;  /* 0x00000002e61e7825 */ /* 0x000fe200078e02ff */
[C---:B------:R-:W-:Y:S01]  /*1fb0*/  HMMA.16816.F32.BF16 R12, R144.reuse, R34, R12 ;  /* 0x00000022900c723c */ /* 0x040fe2000004180c */
[----:B------:R-:W1:Y:S02]  /*1fc0*/  LDSM.16.M88.4 R32, [R214+0xa100] ;  /* 0x00a10000d620783b */ /* 0x000e640000000200 */
[----:B--2---:R-:W-:Y:S01]  /*1fd0*/  IMAD.X R29, R6, 0x1, R45, P2 ;  /* 0x00000001061d7824 */ /* 0x004fe200010e062d */
[----:B------:R-:W-:Y:S01]  /*1fe0*/  IADD3 R76, P2, R64, R30, RZ ;  /* 0x0000001e404c7210 */ /* 0x000fe20007f5e0ff */
[C---:B------:R-:W-:Y:S01]  /*1ff0*/  IMAD.X R83, R45.reuse, 0x1, R4, P1 ;  /* 0x000000012d537824 */ /* 0x040fe200008e0604 */
[----:B------:R-:W-:Y:S02]  /*2000*/  IADD3 R86, P1, R30, R43, RZ ;  /* 0x0000002b1e567210 */ /* 0x000fe40007f3e0ff */
[----:B------:R-:W-:Y:S01]  /*2010*/  HMMA.16816.F32.BF16 R56, R144, R24, R56 ;  /* 0x000000189038723c */ /* 0x000fe20000041838 */
[----:B------:R-:W-:Y:S01]  /*2020*/  IMAD.X R77, R6, 0x1, R31, P2 ;  /* 0x00000001064d7824 */ /* 0x000fe200010e061f */
[----:B------:R-:W-:Y:S01]  /*2030*/  LOP3.LUT P2, RZ, R42, 0x4, RZ, 0xc0, !PT ;  /* 0x000000042aff7812 */ /* 0x000fe2000784c0ff */
[----:B----4-:R-:W-:Y:S01]  /*2040*/  IMAD.X R81, R45, 0x1, R0, P0 ;  /* 0x000000012d517824 */ /* 0x010fe200000e0600 */
[----:B------:R-:W-:Y:S01]  /*2050*/  IADD3 R84, P0, R30, R7, RZ ;  /* 0x000000071e547210 */ /* 0x000fe20007f1e0ff */
[----:B------:R-:W-:Y:S01]  /*2060*/  IMAD.X R87, R31, 0x1, R4, P1 ;  /* 0x000000011f577824 */ /* 0x000fe200008e0604 */
[----:B------:R-:W-:-:S02]  /*2070*/  ISETP.GE.AND P1, PT, R41, c[0x0][0x1d4], PT ;  /* 0x0000750029007a0c */ /* 0x000fc40003f26270 */
[----:B------:R-:W-:Y:S01]  /*2080*/  HMMA.16816.F32.BF16 R52, R144, R26, R52 ;  /* 0x0000001a9034723c */ /* 0x000fe20000041834 */
[----:B------:R-:W2:Y:S01]  /*2090*/  LDSM.16.M88.4 R24, [R214+0xa900] ;  /* 0x00a90000d618783b */ /* 0x000ea20000000200 */
[----:B------:R-:W-:Y:S01]  /*20a0*/  IMAD.X R85, R31, 0x1, R0, P0 ;  /* 0x000000011f557824 */ /* 0x000fe200000e0600 */
[----:B------:R-:W-:Y:S02]  /*20b0*/  SEL R0, R40, 0xffffffe0, !P2 ;  /* 0xffffffe028007807 */ /* 0x000fe40005000000 */
[C---:B------:R-:W-:Y:S01]  /*20c0*/  ISETP.LT.OR P2, PT, R38.reuse, 0x1, P1 ;  /* 0x000000012600780c */ /* 0x040fe20000f41670 */
[----:B------:R-:W-:Y:S01]  /*20d0*/  @!PT LDS RZ, [RZ] ;  /* 0x00000000fffff984 */ /* 0x000fe20000000800 */
[----:B------:R-:W-:Y:S01]  /*20e0*/  @!PT LDS RZ, [RZ] ;  /* 0x00000000fffff984 */ /* 0x000fe20000000800 */
[----:B------:R-:W-:Y:S01]  /*20f0*/  @!PT LDS RZ, [RZ] ;  /* 0x00000000fffff984 */ /* 0x000fe20000000800 */
[----:B------:R2:W-:Y:S01]  /*2100*/  LDGSTS.E.BYPASS.LTC128B.128 [R218+0x100], [R28.64], !P5 ;  /* 0x001000001cda7fae */ /* 0x0005e2000e901d4e */
[C---:B------:R-:W-:Y:S01]  /*2110*/  ISETP.LT.OR P0, PT, R38.reuse, 0x21, P6 ;  /* 0x000000212600780c */ /* 0x040fe20003701670 */
[----:B------:R-:W-:Y:S01]  /*2120*/  HMMA.16816.F32.BF16 R44, R120, R46, RZ ;  /* 0x0000002e782c723c */ /* 0x000fe200000418ff */
[----:B------:R-:W-:Y:S01]  /*2130*/  ISETP.LT.OR P5, PT, R38, 0x21, P1 ;  /* 0x000000212600780c */ /* 0x000fe20000fa1670 */
[----:B------:R-:W-:Y:S01]  /*2140*/  IMAD R211, R0, 0x2, R214 ;  /* 0x0000000200d37824 */ /* 0x000fe200078e02d6 */
[----:B------:R-:W-:Y:S01]  /*2150*/  ISETP.LT.OR P6, PT, R38, 0x41, P6 ;  /* 0x000000412600780c */ /* 0x000fe200037c1670 */
[----:B------:R-:W-:Y:S01]  /*2160*/  IMAD R202, R0, 0x2, R213 ;  /* 0x0000000200ca7824 */ /* 0x000fe200078e02d5 */
[----:B------:R-:W-:-:S02]  /*2170*/  ISETP.LT.OR P1, PT, R38, 0x41, P1 ;  /* 0x000000412600780c */ /* 0x000fc40000f21670 */
[----:B------:R-:W-:Y:S01]  /*2180*/  IADD3 R0, R36, -0x1, RZ ;  /* 0xffffffff24007810 */ /* 0x000fe20007ffe0ff */
[----:B------:R-:W-:Y:S01]  /*2190*/  HMMA.16816.F32.BF16 R48, R144, R60, R48 ;  /* 0x0000003c9030723c */ /* 0x000fe20000041830 */
[----:B------:R-:W-:Y:S01]  /*21a0*/  SHF.R.S32.HI R38, RZ, 0x1f, R231 ;  /* 0x0000001fff267819 */ /* 0x000fe200000114e7 */
[----:B------:R3:W-:Y:S04]  /*21b0*/  LDGSTS.E.BYPASS.LTC128B.128 [R218+0x3100], [R76.64], !P2 ;  /* 0x031000004cda7fae */ /* 0x0007e8000d101d4e */
[----:B------:R4:W-:Y:S01]  /*21c0*/  LDGSTS.E.BYPASS.LTC128B.128 [R218+0x1100], [R82.64], !P0 ;  /* 0x0110000052da7fae */ /* 0x0009e2000c101d4e */
[----:B------:R-:W-:Y:S01]  /*21d0*/  ISETP.GT.AND P0, PT, R0, R215, PT ;  /* 0x000000d70000720c */ /* 0x000fe20003f04270 */
[----:B-1----:R-:W-:Y:S02]  /*21e0*/  HMMA.16816.F32.BF16 R40, R120, R32, RZ ;  /* 0x000000207828723c */ /* 0x002fe400000418ff */
[----:B------:R1:W-:Y:S04]  /*21f0*/  LDGSTS.E.BYPASS.LTC128B.128 [R218+0x4100], [R86.64], !P5 ;  /* 0x0410000056da7fae */ /* 0x0003e8000e901d4e */
[----:B------:R4:W-:Y:S02]  /*2200*/  LDGSTS.E.BYPASS.LTC128B.128 [R218+0x2100], [R80.64], !P6 ;  /* 0x0210000050da7fae */ /* 0x0009e4000f101d4e */
[----:B------:R-:W-:Y:S02]  /*2210*/  HMMA.16816.F32.BF16 R44, R144, R62, R44 ;  /* 0x0000003e902c723c */ /* 0x000fe4000004182c */
[----:B------:R1:W-:Y:S01]  /*2220*/  LDGSTS.E.BYPASS.LTC128B.128 [R218+0x5100], [R84.64], !P1 ;  /* 0x0510000054da7fae */ /* 0x0003e2000c901d4e */
[----:B------:R-:W-:-:S03]  /*2230*/  ISETP.GT.AND P1, PT, R219, 0x5f, PT ;  /* 0x0000005fdb00780c */ /* 0x000fc60003f24270 */
[----:B------:R-:W1:Y:S02]  /*2240*/  LDSM.16.M88.4 R64, [R211+0x8100] ;  /* 0x00810000d340783b */ /* 0x000e640000000200 */
[C---:B--2---:R-:W-:Y:S02]  /*2250*/  HMMA.16816.F32.BF16 R28, R120.reuse, R24, RZ ;  /* 0x00000018781c723c */ /* 0x044fe400000418ff */
[----:B------:R-:W2:Y:S04]  /*2260*/  LDSM.16.M88.4 R60, [R211+0x9100] ;  /* 0x00910000d33c783b */ /* 0x000ea80000000200 */
[----:B---3--:R-:W3:Y:S02]  /*2270*/  LDSM.16.M88.4 R76, [R211+0x8900] ;  /* 0x00890000d34c783b */ /* 0x008ee40000000200 */
[C---:B------:R-:W-:Y:S02]  /*2280*/  HMMA.16816.F32.BF16 R32, R120.reuse, R34, RZ ;  /* 0x000000227820723c */ /* 0x040fe400000418ff */
[----:B------:R-:W-:Y:S04]  /*2290*/  LDSM.16.M88.4 R92, [R214+0xd100] ;  /* 0x00d10000d65c783b */ /* 0x000fe80000000200 */
[----:B------:R-:W-:Y:S02]  /*22a0*/  LDSM.16.M88.4 R88, [R213+0x3000] ;  /* 0x00300000d558783b */ /* 0x000fe40000000200 */
[----:B------:R-:W-:Y:S02]  /*22b0*/  HMMA.16816.F32.BF16 R24, R120, R26, RZ ;  /* 0x0000001a7818723c */ /* 0x000fe400000418ff */
[----:B----4-:R-:W-:Y:S04]  /*22c0*/  LDSM.16.M88.4 R80, [R213+0x4000] ;  /* 0x00400000d550783b */ /* 0x010fe80000000200 */
[----:B-1----:R-:W-:Y:S02]  /*22d0*/  LDSM.16.M88.4 R84, [R213+0x3800] ;  /* 0x00380000d554783b */ /* 0x002fe40000000200 */
[C---:B------:R-:W-:Y:S02]  /*22e0*/  HMMA.16816.F32.BF16 R40, R144.reuse, R72, R40 ;  /* 0x000000489028723c */ /* 0x040fe40000041828 */
[----:B------:R-:W-:Y:S04]  /*22f0*/  LDSM.16.M88.4 R96, [R211+0xc100] ;  /* 0x00c10000d360783b */ /* 0x000fe80000000200 */
[----:B------:R-:W0:Y:S02]  /*2300*/  LDGDEPBAR ;  /* 0x00000000000079af */ /* 0x000e240000000000 */
[C---:B------:R-:W-:Y:S02]  /*2310*/  HMMA.16816.F32.BF16 R32, R144.reuse, R74, R32 ;  /* 0x0000004a9020723c */ /* 0x040fe40000041820 */
[----:B------:R-:W1:Y:S06]  /*2320*/  LDSM.16.M88.4 R72, [R211+0x9900] ;  /* 0x00990000d348783b */ /* 0x000e6c0000000200 */
[C---:B------:R-:W-:Y:S08]  /*2330*/  HMMA.16816.F32.BF16 R28, R144.reuse, R68, R28 ;  /* 0x00000044901c723c */ /* 0x040ff0000004181c */
[----:B------:R-:W-:Y:S01]  /*2340*/  HMMA.16816.F32.BF16 R24, R144, R70, R24 ;  /* 0x000000469018723c */ /* 0x000fe20000041818 */
[----:B------:R-:W4:Y:S07]  /*2350*/  LDSM.16.M88.4 R68, [R211+0xa100] ;  /* 0x00a10000d344783b */ /* 0x000f2e0000000200 */
[C---:B------:R-:W-:Y:S08]  /*2360*/  HMMA.16816.F32.BF16 R8, R172.reuse, R64, R8 ;  /* 0x00000040ac08723c */ /* 0x040ff00000041808 */
[C---:B------:R-:W-:Y:S01]  /*2370*/  HMMA.16816.F32.BF16 R12, R172.reuse, R66, R12 ;  /* 0x00000042ac0c723c */ /* 0x040fe2000004180c */
[----:B------:R-:W4:Y:S07]  /*2380*/  LDSM.16.M88.4 R64, [R211+0xa900] ;  /* 0x00a90000d340783b */ /* 0x000f2e0000000200 */
[C---:B--2---:R-:W-:Y:S08]  /*2390*/  HMMA.16816.F32.BF16 R56, R172.reuse, R60, R56 ;  /* 0x0000003cac38723c */ /* 0x044ff00000041838 */
[C---:B------:R-:W-:Y:S01]  /*23a0*/  HMMA.16816.F32.BF16 R52, R172.reuse, R62, R52 ;  /* 0x0000003eac34723c */ /* 0x040fe20000041834 */
[----:B------:R-:W2:Y:S07]  /*23b0*/  LDSM.16.M88.4 R60, [R202+0x800] ;  /* 0x00080000ca3c783b */ /* 0x000eae0000000200 */
[C---:B---3--:R-:W-:Y:S08]  /*23c0*/  HMMA.16816.F32.BF16 R20, R172.reuse, R76, R20 ;  /* 0x0000004cac14723c */ /* 0x048ff00000041814 */
[C---:B------:R-:W-:Y:S01]  /*23d0*/  HMMA.16816.F32.BF16 R16, R172.reuse, R78, R16 ;  /* 0x0000004eac10723c */ /* 0x040fe20000041810 */
[----:B------:R-:W3:Y:S07]  /*23e0*/  LDSM.16.M88.4 R76, [R202] ;  /* 0x00000000ca4c783b */ /* 0x000eee0000000200 */
[C---:B-1----:R-:W-:Y:S08]  /*23f0*/  HMMA.16816.F32.BF16 R48, R172.reuse, R72, R48 ;  /* 0x00000048ac30723c */ /* 0x042ff00000041830 */
[C---:B------:R-:W-:Y:S01]  /*2400*/  HMMA.16816.F32.BF16 R44, R172.reuse, R74, R44 ;  /* 0x0000004aac2c723c */ /* 0x040fe2000004182c */
[----:B------:R-:W1:Y:S07]  /*2410*/  LDSM.16.M88.4 R72, [R202+0x1000] ;  /* 0x00100000ca48783b */ /* 0x000e6e0000000200 */
[C---:B----4-:R-:W-:Y:S08]  /*2420*/  HMMA.16816.F32.BF16 R40, R172.reuse, R68, R40 ;  /* 0x00000044ac28723c */ /* 0x050ff00000041828 */
[C---:B------:R-:W-:Y:S01]  /*2430*/  HMMA.16816.F32.BF16 R32, R172.reuse, R70, R32 ;  /* 0x00000046ac20723c */ /* 0x040fe20000041820 */
[----:B------:R-:W4:Y:S07]  /*2440*/  LDSM.16.M88.4 R68, [R202+0x1800] ;  /* 0x00180000ca44783b */ /* 0x000f2e0000000200 */
[C---:B------:R-:W-:Y:S08]  /*2450*/  HMMA.16816.F32.BF16 R28, R172.reuse, R64, R28 ;  /* 0x00000040ac1c723c */ /* 0x040ff0000004181c */
[----:B------:R-:W-:Y:S01]  /*2460*/  HMMA.16816.F32.BF16 R24, R172, R66, R24 ;  /* 0x00000042ac18723c */ /* 0x000fe20000041818 */
[----:B------:R-:W4:Y:S07]  /*2470*/  LDSM.16.M88.4 R64, [R202+0x2000] ;  /* 0x00200000ca40783b */ /* 0x000f2e0000000200 */
[C---:B--2---:R-:W-:Y:S08]  /*2480*/  HMMA.16816.F32.BF16 R20, R176.reuse, R60, R20 ;  /* 0x0000003cb014723c */ /* 0x044ff00000041814 */
[C---:B------:R-:W-:Y:S01]  /*2490*/  HMMA.16816.F32.BF16 R16, R176.reuse, R62, R16 ;  /* 0x0000003eb010723c */ /* 0x040fe20000041810 */
[----:B------:R-:W2:Y:S07]  /*24a0*/  LDSM.16.M88.4 R60, [R214+0xb100] ;  /* 0x00b10000d63c783b */ /* 0x000eae0000000200 */
[C---:B---3--:R-:W-:Y:S08]  /*24b0*/  HMMA.16816.F32.BF16 R8, R176.reuse, R76, R8 ;  /* 0x0000004cb008723c */ /* 0x048ff00000041808 */
[C---:B------:R-:W-:Y:S01]  /*24c0*/  HMMA.16816.F32.BF16 R12, R176.reuse, R78, R12 ;  /* 0x0000004eb00c723c */ /* 0x040fe2000004180c */
[----:B------:R-:W3:Y:S07]  /*24d0*/  LDSM.16.M88.4 R76, [R202+0x2800] ;  /* 0x00280000ca4c783b */ /* 0x000eee0000000200 */
        /* <DEDUP_REMOVED lines=10> */
[----:B------:R-:W-:Y:S01]  /*2580*/  HMMA.16816.F32.BF16 R12, R180, R62, R12 ;  /* 0x0000003eb40c723c */ /* 0x000fe2000004180c */
[----:B------:R-:W2:Y:S07]  /*2590*/  LDSM.16.M88.4 R60, [R214+0xd900] ;  /* 0x00d90000d63c783b */ /* 0x000eae0000000200 */
[C---:B---3--:R-:W-:Y:S08]  /*25a0*/  HMMA.16816.F32.BF16 R28, R176.reuse, R76, R28 ;  /* 0x0000004cb01c723c */ /* 0x048ff0000004181c */
[----:B------:R-:W-:Y:S01]  /*25b0*/  HMMA.16816.F32.BF16 R24, R176, R78, R24 ;  /* 0x0000004eb018723c */ /* 0x000fe20000041818 */
        /* <DEDUP_REMOVED lines=8> */
[C---:B------:R-:W-:Y:S01]  /*2640*/  HMMA.16816.F32.BF16 R44, R180.reuse, R66, R44 ;  /* 0x00000042b42c723c */ /* 0x040fe2000004182c */
[----:B------:R-:W1:Y:S07]  /*2650*/  LDSM.16.M88.4 R64, [R211+0xb100] ;  /* 0x00b10000d340783b */ /* 0x000e6e0000000200 */
[C---:B--2---:R-:W-:Y:S08]  /*2660*/  HMMA.16816.F32.BF16 R28, R180.reuse, R60, R28 ;  /* 0x0000003cb41c723c */ /* 0x044ff0000004181c */
[C---:B------:R-:W-:Y:S01]  /*2670*/  HMMA.16816.F32.BF16 R24, R180.reuse, R62, R24 ;  /* 0x0000003eb418723c */ /* 0x040fe20000041818 */
[----:B------:R-:W2:Y:S07]  /*2680*/  LDSM.16.M88.4 R60, [R211+0xb900] ;  /* 0x00b90000d33c783b */ /* 0x000eae0000000200 */
[C---:B------:R-:W-:Y:S08]  /*2690*/  HMMA.16816.F32.BF16 R40, R180.reuse, R92, R40 ;  /* 0x0000005cb428723c */ /* 0x040ff00000041828 */
[----:B------:R-:W-:Y:S01]  /*26a0*/  HMMA.16816.F32.BF16 R32, R180, R94, R32 ;  /* 0x0000005eb420723c */ /* 0x000fe20000041820 */
[----:B------:R-:W1:Y:S07]  /*26b0*/  LDSM.16.M88.4 R92, [R211+0xc900] ;  /* 0x00c90000d35c783b */ /* 0x000e6e0000000200 */
[C---:B------:R-:W-:Y:S08]  /*26c0*/  HMMA.16816.F32.BF16 R8, R184.reuse, R88, R8 ;  /* 0x00000058b808723c */ /* 0x040ff00000041808 */
[C---:B------:R-:W-:Y:S01]  /*26d0*/  HMMA.16816.F32.BF16 R12, R184.reuse, R90, R12 ;  /* 0x0000005ab80c723c */ /* 0x040fe2000004180c */
[----:B------:R-:W1:Y:S07]  /*26e0*/  LDSM.16.M88.4 R88, [R211+0xd100] ;  /* 0x00d10000d358783b */ /* 0x000e6e0000000200 */
[C---:B------:R-:W-:Y:S08]  /*26f0*/  HMMA.16816.F32.BF16 R20, R184.reuse, R84, R20 ;  /* 0x00000054b814723c */ /* 0x040ff00000041814 */
[C---:B------:R-:W-:Y:S01]  /*2700*/  HMMA.16816.F32.BF16 R16, R184.reuse, R86, R16 ;  /* 0x00000056b810723c */ /* 0x040fe20000041810 */
[----:B------:R-:W2:Y:S07]  /*2710*/  LDSM.16.M88.4 R84, [R211+0xd900] ;  /* 0x00d90000d354783b */ /* 0x000eae0000000200 */
[C---:B------:R-:W-:Y:S08]  /*2720*/  HMMA.16816.F32.BF16 R56, R184.reuse, R80, R56 ;  /* 0x00000050b838723c */ /* 0x040ff00000041838 */
        /* <DEDUP_REMOVED lines=9> */
[----:B------:R-:W-:Y:S01]  /*27c0*/  HMMA.16816.F32.BF16 R24, R184, R70, R24 ;  /* 0x00000046b818723c */ /* 0x000fe20000041818 */
[----:B------:R-:W4:Y:S07]  /*27d0*/  LDSM.16.M88.4 R68, [R202+0x4800] ;  /* 0x00480000ca44783b */ /* 0x000f2e0000000200 */
[C---:B------:R-:W-:Y:S08]  /*27e0*/  HMMA.16816.F32.BF16 R8, R188.reuse, R64, R8 ;  /* 0x00000040bc08723c */ /* 0x040ff00000041808 */
[C---:B------:R-:W-:Y:S01]  /*27f0*/  HMMA.16816.F32.BF16 R12, R188.reuse, R66, R12 ;  /* 0x00000042bc0c723c */ /* 0x040fe2000004180c */
[----:B------:R-:W1:Y:S07]  /*2800*/  LDSM.16.M88.4 R64, [R202+0x5000] ;  /* 0x00500000ca40783b */ /* 0x000e6e0000000200 */
[C---:B--2---:R-:W-:Y:S08]  /*2810*/  HMMA.16816.F32.BF16 R20, R188.reuse, R60, R20 ;  /* 0x0000003cbc14723c */ /* 0x044ff00000041814 */
[----:B------:R-:W-:Y:S01]  /*2820*/  HMMA.16816.F32.BF16 R16, R188, R62, R16 ;  /* 0x0000003ebc10723c */ /* 0x000fe20000041810 */
[----:B------:R-:W2:Y:S01]  /*2830*/  LDSM.16.M88.4 R60, [R202+0x5800] ;  /* 0x00580000ca3c783b */ /* 0x000ea20000000200 */
[----:B------:R-:W-:-:S06]  /*2840*/  DEPBAR.LE SB0, 0x0 ;  /* 0x000080000000791a */ /* 0x000fcc0000000000 */
        /* <DEDUP_REMOVED lines=8> */
[C---:B------:R-:W-:Y:S08]  /*28d0*/  HMMA.16816.F32.BF16 R8, R192.reuse, R80, R8 ;  /* 0x00000050c008723c */ /* 0x040ff00000041808 */
[C---:B------:R-:W-:Y:S08]  /*28e0*/  HMMA.16816.F32.BF16 R12, R192.reuse, R82, R12 ;  /* 0x00000052c00c723c */ /* 0x040ff0000004180c */
[C---:B---3--:R-:W-:Y:S08]  /*28f0*/  HMMA.16816.F32.BF16 R20, R192.reuse, R76, R20 ;  /* 0x0000004cc014723c */ /* 0x048ff00000041814 */
[C---:B------:R-:W-:Y:S08]  /*2900*/  HMMA.16816.F32.BF16 R16, R192.reuse, R78, R16 ;  /* 0x0000004ec010723c */ /* 0x040ff00000041810 */
[C---:B-1----:R-:W-:Y:S08]  /*2910*/  HMMA.16816.F32.BF16 R56, R192.reuse, R72, R56 ;  /* 0x00000048c038723c */ /* 0x042ff00000041838 */
[C---:B------:R-:W-:Y:S08]  /*2920*/  HMMA.16816.F32.BF16 R52, R192.reuse, R74, R52 ;  /* 0x0000004ac034723c */ /* 0x040ff00000041834 */
[C---:B----4-:R-:W-:Y:S08]  /*2930*/  HMMA.16816.F32.BF16 R48, R192.reuse, R68, R48 ;  /* 0x00000044c030723c */ /* 0x050ff00000041830 */
[C---:B------:R-:W-:Y:S08]  /*2940*/  HMMA.16816.F32.BF16 R44, R192.reuse, R70, R44 ;  /* 0x00000046c02c723c */ /* 0x040ff0000004182c */
[C---:B------:R-:W-:Y:S08]  /*2950*/  HMMA.16816.F32.BF16 R40, R192.reuse, R64, R40 ;  /* 0x00000040c028723c */ /* 0x040ff00000041828 */
[C---:B------:R-:W-:Y:S08]  /*2960*/  HMMA.16816.F32.BF16 R32, R192.reuse, R66, R32 ;  /* 0x00000042c020723c */ /* 0x040ff00000041820 */
[C---:B--2---:R-:W-:Y:S08]  /*2970*/  HMMA.16816.F32.BF16 R28, R192.reuse, R60, R28 ;  /* 0x0000003cc01c723c */ /* 0x044ff0000004181c */
[----:B------:R-:W-:Y:S01]  /*2980*/  HMMA.16816.F32.BF16 R24, R192, R62, R24 ;  /* 0x0000003ec018723c */ /* 0x000fe20000041818 */
[----:B------:R-:W-:Y:S06]  /*2990*/  BAR.SYNC.DEFER_BLOCKING 0x0 ;  /* 0x0000000000007b1d */ /* 0x000fec0000010000 */
[----:B------:R-:W-:Y:S06]  /*29a0*/  @!P0 BRA `(.L_x_23) ;  /* 0x000003f000008947 */ /* 0x000fec0003800000 */
[----:B------:R-:W-:Y:S01]  /*29b0*/  PLOP3.LUT P2, PT, PT, PT, UP3, 0x80, 0x0 ;  /* 0x000000000000781c */ /* 0x000fe20003f4f038 */
[----:B------:R-:W-:Y:S01]  /*29c0*/  IMAD.MOV.U32 R216, RZ, RZ, RZ ;  /* 0x000000ffffd87224 */ /* 0x000fe200078e00ff */
[----:B------:R-:W-:-:S02]  /*29d0*/  IADD3 R217, R219, R100, R220 ;  /* 0x00000064dbd97210 */ /* 0x000fc40007ffe0dc */
[----:B------:R-:W-:Y:S02]  /*29e0*/  PLOP3.LUT P0, PT, PT, PT, UP3, 0x80, 0x0 ;  /* 0x000000000000781c */ /* 0x000fe40003f0f038 */
[----:B------:R-:W-:-:S05]  /*29f0*/  IADD3 R217, R217, -0x60, RZ ;  /* 0xffffffa0d9d97810 */ /* 0x000fca0007ffe0ff */
[----:B------:R-:W-:Y:S02]  /*2a00*/  IMAD.MOV.U32 R0, RZ, RZ, R217 ;  /* 0x000000ffff007224 */ /* 0x000fe400078e00d9 */
[----:B------:R-:W-:-:S05]  /*2a10*/  @P2 IMAD.HI.U32 R4, R217, c[0x0][0x2bc], RZ ;  /* 0x0000af00d9042a27 */ /* 0x000fca00078e00ff */
[----:B------:R-:W-:-:S04]  /*2a20*/  @P0 SHF.R.U32.HI R0, RZ, c[0x0][0x2c0], R4 ;  /* 0x0000b000ff000a19 */ /* 0x000fc80000011604 */
[----:B------:R-:W-:-:S04]  /*2a30*/  @!P1 IADD3 R7, P0, R0, UR12, RZ ;  /* 0x0000000c00079c10 */ /* 0x000fc8000ff1e0ff */
[----:B------:R-:W-:Y:S02]  /*2a40*/  @!P1 LEA.HI.X.SX32 R4, R0, UR7, 0x1, P0 ;  /* 0x0000000700049c11 */ /* 0x000fe400080f0eff */
[----:B------:R-:W-:-:S04]  /*2a50*/  @!P1 LEA R6, P0, R7, c[0x0][0x2a0], 0x2 ;  /* 0x0000a80007069a11 */ /* 0x000fc800078010ff */
[----:B------:R-:W-:-:S05]  /*2a60*/  @!P1 LEA.HI.X R7, R7, c[0x0][0x2a4], R4, 0x2, P0 ;  /* 0x0000a90007079a11 */ /* 0x000fca00000f1404 */
[----:B------:R-:W2:Y:S01]  /*2a70*/  @!P1 LDG.E R216, [R6.64] ;  /* 0x0000000e06d89981 */ /* 0x000ea2000c1e1900 */
[----:B------:R-:W-:Y:S01]  /*2a80*/  IMAD.MOV R0, RZ, RZ, -R0 ;  /* 0x000000ffff007224 */ /* 0x000fe200078e0a00 */
[----:B------:R-:W-:Y:S02]  /*2a90*/  SHF.L.U64.HI R60, R231, 0x1, R38 ;  /* 0x00000001e73c7819 */ /* 0x000fe40000010226 */
[----:B------:R-:W-:Y:S01]  /*2aa0*/  SHF.L.U64.HI R4, R230, 0x1, R233 ;  /* 0x00000001e6047819 */ /* 0x000fe200000102e9 */
[----:B------:R-:W-:-:S04]  /*2ab0*/  IMAD R217, R0, c[0x0][0x2b8], R217 ;  /* 0x0000ae0000d97a24 */ /* 0x000fc800078e02d9 */
[----:B------:R-:W-:Y:S01]  /*2ac0*/  IMAD.WIDE.U32 R62, R217, c[0x0][0x1e0], RZ ;  /* 0x00007800d93e7a25 */ /* 0x000fe200078e00ff */
[----:B------:R-:W-:-:S05]  /*2ad0*/  SHF.R.S32.HI R0, RZ, 0x1f, R217 ;  /* 0x0000001fff007819 */ /* 0x000fca00000114d9 */
[----:B------:R-:W-:-:S04]  /*2ae0*/  IMAD R0, R0, c[0x0][0x1e0], RZ ;  /* 0x0000780000007a24 */ /* 0x000fc800078e02ff */
[----:B------:R-:W-:-:S04]  /*2af0*/  IMAD R61, R217, c[0x0][0x1e4], R0 ;  /* 0x00007900d93d7a24 */ /* 0x000fc800078e0200 */
[----:B------:R-:W-:Y:S01]  /*2b00*/  IMAD.IADD R63, R63, 0x1, R61 ;  /* 0x000000013f3f7824 */ /* 0x000fe200078e023d */
[----:B--2---:R-:W-:-:S03]  /*2b10*/  SHF.R.S32.HI R61, RZ, 0x1f, R216 ;  /* 0x0000001fff3d7819 */ /* 0x004fc600000114d8 */
[----:B------:R-:W-:-:S04]  /*2b20*/  IMAD.WIDE.U32 R6, R216, c[0x0][0x1f0], R62 ;  /* 0x00007c00d8067a25 */ /* 0x000fc800078e003e */
[----:B------:R-:W-:Y:S01]  /*2b30*/  IMAD R61, R61, c[0x0][0x1f0], RZ ;  /* 0x00007c003d3d7a24 */ /* 0x000fe200078e02ff */
[----:B------:R-:W-:Y:S02]  /*2b40*/  IADD3 R68, P0, R6, UR10, RZ ;  /* 0x0000000a06447c10 */ /* 0x000fe4000ff1e0ff */
[----:B------:R-:W-:Y:S01]  /*2b50*/  SEL R6, RZ, 0x10, P4 ;  /* 0x00000010ff067807 */ /* 0x000fe20002000000 */
[----:B------:R-:W-:Y:S01]  /*2b60*/  IMAD R0, R216, c[0x0][0x1f4], R61 ;  /* 0x00007d00d8007a24 */ /* 0x000fe200078e023d */
[----:B------:R-:W-:Y:S02]  /*2b70*/  IADD3 R61, -R232, 0x10, RZ ;  /* 0x00000010e83d7810 */ /* 0x000fe40007ffe1ff */
[----:B------:R-:W-:Y:S02]  /*2b80*/  IADD3 R62, -R6, 0x10, RZ ;  /* 0x00000010063e7810 */ /* 0x000fe40007ffe1ff */
[----:B------:R-:W-:Y:S01]  /*2b90*/  IADD3.X R7, R7, UR6, R0, P0, !PT ;  /* 0x0000000607077c10 */ /* 0x000fe200087fe400 */
[----:B------:R-:W-:Y:S01]  /*2ba0*/  IMAD.SHL.U32 R0, R230, 0x2, RZ ;  /* 0x00000002e6007824 */ /* 0x000fe200078e00ff */
[----:B------:R-:W-:-:S02]  /*2bb0*/  LEA R70, P0, R68, c[0x0][0x1c8], 0x1 ;  /* 0x0000720044467a11 */ /* 0x000fc400078008ff */
[----:B------:R-:W-:Y:S02]  /*2bc0*/  LOP3.LUT R62, R62, 0xf, RZ, 0xc0, !PT ;  /* 0x0000000f3e3e7812 */ /* 0x000fe400078ec0ff */
[----:B------:R-:W-:Y:S01]  /*2bd0*/  LEA.HI.X R68, R68, c[0x0][0x1cc], R7, 0x1, P0 ;  /* 0x0000730044447a11 */ /* 0x000fe200000f0c07 */
[----:B------:R-:W-:Y:S01]  /*2be0*/  SHFL.IDX PT, R66, R70, RZ, 0x181f ;  /* 0x00181fff46427589 */ /* 0x000fe200000e0000 */
[----:B------:R-:W-:Y:S01]  /*2bf0*/  IMAD.SHL.U32 R7, R231, 0x2, RZ ;  /* 0x00000002e7077824 */ /* 0x000fe200078e00ff */
[----:B------:R-:W-:Y:S02]  /*2c00*/  LOP3.LUT R61, R61, 0xf, RZ, 0xc0, !PT ;  /* 0x0000000f3d3d7812 */ /* 0x000fe400078ec0ff */
[----:B------:R-:W1:Y:S04]  /*2c10*/  SHFL.IDX PT, R63, R70, 0x2, 0x181f ;  /* 0x00581f00463f7f89 */ /* 0x000e6800000e0000 */
[----:B------:R-:W2:Y:S04]  /*2c20*/  SHFL.IDX PT, R69, R68, RZ, 0x181f ;  /* 0x00181fff44457589 */ /* 0x000ea800000e0000 */
[----:B------:R3:W4:Y:S04]  /*2c30*/  SHFL.IDX PT, R64, R70, 0x1, 0x181f ;  /* 0x00381f0046407f89 */ /* 0x00072800000e0000 */
[----:B------:R-:W5:Y:S04]  /*2c40*/  SHFL.IDX PT, R65, R68, 0x2, 0x181f ;  /* 0x00581f0044417f89 */ /* 0x000f6800000e0000 */
[----:B------:R5:W5:Y:S01]  /*2c50*/  SHFL.IDX PT, R67, R68, 0x1, 0x181f ;  /* 0x00381f0044437f89 */ /* 0x000b6200000e0000 */
[----:B-1----:R-:W-:-:S02]  /*2c60*/  IADD3 R72, P2, P0, R62, R63, R7 ;  /* 0x0000003f3e487210 */ /* 0x002fc4000785e007 */
[----:B---3--:R-:W-:-:S05]  /*2c70*/  IADD3 R70, P6, R66, R7, RZ ;  /* 0x0000000742467210 */ /* 0x008fca0007fde0ff */
[C-C-:B--2---:R-:W-:Y:S01]  /*2c80*/  IMAD.X R71, R69.reuse, 0x1, R60.reuse, P6 ;  /* 0x0000000145477824 */ /* 0x144fe200030e063c */
[----:B----4-:R-:W-:Y:S02]  /*2c90*/  IADD3 R62, P6, R64, R7, RZ ;  /* 0x00000007403e7210 */ /* 0x010fe40007fde0ff */
[-C--:B-----5:R-:W-:Y:S02]  /*2ca0*/  IADD3 R68, P5, R66, R0.reuse, RZ ;  /* 0x0000000042447210 */ /* 0x0a0fe40007fbe0ff */
[----:B------:R-:W-:Y:S01]  /*2cb0*/  IADD3.X R73, RZ, R65, R60, P2, P0 ;  /* 0x00000041ff497210 */ /* 0x000fe200017e043c */
[----:B------:R1:W-:Y:S02]  /*2cc0*/  LDGSTS.E.BYPASS.LTC128B.128 [R218+0x8100], [R70.64], !P4 ;  /* 0x0810000046da7fae */ /* 0x0003e4000e101d4e */
[----:B------:R-:W-:Y:S01]  /*2cd0*/  IMAD.X R69, R69, 0x1, R4, P5 ;  /* 0x0000000145457824 */ /* 0x000fe200028e0604 */
[----:B------:R-:W-:Y:S02]  /*2ce0*/  IADD3 R66, P5, R64, R0, RZ ;  /* 0x0000000040427210 */ /* 0x000fe40007fbe0ff */
[----:B------:R-:W-:Y:S01]  /*2cf0*/  IADD3 R64, P2, P0, R61, R63, R0 ;  /* 0x0000003f3d407210 */ /* 0x000fe2000785e000 */
[C---:B------:R-:W-:Y:S01]  /*2d00*/  IMAD.X R63, R67.reuse, 0x1, R60, P6 ;  /* 0x00000001433f7824 */ /* 0x040fe200030e063c */
[----:B------:R-:W-:Y:S01]  /*2d10*/  ISETP.NE.U32.AND P6, PT, R6, RZ, PT ;  /* 0x000000ff0600720c */ /* 0x000fe20003fc5070 */
[--C-:B------:R-:W-:Y:S01]  /*2d20*/  IMAD.X R67, R67, 0x1, R4.reuse, P5 ;  /* 0x0000000143437824 */ /* 0x100fe200028e0604 */
[----:B------:R-:W-:Y:S01]  /*2d30*/  ISETP.NE.U32.AND P5, PT, R232, RZ, PT ;  /* 0x000000ffe800720c */ /* 0x000fe20003fa5070 */
[----:B------:R1:W-:Y:S01]  /*2d40*/  LDGSTS.E.BYPASS.LTC128B.128 [R218+0xb100], [R68.64], !P3 ;  /* 0x0b10000044da7fae */ /* 0x0003e2000d901d4e */
[----:B------:R-:W-:-:S03]  /*2d50*/  IADD3.X R65, RZ, R65, R4, P2, P0 ;  /* 0x00000041ff417210 */ /* 0x000fc600017e0404 */
[----:B------:R1:W-:Y:S04]  /*2d60*/  LDGSTS.E.BYPASS.LTC128B.128 [R218+0x9100], [R62.64], !P4 ;  /* 0x091000003eda7fae */ /* 0x0003e8000e101d4e */
[----:B------:R1:W-:Y:S04]  /*2d70*/  LDGSTS.E.BYPASS.LTC128B.128 [R218+0xc100], [R66.64], !P3 ;  /* 0x0c10000042da7fae */ /* 0x0003e8000d901d4e */
[----:B------:R1:W-:Y:S04]  /*2d80*/  LDGSTS.E.BYPASS.LTC128B.128.ZFILL [R218+0xa100], [R72.64], P6 ;  /* 0x0a10000048da7fae */ /* 0x0003e8000b141d4e */
[----:B------:R1:W-:Y:S02]  /*2d90*/  LDGSTS.E.BYPASS.LTC128B.128.ZFILL [R218+0xd100], [R64.64], P5 ;  /* 0x0d10000040da7fae */ /* 0x0003e4000a941d4e */
.L_x_23:
[----:B------:R-:W-:Y:S01]  /*2da0*/  LOP3.LUT R102, R102, 0xffffffe0, RZ, 0xc0, !PT ;  /* 0xffffffe066667812 */ /* 0x000fe200078ec0ff */
[----:B------:R-:W-:Y:S01]  /*2db0*/  FMUL.FTZ R4, R16, c[0x0][0x320] ;  /* 0x0000c80010047a20 */ /* 0x000fe20000410000 */
[-C--:B------:R-:W-:Y:S01]  /*2dc0*/  LEA.HI R104, R104, R101.reuse, RZ, 0x2 ;  /* 0x0000006568687211 */ /* 0x080fe200078f10ff */
[----:B------:R-:W-:Y:S01]  /*2dd0*/  FMUL.FTZ R20, R20, c[0x0][0x320] ;  /* 0x0000c80014147a20 */ /* 0x000fe20000410000 */
[----:B------:R-:W-:Y:S01]  /*2de0*/  SHF.R.S32.HI R16, RZ, 0x1f, R103 ;  /* 0x0000001fff107819 */ /* 0x000fe20000011467 */
[----:B------:R-:W-:Y:S01]  /*2df0*/  FMUL.FTZ R17, R17, c[0x0][0x320] ;  /* 0x0000c80011117a20 */ /* 0x000fe20000410000 */
[----:B------:R-:W-:Y:S01]  /*2e00*/  IADD3 R7, -R102, R101, RZ ;  /* 0x0000006566077210 */ /* 0x000fe20007ffe1ff */
[----:B-1----:R1:W2:Y:S01]  /*2e10*/  MUFU.TANH R70, R20 ;  /* 0x0000001400467308 */ /* 0x0022a20000002400 */
[----:B------:R-:W-:Y:S01]  /*2e20*/  LOP3.LUT R104, R104, 0xfffffffc, RZ, 0xc0, !PT ;  /* 0xfffffffc68687812 */ /* 0x000fe200078ec0ff */
[----:B------:R-:W-:Y:S01]  /*2e30*/  FMUL.FTZ R33, R33, c[0x0][0x320] ;  /* 0x0000c80021217a20 */ /* 0x000fe20000410000 */
[----:B------:R-:W-:Y:S01]  /*2e40*/  LEA.HI R16, R16, R103, RZ, 0x3 ;  /* 0x0000006710107211 */ /* 0x000fe200078f18ff */
[----:B------:R-:W-:Y:S01]  /*2e50*/  FMUL.FTZ R24, R24, c[0x0][0x320] ;  /* 0x0000c80018187a20 */ /* 0x000fe20000410000 */
[----:B------:R-:W-:Y:S01]  /*2e60*/  IADD3 R104, -R104, R101, RZ ;  /* 0x0000006568687210 */ /* 0x000fe20007ffe1ff */
[----:B------:R-:W-:Y:S01]  /*2e70*/  FMUL.FTZ R134, R25, c[0x0][0x320] ;  /* 0x0000c80019867a20 */ /* 0x000fe20000410000 */
[----:B------:R-:W-:Y:S01]  /*2e80*/  LOP3.LUT R16, R16, 0xffffff8, RZ, 0xc0, !PT ;  /* 0x0ffffff810107812 */ /* 0x000fe200078ec0ff */
[----:B------:R3:W4:Y:S01]  /*2e90*/  MUFU.TANH R69, R17 ;  /* 0x0000001100457308 */ /* 0x0007220000002400 */
[----:B------:R-:W-:Y:S01]  /*2ea0*/  PLOP3.LUT P2, PT, PT, PT, UP2, 0x80, 0x0 ;  /* 0x000000000000781c */ /* 0x000fe20003f4f028 */
[----:B------:R-:W-:Y:S01]  /*2eb0*/  FMUL.FTZ R25, R13, c[0x0][0x320] ;  /* 0x0000c8000d197a20 */ /* 0x000fe20000410000 */
[----:B------:R-:W-:Y:S01]  /*2ec0*/  PLOP3.LUT P0, PT, PT, PT, UP2, 0x80, 0x0 ;  /* 0x000000000000781c */ /* 0x000fe20003f0f028 */
[----:B------:R-:W-:Y:S01]  /*2ed0*/  IMAD.IADD R16, R103, 0x1, -R16 ;  /* 0x0000000167107824 */ /* 0x000fe200078e0a10 */
[----:B------:R-:W-:Y:S01]  /*2ee0*/  ULDC UR17, c[0x0][0x324] ;  /* 0x0000c90000117ab9 */ /* 0x000fe20000000800 */
[----:B------:R-:W-:Y:S01]  /*2ef0*/  FMUL.FTZ R13, R12, c[0x0][0x320] ;  /* 0x0000c8000c0d7a20 */ /* 0x000fe20000410000 */
[----:B------:R-:W-:Y:S01]  /*2f00*/  ULOP3.LUT UR17, URZ, UR17, URZ, 0x33, !UPT ;  /* 0x000000113f117292 */ /* 0x000fe2000f8e333f */
[----:B-1----:R-:W-:Y:S01]  /*2f10*/  SHF.R.S32.HI R20, RZ, 0x1f, R7 ;  /* 0x0000001fff147819 */ /* 0x002fe20000011407 */
[----:B------:R1:W1:Y:S01]  /*2f20*/  MUFU.TANH R154, R33 ;  /* 0x00000021009a7308 */ /* 0x0002620000002400 */
[----:B------:R-:W-:Y:S01]  /*2f30*/  FMUL.FTZ R6, R21, c[0x0][0x320] ;  /* 0x0000c80015067a20 */ /* 0x000fe20000410000 */
[----:B------:R-:W0:Y:S01]  /*2f40*/  LDGDEPBAR ;  /* 0x00000000000079af */ /* 0x000e220000000000 */
[----:B------:R-:W-:Y:S01]  /*2f50*/  LEA.HI R20, R20, R7, RZ, 0x2 ;  /* 0x0000000714147211 */ /* 0x000fe200078f10ff */
[----:B------:R-:W-:-:S02]  /*2f60*/  FMUL.FTZ R21, R56, c[0x0][0x320] ;  /* 0x0000c80038157a20 */ /* 0x000fc40000410000 */
[----:B------:R-:W-:Y:S01]  /*2f70*/  FMUL.FTZ R0, R52, c[0x0][0x320] ;  /* 0x0000c80034007a20 */ /* 0x000fe20000410000 */
[----:B---3--:R-:W-:Y:S01]  /*2f80*/  LEA.HI R17, R104, R104, RZ, 0x1 ;  /* 0x0000006868117211 */ /* 0x008fe200078f08ff */
[----:B------:R3:W2:Y:S01]  /*2f90*/  MUFU.TANH R136, R24 ;  /* 0x0000001800887308 */ /* 0x0006a20000002400 */
[----:B------:R-:W-:Y:S02]  /*2fa0*/  FMUL.FTZ R57, R57, c[0x0][0x320] ;  /* 0x0000c80039397a20 */ /* 0x000fe40000410000 */
[----:B------:R-:W-:Y:S01]  /*2fb0*/  LOP3.LUT R17, R17, 0x1ffffffe, RZ, 0xc0, !PT ;  /* 0x1ffffffe11117812 */ /* 0x000fe200078ec0ff */
[----:B------:R-:W-:Y:S02]  /*2fc0*/  FMUL.FTZ R53, R53, c[0x0][0x320] ;  /* 0x0000c80035357a20 */ /* 0x000fe40000410000 */
[----:B------:R-:W-:Y:S01]  /*2fd0*/  FMUL.FTZ R48, R48, c[0x0][0x320] ;  /* 0x0000c80030307a20 */ /* 0x000fe20000410000 */
[----:B------:R-:W-:Y:S01]  /*2fe0*/  IADD3 R17, R104, -R17, RZ ;  /* 0x8000001168117210 */ /* 0x000fe20007ffe0ff */
[----:B------:R-:W-:Y:S01]  /*2ff0*/  FMUL.FTZ R49, R49, c[0x0][0x320] ;  /* 0x0000c80031317a20 */ /* 0x000fe20000410000 */
[----:B-1----:R-:W-:Y:S01]  /*3000*/  LEA.HI.SX32 R33, R20, UR21, 0x1e ;  /* 0x0000001514217c11 */ /* 0x002fe2000f8ff2ff */
[----:B------:R-:W-:Y:S01]  /*3010*/  FMUL.FTZ R44, R44, c[0x0][0x320] ;  /* 0x0000c8002c2c7a20 */ /* 0x000fe20000410000 */
[----:B------:R-:W1:Y:S01]  /*3020*/  MUFU.TANH R6, R6 ;  /* 0x0000000600067308 */ /* 0x000e620000002400 */
[----:B------:R-:W-:Y:S01]  /*3030*/  FMUL.FTZ R45, R45, c[0x0][0x320] ;  /* 0x0000c8002d2d7a20 */ /* 0x000fe20000410000 */
[----:B------:R-:W-:Y:S01]  /*3040*/  LEA R16, R16, R33, 0x4 ;  /* 0x0000002110107211 */ /* 0x000fe200078e20ff */
[----:B------:R-:W-:Y:S01]  /*3050*/  FMUL.FTZ R40, R40, c[0x0][0x320] ;  /* 0x0000c80028287a20 */ /* 0x000fe20000410000 */
[----:B---3--:R-:W-:Y:S01]  /*3060*/  LOP3.LUT R24, R20, 0x7ffffffc, RZ, 0xc0, !PT ;  /* 0x7ffffffc14187812 */ /* 0x008fe200078ec0ff */
[----:B------:R-:W-:-:S02]  /*3070*/  FMUL.FTZ R41, R41, c[0x0][0x320] ;  /* 0x0000c80029297a20 */ /* 0x000fc40000410000 */
[----:B------:R-:W-:Y:S01]  /*3080*/  IMAD R221, R17, 0x8, R16 ;  /* 0x0000000811dd7824 */ /* 0x000fe200078e0210 */
[----:B------:R-:W-:Y:S01]  /*3090*/  IADD3 R24, R7, -R24, RZ ;  /* 0x8000001807187210 */ /* 0x000fe20007ffe0ff */
[----:B------:R-:W-:Y:S01]  /*30a0*/  FMUL.FTZ R7, R8, c[0x0][0x320] ;  /* 0x0000c80008077a20 */ /* 0x000fe20000410000 */
[----:B------:R-:W-:Y:S01]  /*30b0*/  MOV R8, c[0x0][0x2ac] ;  /* 0x0000ab0000087a02 */ /* 0x000fe20000000f00 */
[----:B------:R-:W-:Y:S01]  /*30c0*/  @P2 IMAD.HI.U32 R16, R221, c[0x0][0x2c8], RZ ;  /* 0x0000b200dd102a27 */ /* 0x000fe200078e00ff */
[----:B------:R-:W-:Y:S01]  /*30d0*/  MOV R17, R221 ;  /* 0x000000dd00117202 */ /* 0x000fe20000000f00 */
[----:B------:R-:W3:Y:S02]  /*30e0*/  MUFU.TANH R4, R4 ;  /* 0x0000000400047308 */ /* 0x000ee40000002400 */
[----:B------:R-:W-:Y:S01]  /*30f0*/  IMAD.SHL.U32 R222, R24, 0x2, RZ ;  /* 0x0000000218de7824 */ /* 0x000fe200078e00ff */
[----:B------:R-:W-:Y:S01]  /*3100*/  @P0 SHF.R.U32.HI R17, RZ, c[0x0][0x2cc], R16 ;  /* 0x0000b300ff110a19 */ /* 0x000fe20000011610 */
[----:B------:R-:W-:Y:S01]  /*3110*/  FMUL.FTZ R32, R32, c[0x0][0x320] ;  /* 0x0000c80020207a20 */ /* 0x000fe20000410000 */
[----:B------:R-:W-:Y:S01]  /*3120*/  PLOP3.LUT P0, PT, PT, PT, UP1, 0x40, 0x0 ;  /* 0x000000000000781c */ /* 0x000fe20003f0e818 */
[----:B------:R-:W-:Y:S01]  /*3130*/  FMUL.FTZ R28, R28, c[0x0][0x320] ;  /* 0x0000c8001c1c7a20 */ /* 0x000fe20000410000 */
[----:B------:R-:W-:Y:S01]  /*3140*/  IADD3 R64, -R222, 0x1, R39 ;  /* 0x00000001de407810 */ /* 0x000fe20007ffe127 */
[----:B------:R-:W5:Y:S01]  /*3150*/  SHFL.IDX PT, R12, R17, RZ, 0x1c1f ;  /* 0x001c1fff110c7589 */ /* 0x000f6200000e0000 */
[----:B------:R-:W-:Y:S01]  /*3160*/  FMUL.FTZ R29, R29, c[0x0][0x320] ;  /* 0x0000c8001d1d7a20 */ /* 0x000fe20000410000 */
[----:B------:R-:W1:Y:S01]  /*3170*/  MUFU.TANH R21, R21 ;  /* 0x0000001500157308 */ /* 0x000e620000002400 */
[----:B------:R-:W-:Y:S01]  /*3180*/  FMUL.FTZ R9, R9, c[0x0][0x320] ;  /* 0x0000c80009097a20 */ /* 0x000fe20000410000 */
[----:B------:R-:W-:Y:S01]  /*3190*/  IADD3 R64, R64, -c[0x0][0x168], RZ ;  /* 0x80005a0040407a10 */ /* 0x000fe20007ffe0ff */
[----:B------:R-:W-:Y:S01]  /*31a0*/  IMAD R63, R8, c[0x0][0x1d0], R37 ;  /* 0x00007400083f7a24 */ /* 0x000fe200078e0225 */
[----:B------:R-:W-:-:S02]  /*31b0*/  IADD3 R62, R37, -R222, RZ ;  /* 0x800000de253e7210 */ /* 0x000fc40007ffe0ff */
[----:B------:R-:W-:Y:S02]  /*31c0*/  IADD3 R65, R64, c[0x0][0x328], RZ ;  /* 0x0000ca0040417a10 */ /* 0x000fe40007ffe0ff */
[----:B------:R1:W1:Y:S01]  /*31d0*/  MUFU.TANH R126, R57 ;  /* 0x00000039007e7308 */ /* 0x0002620000002400 */
[----:B------:R-:W-:Y:S02]  /*31e0*/  IADD3 R63, -R222, R63, RZ ;  /* 0x0000003fde3f7210 */ /* 0x000fe40007ffe1ff */
[----:B------:R-:W-:-:S05]  /*31f0*/  IADD3 R64, R64, UR17, RZ ;  /* 0x0000001140407c10 */ /* 0x000fca000fffe0ff */
[----:B------:R-:W1:Y:S01]  /*3200*/  MUFU.TANH R0, R0 ;  /* 0x0000000000007308 */ /* 0x000e620000002400 */
[----:B-----5:R-:W-:Y:S01]  /*3210*/  IMAD.IADD R68, R65, 0x1, R12 ;  /* 0x0000000141447824 */ /* 0x020fe200078e020c */
[----:B------:R-:W-:-:S06]  /*3220*/  IADD3 R67, R64, R12, RZ ;  /* 0x0000000c40437210 */ /* 0x000fcc0007ffe0ff */
[----:B------:R1:W1:Y:S01]  /*3230*/  MUFU.TANH R128, R53 ;  /* 0x0000003500807308 */ /* 0x0002620000002400 */
[----:B------:R-:W-:-:S07]  /*3240*/  IMNMX R68, R68, R63, PT ;  /* 0x0000003f44447217 */ /* 0x000fce0003800200 */
        /* <DEDUP_REMOVED lines=10> */
[----:B------:R1:W1:Y:S08]  /*32f0*/  MUFU.TANH R16, R25 ;  /* 0x0000001900107308 */ /* 0x0002700000002400 */
[----:B------:R1:W1:Y:S08]  /*3300*/  MUFU.TANH R20, R13 ;  /* 0x0000000d00147308 */ /* 0x0002700000002400 */
[----:B------:R-:W1:Y:S08]  /*3310*/  MUFU.TANH R7, R7 ;  /* 0x0000000700077308 */ /* 0x000e700000002400 */
[----:B------:R1:W1:Y:S01]  /*3320*/  MUFU.TANH R24, R9 ;  /* 0x0000000900187308 */ /* 0x0002620000002400 */
[----:B------:R-:W-:Y:S05]  /*3330*/  @P0 BRA `(.L_x_24) ;  /* 0x0000015000000947 */ /* 0x000fea0003800000 */
[----:B-1234-:R-:W-:Y:S01]  /*3340*/  IMAD.U32 R9, RZ, RZ, UR8 ;  /* 0x00000008ff097e24 */ /* 0x01efe2000f8e00ff */
[----:B------:R-:W-:Y:S04]  /*3350*/  BSSY B0, `(.L_x_25) ;  /* 0x000000f000007945 */ /* 0x000fe80003800000 */
[----:B------:R-:W-:-:S04]  /*3360*/  IADD3 R9, R9, -c[0x0][0x168], R12 ;  /* 0x80005a0009097a10 */ /* 0x000fc80007ffe00c */
        /* <DEDUP_REMOVED lines=9> */
.L_x_26:
[----:B------:R-:W-:-:S04]  /*3400*/  MOV R8, c[0x0][0x32c] ;  /* 0x0000cb0000087a02 */ /* 0x000fc80000000f00 */
[----:B------:R-:W-:-:S13]  /*3410*/  ISETP.NE.AND P0, PT, R8, 0x1, PT ;  /* 0x000000010800780c */ /* 0x000fda0003f05270 */
[----:B------:R-:W-:-:S05]  /*3420*/  @P0 IMAD.HI.U32 R8, R9, c[0x0][0x330], RZ ;  /* 0x0000cc0009080a27 */ /* 0x000fca00078e00ff */
[----:B------:R-:W-:Y:S02]  /*3430*/  @P0 SHF.R.U32.HI R9, RZ, c[0x0][0x334], R8 ;  /* 0x0000cd00ff090a19 */ /* 0x000fe40000011608 */
.L_x_27:
[----:B------:R-:W-:Y:S05]  /*3440*/  BSYNC B0 ;  /* 0x0000000000007941 */ /* 0x000fea0003800000 */
.L_x_25:
[----:B------:R-:W-:-:S05]  /*3450*/  IMAD R8, R9, c[0x0][0x32c], R62 ;  /* 0x0000cb0009087a24 */ /* 0x000fca00078e023e */
[----:B------:R-:W-:Y:S02]  /*3460*/  IADD3 R9, R8, c[0x0][0x32c], RZ ;  /* 0x0000cb0008097a10 */ /* 0x000fe40007ffe0ff */
[----:B------:R-:W-:Y:S02]  /*3470*/  IMNMX R67, R67, R8, !PT ;  /* 0x0000000843437217 */ /* 0x000fe40007800200 */
[----:B------:R-:W-:Y:S02]  /*3480*/  IMNMX R68, R68, R9, PT ;  /* 0x0000000944447217 */ /* 0x000fe40003800200 */
.L_x_24:
[C---:B--234-:R-:W-:Y:S01]  /*3490*/  ISETP.GE.AND P0, PT, R37.reuse, 0x9, PT ;  /* 0x000000092500780c */ /* 0x05cfe20003f06270 */
[----:B------:R-:W2:Y:S01]  /*34a0*/  SHFL.IDX PT, R17, R17, 0x1, 0x1c1f ;  /* 0x003c1f0011117f89 */ /* 0x000ea200000e0000 */
[----:B------:R-:W-:Y:S01]  /*34b0*/  ISETP.GE.AND P2, PT, R37, 0x2, PT ;  /* 0x000000022500780c */ /* 0x000fe20003f46270 */
[----:B------:R-:W-:Y:S01]  /*34c0*/  FMUL.FTZ R133, R30, c[0x0][0x320] ;  /* 0x0000c8001e857a20 */ /* 0x000fe20000410000 */
[----:B------:R-:W-:Y:S01]  /*34d0*/  P2R R61, PR, RZ, 0x1 ;  /* 0x00000001ff3d7803 */ /* 0x000fe20000000000 */
[----:B------:R-:W-:Y:S01]  /*34e0*/  FMUL.FTZ R30, R18, c[0x0][0x320] ;  /* 0x0000c800121e7a20 */ /* 0x000fe20000410000 */
[----:B------:R-:W-:Y:S01]  /*34f0*/  ISETP.GT.AND P0, PT, R67, 0x8, !P0 ;  /* 0x000000084300780c */ /* 0x000fe20004704270 */
[----:B------:R-:W-:Y:S01]  /*3500*/  FMUL.FTZ R18, R19, c[0x0][0x320] ;  /* 0x0000c80013127a20 */ /* 0x000fe20000410000 */
[----:B------:R-:W-:Y:S01]  /*3510*/  P2R R66, PR, RZ, 0x4 ;  /* 0x00000004ff427803 */ /* 0x000fe20000000000 */
[----:B------:R-:W-:Y:S01]  /*3520*/  FMUL.FTZ R10, R10, c[0x0][0x320] ;  /* 0x0000c8000a0a7a20 */ /* 0x000fe20000410000 */
[----:B------:R-:W-:Y:S01]  /*3530*/  ISETP.LT.OR P0, PT, R68, 0x9, P0 ;  /* 0x000000094400780c */ /* 0x000fe20000701670 */
[----:B------:R-:W-:Y:S01]  /*3540*/  FMUL.FTZ R47, R47, c[0x0][0x320] ;  /* 0x0000c8002f2f7a20 */ /* 0x000fe20000410000 */
[----:B------:R-:W-:Y:S01]  /*3550*/  ISETP.GT.AND P2, PT, R67, 0x1, !P2 ;  /* 0x000000014300780c */ /* 0x000fe20005744270 */
[----:B------:R-:W-:Y:S01]  /*3560*/  FMUL.FTZ R58, R58, c[0x0][0x320] ;  /* 0x0000c8003a3a7a20 */ /* 0x000fe20000410000 */
[----:B------:R-:W-:Y:S01]  /*3570*/  ISETP.GE.AND P5, PT, R37, 0xa, PT ;  /* 0x0000000a2500780c */ /* 0x000fe20003fa6270 */
[----:B------:R-:W-:Y:S01]  /*3580*/  FMUL.FTZ R59, R59, c[0x0][0x320] ;  /* 0x0000c8003b3b7a20 */ /* 0x000fe20000410000 */
[----:B-1----:R-:W-:Y:S01]  /*3590*/  FSEL R20, R20, -INF , !P0 ;  /* 0xff80000014147808 */ /* 0x002fe20004000000 */
[----:B------:R-:W-:Y:S01]  /*35a0*/  FMUL.FTZ R42, R42, c[0x0][0x320] ;  /* 0x0000c8002a2a7a20 */ /* 0x000fe20000410000 */
[----:B------:R-:W-:Y:S01]  /*35b0*/  ISETP.LT.OR P2, PT, R68, 0x2, P2 ;  /* 0x000000024400780c */ /* 0x000fe20001741670 */
[----:B------:R-:W-:Y:S01]  /*35c0*/  FMUL.FTZ R43, R43, c[0x0][0x320] ;  /* 0x0000c8002b2b7a20 */ /* 0x000fe20000410000 */
[----:B------:R-:W-:Y:S01]  /*35d0*/  ISETP.GT.AND P0, PT, R67, 0x9, !P5 ;  /* 0x000000094300780c */ /* 0x000fe20006f04270 */
[----:B------:R-:W-:Y:S01]  /*35e0*/  FMUL.FTZ R34, R34, c[0x0][0x320] ;  /* 0x0000c80022227a20 */ /* 0x000fe20000410000 */
[----:B------:R-:W-:Y:S01]  /*35f0*/  FSEL R24, R24, -INF , !P2 ;  /* 0xff80000018187808 */ /* 0x000fe20005000000 */
[----:B------:R-:W-:Y:S01]  /*3600*/  FMUL.FTZ R35, R35, c[0x0][0x320] ;  /* 0x0000c80023237a20 */ /* 0x000fe20000410000 */
[----:B------:R-:W-:Y:S01]  /*3610*/  ISETP.LT.OR P0, PT, R68, 0xa, P0 ;  /* 0x0000000a4400780c */ /* 0x000fe20000701670 */
[----:B------:R-:W-:Y:S01]  /*3620*/  FMUL.FTZ R54, R54, c[0x0][0x320] ;  /* 0x0000c80036367a20 */ /* 0x000fe20000410000 */
[----:B------:R-:W-:Y:S01]  /*3630*/  ISETP.GE.AND P2, PT, R37, 0x11, PT ;  /* 0x000000112500780c */ /* 0x000fe20003f46270 */
[----:B------:R-:W-:Y:S01]  /*3640*/  FMUL.FTZ R55, R55, c[0x0][0x320] ;  /* 0x0000c80037377a20 */ /* 0x000fe20000410000 */
[----:B------:R-:W-:Y:S01]  /*3650*/  FSEL R16, R16, -INF , !P0 ;  /* 0xff80000010107808 */ /* 0x000fe20004000000 */
[----:B------:R-:W-:Y:S01]  /*3660*/  FMUL.FTZ R31, R31, c[0x0][0x320] ;  /* 0x0000c8001f1f7a20 */ /* 0x000fe20000410000 */
[----:B------:R-:W-:Y:S01]  /*3670*/  ISETP.GT.AND P0, PT, R67, 0x10, !P2 ;  /* 0x000000104300780c */ /* 0x000fe20005704270 */
[----:B------:R-:W-:Y:S01]  /*3680*/  FMUL.FTZ R27, R27, c[0x0][0x320] ;  /* 0x0000c8001b1b7a20 */ /* 0x000fe20000410000 */
[----:B------:R-:W-:Y:S01]  /*3690*/  P2R R57, PR, RZ, 0x4 ;  /* 0x00000004ff397803 */ /* 0x000fe20000000000 */
        /* <DEDUP_REMOVED lines=8> */
[----:B------:R-:W1:Y:S01]  /*3720*/  MUFU.TANH R157, R47 ;  /* 0x0000002f009d7308 */ /* 0x000e620000002400 */
[----:B------:R-:W-:Y:S01]  /*3730*/  P2R R13, PR, RZ, 0x4 ;  /* 0x00000004ff0d7803 */ /* 0x000fe20000000000 */
[----:B------:R-:W-:Y:S01]  /*3740*/  FMUL.FTZ R26, R26, c[0x0][0x320] ;  /* 0x0000c8001a1a7a20 */ /* 0x000fe20000410000 */
[----:B------:R-:W-:Y:S01]  /*3750*/  ISETP.LT.OR P0, PT, R68, 0x12, P0 ;  /* 0x000000124400780c */ /* 0x000fe20000701670 */
[----:B--2---:R-:W-:Y:S01]  /*3760*/  IMAD.IADD R64, R64, 0x1, R17 ;  /* 0x0000000140407824 */ /* 0x004fe200078e0211 */
[----:B------:R-:W-:-:S02]  /*3770*/  ISETP.GE.AND P2, PT, R37, 0x19, PT ;  /* 0x000000192500780c */ /* 0x000fc40003f46270 */
[----:B------:R-:W-:Y:S01]  /*3780*/  FSEL R6, R6, -INF , !P0 ;  /* 0xff80000006067808 */ /* 0x000fe20004000000 */
[----:B------:R-:W2:Y:S01]  /*3790*/  MUFU.TANH R119, R58 ;  /* 0x0000003a00777308 */ /* 0x000ea20000002400 */
[----:B------:R-:W-:Y:S02]  /*37a0*/  ISETP.GT.AND P0, PT, R67, 0x18, !P2 ;  /* 0x000000184300780c */ /* 0x000fe40005704270 */
[----:B------:R-:W-:Y:S02]  /*37b0*/  P2R R56, PR, RZ, 0x4 ;  /* 0x00000004ff387803 */ /* 0x000fe40000000000 */
[----:B------:R-:W-:Y:S02]  /*37c0*/  ISETP.LT.OR P0, PT, R68, 0x19, P0 ;  /* 0x000000194400780c */ /* 0x000fe40000701670 */
[----:B------:R-:W-:Y:S01]  /*37d0*/  ISETP.GE.AND P2, PT, R37, 0x1a, PT ;  /* 0x0000001a2500780c */ /* 0x000fe20003f46270 */
[----:B------:R-:W3:Y:S01]  /*37e0*/  MUFU.TANH R139, R59 ;  /* 0x0000003b008b7308 */ /* 0x000ee20000002400 */
[----:B------:R-:W-:-:S02]  /*37f0*/  FSEL R4, R4, -INF , !P0 ;  /* 0xff80000004047808 */ /* 0x000fc40004000000 */
[----:B------:R-:W-:Y:S02]  /*3800*/  ISETP.GT.AND P0, PT, R67, 0x19, !P2 ;  /* 0x000000194300780c */ /* 0x000fe40005704270 */
[----:B------:R-:W-:Y:S02]  /*3810*/  P2R R9, PR, RZ, 0x4 ;  /* 0x00000004ff097803 */ /* 0x000fe40000000000 */
[----:B------:R-:W-:Y:S01]  /*3820*/  ISETP.LT.OR P0, PT, R68, 0x1a, P0 ;  /* 0x0000001a4400780c */ /* 0x000fe20000701670 */
[----:B------:R-:W4:Y:S01]  /*3830*/  MUFU.TANH R155, R42 ;  /* 0x0000002a009b7308 */ /* 0x000f220000002400 */
[----:B------:R-:W-:Y:S02]  /*3840*/  ISETP.GE.AND P2, PT, R37, 0x21, PT ;  /* 0x000000212500780c */ /* 0x000fe40003f46270 */
[----:B------:R-:W-:Y:S02]  /*3850*/  FSEL R8, R69, -INF , !P0 ;  /* 0xff80000045087808 */ /* 0x000fe40004000000 */
[----:B------:R-:W-:-:S02]  /*3860*/  ISETP.GT.AND P0, PT, R67, 0x20, !P2 ;  /* 0x000000204300780c */ /* 0x000fc40005704270 */
[----:B------:R-:W-:Y:S01]  /*3870*/  P2R R53, PR, RZ, 0x4 ;  /* 0x00000004ff357803 */ /* 0x000fe20000000000 */
[----:B------:R-:W1:Y:S01]  /*3880*/  MUFU.TANH R153, R43 ;  /* 0x0000002b00997308 */ /* 0x000e620000002400 */
[----:B------:R-:W-:Y:S02]  /*3890*/  ISETP.LT.OR P0, PT, R68, 0x21, P0 ;  /* 0x000000214400780c */ /* 0x000fe40000701670 */
[----:B------:R-:W-:Y:S02]  /*38a0*/  ISETP.GE.AND P2, PT, R37, 0x22, PT ;  /* 0x000000222500780c */ /* 0x000fe40003f46270 */
[----:B------:R-:W-:Y:S02]  /*38b0*/  FSEL R32, R21, -INF , !P0 ;  /* 0xff80000015207808 */ /* 0x000fe40004000000 */
[----:B------:R-:W-:Y:S01]  /*38c0*/  ISETP.GT.AND P0, PT, R67, 0x21, !P2 ;  /* 0x000000214300780c */ /* 0x000fe20005704270 */
[----:B------:R-:W1:Y:S01]  /*38d0*/  MUFU.TANH R151, R34 ;  /* 0x0000002200977308 */ /* 0x000e620000002400 */
[----:B------:R-:W-:-:S02]  /*38e0*/  P2R R52, PR, RZ, 0x4 ;  /* 0x00000004ff347803 */ /* 0x000fc40000000000 */
[----:B------:R-:W-:Y:S02]  /*38f0*/  ISETP.LT.OR P0, PT, R68, 0x22, P0 ;  /* 0x000000224400780c */ /* 0x000fe40000701670 */
[----:B------:R-:W-:Y:S02]  /*3900*/  ISETP.GE.AND P2, PT, R37, 0x29, PT ;  /* 0x000000292500780c */ /* 0x000fe40003f46270 */
[----:B------:R-:W-:Y:S01]  /*3910*/  FSEL R126, R126, -INF , !P0 ;  /* 0xff8000007e7e7808 */ /* 0x000fe20004000000 */
[----:B------:R-:W1:Y:S01]  /*3920*/  MUFU.TANH R143, R35 ;  /* 0x00000023008f7308 */ /* 0x000e620000002400 */
[----:B------:R-:W-:Y:S02]  /*3930*/  ISETP.GT.AND P0, PT, R67, 0x28, !P2 ;  /* 0x000000284300780c */ /* 0x000fe40005704270 */
[----:B------:R-:W-:Y:S02]  /*3940*/  P2R R49, PR, RZ, 0x4 ;  /* 0x00000004ff317803 */ /* 0x000fe40000000000 */
[----:B------:R-:W-:-:S02]  /*3950*/  ISETP.LT.OR P0, PT, R68, 0x29, P0 ;  /* 0x000000294400780c */ /* 0x000fc40000701670 */
[----:B------:R-:W-:Y:S01]  /*3960*/  ISETP.GE.AND P2, PT, R37, 0x2a, PT ;  /* 0x0000002a2500780c */ /* 0x000fe20003f46270 */
[----:B------:R-:W1:Y:S01]  /*3970*/  MUFU.TANH R129, R54 ;  /* 0x0000003600817308 */ /* 0x000e620000002400 */
[----:B------:R-:W-:Y:S02]  /*3980*/  FSEL R28, R0, -INF , !P0 ;  /* 0xff800000001c7808 */ /* 0x000fe40004000000 */
[----:B------:R-:W-:Y:S02]  /*3990*/  ISETP.GT.AND P0, PT, R67, 0x29, !P2 ;  /* 0x000000294300780c */ /* 0x000fe40005704270 */
[----:B------:R-:W-:Y:S02]  /*39a0*/  P2R R48, PR, RZ, 0x4 ;  /* 0x00000004ff307803 */ /* 0x000fe40000000000 */
[----:B------:R-:W-:Y:S01]  /*39b0*/  ISETP.LT.OR P0, PT, R68, 0x2a, P0 ;  /* 0x0000002a4400780c */ /* 0x000fe20000701670 */
[----:B------:R-:W1:Y:S01]  /*39c0*/  MUFU.TANH R137, R55 ;  /* 0x0000003700897308 */ /* 0x000e620000002400 */
[----:B------:R-:W-:-:S02]  /*39d0*/  ISETP.GE.AND P2, PT, R37, 0x31, PT ;  /* 0x000000312500780c */ /* 0x000fc40003f46270 */
[----:B------:R-:W-:Y:S02]  /*39e0*/  FSEL R128, R128, -INF , !P0 ;  /* 0xff80000080807808 */ /* 0x000fe40004000000 */
[----:B------:R-:W-:Y:S02]  /*39f0*/  ISETP.GT.AND P0, PT, R67, 0x30, !P2 ;  /* 0x000000304300780c */ /* 0x000fe40005704270 */
[----:B------:R-:W-:Y:S01]  /*3a00*/  P2R R45, PR, RZ, 0x4 ;  /* 0x00000004ff2d7803 */ /* 0x000fe20000000000 */
[----:B------:R-:W1:Y:S01]  /*3a10*/  MUFU.TANH R133, R133 ;  /* 0x0000008500857308 */ /* 0x000e620000002400 */
[----:B------:R-:W-:Y:S02]  /*3a20*/  ISETP.LT.OR P0, PT, R68, 0x31, P0 ;  /* 0x000000314400780c */ /* 0x000fe40000701670 */
[----:B------:R-:W-:Y:S02]  /*3a30*/  ISETP.GE.AND P2, PT, R37, 0x32, PT ;  /* 0x000000322500780c */ /* 0x000fe40003f46270 */
[----:B------:R-:W-:-:S02]  /*3a40*/  FSEL R152, R152, -INF , !P0 ;  /* 0xff80000098987808 */ /* 0x000fc40004000000 */
[----:B------:R-:W-:Y:S01]  /*3a50*/  ISETP.GT.AND P0, PT, R67, 0x31, !P2 ;  /* 0x000000314300780c */ /* 0x000fe20005704270 */
[----:B------:R-:W1:Y:S01]  /*3a60*/  MUFU.TANH R131, R31 ;  /* 0x0000001f00837308 */ /* 0x000e620000002400 */
[----:B------:R-:W-:Y:S02]  /*3a70*/  P2R R44, PR, RZ, 0x4 ;  /* 0x00000004ff2c7803 */ /* 0x000fe40000000000 */
[----:B------:R-:W-:Y:S02]  /*3a80*/  ISETP.LT.OR P0, PT, R68, 0x32, P0 ;  /* 0x000000324400780c */ /* 0x000fe40000701670 */
[----:B------:R-:W-:Y:S02]  /*3a90*/  ISETP.GE.AND P2, PT, R37, 0x39, PT ;  /* 0x000000392500780c */ /* 0x000fe40003f46270 */
[----:B------:R-:W-:Y:S01]  /*3aa0*/  FSEL R142, R142, -INF , !P0 ;  /* 0xff8000008e8e7808 */ /* 0x000fe20004000000 */
[----:B------:R-:W1:Y:S01]  /*3ab0*/  MUFU.TANH R30, R30 ;  /* 0x0000001e001e7308 */ /* 0x000e620000002400 */
[----:B------:R-:W-:-:S02]  /*3ac0*/  ISETP.GT.AND P0, PT, R67, 0x38, !P2 ;  /* 0x000000384300780c */ /* 0x000fc40005704270 */
[----:B------:R-:W-:Y:S02]  /*3ad0*/  P2R R41, PR, RZ, 0x4 ;  /* 0x00000004ff297803 */ /* 0x000fe40000000000 */
[----:B------:R-:W-:Y:S02]  /*3ae0*/  ISETP.LT.OR P0, PT, R68, 0x39, P0 ;  /* 0x000000394400780c */ /* 0x000fe40000701670 */
[----:B------:R-:W-:Y:S01]  /*3af0*/  ISETP.GE.AND P2, PT, R37, 0x3a, PT ;  /* 0x0000003a2500780c */ /* 0x000fe20003f46270 */
[----:B------:R-:W1:Y:S01]  /*3b00*/  MUFU.TANH R18, R18 ;  /* 0x0000001200127308 */ /* 0x000e620000002400 */
[----:B------:R-:W-:Y:S02]  /*3b10*/  FSEL R148, R148, -INF , !P0 ;  /* 0xff80000094947808 */ /* 0x000fe40004000000 */
[----:B------:R-:W-:Y:S02]  /*3b20*/  ISETP.GT.AND P0, PT, R67, 0x39, !P2 ;  /* 0x000000394300780c */ /* 0x000fe40005704270 */
[----:B------:R-:W-:-:S02]  /*3b30*/  P2R R40, PR, RZ, 0x4 ;  /* 0x00000004ff287803 */ /* 0x000fc40000000000 */
[----:B------:R-:W-:Y:S01]  /*3b40*/  ISETP.LT.OR P0, PT, R68, 0x3a, P0 ;  /* 0x0000003a4400780c */ /* 0x000fe20000701670 */
[----:B------:R-:W1:Y:S01]  /*3b50*/  MUFU.TANH R125, R27 ;  /* 0x0000001b007d7308 */ /* 0x000e620000002400 */
[----:B------:R-:W-:Y:S02]  /*3b60*/  ISETP.GE.AND P2, PT, R37, 0x41, PT ;  /* 0x000000412500780c */ /* 0x000fe40003f46270 */
[----:B------:R-:W-:Y:S02]  /*3b70*/  FSEL R150, R150, -INF , !P0 ;  /* 0xff80000096967808 */ /* 0x000fe40004000000 */
[----:B------:R-:W-:Y:S02]  /*3b80*/  ISETP.GT.AND P0, PT, R67, 0x40, !P2 ;  /* 0x000000404300780c */ /* 0x000fe40005704270 */
[----:B------:R-:W-:Y:S01]  /*3b90*/  P2R R39, PR, RZ, 0x4 ;  /* 0x00000004ff277803 */ /* 0x000fe20000000000 */
[----:B------:R-:W1:Y:S01]  /*3ba0*/  MUFU.TANH R141, R50 ;  /* 0x00000032008d7308 */ /* 0x000e620000002400 */
[----:B------:R-:W-:-:S02]  /*3bb0*/  ISETP.LT.OR P0, PT, R68, 0x41, P0 ;  /* 0x000000414400780c */ /* 0x000fc40000701670 */
[----:B------:R-:W-:Y:S02]  /*3bc0*/  ISETP.GE.AND P2, PT, R37, 0x42, PT ;  /* 0x000000422500780c */ /* 0x000fe40003f46270 */
[----:B------:R-:W-:Y:S02]  /*3bd0*/  FSEL R160, R160, -INF , !P0 ;  /* 0xff800000a0a07808 */ /* 0x000fe40004000000 */
[----:B------:R-:W-:Y:S01]  /*3be0*/  ISETP.GT.AND P0, PT, R67, 0x41, !P2 ;  /* 0x000000414300780c */ /* 0x000fe20005704270 */
[----:B------:R-:W1:Y:S01]  /*3bf0*/  MUFU.TANH R159, R51 ;  /* 0x00000033009f7308 */ /* 0x000e620000002400 */
[----:B------:R-:W-:Y:S02]  /*3c00*/  P2R R33, PR, RZ, 0x4 ;  /* 0x00000004ff217803 */ /* 0x000fe40000000000 */
[----:B------:R-:W-:Y:S02]  /*3c10*/  ISETP.LT.OR P0, PT, R68, 0x42, P0 ;  /* 0x000000424400780c */ /* 0x000fe40000701670 */
[----:B------:R-:W-:-:S02]  /*3c20*/  ISETP.GE.AND P2, PT, R37, 0x49, PT ;  /* 0x000000492500780c */ /* 0x000fc40003f46270 */
[----:B------:R-:W-:Y:S01]  /*3c30*/  FSEL R158, R158, -INF , !P0 ;  /* 0xff8000009e9e7808 */ /* 0x000fe20004000000 */
[----:B------:R-:W1:Y:S01]  /*3c40*/  MUFU.TANH R149, R46 ;  /* 0x0000002e00957308 */ /* 0x000e620000002400 */
[----:B------:R-:W-:Y:S02]  /*3c50*/  ISETP.GT.AND P0, PT, R67, 0x48, !P2 ;  /* 0x000000484300780c */ /* 0x000fe40005704270 */
[----:B------:R-:W-:Y:S02]  /*3c60*/  P2R R29, PR, RZ, 0x4 ;  /* 0x00000004ff1d7803 */ /* 0x000fe40000000000 */
[----:B------:R-:W-:Y:S02]  /*3c70*/  ISETP.LT.OR P0, PT, R68, 0x49, P0 ;  /* 0x000000494400780c */ /* 0x000fe40000701670 */
[----:B------:R-:W-:Y:S01]  /*3c80*/  ISETP.GE.AND P2, PT, R37, 0x4a, PT ;  /* 0x0000004a2500780c */ /* 0x000fe20003f46270 */
[----:B------:R-:W1:Y:S01]  /*3c90*/  MUFU.TANH R10, R10 ;  /* 0x0000000a000a7308 */ /* 0x000e620000002400 */
[----:B------:R-:W-:-:S02]  /*3ca0*/  FSEL R156, R156, -INF , !P0 ;  /* 0xff8000009c9c7808 */ /* 0x000fc40004000000 */
[----:B------:R-:W-:Y:S02]  /*3cb0*/  ISETP.GT.AND P0, PT, R67, 0x49, !P2 ;  /* 0x000000494300780c */ /* 0x000fe40005704270 */
[----:B------:R-:W-:Y:S02]  /*3cc0*/  P2R R25, PR, RZ, 0x4 ;  /* 0x00000004ff197803 */ /* 0x000fe40000000000 */
[----:B------:R-:W-:Y:S01]  /*3cd0*/  ISETP.LT.OR P0, PT, R68, 0x4a, P0 ;  /* 0x0000004a4400780c */ /* 0x000fe20000701670 */
[----:B------:R5:W1:Y:S01]  /*3ce0*/  MUFU.TANH R127, R26 ;  /* 0x0000001a007f7308 */ /* 0x000a620000002400 */
[----:B------:R-:W-:Y:S02]  /*3cf0*/  ISETP.GE.AND P2, PT, R37, 0x51, PT ;  /* 0x000000512500780c */ /* 0x000fe40003f46270 */
[----:B------:R-:W-:Y:S02]  /*3d00*/  FSEL R154, R154, -INF , !P0 ;  /* 0xff8000009a9a7808 */ /* 0x000fe40004000000 */
[----:B------:R-:W-:-:S02]  /*3d10*/  ISETP.GT.AND P0, PT, R67, 0x50, !P2 ;  /* 0x000000504300780c */ /* 0x000fc40005704270 */
[----:B------:R-:W-:Y:S02]  /*3d20*/  ISETP.GE.AND P6, PT, R37, 0x52, PT ;  /* 0x000000522500780c */ /* 0x000fe40003fc6270 */
[----:B------:R-:W-:Y:S02]  /*3d30*/  ISETP.LT.OR P0, PT, R68, 0x51, P0 ;  /* 0x000000514400780c */ /* 0x000fe40000701670 */
[----:B------:R-:W-:Y:S02]  /*3d40*/  P2R R60, PR, RZ, 0x20 ;  /* 0x00000020ff3c7803 */ /* 0x000fe40000000000 */
[----:B------:R-:W-:Y:S02]  /*3d50*/  FSEL R140, R140, -INF , !P0 ;  /* 0xff8000008c8c7808 */ /* 0x000fe40004000000 */
[----:B------:R-:W-:Y:S01]  /*3d60*/  ISETP.GT.AND P0, PT, R67, 0x51, !P6 ;  /* 0x000000514300780c */ /* 0x000fe20007704270 */
[----:B-----5:R-:W-:Y:S01]  /*3d70*/  IMAD.IADD R26, R65, 0x1, R17 ;  /* 0x00000001411a7824 */ /* 0x020fe200078e0211 */
[----:B------:R-:W-:-:S02]  /*3d80*/  ISETP.GE.AND P5, PT, R37, 0x59, PT ;  /* 0x000000592500780c */ /* 0x000fc40003fa6270 */
[----:B------:R-:W-:Y:S02]  /*3d90*/  ISETP.LT.OR P0, PT, R68, 0x52, P0 ;  /* 0x000000524400780c */ /* 0x000fe40000701670 */
[----:B------:R-:W-:Y:S02]  /*3da0*/  P2R R0, PR, RZ, 0x4 ;  /* 0x00000004ff007803 */ /* 0x000fe40000000000 */
[----:B------:R-:W-:Y:S02]  /*3db0*/  FSEL R138, R138, -INF , !P0 ;  /* 0xff8000008a8a7808 */ /* 0x000fe40004000000 */
[----:B------:R-:W-:Y:S02]  /*3dc0*/  ISETP.GT.AND P0, PT, R67, 0x58, !P5 ;  /* 0x000000584300780c */ /* 0x000fe40006f04270 */
[----:B------:R-:W-:Y:S02]  /*3dd0*/  ISETP.GE.AND P2, PT, R37, 0x1, PT ;  /* 0x000000012500780c */ /* 0x000fe40003f46270 */
[----:B------:R-:W-:-:S02]  /*3de0*/  ISETP.LT.OR P0, PT, R68, 0x59, P0 ;  /* 0x000000594400780c */ /* 0x000fc40000701670 */
[----:B------:R-:W-:Y:S02]  /*3df0*/  P2R R21, PR, RZ, 0x4 ;  /* 0x00000004ff157803 */ /* 0x000fe40000000000 */
[----:B------:R-:W-:Y:S02]  /*3e00*/  FSEL R136, R136, -INF , !P0 ;  /* 0xff80000088887808 */ /* 0x000fe40004000000 */
[----:B------:R-:W-:Y:S02]  /*3e10*/  ISETP.GT.AND P0, PT, R67, RZ, !P2 ;  /* 0x000000ff4300720c */ /* 0x000fe40005704270 */
[----:B------:R-:W-:Y:S01]  /*3e20*/  ISETP.GE.AND P2, PT, R37, 0x5a, PT ;  /* 0x0000005a2500780c */ /* 0x000fe20003f46270 */
[----:B------:R-:W-:Y:S01]  /*3e30*/  FMUL.FTZ R37, R14, c[0x0][0x320] ;  /* 0x0000c8000e257a20 */ /* 0x000fe20000410000 */
[----:B------:R-:W-:Y:S01]  /*3e40*/  ISETP.LT.OR P0, PT, R68, 0x1, P0 ;  /* 0x000000014400780c */ /* 0x000fe20000701670 */
[----:B------:R-:W-:Y:S01]  /*3e50*/  FMUL.FTZ R14, R15, c[0x0][0x320] ;  /* 0x0000c8000f0e7a20 */ /* 0x000fe20000410000 */
[----:B------:R-:W-:Y:S01]  /*3e60*/  IMNMX R63, R26, R63, PT ;  /* 0x0000003f1a3f7217 */ /* 0x000fe20003800200 */
[----:B------:R-:W-:Y:S01]  /*3e70*/  FMUL.FTZ R15, R22, c[0x0][0x320] ;  /* 0x0000c800160f7a20 */ /* 0x000fe20000410000 */
[----:B------:R-:W-:Y:S01]  /*3e80*/  FSEL R7, R7, -INF , !P0 ;  /* 0xff80000007077808 */ /* 0x000fe20004000000 */
[----:B------:R-:W-:Y:S01]  /*3e90*/  FMUL.FTZ R22, R23, c[0x0][0x320] ;  /* 0x0000c80017167a20 */ /* 0x000fe20000410000 */
[----:B------:R-:W-:Y:S01]  /*3ea0*/  ISETP.GT.AND P0, PT, R67, 0x59, !P2 ;  /* 0x000000594300780c */ /* 0x000fe20005704270 */
[----:B------:R-:W1:Y:S03]  /*3eb0*/  MUFU.TANH R37, R37 ;  /* 0x0000002500257308 */ /* 0x000e660000002400 */
[----:B------:R-:W-:-:S04]  /*3ec0*/  ISETP.LT.OR P0, PT, R68, 0x5a, P0 ;  /* 0x0000005a4400780c */ /* 0x000fc80000701670 */
[----:B------:R-:W-:Y:S01]  /*3ed0*/  FSEL R134, R134, -INF , !P0 ;  /* 0xff80000086867808 */ /* 0x000fe20004000000 */
[----:B------:R-:W1:Y:S01]  /*3ee0*/  MUFU.TANH R14, R14 ;  /* 0x0000000e000e7308 */ /* 0x000e620000002400 */
[----:B------:R-:W-:-:S07]  /*3ef0*/  PLOP3.LUT P0, PT, PT, PT, UP1, 0x40, 0x0 ;  /* 0x000000000000781c */ /* 0x000fce0003f0e818 */
[----:B------:R-:W1:Y:S08]  /*3f00*/  MUFU.TANH R15, R15 ;  /* 0x0000000f000f7308 */ /* 0x000e700000002400 */
[----:B------:R-:W1:Y:S08]  /*3f10*/  MUFU.TANH R22, R22 ;  /* 0x0000001600167308 */ /* 0x000e700000002400 */
[----:B------:R1:W1:Y:S01]  /*3f20*/  MUFU.TANH R23, R11 ;  /* 0x0000000b00177308 */ /* 0x0002620000002400 */
[----:B------:R-:W-:Y:S05]  /*3f30*/  @P0 BRA `(.L_x_28) ;  /* 0x0000015000000947 */ /* 0x000fea0003800000 */
[----:B--234-:R-:W-:Y:S01]  /*3f40*/  IMAD.U32 R26, RZ, RZ, UR8 ;  /* 0x00000008ff1a7e24 */ /* 0x01cfe2000f8e00ff */
[----:B------:R-:W-:Y:S04]  /*3f50*/  BSSY B0, `(.L_x_29) ;  /* 0x000000f000007945 */ /* 0x000fe80003800000 */
[----:B------:R-:W-:-:S04]  /*3f60*/  IADD3 R17, R26, -c[0x0][0x168], R17 ;  /* 0x80005a001a117a10 */ /* 0x000fc80007ffe011 */
[----:B------:R-:W-:-:S13]  /*3f70*/  ISETP.GT.AND P0, PT, R17, -0x1, PT ;  /* 0xffffffff1100780c */ /* 0x000fda0003f04270 */
[----:B------:R-:W-:Y:S05]  /*3f80*/  @P0 BRA `(.L_x_30) ;  /* 0x0000007000000947 */ /* 0x000fea0003800000 */
[----:B-1----:R-:W-:Y:S01]  /*3f90*/  IMAD.MOV.U32 R11, RZ, RZ, c[0x0][0x32c] ;  /* 0x0000cb00ff0b7624 */ /* 0x002fe200078e00ff */
[----:B------:R-:W-:-:S04]  /*3fa0*/  LOP3.LUT R17, RZ, R17, RZ, 0x33, !PT ;  /* 0x00000011ff117212 */ /* 0x000fc800078e33ff */
[----:B------:R-:W-:-:S13]  /*3fb0*/  ISETP.NE.AND P0, PT, R11, 0x1, PT ;  /* 0x000000010b00780c */ /* 0x000fda0003f05270 */
[----:B------:R-:W-:-:S05]  /*3fc0*/  @P0 IMAD.HI.U32 R11, R17, c[0x0][0x330], RZ ;  /* 0x0000cc00110b0a27 */ /* 0x000fca00078e00ff */
[----:B------:R-:W-:-:S04]  /*3fd0*/  @P0 SHF.R.U32.HI R17, RZ, c[0x0][0x334], R11 ;  /* 0x0000cd00ff110a19 */ /* 0x000fc8000001160b */
[----:B------:R-:W-:Y:S01]  /*3fe0*/  LOP3.LUT R17, RZ, R17, RZ, 0x33, !PT ;  /* 0x00000011ff117212 */ /* 0x000fe200078e33ff */
[----:B------:R-:W-:Y:S05]  /*3ff0*/  BRA `(.L_x_31) ;  /* 0x0000004000007947 */ /* 0x000fea0003800000 */
.L_x_30:
[----:B-1----:R-:W-:-:S04]  /*4000*/  MOV R11, c[0x0][0x32c] ;  /* 0x0000cb00000b7a02 */ /* 0x002fc80000000f00 */
[----:B------:R-:W-:-:S13]  /*4010*/  ISETP.NE.AND P0, PT, R11, 0x1, PT ;  /* 0x000000010b00780c */ /* 0x000fda0003f05270 */
[----:B------:R-:W-:-:S05]  /*4020*/  @P0 IMAD.HI.U32 R11, R17, c[0x0][0x330], RZ ;  /* 0x0000cc00110b0a27 */ /* 0x000fca00078e00ff */
[----:B------:R-:W-:Y:S02]  /*4030*/  @P0 SHF.R.U32.HI R17, RZ, c[0x0][0x334], R11 ;  /* 0x0000cd00ff110a19 */ /* 0x000fe4000001160b */
.L_x_31:
[----:B------:R-:W-:Y:S05]  /*4040*/  BSYNC B0 ;  /* 0x0000000000007941 */ /* 0x000fea0003800000 */
.L_x_29:
[----:B------:R-:W-:-:S05]  /*4050*/  IMAD R17, R17, c[0x0][0x32c], R62 ;  /* 0x0000cb0011117a24 */ /* 0x000fca00078e023e */
[----:B------:R-:W-:Y:S02]  /*4060*/  IADD3 R26, R17, c[0x0][0x32c], RZ ;  /* 0x0000cb00111a7a10 */ /* 0x000fe40007ffe0ff */
[----:B------:R-:W-:Y:S02]  /*4070*/  IMNMX R64, R64, R17, !PT ;  /* 0x0000001140407217 */ /* 0x000fe40007800200 */
[----:B------:R-:W-:Y:S02]  /*4080*/  IMNMX R63, R63, R26, PT ;  /* 0x0000001a3f3f7217 */ /* 0x000fe40003800200 */
.L_x_28:
[----:B--234-:R-:W-:Y:S01]  /*4090*/  ISETP.NE.AND P0, PT, R66, RZ, PT ;  /* 0x000000ff4200720c */ /* 0x01cfe20003f05270 */
[----:B------:R-:W-:Y:S01]  /*40a0*/  IMAD.SHL.U32 R212, R2, 0x2, RZ ;  /* 0x0000000202d47824 */ /* 0x000fe200078e00ff */
[C---:B------:R-:W-:Y:S01]  /*40b0*/  ISETP.GT.AND P6, PT, R64.reuse, 0x51, !P6 ;  /* 0x000000514000780c */ /* 0x040fe200077c4270 */
[----:B------:R-:W-:Y:S01]  /*40c0*/  ULDC.64 UR4, c[0x0][0x2c8] ;  /* 0x0000b20000047ab9 */ /* 0x000fe20000000a00 */
[C---:B------:R-:W-:Y:S01]  /*40d0*/  ISETP.GT.AND P0, PT, R64.reuse, 0x1, !P0 ;  /* 0x000000014000780c */ /* 0x040fe20004704270 */
[----:B------:R-:W-:Y:S01]  /*40e0*/  IMAD R210, R5, 0x2, R212 ;  /* 0x0000000205d27824 */ /* 0x000fe200078e02d4 */
[C---:B------:R-:W-:Y:S01]  /*40f0*/  ISETP.GT.AND P5, PT, R64.reuse, 0x58, !P5 ;  /* 0x000000584000780c */ /* 0x040fe20006fa4270 */
[----:B------:R-:W-:Y:S01]  /*4100*/  LDSM.16.MT88.4 R76, [R212+0x3100] ;  /* 0x00310000d44c783b */ /* 0x000fe20000004200 */
[----:B------:R-:W-:Y:S01]  /*4110*/  ISETP.LT.OR P0, PT, R63, 0x2, P0 ;  /* 0x000000023f00780c */ /* 0x000fe20000701670 */
[----:B------:R-:W-:Y:S01]  /*4120*/  IMAD R208, R3, 0x2, R210 ;  /* 0x0000000203d07824 */ /* 0x000fe200078e02d2 */
[----:B------:R-:W-:Y:S01]  /*4130*/  ISETP.LT.OR P6, PT, R63, 0x52, P6 ;  /* 0x000000523f00780c */ /* 0x000fe200037c1670 */
[----:B------:R-:W-:Y:S01]  /*4140*/  IMAD R209, R3, 0x2, R212 ;  /* 0x0000000203d17824 */ /* 0x000fe200078e02d4 */
[----:B-1----:R-:W-:Y:S01]  /*4150*/  FSEL R23, R23, -INF , !P0 ;  /* 0xff80000017177808 */ /* 0x002fe20004000000 */
[----:B------:R-:W-:Y:S01]  /*4160*/  LDSM.16.MT88.4 R108, [R212+0x100] ;  /* 0x00010000d46c783b */ /* 0x000fe20000004200 */
[----:B------:R-:W-:Y:S01]  /*4170*/  ISETP.NE.AND P0, PT, R61, RZ, PT ;  /* 0x000000ff3d00720c */ /* 0x000fe20003f05270 */
[----:B------:R-:W-:Y:S01]  /*4180*/  UIMAD.WIDE.U32 UR22, UR21, UR4, URZ ;  /* 0x00000004151672a5 */ /* 0x000fe2000f8e003f */
[C---:B------:R-:W-:Y:S01]  /*4190*/  ISETP.GT.AND P2, PT, R64.reuse, 0x59, !P2 ;  /* 0x000000594000780c */ /* 0x040fe20005744270 */
[----:B------:R-:W-:Y:S01]  /*41a0*/  LDSM.16.MT88.4 R84, [R208+0x100] ;  /* 0x00010000d054783b */ /* 0x000fe20000004200 */
[----:B------:R-:W-:Y:S01]  /*41b0*/  ISETP.GT.AND P0, PT, R64, 0x8, !P0 ;  /* 0x000000084000780c */ /* 0x000fe20004704270 */
[----:B------:R-:W-:Y:S01]  /*41c0*/  @UP2 USHF.R.U32.HI UR21, URZ, UR5, UR23 ;  /* 0x000000053f152299 */ /* 0x000fe20008011617 */
[C---:B------:R-:W-:Y:S01]  /*41d0*/  ISETP.LT.OR P5, PT, R63.reuse, 0x59, P5 ;  /* 0x000000593f00780c */ /* 0x040fe20002fa1670 */
[----:B------:R-:W-:Y:S01]  /*41e0*/  LDSM.16.MT88.4 R100, [R210+0x100] ;  /* 0x00010000d264783b */ /* 0x000fe20000004200 */
[----:B------:R-:W-:Y:S01]  /*41f0*/  ISETP.LT.OR P0, PT, R63, 0x9, P0 ;  /* 0x000000093f00780c */ /* 0x000fe20000701670 */
[----:B------:R-:W-:Y:S01]  /*4200*/  UIADD3 UR4, UR20, UR21, URZ ;  /* 0x0000001514047290 */ /* 0x000fe2000fffe03f */
[----:B------:R-:W-:Y:S01]  /*4210*/  FSEL R131, R131, -INF , !P6 ;  /* 0xff80000083837808 */ /* 0x000fe20007000000 */
[----:B------:R-:W-:Y:S01]  /*4220*/  LDSM.16.MT88.4 R92, [R209+0x100] ;  /* 0x00010000d15c783b */ /* 0x000fe20000004200 */
[----:B------:R-:W-:Y:S01]  /*4230*/  FSEL R19, R37, -INF , !P0 ;  /* 0xff80000025137808 */ /* 0x000fe20004000000 */
[----:B------:R-:W-:Y:S01]  /*4240*/  ULDC UR20, c[0x0][0x328] ;  /* 0x0000ca0000147ab9 */ /* 0x000fe20000000800 */
[----:B------:R-:W-:Y:S01]  /*4250*/  ISETP.NE.AND P0, PT, R60, RZ, PT ;  /* 0x000000ff3c00720c */ /* 0x000fe20003f05270 */
[----:B------:R-:W-:Y:S01]  /*4260*/  LDSM.16.MT88.4 R68, [R210+0x3100] ;  /* 0x00310000d244783b */ /* 0x000fe20000004200 */
[----:B------:R-:W-:Y:S01]  /*4270*/  ISETP.LT.OR P2, PT, R63, 0x5a, P2 ;  /* 0x0000005a3f00780c */ /* 0x000fe20001741670 */
[----:B------:R-:W-:Y:S01]  /*4280*/  UIADD3 UR20, UR4, UR20, URZ ;  /* 0x0000001404147290 */ /* 0x000fe2000fffe03f */
[----:B------:R-:W-:-:S02]  /*4290*/  ISETP.GT.AND P0, PT, R64, 0x9, !P0 ;  /* 0x000000094000780c */ /* 0x000fc40004704270 */
[----:B------:R-:W-:Y:S02]  /*42a0*/  FSEL R127, R127, -INF , !P5 ;  /* 0xff8000007f7f7808 */ /* 0x000fe40006800000 */
[----:B------:R-:W-:Y:S02]  /*42b0*/  ISETP.LT.OR P0, PT, R63, 0xa, P0 ;  /* 0x0000000a3f00780c */ /* 0x000fe40000701670 */
[----:B------:R-:W-:Y:S02]  /*42c0*/  FSEL R125, R125, -INF , !P2 ;  /* 0xff8000007d7d7808 */ /* 0x000fe40005000000 */
[----:B------:R-:W-:Y:S02]  /*42d0*/  FSEL R17, R14, -INF , !P0 ;  /* 0xff8000000e117808 */ /* 0x000fe40004000000 */
[----:B------:R-:W-:Y:S02]  /*42e0*/  ISETP.NE.AND P0, PT, R57, RZ, PT ;  /* 0x000000ff3900720c */ /* 0x000fe40003f05270 */
[----:B------:R-:W-:-:S02]  /*42f0*/  IADD3 R168, R36, -0x2, RZ ;  /* 0xfffffffe24a87810 */ /* 0x000fc40007ffe0ff */
[----:B------:R-:W-:-:S04]  /*4300*/  ISETP.GT.AND P0, PT, R64, 0x10, !P0 ;  /* 0x000000104000780c */ /* 0x000fc80004704270 */
[----:B------:R-:W-:-:S04]  /*4310*/  ISETP.LT.OR P0, PT, R63, 0x11, P0 ;  /* 0x000000113f00780c */ /* 0x000fc80000701670 */
[----:B------:R-:W-:Y:S02]  /*4320*/  FSEL R15, R15, -INF , !P0 ;  /* 0xff8000000f0f7808 */ /* 0x000fe40004000000 */
[----:B------:R-:W-:-:S04]  /*4330*/  ISETP.NE.AND P0, PT, R13, RZ, PT ;  /* 0x000000ff0d00720c */ /* 0x000fc80003f05270 */
[----:B------:R-:W-:-:S04]  /*4340*/  ISETP.GT.AND P0, PT, R64, 0x11, !P0 ;  /* 0x000000114000780c */ /* 0x000fc80004704270 */
[----:B------:R-:W-:-:S04]  /*4350*/  ISETP.LT.OR P0, PT, R63, 0x12, P0 ;  /* 0x000000123f00780c */ /* 0x000fc80000701670 */
[----:B------:R-:W-:Y:S02]  /*4360*/  FSEL R13, R22, -INF , !P0 ;  /* 0xff800000160d7808 */ /* 0x000fe40004000000 */
[----:B------:R-:W-:Y:S02]  /*4370*/  ISETP.NE.AND P0, PT, R56, RZ, PT ;  /* 0x000000ff3800720c */ /* 0x000fe40003f05270 */
[----:B------:R-:W-:Y:S02]  /*4380*/  LDSM.16.MT88.4 R56, [R209+0x3100] ;  /* 0x00310000d138783b */ /* 0x000fe40000004200 */
[----:B------:R-:W-:-:S04]  /*4390*/  ISETP.GT.AND P0, PT, R64, 0x18, !P0 ;  /* 0x000000184000780c */ /* 0x000fc80004704270 */
[----:B------:R-:W-:-:S04]  /*43a0*/  ISETP.LT.OR P0, PT, R63, 0x19, P0 ;  /* 0x000000193f00780c */ /* 0x000fc80000701670 */
[----:B------:R-:W-:Y:S02]  /*43b0*/  FSEL R11, R30, -INF , !P0 ;  /* 0xff8000001e0b7808 */ /* 0x000fe40004000000 */
[----:B------:R-:W-:-:S04]  /*43c0*/  ISETP.NE.AND P0, PT, R9, RZ, PT ;  /* 0x000000ff0900720c */ /* 0x000fc80003f05270 */
        /* <DEDUP_REMOVED lines=52> */
[----:B------:R-:W-:Y:S02]  /*4710*/  FMNMX.FTZ R21, R7, R24, !PT ;  /* 0x0000001807157209 */ /* 0x000fe40007810000 */
[----:B------:R-:W-:Y:S02]  /*4720*/  ISETP.GT.AND P0, PT, R64, RZ, !P0 ;  /* 0x000000ff4000720c */ /* 0x000fe40004704270 */
[----:B------:R-:W-:Y:S02]  /*4730*/  FMNMX.FTZ R21, R20, R21, !PT ;  /* 0x0000001514157209 */ /* 0x000fe40007810000 */
[----:B------:R-:W-:-:S02]  /*4740*/  ISETP.LT.OR P0, PT, R63, 0x1, P0 ;  /* 0x000000013f00780c */ /* 0x000fc40000701670 */
[----:B------:R-:W-:Y:S02]  /*4750*/  FMNMX.FTZ R21, R16, R21, !PT ;  /* 0x0000001510157209 */ /* 0x000fe40007810000 */
[----:B------:R-:W-:Y:S02]  /*4760*/  FSEL R10, R10, -INF , !P0 ;  /* 0xff8000000a0a7808 */ /* 0x000fe40004000000 */
[----:B------:R-:W-:Y:S02]  /*4770*/  FMNMX.FTZ R21, R12, R21, !PT ;  /* 0x000000150c157209 */ /* 0x000fe40007810000 */
[----:B------:R-:W-:Y:S02]  /*4780*/  FMNMX.FTZ R14, R10, R23, !PT ;  /* 0x000000170a0e7209 */ /* 0x000fe40007810000 */
[----:B------:R-:W-:Y:S02]  /*4790*/  FMNMX.FTZ R21, R6, R21, !PT ;  /* 0x0000001506157209 */ /* 0x000fe40007810000 */
[----:B------:R-:W-:-:S02]  /*47a0*/  FMNMX.FTZ R14, R19, R14, !PT ;  /* 0x0000000e130e7209 */ /* 0x000fc40007810000 */
[----:B------:R-:W-:Y:S02]  /*47b0*/  FMNMX.FTZ R21, R4, R21, !PT ;  /* 0x0000001504157209 */ /* 0x000fe40007810000 */
[----:B------:R-:W-:Y:S02]  /*47c0*/  FMNMX.FTZ R14, R17, R14, !PT ;  /* 0x0000000e110e7209 */ /* 0x000fe40007810000 */
        /* <DEDUP_REMOVED lines=25> */
[----:B------:R-:W-:Y:S02]  /*4960*/  ISETP.NE.AND P0, PT, R0, RZ, PT ;  /* 0x000000ff0000720c */ /* 0x000fe40003f05270 */
[----:B------:R-:W-:Y:S02]  /*4970*/  FMNMX.FTZ R21, R140, R21, !PT ;  /* 0x000000158c157209 */ /* 0x000fe40007810000 */
[----:B------:R-:W-:-:S02]  /*4980*/  FMNMX.FTZ R14, R155, R14, !PT ;  /* 0x0000000e9b0e7209 */ /* 0x000fc40007810000 */
[----:B------:R-:W-:Y:S02]  /*4990*/  FMNMX.FTZ R21, R138, R21, !PT ;  /* 0x000000158a157209 */ /* 0x000fe40007810000 */
[----:B------:R-:W-:Y:S02]  /*49a0*/  ISETP.GT.AND P0, PT, R64, 0x50, !P0 ;  /* 0x000000504000780c */ /* 0x000fe40004704270 */
[----:B------:R-:W-:Y:S02]  /*49b0*/  FMNMX.FTZ R21, R136, R21, !PT ;  /* 0x0000001588157209 */ /* 0x000fe40007810000 */
[----:B------:R-:W-:Y:S02]  /*49c0*/  FMNMX.FTZ R14, R153, R14, !PT ;  /* 0x0000000e990e7209 */ /* 0x000fe40007810000 */
[----:B------:R-:W-:Y:S02]  /*49d0*/  FMNMX.FTZ R0, R134, R21, !PT ;  /* 0x0000001586007209 */ /* 0x000fe40007810000 */
[----:B------:R-:W-:-:S02]  /*49e0*/  ISETP.LT.OR P0, PT, R63, 0x51, P0 ;  /* 0x000000513f00780c */ /* 0x000fc40000701670 */
[----:B------:R-:W-:Y:S01]  /*49f0*/  FMNMX.FTZ R14, R151, R14, !PT ;  /* 0x0000000e970e7209 */ /* 0x000fe20007810000 */
[----:B------:R-:W1:Y:S01]  /*4a00*/  SHFL.BFLY PT, R21, R0, 0x2, 0x1f ;  /* 0x0c401f0000157f89 */ /* 0x000e6200000e0000 */
[----:B------:R-:W-:Y:S02]  /*4a10*/  FSEL R133, R133, -INF , !P0 ;  /* 0xff80000085857808 */ /* 0x000fe40004000000 */
[----:B------:R-:W-:-:S04]  /*4a20*/  FMNMX.FTZ R14, R143, R14, !PT ;  /* 0x0000000e8f0e7209 */ /* 0x000fc80007810000 */
[----:B------:R-:W-:-:S04]  /*4a30*/  FMNMX.FTZ R14, R133, R14, !PT ;  /* 0x0000000e850e7209 */ /* 0x000fc80007810000 */
[----:B------:R-:W-:-:S04]  /*4a40*/  FMNMX.FTZ R14, R131, R14, !PT ;  /* 0x0000000e830e7209 */ /* 0x000fc80007810000 */
[----:B------:R-:W-:-:S04]  /*4a50*/  FMNMX.FTZ R14, R127, R14, !PT ;  /* 0x0000000e7f0e7209 */ /* 0x000fc80007810000 */
[----:B------:R-:W-:Y:S02]  /*4a60*/  FMNMX.FTZ R14, R125, R14, !PT ;  /* 0x0000000e7d0e7209 */ /* 0x000fe40007810000 */
[----:B-1----:R-:W-:-:S03]  /*4a70*/  FMNMX.FTZ R18, R0, R21, !PT ;  /* 0x0000001500127209 */ /* 0x002fc60007810000 */
[----:B------:R-:W1:Y:S04]  /*4a80*/  SHFL.BFLY PT, R21, R14, 0x2, 0x1f ;  /* 0x0c401f000e157f89 */ /* 0x000e6800000e0000 */
[----:B------:R-:W2:Y:S01]  /*4a90*/  SHFL.BFLY PT, R25, R18, 0x1, 0x1f ;  /* 0x0c201f0012197f89 */ /* 0x000ea200000e0000 */
[----:B-1----:R-:W-:Y:S02]  /*4aa0*/  FMNMX.FTZ R21, R14, R21, !PT ;  /* 0x000000150e157209 */ /* 0x002fe40007810000 */
[----:B--2---:R-:W-:-:S03]  /*4ab0*/  FMNMX.FTZ R0, R18, R25, !PT ;  /* 0x0000001912007209 */ /* 0x004fc60007810000 */
[----:B------:R-:W1:Y:S01]  /*4ac0*/  SHFL.BFLY PT, R116, R21, 0x1, 0x1f ;  /* 0x0c201f0015747f89 */ /* 0x000e6200000e0000 */
[C---:B------:R-:W-:Y:S01]  /*4ad0*/  FSETP.NEU.FTZ.AND P0, PT, R0.reuse, -INF , PT ;  /* 0xff8000000000780b */ /* 0x040fe20003f1d000 */
[----:B------:R-:W-:-:S05]  /*4ae0*/  FMUL.FTZ R135, R0, c[0x0][0x2d0] ;  /* 0x0000b40000877a20 */ /* 0x000fca0000410000 */
[----:B------:R-:W-:-:S05]  /*4af0*/  FSEL R135, R135, RZ, P0 ;  /* 0x000000ff87877208 */ /* 0x000fca0000000000 */
[--C-:B------:R-:W-:Y:S02]  /*4b00*/  FFMA.FTZ R50, R7, c[0x0][0x2d0], -R135.reuse ;  /* 0x0000b40007327a23 */ /* 0x100fe40000010887 */
[--C-:B------:R-:W-:Y:S02]  /*4b10*/  FFMA.FTZ R47, R24, c[0x0][0x2d0], -R135.reuse ;  /* 0x0000b400182f7a23 */ /* 0x100fe40000010887 */
[--C-:B------:R-:W-:Y:S01]  /*4b20*/  FFMA.FTZ R48, R20, c[0x0][0x2d0], -R135.reuse ;  /* 0x0000b40014307a23 */ /* 0x100fe20000010887 */
[----:B------:R-:W-:Y:S01]  /*4b30*/  LDSM.16.MT88.4 R24, [R212+0x900] ;  /* 0x00090000d418783b */ /* 0x000fe20000004200 */
[--C-:B------:R-:W-:Y:S01]  /*4b40*/  FFMA.FTZ R43, R16, c[0x0][0x2d0], -R135.reuse ;  /* 0x0000b400102b7a23 */ /* 0x100fe20000010887 */
[----:B------:R-:W-:Y:S01]  /*4b50*/  MUFU.EX2 R50, R50 ;  /* 0x0000003200327308 */ /* 0x000fe20000000800 */
[--C-:B------:R-:W-:Y:S01]  /*4b60*/  FFMA.FTZ R41, R6, c[0x0][0x2d0], -R135.reuse ;  /* 0x0000b40006297a23 */ /* 0x100fe20000010887 */
[----:B-1----:R-:W-:Y:S01]  /*4b70*/  FMNMX.FTZ R116, R116, R21, !PT ;  /* 0x0000001574747209 */ /* 0x002fe20007810000 */
[----:B------:R-:W-:-:S02]  /*4b80*/  FFMA.FTZ R42, R4, c[0x0][0x2d0], -R135 ;  /* 0x0000b400042a7a23 */ /* 0x000fc40000010887 */
[----:B------:R-:W1:Y:S01]  /*4b90*/  LDSM.16.MT88.4 R4, [R208+0x3100] ;  /* 0x00310000d004783b */ /* 0x000e620000004200 */
[C---:B------:R-:W-:Y:S01]  /*4ba0*/  FSETP.NEU.FTZ.AND P0, PT, R116.reuse, -INF , PT ;  /* 0xff8000007400780b */ /* 0x040fe20003f1d000 */
[----:B------:R-:W-:Y:S01]  /*4bb0*/  FMUL.FTZ R130, R116, c[0x0][0x2d0] ;  /* 0x0000b40074827a20 */ /* 0x000fe20000410000 */
[----:B------:R-:W2:Y:S01]  /*4bc0*/  MUFU.EX2 R47, R47 ;  /* 0x0000002f002f7308 */ /* 0x000ea20000000800 */
[--C-:B------:R-:W-:Y:S02]  /*4bd0*/  FFMA.FTZ R46, R12, c[0x0][0x2d0], -R135.reuse ;  /* 0x0000b4000c2e7a23 */ /* 0x100fe40000010887 */
[--C-:B------:R-:W-:Y:S01]  /*4be0*/  FFMA.FTZ R37, R8, c[0x0][0x2d0], -R135.reuse ;  /* 0x0000b40008257a23 */ /* 0x100fe20000010887 */
[----:B------:R-:W-:Y:S01]  /*4bf0*/  FSEL R130, R130, RZ, P0 ;  /* 0x000000ff82827208 */ /* 0x000fe20000000000 */
[--C-:B------:R-:W-:Y:S01]  /*4c00*/  FFMA.FTZ R51, R126, c[0x0][0x2d0], -R135.reuse ;  /* 0x0000b4007e337a23 */ /* 0x100fe20000010887 */
[----:B------:R-:W-:Y:S01]  /*4c10*/  PLOP3.LUT P0, PT, PT, PT, UP1, 0x40, 0x0 ;  /* 0x000000000000781c */ /* 0x000fe20003f0e818 */
[----:B------:R-:W-:Y:S01]  /*4c20*/  FFMA.FTZ R124, R32, c[0x0][0x2d0], -R135 ;  /* 0x0000b400207c7a23 */ /* 0x000fe20000010887 */
[----:B------:R-:W-:Y:S01]  /*4c30*/  MUFU.EX2 R48, R48 ;  /* 0x0000003000307308 */ /* 0x000fe20000000800 */
[--C-:B------:R-:W-:Y:S01]  /*4c40*/  FFMA.FTZ R49, R10, c[0x0][0x2d0], -R130.reuse ;  /* 0x0000b4000a317a23 */ /* 0x100fe20000010882 */
[----:B------:R-:W-:Y:S01]  /*4c50*/  LDSM.16.MT88.4 R32, [R210+0x3900] ;  /* 0x00390000d220783b */ /* 0x000fe20000004200 */
[----:B------:R-:W-:-:S02]  /*4c60*/  FFMA.FTZ R118, R23, c[0x0][0x2d0], -R130 ;  /* 0x0000b40017767a23 */ /* 0x000fc40000010882 */
[--C-:B------:R-:W-:Y:S01]  /*4c70*/  FFMA.FTZ R45, R19, c[0x0][0x2d0], -R130.reuse ;  /* 0x0000b400132d7a23 */ /* 0x100fe20000010882 */
[----:B------:R-:W-:Y:S01]  /*4c80*/  LDSM.16.MT88.4 R20, [R210+0x900] ;  /* 0x00090000d214783b */ /* 0x000fe20000004200 */
[--C-:B------:R-:W-:Y:S01]  /*4c90*/  FFMA.FTZ R44, R17, c[0x0][0x2d0], -R130.reuse ;  /* 0x0000b400112c7a23 */ /* 0x100fe20000010882 */
[----:B------:R-:W3:Y:S01]  /*4ca0*/  MUFU.EX2 R43, R43 ;  /* 0x0000002b002b7308 */ /* 0x000ee20000000800 */
[--C-:B------:R-:W-:Y:S01]  /*4cb0*/  FFMA.FTZ R40, R15, c[0x0][0x2d0], -R130.reuse ;  /* 0x0000b4000f287a23 */ /* 0x100fe20000010882 */
[----:B--2---:R-:W-:Y:S01]  /*4cc0*/  F2FP.BF16.PACK_AB R64, R47, R50 ;  /* 0x000000322f40723e */ /* 0x004fe200000010ff */
[--C-:B------:R-:W-:Y:S01]  /*4cd0*/  FFMA.FTZ R39, R13, c[0x0][0x2d0], -R130.reuse ;  /* 0x0000b4000d277a23 */ /* 0x100fe20000010882 */
[----:B------:R-:W-:Y:S01]  /*4ce0*/  LDSM.16.MT88.4 R16, [R209+0x900] ;  /* 0x00090000d110783b */ /* 0x000fe20000004200 */
[--C-:B------:R-:W-:Y:S02]  /*4cf0*/  FFMA.FTZ R3, R11, c[0x0][0x2d0], -R130.reuse ;  /* 0x0000b4000b037a23 */ /* 0x100fe40000010882 */
[----:B------:R-:W-:Y:S01]  /*4d00*/  FFMA.FTZ R2, R9, c[0x0][0x2d0], -R130 ;  /* 0x0000b40009027a23 */ /* 0x000fe20000010882 */
[----:B------:R-:W-:Y:S01]  /*4d10*/  MUFU.EX2 R49, R49 ;  /* 0x0000003100317308 */ /* 0x000fe20000000800 */
[----:B------:R-:W2:Y:S01]  /*4d20*/  LDSM.16.MT88.4 R12, [R208+0x900] ;  /* 0x00090000d00c783b */ /* 0x000ea20000004200 */
[----:B------:R-:W-:-:S02]  /*4d30*/  FFMA.FTZ R126, R28, c[0x0][0x2d0], -R135 ;  /* 0x0000b4001c7e7a23 */ /* 0x000fc40000010887 */
[--C-:B------:R-:W-:Y:S01]  /*4d40*/  FFMA.FTZ R117, R128, c[0x0][0x2d0], -R135.reuse ;  /* 0x0000b40080757a23 */ /* 0x100fe20000010887 */
[----:B------:R-:W4:Y:S01]  /*4d50*/  LDSM.16.MT88.4 R8, [R212+0x3900] ;  /* 0x00390000d408783b */ /* 0x000f220000004200 */
[--C-:B------:R-:W-:Y:S02]  /*4d60*/  FFMA.FTZ R119, R119, c[0x0][0x2d0], -R130.reuse ;  /* 0x0000b40077777a23 */ /* 0x100fe40000010882 */
[----:B------:R-:W5:Y:S01]  /*4d70*/  MUFU.EX2 R118, R118 ;  /* 0x0000007600767308 */ /* 0x000f620000000800 */
[----:B---3--:R-:W-:Y:S01]  /*4d80*/  F2FP.BF16.PACK_AB R66, R43, R48 ;  /* 0x000000302b42723e */ /* 0x008fe200000010ff */
[----:B------:R-:W3:Y:S01]  /*4d90*/  LDSM.16.MT88.4 R28, [R209+0x3900] ;  /* 0x00390000d11c783b */ /* 0x000ee20000004200 */
[--C-:B------:R-:W-:Y:S02]  /*4da0*/  FFMA.FTZ R128, R139, c[0x0][0x2d0], -R130.reuse ;  /* 0x0000b4008b807a23 */ /* 0x100fe40000010882 */
[--C-:B------:R-:W-:Y:S02]  /*4db0*/  FFMA.FTZ R129, R129, c[0x0][0x2d0], -R130.reuse ;  /* 0x0000b40081817a23 */ /* 0x100fe40000010882 */
[----:B------:R-:W-:Y:S01]  /*4dc0*/  FFMA.FTZ R132, R137, c[0x0][0x2d0], -R130 ;  /* 0x0000b40089847a23 */ /* 0x000fe20000010882 */
[----:B------:R-:W-:Y:S01]  /*4dd0*/  MUFU.EX2 R45, R45 ;  /* 0x0000002d002d7308 */ /* 0x000fe20000000800 */
[----:B------:R-:W-:-:S02]  /*4de0*/  FFMA.FTZ R137, R152, c[0x0][0x2d0], -R135 ;  /* 0x0000b40098897a23 */ /* 0x000fc40000010887 */
[--C-:B------:R-:W-:Y:S02]  /*4df0*/  FFMA.FTZ R139, R150, c[0x0][0x2d0], -R135.reuse ;  /* 0x0000b400968b7a23 */ /* 0x100fe40000010887 */
[--C-:B------:R-:W-:Y:S02]  /*4e00*/  FFMA.FTZ R142, R142, c[0x0][0x2d0], -R135.reuse ;  /* 0x0000b4008e8e7a23 */ /* 0x100fe40000010887 */
[----:B------:R-:W-:Y:S01]  /*4e10*/  FFMA.FTZ R148, R148, c[0x0][0x2d0], -R135 ;  /* 0x0000b40094947a23 */ /* 0x000fe20000010887 */
[----:B------:R-:W1:Y:S01]  /*4e20*/  MUFU.EX2 R44, R44 ;  /* 0x0000002c002c7308 */ /* 0x000e620000000800 */
[----:B-----5:R-:W-:Y:S01]  /*4e30*/  F2FP.BF16.PACK_AB R65, R118, R49 ;  /* 0x000000317641723e */ /* 0x020fe200000010ff */
[--C-:B------:R-:W-:Y:S02]  /*4e40*/  FFMA.FTZ R141, R141, c[0x0][0x2d0], -R130.reuse ;  /* 0x0000b4008d8d7a23 */ /* 0x100fe40000010882 */
[--C-:B------:R-:W-:Y:S02]  /*4e50*/  FFMA.FTZ R150, R159, c[0x0][0x2d0], -R130.reuse ;  /* 0x0000b4009f967a23 */ /* 0x100fe40000010882 */
[----:B------:R-:W-:-:S02]  /*4e60*/  FFMA.FTZ R149, R149, c[0x0][0x2d0], -R130 ;  /* 0x0000b40095957a23 */ /* 0x000fc40000010882 */
[----:B------:R-:W-:Y:S01]  /*4e70*/  MUFU.EX2 R46, R46 ;  /* 0x0000002e002e7308 */ /* 0x000fe20000000800 */
[----:B------:R-:W-:Y:S02]  /*4e80*/  FFMA.FTZ R152, R157, c[0x0][0x2d0], -R130 ;  /* 0x0000b4009d987a23 */ /* 0x000fe40000010882 */
[--C-:B------:R-:W-:Y:S02]  /*4e90*/  FFMA.FTZ R157, R160, c[0x0][0x2d0], -R135.reuse ;  /* 0x0000b400a09d7a23 */ /* 0x100fe40000010887 */
[--C-:B------:R-:W-:Y:S02]  /*4ea0*/  FFMA.FTZ R159, R156, c[0x0][0x2d0], -R135.reuse ;  /* 0x0000b4009c9f7a23 */ /* 0x100fe40000010887 */
[--C-:B------:R-:W-:Y:S01]  /*4eb0*/  FFMA.FTZ R158, R158, c[0x0][0x2d0], -R135.reuse ;  /* 0x0000b4009e9e7a23 */ /* 0x100fe20000010887 */
[----:B-1----:R-:W-:Y:S01]  /*4ec0*/  F2FP.BF16.PACK_AB R67, R44, R45 ;  /* 0x0000002d2c43723e */ /* 0x002fe200000010ff */
[----:B------:R-:W1:Y:S01]  /*4ed0*/  MUFU.EX2 R41, R41 ;  /* 0x0000002900297308 */ /* 0x000e620000000800 */
[----:B------:R-:W-:-:S02]  /*4ee0*/  FFMA.FTZ R154, R154, c[0x0][0x2d0], -R135 ;  /* 0x0000b4009a9a7a23 */ /* 0x000fc40000010887 */
[--C-:B------:R-:W-:Y:S02]  /*4ef0*/  FFMA.FTZ R155, R155, c[0x0][0x2d0], -R130.reuse ;  /* 0x0000b4009b9b7a23 */ /* 0x100fe40000010882 */
[--C-:B------:R-:W-:Y:S01]  /*4f00*/  FFMA.FTZ R156, R153, c[0x0][0x2d0], -R130.reuse ;  /* 0x0000b400999c7a23 */ /* 0x100fe20000010882 */
[C---:B------:R-:W-:Y:S01]  /*4f10*/  HMMA.16816.F32.BF16 R88, R64.reuse, R84, RZ ;  /* 0x000000544058723c */ /* 0x040fe200000418ff */
[--C-:B------:R-:W-:Y:S01]  /*4f20*/  FFMA.FTZ R151, R151, c[0x0][0x2d0], -R130.reuse ;  /* 0x0000b40097977a23 */ /* 0x100fe20000010882 */
[----:B------:R-:W-:Y:S01]  /*4f30*/  MUFU.EX2 R42, R42 ;  /* 0x0000002a002a7308 */ /* 0x000fe20000000800 */
[----:B------:R-:W-:Y:S02]  /*4f40*/  FFMA.FTZ R160, R143, c[0x0][0x2d0], -R130 ;  /* 0x0000b4008fa07a23 */ /* 0x000fe40000010882 */
[--C-:B------:R-:W-:Y:S02]  /*4f50*/  FFMA.FTZ R140, R140, c[0x0][0x2d0], -R135.reuse ;  /* 0x0000b4008c8c7a23 */ /* 0x100fe40000010887 */
[--C-:B------:R-:W-:Y:S01]  /*4f60*/  FFMA.FTZ R143, R138, c[0x0][0x2d0], -R135.reuse ;  /* 0x0000b4008a8f7a23 */ /* 0x100fe20000010887 */
[----:B------:R-:W-:Y:S01]  /*4f70*/  HMMA.16816.F32.BF16 R84, R64, R86, RZ ;  /* 0x000000564054723c */ /* 0x000fe200000418ff */
[--C-:B------:R-:W-:Y:S01]  /*4f80*/  FFMA.FTZ R136, R136, c[0x0][0x2d0], -R135.reuse ;  /* 0x0000b40088887a23 */ /* 0x100fe20000010887 */
[----:B------:R-:W-:Y:S01]  /*4f90*/  MUFU.EX2 R37, R37 ;  /* 0x0000002500257308 */ /* 0x000fe20000000800 */
[----:B------:R-:W-:-:S02]  /*4fa0*/  FFMA.FTZ R135, R134, c[0x0][0x2d0], -R135 ;  /* 0x0000b40086877a23 */ /* 0x000fc40000010887 */
[--C-:B------:R-:W-:Y:S02]  /*4fb0*/  FFMA.FTZ R133, R133, c[0x0][0x2d0], -R130.reuse ;  /* 0x0000b40085857a23 */ /* 0x100fe40000010882 */
[--C-:B------:R-:W-:Y:S01]  /*4fc0*/  FFMA.FTZ R134, R131, c[0x0][0x2d0], -R130.reuse ;  /* 0x0000b40083867a23 */ /* 0x100fe20000010882 */
[C---:B------:R-:W-:Y:S01]  /*4fd0*/  HMMA.16816.F32.BF16 R80, R64.reuse, R76, RZ ;  /* 0x0000004c4050723c */ /* 0x040fe200000418ff */
[----:B------:R-:W-:Y:S01]  /*4fe0*/  FFMA.FTZ R229, R125, c[0x0][0x2d0], -R130 ;  /* 0x0000b4007de57a23 */ /* 0x000fe20000010882 */
[----:B------:R-:W-:Y:S01]  /*4ff0*/  MUFU.EX2 R40, R40 ;  /* 0x0000002800287308 */ /* 0x000fe20000000800 */
[----:B------:R-:W-:Y:S02]  /*5000*/  FADD.FTZ R47, R50, R47 ;  /* 0x0000002f322f7221 */ /* 0x000fe40000010000 */
[----:B------:R-:W-:Y:S02]  /*5010*/  FADD.FTZ R118, R49, R118 ;  /* 0x0000007631767221 */ /* 0x000fe40000010000 */
[----:B------:R-:W-:Y:S01]  /*5020*/  FADD.FTZ R48, R48, R47 ;  /* 0x0000002f30307221 */ /* 0x000fe20000010000 */
[----:B------:R-:W-:Y:S02]  /*5030*/  HMMA.16816.F32.BF16 R76, R64, R78, RZ ;  /* 0x0000004e404c723c */ /* 0x000fe400000418ff */
[----:B------:R-:W5:Y:S01]  /*5040*/  MUFU.EX2 R39, R39 ;  /* 0x0000002700277308 */ /* 0x000f620000000800 */
[----:B------:R-:W-:-:S05]  /*5050*/  FADD.FTZ R43, R43, R48 ;  /* 0x000000302b2b7221 */ /* 0x000fca0000010000 */
        /* <DEDUP_REMOVED lines=19> */
[----:B------:R-:W2:Y:S06]  /*5190*/  MUFU.EX2 R132, R132 ;  /* 0x0000008400847308 */ /* 0x000eac0000000800 */
[C---:B------:R-:W-:Y:S02]  /*51a0*/  HMMA.16816.F32.BF16 R60, R64.reuse, R4, RZ ;  /* 0x00000004403c723c */ /* 0x040fe400000418ff */
[----:B------:R-:W-:Y:S05]  /*51b0*/  MUFU.EX2 R137, R137 ;  /* 0x0000008900897308 */ /* 0x000fea0000000800 */
[----:B-1----:R-:W-:Y:S01]  /*51c0*/  F2FP.BF16.PACK_AB R4, R41, R46 ;  /* 0x0000002e2904723e */ /* 0x002fe200000010ff */
[----:B------:R-:W-:Y:S01]  /*51d0*/  HMMA.16816.F32.BF16 R64, R64, R6, RZ ;  /* 0x000000064040723c */ /* 0x000fe200000418ff */
[----:B-----5:R-:W-:Y:S01]  /*51e0*/  F2FP.BF16.PACK_AB R5, R39, R40 ;  /* 0x000000282705723e */ /* 0x020fe200000010ff */
[----:B------:R-:W1:Y:S01]  /*51f0*/  MUFU.EX2 R142, R142 ;  /* 0x0000008e008e7308 */ /* 0x000e620000000800 */
[----:B------:R-:W-:-:S04]  /*5200*/  FADD.FTZ R46, R46, R43 ;  /* 0x0000002b2e2e7221 */ /* 0x000fc80000010000 */
[----:B------:R-:W-:Y:S01]  /*5210*/  F2FP.BF16.PACK_AB R6, R37, R42 ;  /* 0x0000002a2506723e */ /* 0x000fe200000010ff */
[----:B------:R-:W-:Y:S01]  /*5220*/  FADD.FTZ R41, R41, R46 ;  /* 0x0000002e29297221 */ /* 0x000fe20000010000 */
[----:B------:R-:W-:Y:S01]  /*5230*/  F2FP.BF16.PACK_AB R7, R2, R3 ;  /* 0x000000030207723e */ /* 0x000fe200000010ff */
[----:B------:R-:W-:Y:S02]  /*5240*/  MUFU.EX2 R148, R148 ;  /* 0x0000009400947308 */ /* 0x000fe40000000800 */
[----:B------:R-:W-:-:S04]  /*5250*/  FADD.FTZ R42, R42, R41 ;  /* 0x000000292a2a7221 */ /* 0x000fc80000010000 */
[C---:B--2---:R-:W-:Y:S01]  /*5260*/  HMMA.16816.F32.BF16 R88, R4.reuse, R12, R88 ;  /* 0x0000000c0458723c */ /* 0x044fe20000041858 */
[----:B------:R-:W-:Y:S01]  /*5270*/  FADD.FTZ R37, R37, R42 ;  /* 0x0000002a25257221 */ /* 0x000fe20000010000 */
[----:B------:R-:W2:Y:S06]  /*5280*/  MUFU.EX2 R139, R139 ;  /* 0x0000008b008b7308 */ /* 0x000eac0000000800 */
[C---:B------:R-:W-:Y:S01]  /*5290*/  HMMA.16816.F32.BF16 R84, R4.reuse, R14, R84 ;  /* 0x0000000e0454723c */ /* 0x040fe20000041854 */
[----:B------:R-:W5:Y:S01]  /*52a0*/  LDSM.16.MT88.4 R12, [R208+0x3900] ;  /* 0x00390000d00c783b */ /* 0x000f620000004200 */
[----:B------:R-:W-:Y:S06]  /*52b0*/  MUFU.EX2 R141, R141 ;  /* 0x0000008d008d7308 */ /* 0x000fec0000000800 */
[C---:B----4-:R-:W-:Y:S02]  /*52c0*/  HMMA.16816.F32.BF16 R80, R4.reuse, R8, R80 ;  /* 0x000000080450723c */ /* 0x050fe40000041850 */
        /* <DEDUP_REMOVED lines=24> */
[C---:B---3--:R-:W-:Y:S02]  /*5450*/  HMMA.16816.F32.BF16 R52, R4.reuse, R28, R52 ;  /* 0x0000001c0434723c */ /* 0x048fe40000041834 */
[----:B------:R-:W3:Y:S06]  /*5460*/  MUFU.EX2 R160, R160 ;  /* 0x000000a000a07308 */ /* 0x000eec0000000800 */
[C---:B------:R-:W-:Y:S01]  /*5470*/  HMMA.16816.F32.BF16 R56, R4.reuse, R30, R56 ;  /* 0x0000001e0438723c */ /* 0x040fe20000041838 */
[----:B------:R-:W-:Y:S01]  /*5480*/  LDSM.16.MT88.4 R28, [R209+0x4100] ;  /* 0x00410000d11c783b */ /* 0x000fe20000004200 */
[----:B------:R-:W-:Y:S06]  /*5490*/  MUFU.EX2 R140, R140 ;  /* 0x0000008c008c7308 */ /* 0x000fec0000000800 */
[C---:B-----5:R-:W-:Y:S02]  /*54a0*/  HMMA.16816.F32.BF16 R60, R4.reuse, R12, R60 ;  /* 0x0000000c043c723c */ /* 0x060fe4000004183c */
[----:B------:R-:W5:Y:S06]  /*54b0*/  MUFU.EX2 R143, R143 ;  /* 0x0000008f008f7308 */ /* 0x000f6c0000000800 */
        /* <DEDUP_REMOVED lines=9> */
[----:B------:R-:W-:-:S03]  /*5550*/  F2FP.BF16.PACK_AB R7, R132, R129 ;  /* 0x000000818407723e */ /* 0x000fc600000010ff */
[----:B------:R-:W-:Y:S02]  /*5560*/  FADD.FTZ R126, R126, R51 ;  /* 0x000000337e7e7221 */ /* 0x000fe40000010000 */
[----:B------:R-:W-:Y:S02]  /*5570*/  MUFU.EX2 R133, R133 ;  /* 0x0000008500857308 */ /* 0x000fe40000000800 */
[----:B-1----:R-:W-:Y:S01]  /*5580*/  HMMA.16816.F32.BF16 R88, R4, R8, R88 ;  /* 0x000000080458723c */ /* 0x002fe20000041858 */
[----:B------:R-:W-:-:S05]  /*5590*/  FADD.FTZ R126, R117, R126 ;  /* 0x0000007e757e7221 */ /* 0x000fca0000010000 */
[----:B------:R-:W1:Y:S02]  /*55a0*/  MUFU.EX2 R134, R134 ;  /* 0x0000008600867308 */ /* 0x000e640000000800 */
[C---:B------:R-:W-:Y:S01]  /*55b0*/  HMMA.16816.F32.BF16 R84, R4.reuse, R10, R84 ;  /* 0x0000000a0454723c */ /* 0x040fe20000041854 */
[----:B------:R-:W1:Y:S05]  /*55c0*/  LDSM.16.MT88.4 R8, [R208+0x4100] ;  /* 0x00410000d008783b */ /* 0x000e6a0000004200 */
[----:B------:R-:W-:Y:S02]  /*55d0*/  MUFU.EX2 R229, R229 ;  /* 0x000000e500e57308 */ /* 0x000fe40000000800 */
[C---:B------:R-:W-:Y:S08]  /*55e0*/  HMMA.16816.F32.BF16 R104, R4.reuse, R20, R104 ;  /* 0x000000140468723c */ /* 0x040ff00000041868 */
[C---:B--2---:R-:W-:Y:S08]  /*55f0*/  HMMA.16816.F32.BF16 R80, R4.reuse, R12, R80 ;  /* 0x0000000c0450723c */ /* 0x044ff00000041850 */
[C---:B------:R-:W-:Y:S01]  /*5600*/  HMMA.16816.F32.BF16 R76, R4.reuse, R14, R76 ;  /* 0x0000000e044c723c */ /* 0x040fe2000004184c */
[----:B------:R-:W2:Y:S07]  /*5610*/  LDSM.16.MT88.4 R12, [R208+0x1900] ;  /* 0x00190000d00c783b */ /* 0x000eae0000004200 */
[C---:B------:R-:W-:Y:S01]  /*5620*/  HMMA.16816.F32.BF16 R100, R4.reuse, R22, R100 ;  /* 0x000000160464723c */ /* 0x040fe20000041864 */
[----:B------:R-:W-:Y:S07]  /*5630*/  LDSM.16.MT88.4 R20, [R210+0x1900] ;  /* 0x00190000d214783b */ /* 0x000fee0000004200 */
[C---:B------:R-:W-:Y:S08]  /*5640*/  HMMA.16816.F32.BF16 R72, R4.reuse, R32, R72 ;  /* 0x000000200448723c */ /* 0x040ff00000041848 */
[C---:B-1----:R-:W-:Y:S08]  /*5650*/  HMMA.16816.F32.BF16 R60, R4.reuse, R8, R60 ;  /* 0x00000008043c723c */ /* 0x042ff0000004183c */
[C---:B------:R-:W-:Y:S01]  /*5660*/  HMMA.16816.F32.BF16 R64, R4.reuse, R10, R64 ;  /* 0x0000000a0440723c */ /* 0x040fe20000041840 */
[----:B------:R-:W1:Y:S07]  /*5670*/  LDSM.16.MT88.4 R8, [R212+0x4900] ;  /* 0x00490000d408783b */ /* 0x000e6e0000004200 */
[C---:B------:R-:W-:Y:S01]  /*5680*/  HMMA.16816.F32.BF16 R68, R4.reuse, R34, R68 ;  /* 0x000000220444723c */ /* 0x040fe20000041844 */
[----:B------:R-:W1:Y:S07]  /*5690*/  LDSM.16.MT88.4 R32, [R210+0x4900] ;  /* 0x00490000d220783b */ /* 0x000e6e0000004200 */
[C---:B------:R-:W-:Y:S08]  /*56a0*/  HMMA.16816.F32.BF16 R112, R4.reuse, R24, R112 ;  /* 0x000000180470723c */ /* 0x040ff00000041870 */
[C---:B------:R-:W-:Y:S01]  /*56b0*/  HMMA.16816.F32.BF16 R108, R4.reuse, R26, R108 ;  /* 0x0000001a046c723c */ /* 0x040fe2000004186c */
[----:B------:R-:W1:Y:S07]  /*56c0*/  LDSM.16.MT88.4 R24, [R212+0x1900] ;  /* 0x00190000d418783b */ /* 0x000e6e0000004200 */
[C---:B------:R-:W-:Y:S08]  /*56d0*/  HMMA.16816.F32.BF16 R96, R4.reuse, R16, R96 ;  /* 0x000000100460723c */ /* 0x040ff00000041860 */
[C---:B------:R-:W-:Y:S01]  /*56e0*/  HMMA.16816.F32.BF16 R92, R4.reuse, R18, R92 ;  /* 0x00000012045c723c */ /* 0x040fe2000004185c */
[----:B------:R-:W1:Y:S07]  /*56f0*/  LDSM.16.MT88.4 R16, [R209+0x1900] ;  /* 0x00190000d110783b */ /* 0x000e6e0000004200 */
[C---:B------:R-:W-:Y:S08]  /*5700*/  HMMA.16816.F32.BF16 R52, R4.reuse, R28, R52 ;  /* 0x0000001c0434723c */ /* 0x040ff00000041834 */
[----:B------:R-:W-:Y:S01]  /*5710*/  HMMA.16816.F32.BF16 R56, R4, R30, R56 ;  /* 0x0000001e0438723c */ /* 0x000fe20000041838 */
[----:B------:R-:W3:Y:S06]  /*5720*/  LDSM.16.MT88.4 R28, [R209+0x4900] ;  /* 0x00490000d11c783b */ /* 0x000eec0000004200 */
[----:B------:R-:W-:Y:S01]  /*5730*/  F2FP.BF16.PACK_AB R4, R142, R137 ;  /* 0x000000898e04723e */ /* 0x000fe200000010ff */
[----:B------:R-:W-:Y:S01]  /*5740*/  FADD.FTZ R137, R137, R126 ;  /* 0x0000007e89897221 */ /* 0x000fe20000010000 */
[----:B------:R-:W-:-:S02]  /*5750*/  F2FP.BF16.PACK_AB R6, R139, R148 ;  /* 0x000000948b06723e */ /* 0x000fc400000010ff */
[----:B----4-:R-:W-:Y:S01]  /*5760*/  F2FP.BF16.PACK_AB R5, R150, R141 ;  /* 0x0000008d9605723e */ /* 0x010fe200000010ff */
[----:B------:R-:W-:Y:S01]  /*5770*/  FADD.FTZ R137, R142, R137 ;  /* 0x000000898e897221 */ /* 0x000fe20000010000 */
[----:B------:R-:W-:-:S03]  /*5780*/  F2FP.BF16.PACK_AB R7, R152, R149 ;  /* 0x000000959807723e */ /* 0x000fc600000010ff */
[----:B------:R-:W-:-:S04]  /*5790*/  FADD.FTZ R148, R148, R137 ;  /* 0x0000008994947221 */ /* 0x000fc80000010000 */
[----:B--2---:R-:W-:Y:S01]  /*57a0*/  HMMA.16816.F32.BF16 R88, R4, R12, R88 ;  /* 0x0000000c0458723c */ /* 0x004fe20000041858 */
[----:B------:R-:W-:-:S07]  /*57b0*/  FADD.FTZ R148, R139, R148 ;  /* 0x000000948b947221 */ /* 0x000fce0000010000 */
[C---:B------:R-:W-:Y:S01]  /*57c0*/  HMMA.16816.F32.BF16 R84, R4.reuse, R14, R84 ;  /* 0x0000000e0454723c */ /* 0x040fe20000041854 */
[----:B------:R-:W2:Y:S07]  /*57d0*/  LDSM.16.MT88.4 R12, [R208+0x4900] ;  /* 0x00490000d00c783b */ /* 0x000eae0000004200 */
[C---:B-1----:R-:W-:Y:S08]  /*57e0*/  HMMA.16816.F32.BF16 R80, R4.reuse, R8, R80 ;  /* 0x000000080450723c */ /* 0x042ff00000041850 */
[C---:B------:R-:W-:Y:S01]  /*57f0*/  HMMA.16816.F32.BF16 R76, R4.reuse, R10, R76 ;  /* 0x0000000a044c723c */ /* 0x040fe2000004184c */
[----:B------:R-:W1:Y:S07]  /*5800*/  LDSM.16.MT88.4 R8, [R208+0x2100] ;  /* 0x00210000d008783b */ /* 0x000e6e0000004200 */
[C---:B------:R-:W-:Y:S08]  /*5810*/  HMMA.16816.F32.BF16 R104, R4.reuse, R20, R104 ;  /* 0x000000140468723c */ /* 0x040ff00000041868 */
[C---:B------:R-:W-:Y:S01]  /*5820*/  HMMA.16816.F32.BF16 R100, R4.reuse, R22, R100 ;  /* 0x000000160464723c */ /* 0x040fe20000041864 */
[----:B------:R-:W4:Y:S07]  /*5830*/  LDSM.16.MT88.4 R20, [R210+0x2100] ;  /* 0x00210000d214783b */ /* 0x000f2e0000004200 */
[C---:B------:R-:W-:Y:S08]  /*5840*/  HMMA.16816.F32.BF16 R72, R4.reuse, R32, R72 ;  /* 0x000000200448723c */ /* 0x040ff00000041848 */
        /* <DEDUP_REMOVED lines=8> */
[C---:B---3--:R-:W-:Y:S08]  /*58d0*/  HMMA.16816.F32.BF16 R52, R4.reuse, R28, R52 ;  /* 0x0000001c0434723c */ /* 0x048ff00000041834 */
        /* <DEDUP_REMOVED lines=8> */
[----:B------:R-:W-:Y:S01]  /*5960*/  F2FP.BF16.PACK_AB R5, R156, R155 ;  /* 0x0000009b9c05723e */ /* 0x000fe200000010ff */
[----:B------:R-:W-:Y:S01]  /*5970*/  FADD.FTZ R158, R158, R157 ;  /* 0x0000009d9e9e7221 */ /* 0x000fe20000010000 */
[----:B------:R-:W-:-:S03]  /*5980*/  F2FP.BF16.PACK_AB R7, R160, R151 ;  /* 0x00000097a007723e */ /* 0x000fc600000010ff */
[----:B------:R-:W-:-:S04]  /*5990*/  FADD.FTZ R159, R159, R158 ;  /* 0x0000009e9f9f7221 */ /* 0x000fc80000010000 */
[----:B-1----:R-:W-:Y:S01]  /*59a0*/  HMMA.16816.F32.BF16 R88, R4, R8, R88 ;  /* 0x000000080458723c */ /* 0x002fe20000041858 */
[----:B------:R-:W-:-:S07]  /*59b0*/  FADD.FTZ R159, R154, R159 ;  /* 0x0000009f9a9f7221 */ /* 0x000fce0000010000 */
[C---:B------:R-:W-:Y:S01]  /*59c0*/  HMMA.16816.F32.BF16 R84, R4.reuse, R10, R84 ;  /* 0x0000000a0454723c */ /* 0x040fe20000041854 */
[----:B------:R-:W1:Y:S07]  /*59d0*/  LDSM.16.MT88.4 R8, [R208+0x5100] ;  /* 0x00510000d008783b */ /* 0x000e6e0000004200 */
[C---:B----4-:R-:W-:Y:S08]  /*59e0*/  HMMA.16816.F32.BF16 R104, R4.reuse, R20, R104 ;  /* 0x000000140468723c */ /* 0x050ff00000041868 */
[C---:B------:R-:W-:Y:S01]  /*59f0*/  HMMA.16816.F32.BF16 R100, R4.reuse, R22, R100 ;  /* 0x000000160464723c */ /* 0x040fe20000041864 */
[----:B------:R-:W3:Y:S07]  /*5a00*/  LDSM.16.MT88.4 R20, [R210+0x2900] ;  /* 0x00290000d214783b */ /* 0x000eee0000004200 */
[C---:B------:R-:W-:Y:S07]  /*5a10*/  HMMA.16816.F32.BF16 R72, R4.reuse, R32, R72 ;  /* 0x000000200448723c */ /* 0x040fee0000041848 */
[----:B------:R-:W-:Y:S01]  /*5a20*/  FFMA.FTZ R32, R127, c[0x0][0x2d0], -R130 ;  /* 0x0000b4007f207a23 */ /* 0x000fe20000010882 */
[C---:B------:R-:W-:Y:S05]  /*5a30*/  HMMA.16816.F32.BF16 R112, R4.reuse, R24, R112 ;  /* 0x000000180470723c */ /* 0x040fea0000041870 */
[----:B------:R-:W4:Y:S03]  /*5a40*/  MUFU.EX2 R32, R32 ;  /* 0x0000002000207308 */ /* 0x000f260000000800 */
[C---:B------:R-:W-:Y:S01]  /*5a50*/  HMMA.16816.F32.BF16 R108, R4.reuse, R26, R108 ;  /* 0x0000001a046c723c */ /* 0x040fe2000004186c */
[----:B------:R-:W-:Y:S07]  /*5a60*/  LDSM.16.MT88.4 R24, [R212+0x2900] ;  /* 0x00290000d418783b */ /* 0x000fee0000004200 */
[C---:B------:R-:W-:Y:S08]  /*5a70*/  HMMA.16816.F32.BF16 R96, R4.reuse, R16, R96 ;  /* 0x000000100460723c */ /* 0x040ff00000041860 */
[C---:B------:R-:W-:Y:S01]  /*5a80*/  HMMA.16816.F32.BF16 R92, R4.reuse, R18, R92 ;  /* 0x00000012045c723c */ /* 0x040fe2000004185c */
[----:B------:R-:W1:Y:S07]  /*5a90*/  LDSM.16.MT88.4 R16, [R209+0x2900] ;  /* 0x00290000d110783b */ /* 0x000e6e0000004200 */
[C---:B--2---:R-:W-:Y:S08]  /*5aa0*/  HMMA.16816.F32.BF16 R80, R4.reuse, R12, R80 ;  /* 0x0000000c0450723c */ /* 0x044ff00000041850 */
[C---:B------:R-:W-:Y:S01]  /*5ab0*/  HMMA.16816.F32.BF16 R76, R4.reuse, R14, R76 ;  /* 0x0000000e044c723c */ /* 0x040fe2000004184c */
[----:B------:R-:W2:Y:S07]  /*5ac0*/  LDSM.16.MT88.4 R12, [R208+0x2900] ;  /* 0x00290000d00c783b */ /* 0x000eae0000004200 */
[C---:B------:R-:W-:Y:S08]  /*5ad0*/  HMMA.16816.F32.BF16 R68, R4.reuse, R34, R68 ;  /* 0x000000220444723c */ /* 0x040ff00000041844 */
[C---:B------:R-:W-:Y:S08]  /*5ae0*/  HMMA.16816.F32.BF16 R52, R4.reuse, R28, R52 ;  /* 0x0000001c0434723c */ /* 0x040ff00000041834 */
[C---:B------:R-:W-:Y:S08]  /*5af0*/  HMMA.16816.F32.BF16 R56, R4.reuse, R30, R56 ;  /* 0x0000001e0438723c */ /* 0x040ff00000041838 */
[C---:B-1----:R-:W-:Y:S08]  /*5b00*/  HMMA.16816.F32.BF16 R60, R4.reuse, R8, R60 ;  /* 0x00000008043c723c */ /* 0x042ff0000004183c */
[----:B------:R-:W-:Y:S01]  /*5b10*/  HMMA.16816.F32.BF16 R64, R4, R10, R64 ;  /* 0x0000000a0440723c */ /* 0x000fe20000041840 */
[----:B------:R-:W1:Y:S06]  /*5b20*/  LDSM.16.MT88.4 R8, [R212+0x5900] ;  /* 0x00590000d408783b */ /* 0x000e6c0000004200 */
[----:B-----5:R-:W-:Y:S01]  /*5b30*/  F2FP.BF16.PACK_AB R4, R143, R140 ;  /* 0x0000008c8f04723e */ /* 0x020fe200000010ff */
[----:B------:R-:W-:Y:S01]  /*5b40*/  FADD.FTZ R140, R140, R159 ;  /* 0x0000009f8c8c7221 */ /* 0x000fe20000010000 */
[----:B------:R-:W-:-:S02]  /*5b50*/  F2FP.BF16.PACK_AB R6, R135, R136 ;  /* 0x000000888706723e */ /* 0x000fc400000010ff */
[----:B------:R-:W-:Y:S01]  /*5b60*/  F2FP.BF16.PACK_AB R5, R134, R133 ;  /* 0x000000858605723e */ /* 0x000fe200000010ff */
[----:B------:R-:W-:Y:S01]  /*5b70*/  FADD.FTZ R143, R143, R140 ;  /* 0x0000008c8f8f7221 */ /* 0x000fe20000010000 */
[----:B----4-:R-:W-:-:S03]  /*5b80*/  F2FP.BF16.PACK_AB R7, R229, R32 ;  /* 0x00000020e507723e */ /* 0x010fc600000010ff */
[----:B------:R-:W-:-:S04]  /*5b90*/  FADD.FTZ R136, R136, R143 ;  /* 0x0000008f88887221 */ /* 0x000fc80000010000 */
[----:B---3--:R-:W-:Y:S01]  /*5ba0*/  HMMA.16816.F32.BF16 R104, R4, R20, R104 ;  /* 0x000000140468723c */ /* 0x008fe20000041868 */
[----:B------:R-:W-:-:S06]  /*5bb0*/  FADD.FTZ R228, R135, R136 ;  /* 0x0000008887e47221 */ /* 0x000fcc0000010000 */
[----:B------:R-:W-:Y:S01]  /*5bc0*/  FADD.FTZ R21, R45, R118 ;  /* 0x000000762d157221 */ /* 0x000fe20000010000 */
[----:B------:R-:W-:Y:S03]  /*5bd0*/  HMMA.16816.F32.BF16 R96, R4, R16, R96 ;  /* 0x000000100460723c */ /* 0x000fe60000041860 */
[----:B------:R-:W-:-:S04]  /*5be0*/  FADD.FTZ R21, R44, R21 ;  /* 0x000000152c157221 */ /* 0x000fc80000010000 */
[----:B------:R-:W-:Y:S01]  /*5bf0*/  FADD.FTZ R20, R40, R21 ;  /* 0x0000001528147221 */ /* 0x000fe20000010000 */
[----:B------:R-:W-:Y:S01]  /*5c00*/  HMMA.16816.F32.BF16 R92, R4, R18, R92 ;  /* 0x00000012045c723c */ /* 0x000fe2000004185c */
[----:B------:R-:W3:Y:S02]  /*5c10*/  LDSM.16.MT88.4 R16, [R210+0x5900] ;  /* 0x00590000d210783b */ /* 0x000ee40000004200 */
[----:B------:R-:W-:-:S04]  /*5c20*/  FADD.FTZ R20, R39, R20 ;  /* 0x0000001427147221 */ /* 0x000fc80000010000 */
[----:B------:R-:W-:Y:S01]  /*5c30*/  FADD.FTZ R3, R3, R20 ;  /* 0x0000001403037221 */ /* 0x000fe20000010000 */
[----:B--2---:R-:W-:Y:S03]  /*5c40*/  HMMA.16816.F32.BF16 R88, R4, R12, R88 ;  /* 0x0000000c0458723c */ /* 0x004fe60000041858 */
[----:B------:R-:W-:-:S04]  /*5c50*/  FADD.FTZ R2, R2, R3 ;  /* 0x0000000302027221 */ /* 0x000fc80000010000 */
[----:B------:R-:W-:Y:S01]  /*5c60*/  FADD.FTZ R119, R119, R2 ;  /* 0x0000000277777221 */ /* 0x000fe20000010000 */
[----:B------:R-:W-:Y:S01]  /*5c70*/  HMMA.16816.F32.BF16 R84, R4, R14, R84 ;  /* 0x0000000e0454723c */ /* 0x000fe20000041854 */
[----:B------:R-:W2:Y:S02]  /*5c80*/  LDSM.16.MT88.4 R12, [R209+0x5900] ;  /* 0x00590000d10c783b */ /* 0x000ea40000004200 */
[----:B------:R-:W-:-:S04]  /*5c90*/  FADD.FTZ R128, R128, R119 ;  /* 0x0000007780807221 */ /* 0x000fc80000010000 */
[----:B------:R-:W-:Y:S01]  /*5ca0*/  FADD.FTZ R129, R129, R128 ;  /* 0x0000008081817221 */ /* 0x000fe20000010000 */
[----:B-1----:R-:W-:Y:S03]  /*5cb0*/  HMMA.16816.F32.BF16 R80, R4, R8, R80 ;  /* 0x000000080450723c */ /* 0x002fe60000041850 */
[----:B------:R-:W-:-:S04]  /*5cc0*/  FADD.FTZ R132, R132, R129 ;  /* 0x0000008184847221 */ /* 0x000fc80000010000 */
[----:B------:R-:W-:Y:S01]  /*5cd0*/  FADD.FTZ R141, R141, R132 ;  /* 0x000000848d8d7221 */ /* 0x000fe20000010000 */
[----:B------:R-:W-:Y:S01]  /*5ce0*/  HMMA.16816.F32.BF16 R76, R4, R10, R76 ;  /* 0x0000000a044c723c */ /* 0x000fe2000004184c */
[----:B------:R-:W1:Y:S02]  /*5cf0*/  LDSM.16.MT88.4 R8, [R208+0x5900] ;  /* 0x00590000d008783b */ /* 0x000e640000004200 */
[----:B------:R-:W-:-:S04]  /*5d00*/  FADD.FTZ R150, R150, R141 ;  /* 0x0000008d96967221 */ /* 0x000fc80000010000 */
[----:B------:R-:W-:Y:S01]  /*5d10*/  FADD.FTZ R149, R149, R150 ;  /* 0x0000009695957221 */ /* 0x000fe20000010000 */
[----:B------:R-:W-:Y:S03]  /*5d20*/  HMMA.16816.F32.BF16 R112, R4, R24, R112 ;  /* 0x000000180470723c */ /* 0x000fe60000041870 */
        /* <DEDUP_REMOVED lines=8> */
[----:B---3--:R-:W-:Y:S03]  /*5db0*/  HMMA.16816.F32.BF16 R72, R4, R16, R72 ;  /* 0x000000100448723c */ /* 0x008fe60000041848 */
[----:B------:R-:W-:-:S04]  /*5dc0*/  FADD.FTZ R133, R134, R133 ;  /* 0x0000008586857221 */ /* 0x000fc80000010000 */
[----:B------:R-:W-:Y:S01]  /*5dd0*/  FADD.FTZ R32, R32, R133 ;  /* 0x0000008520207221 */ /* 0x000fe20000010000 */
[----:B------:R-:W-:Y:S03]  /*5de0*/  HMMA.16816.F32.BF16 R68, R4, R18, R68 ;  /* 0x000000120444723c */ /* 0x000fe60000041844 */
[----:B------:R-:W-:-:S05]  /*5df0*/  FADD.FTZ R229, R229, R32 ;  /* 0x00000020e5e57221 */ /* 0x000fca0000010000 */
[C---:B--2---:R-:W-:Y:S08]  /*5e00*/  HMMA.16816.F32.BF16 R52, R4.reuse, R12, R52 ;  /* 0x0000000c0434723c */ /* 0x044ff00000041834 */
[C---:B------:R-:W-:Y:S08]  /*5e10*/  HMMA.16816.F32.BF16 R56, R4.reuse, R14, R56 ;  /* 0x0000000e0438723c */ /* 0x040ff00000041838 */
[C---:B-1----:R-:W-:Y:S08]  /*5e20*/  HMMA.16816.F32.BF16 R60, R4.reuse, R8, R60 ;  /* 0x00000008043c723c */ /* 0x042ff0000004183c */
[----:B------:R-:W-:Y:S01]  /*5e30*/  HMMA.16816.F32.BF16 R64, R4, R10, R64 ;  /* 0x0000000a0440723c */ /* 0x000fe20000041840 */
[----:B------:R-:W-:Y:S07]  /*5e40*/  @P0 BRA `(.L_x_32) ;  /* 0x0000016000000947 */ /* 0x000fee0003800000 */
[----:B------:R-:W-:Y:S01]  /*5e50*/  ISETP.LT.AND P0, PT, RZ, UR4, PT ;  /* 0x00000004ff007c0c */ /* 0x000fe2000bf01270 */
[----:B------:R-:W-:-:S12]  /*5e60*/  UIADD3 UR21, UR4, -0x1, URZ ;  /* 0xffffffff04157890 */ /* 0x000fd8000fffe03f */
[----:B------:R-:W-:Y:S05]  /*5e70*/  @P0 BRA `(.L_x_33) ;  /* 0x0000009000000947 */ /* 0x000fea0003800000 */
[----:B------:R-:W-:Y:S02]  /*5e80*/  UMOV UR21, 0x1 ;  /* 0x0000000100157882 */ /* 0x000fe40000000000 */
        /* <DEDUP_REMOVED lines=8> */
.L_x_33:
[----:B------:R-:W-:Y:S02]  /*5f10*/  UMOV UR5, 0x1 ;  /* 0x0000000100057882 */ /* 0x000fe40000000000 */
[----:B------:R-:W-:Y:S02]  /*5f20*/  ULDC UR4, c[0x0][0x32c] ;  /* 0x0000cb0000047ab9 */ /* 0x000fe40000000800 */
[----:B------:R-:W-:-:S03]  /*5f30*/  UISETP.NE.AND UP0, UPT, UR5, UR4, UPT ;  /* 0x000000040500728c */ /* 0x000fc6000bf05270 */
[----:B------:R-:W-:Y:S02]  /*5f40*/  ULDC.64 UR4, c[0x0][0x330] ;  /* 0x0000cc0000047ab9 */ /* 0x000fe40000000a00 */
[----:B------:R-:W-:-:S06]  /*5f50*/  UIMAD.WIDE.U32 UR22, UR21, UR4, URZ ;  /* 0x00000004151672a5 */ /* 0x000fcc000f8e003f */
[----:B------:R-:W-:Y:S02]  /*5f60*/  @UP0 USHF.R.U32.HI UR21, URZ, UR5, UR23 ;  /* 0x000000053f150299 */ /* 0x000fe40008011617 */
.L_x_34:
[----:B------:R-:W-:Y:S02]  /*5f70*/  ULDC UR4, c[0x0][0x32c] ;  /* 0x0000cb0000047ab9 */ /* 0x000fe40000000800 */
[----:B------:R-:W-:-:S04]  /*5f80*/  UIMAD UR4, UR21, UR4, UR4 ;  /* 0x00000004150472a4 */ /* 0x000fc8000f8e0204 */
[----:B------:R-:W-:-:S04]  /*5f90*/  UISETP.LT.AND UP0, UPT, UR20, UR4, UPT ;  /* 0x000000041400728c */ /* 0x000fc8000bf01270 */
[----:B------:R-:W-:-:S03]  /*5fa0*/  USEL UR20, UR20, UR4, UP0 ;  /* 0x0000000414147287 */ /* 0x000fc60008000000 */
.L_x_32:
[----:B------:R-:W1:Y:S01]  /*5fb0*/  R2UR UR4, R215 ;  /* 0x00000000d70473c2 */ /* 0x000e6200000e0000 */
[----:B------:R-:W-:-:S04]  /*5fc0*/  UIMAD.WIDE UR20, UR20, 0x2aaaaaab, URZ ;  /* 0x2aaaaaab141478a5 */ /* 0x000fc8000f8e023f */
[----:B------:R-:W-:-:S04]  /*5fd0*/  USHF.R.U32.HI UR5, URZ, 0x1f, UR21 ;  /* 0x0000001f3f057899 */ /* 0x000fc80008011615 */
[----:B------:R-:W-:-:S04]  /*5fe0*/  ULEA.HI.SX32 UR5, UR21, UR5, 0x1c ;  /* 0x0000000515057291 */ /* 0x000fc8000f8fe23f */
[----:B-1----:R-:W-:-:S04]  /*5ff0*/  UISETP.LT.AND UP0, UPT, UR4, UR5, UPT ;  /* 0x000000050400728c */ /* 0x002fc8000bf01270 */
[----:B------:R-:W-:-:S06]  /*6000*/  USEL UR4, UR4, UR5, !UP0 ;  /* 0x0000000504047287 */ /* 0x000fcc000c000000 */
[----:B------:R-:W-:-:S13]  /*6010*/  ISETP.GE.AND P0, PT, R168, UR4, PT ;  /* 0x00000004a8007c0c */ /* 0x000fda000bf06270 */
[----:B------:R-:W-:Y:S05]  /*6020*/  @!P0 BRA `(.L_x_35) ;  /* 0x0000456000008947 */ /* 0x000fea0003800000 */
[C---:B------:R-:W-:Y:S01]  /*6030*/  SHF.L.U64.HI R237, R231.reuse, 0x1, R38 ;  /* 0x00000001e7ed7819 */ /* 0x040fe20000010226 */
[----:B------:R-:W-:Y:S01]  /*6040*/  IMAD.MOV.U32 R2, RZ, RZ, R116 ;  /* 0x000000ffff027224 */ /* 0x000fe200078e0074 */
[----:B------:R-:W-:Y:S01]  /*6050*/  MOV R3, R0 ;  /* 0x0000000000037202 */ /* 0x000fe20000000f00 */
[----:B------:R-:W-:Y:S01]  /*6060*/  IMAD.MOV.U32 R238, RZ, RZ, R168 ;  /* 0x000000ffffee7224 */ /* 0x000fe200078e00a8 */
[----:B------:R-:W-:Y:S01]  /*6070*/  SHF.L.U32 R236, R231, 0x1, RZ ;  /* 0x00000001e7ec7819 */ /* 0x000fe200000006ff */
[C---:B------:R-:W-:Y:S01]  /*6080*/  IMAD.SHL.U32 R234, R230.reuse, 0x2, RZ ;  /* 0x00000002e6ea7824 */ /* 0x040fe200078e00ff */
[----:B------:R-:W-:Y:S02]  /*6090*/  SHF.L.U64.HI R235, R230, 0x1, R233 ;  /* 0x00000001e6eb7819 */ /* 0x000fe400000102e9 */
.L_x_46:
[----:B------:R-:W-:Y:S04]  /*60a0*/  DEPBAR.LE SB0, 0x0 ;  /* 0x000080000000791a */ /* 0x000fe80000000000 */
[----:B------:R-:W-:Y:S01]  /*60b0*/  BAR.SYNC.DEFER_BLOCKING 0x0 ;  /* 0x0000000000007b1d */ /* 0x000fe20000010000 */
[----:B------:R-:W-:Y:S05]  /*60c0*/  ISETP.GT.AND P0, PT, R215, R238, PT ;  /* 0x000000eed700720c */ /* 0x000fea0003f04270 */
[----:B------:R1:W2:Y:S04]  /*60d0*/  LDSM.16.M88.4 R116, [R214+0x8100] ;  /* 0x00810000d674783b */ /* 0x0002a80000000200 */
[----:B------:R1:W3:Y:S04]  /*60e0*/  LDSM.16.M88.4 R124, [R214+0x8900] ;  /* 0x00890000d67c783b */ /* 0x0002e80000000200 */
[----:B------:R1:W4:Y:S04]  /*60f0*/  LDSM.16.M88.4 R128, [R214+0x9100] ;  /* 0x00910000d680783b */ /* 0x0003280000000200 */
[----:B------:R1:W1:Y:S04]  /*6100*/  LDSM.16.M88.4 R132, [R214+0x9900] ;  /* 0x00990000d684783b */ /* 0x0002680000000200 */
[----:B------:R1:W1:Y:S04]  /*6110*/  LDSM.16.M88.4 R136, [R214+0xa100] ;  /* 0x00a10000d688783b */ /* 0x0002680000000200 */
[----:B------:R1:W1:Y:S04]  /*6120*/  LDSM.16.M88.4 R140, [R214+0xa900] ;  /* 0x00a90000d68c783b */ /* 0x0002680000000200 */
[----:B------:R1:W1:Y:S04]  /*6130*/  LDSM.16.M88.4 R148, [R213] ;  /* 0x00000000d594783b */ /* 0x0002680000000200 */
[----:B------:R1:W1:Y:S04]  /*6140*/  LDSM.16.M88.4 R152, [R207] ;  /* 0x00000000cf98783b */ /* 0x0002680000000200 */
[----:B------:R1:W1:Y:S04]  /*6150*/  LDSM.16.M88.4 R156, [R206] ;  /* 0x00000000ce9c783b */ /* 0x0002680000000200 */
[----:B------:R1:W1:Y:S04]  /*6160*/  LDSM.16.M88.4 R160, [R205] ;  /* 0x00000000cda0783b */ /* 0x0002680000000200 */
[----:B------:R1:W1:Y:S04]  /*6170*/  LDSM.16.M88.4 R164, [R204] ;  /* 0x00000000cca4783b */ /* 0x0002680000000200 */
[----:B------:R1:W1:Y:S01]  /*6180*/  LDSM.16.M88.4 R168, [R203] ;  /* 0x00000000cba8783b */ /* 0x0002620000000200 */
[----:B------:R-:W-:-:S05]  /*6190*/  @P0 BRA `(.L_x_36) ;  /* 0x0000028000000947 */ /* 0x000fca0003800000 */
[----:B--23--:R-:W-:Y:S01]  /*61a0*/  SHF.R.S32.HI R5, RZ, 0x1f, R217 ;  /* 0x0000001fff057819 */ /* 0x00cfe200000114d9 */
[----:B------:R-:W-:Y:S01]  /*61b0*/  IMAD.WIDE.U32 R6, R217, c[0x0][0x208], RZ ;  /* 0x00008200d9067a25 */ /* 0x000fe200078e00ff */
[----:B------:R-:W-:Y:S02]  /*61c0*/  SHF.R.S32.HI R4, RZ, 0x1f, R216 ;  /* 0x0000001fff047819 */ /* 0x000fe400000114d8 */
[----:B------:R-:W-:Y:S01]  /*61d0*/  ISETP.NE.U32.AND P6, PT, R232, RZ, PT ;  /* 0x000000ffe800720c */ /* 0x000fe20003fc5070 */
[----:B------:R-:W-:Y:S02]  /*61e0*/  IMAD R5, R5, c[0x0][0x208], RZ ;  /* 0x0000820005057a24 */ /* 0x000fe400078e02ff */
[----:B------:R-:W-:Y:S02]  /*61f0*/  IMAD R4, R4, c[0x0][0x218], RZ ;  /* 0x0000860004047a24 */ /* 0x000fe400078e02ff */
[----:B------:R-:W-:Y:S02]  /*6200*/  IMAD R5, R217, c[0x0][0x20c], R5 ;  /* 0x00008300d9057a24 */ /* 0x000fe400078e0205 */
[----:B------:R-:W-:Y:S02]  /*6210*/  IMAD R4, R216, c[0x0][0x21c], R4 ;  /* 0x00008700d8047a24 */ /* 0x000fe400078e0204 */
[----:B------:R-:W-:Y:S01]  /*6220*/  IMAD.IADD R7, R7, 0x1, R5 ;  /* 0x0000000107077824 */ /* 0x000fe200078e0205 */
[----:B------:R-:W-:Y:S03]  /*6230*/  IADD3 R5, -R232, 0x10, RZ ;  /* 0x00000010e8057810 */ /* 0x000fe60007ffe1ff */
[----:B------:R-:W-:Y:S01]  /*6240*/  IMAD.WIDE.U32 R6, R216, c[0x0][0x218], R6 ;  /* 0x00008600d8067a25 */ /* 0x000fe200078e0006 */
[----:B------:R-:W-:Y:S04]  /*6250*/  LOP3.LUT R5, R5, 0xf, RZ, 0xc0, !PT ;  /* 0x0000000f05057812 */ /* 0x000fe800078ec0ff */
[----:B------:R-:W-:Y:S04]  /*6260*/  IADD3 R0, P0, R6, UR18, RZ ;  /* 0x0000001206007c10 */ /* 0x000fe8000ff1e0ff */
[----:B------:R-:W-:Y:S02]  /*6270*/  IADD3.X R7, R7, UR16, R4, P0, !PT ;  /* 0x0000001007077c10 */ /* 0x000fe400087fe404 */
[C---:B------:R-:W-:Y:S04]  /*6280*/  LEA R17, P0, R0.reuse, c[0x0][0x1f8], 0x1 ;  /* 0x00007e0000117a11 */ /* 0x040fe800078008ff */
[----:B------:R-:W-:Y:S01]  /*6290*/  LEA.HI.X R16, R0, c[0x0][0x1fc], R7, 0x1, P0 ;  /* 0x00007f0000107a11 */ /* 0x000fe200000f0c07 */
[----:B------:R-:W2:Y:S04]  /*62a0*/  SHFL.IDX PT, R11, R17, RZ, 0x181f ;  /* 0x00181fff110b7589 */ /* 0x000ea800000e0000 */
[----:B------:R-:W3:Y:S04]  /*62b0*/  SHFL.IDX PT, R6, R16, RZ, 0x181f ;  /* 0x00181fff10067589 */ /* 0x000ee800000e0000 */
[----:B------:R-:W5:Y:S04]  /*62c0*/  SHFL.IDX PT, R9, R17, 0x1, 0x181f ;  /* 0x00381f0011097f89 */ /* 0x000f6800000e0000 */
[----:B------:R-:W4:Y:S04]  /*62d0*/  SHFL.IDX PT, R4, R16, 0x1, 0x181f ;  /* 0x00381f0010047f89 */ /* 0x000f2800000e0000 */
[----:B------:R-:W1:Y:S04]  /*62e0*/  SHFL.IDX PT, R7, R17, 0x2, 0x181f ;  /* 0x00581f0011077f89 */ /* 0x000e6800000e0000 */
[----:B------:R-:W1:Y:S01]  /*62f0*/  SHFL.IDX PT, R0, R16, 0x2, 0x181f ;  /* 0x00581f0010007f89 */ /* 0x000e6200000e0000 */
[C---:B--2---:R-:W-:Y:S02]  /*6300*/  IADD3 R12, P5, R11.reuse, R236, RZ ;  /* 0x000000ec0b0c7210 */ /* 0x044fe40007fbe0ff */
[----:B------:R-:W-:Y:S03]  /*6310*/  IADD3 R10, P2, R11, R234, RZ ;  /* 0x000000ea0b0a7210 */ /* 0x000fe60007f5e0ff */
[C---:B---3--:R-:W-:Y:S02]  /*6320*/  IMAD.X R13, R6.reuse, 0x1, R237, P5 ;  /* 0x00000001060d7824 */ /* 0x048fe400028e06ed */
[----:B------:R-:W-:Y:S01]  /*6330*/  IMAD.X R11, R6, 0x1, R235, P2 ;  /* 0x00000001060b7824 */ /* 0x000fe200010e06eb */
[C---:B-----5:R-:W-:Y:S02]  /*6340*/  IADD3 R8, P0, R9.reuse, R236, RZ ;  /* 0x000000ec09087210 */ /* 0x060fe40007f1e0ff */
[----:B------:R2:W-:Y:S01]  /*6350*/  LDGSTS.E.BYPASS.LTC128B.128 [R226], [R12.64], !P4 ;  /* 0x000000000ce27fae */ /* 0x0005e2000e101d4e */
[----:B------:R-:W-:Y:S02]  /*6360*/  IADD3 R14, P5, R9, R234, RZ ;  /* 0x000000ea090e7210 */ /* 0x000fe40007fbe0ff */
[C---:B----4-:R-:W-:Y:S01]  /*6370*/  IMAD.X R9, R4.reuse, 0x1, R237, P0 ;  /* 0x0000000104097824 */ /* 0x050fe200000e06ed */
[----:B------:R2:W-:Y:S02]  /*6380*/  LDGSTS.E.BYPASS.LTC128B.128 [R225], [R10.64], !P3 ;  /* 0x000000000ae17fae */ /* 0x0005e4000d901d4e */
[----:B------:R-:W-:Y:S01]  /*6390*/  IMAD.X R15, R4, 0x1, R235, P5 ;  /* 0x00000001040f7824 */ /* 0x000fe200028e06eb */
[----:B-1----:R-:W-:Y:S01]  /*63a0*/  IADD3 R4, P5, R7, R236, RZ ;  /* 0x000000ec07047210 */ /* 0x002fe20007fbe0ff */
[----:B------:R2:W-:Y:S01]  /*63b0*/  LDGSTS.E.BYPASS.LTC128B.128 [R224], [R8.64], !P4 ;  /* 0x0000000008e07fae */ /* 0x0005e2000e101d4e */
[----:B------:R-:W-:Y:S03]  /*63c0*/  IADD3 R6, P2, P0, R5, R7, R234 ;  /* 0x0000000705067210 */ /* 0x000fe6000785e0ea */
[----:B------:R2:W-:Y:S01]  /*63d0*/  LDGSTS.E.BYPASS.LTC128B.128 [R223], [R14.64], !P3 ;  /* 0x000000000edf7fae */ /* 0x0005e2000d901d4e */
[----:B------:R-:W-:Y:S01]  /*63e0*/  IMAD.X R5, R0, 0x1, R237, P5 ;  /* 0x0000000100057824 */ /* 0x000fe200028e06ed */
[----:B------:R-:W-:Y:S04]  /*63f0*/  IADD3.X R7, RZ, R0, R235, P2, P0 ;  /* 0x00000000ff077210 */ /* 0x000fe800017e04eb */
[----:B------:R2:W-:Y:S04]  /*6400*/  LDGSTS.E.BYPASS.LTC128B.128 [R226+0x2000], [R4.64], !P4 ;  /* 0x0200000004e27fae */ /* 0x0005e8000e101d4e */
[----:B------:R2:W-:Y:S02]  /*6410*/  LDGSTS.E.BYPASS.LTC128B.128.ZFILL [R226+0x5000], [R6.64], P6 ;  /* 0x0500000006e27fae */ /* 0x0005e4000b141d4e */
.L_x_36:
[C---:B--23--:R-:W-:Y:S01]  /*6420*/  HMMA.16816.F32.BF16 R4, R120.reuse, R116, RZ ;  /* 0x000000747804723c */ /* 0x04cfe200000418ff */
[----:B------:R-:W0:Y:S02]  /*6430*/  LDGDEPBAR ;  /* 0x00000000000079af */ /* 0x000e240000000000 */
[----:B------:R-:W-:Y:S05]  /*6440*/  ISETP.GT.AND P0, PT, R238, R215, PT ;  /* 0x000000d7ee00720c */ /* 0x000fea0003f04270 */
[C---:B------:R-:W-:Y:S01]  /*6450*/  HMMA.16816.F32.BF16 R8, R120.reuse, R118, RZ ;  /* 0x000000767808723c */ /* 0x040fe200000418ff */
[----:B------:R-:W2:Y:S07]  /*6460*/  LDSM.16.M88.4 R116, [R211+0x8100] ;  /* 0x00810000d374783b */ /* 0x000eae0000000200 */
[C---:B------:R-:W-:Y:S08]  /*6470*/  HMMA.16816.F32.BF16 R12, R120.reuse, R124, RZ ;  /* 0x0000007c780c723c */ /* 0x040ff000000418ff */
[C---:B------:R-:W-:Y:S01]  /*6480*/  HMMA.16816.F32.BF16 R16, R120.reuse, R126, RZ ;  /* 0x0000007e7810723c */ /* 0x040fe200000418ff */
[----:B------:R-:W3:Y:S07]  /*6490*/  LDSM.16.M88.4 R124, [R211+0x8900] ;  /* 0x00890000d37c783b */ /* 0x000eee0000000200 */
[C---:B----4-:R-:W-:Y:S08]  /*64a0*/  HMMA.16816.F32.BF16 R20, R120.reuse, R128, RZ ;  /* 0x000000807814723c */ /* 0x050ff000000418ff */
[C---:B------:R-:W-:Y:S01]  /*64b0*/  HMMA.16816.F32.BF16 R24, R120.reuse, R130, RZ ;  /* 0x000000827818723c */ /* 0x040fe200000418ff */
[----:B------:R-:W4:Y:S07]  /*64c0*/  LDSM.16.M88.4 R128, [R211+0x9100] ;  /* 0x00910000d380783b */ /* 0x000f2e0000000200 */
[C---:B-1----:R-:W-:Y:S08]  /*64d0*/  HMMA.16816.F32.BF16 R28, R120.reuse, R132, RZ ;  /* 0x00000084781c723c */ /* 0x042ff000000418ff */
[C---:B------:R-:W-:Y:S01]  /*64e0*/  HMMA.16816.F32.BF16 R32, R120.reuse, R134, RZ ;  /* 0x000000867820723c */ /* 0x040fe200000418ff */
[----:B------:R-:W1:Y:S07]  /*64f0*/  LDSM.16.M88.4 R132, [R211+0x9900] ;  /* 0x00990000d384783b */ /* 0x000e6e0000000200 */
[C---:B------:R-:W-:Y:S08]  /*6500*/  HMMA.16816.F32.BF16 R36, R120.reuse, R136, RZ ;  /* 0x000000887824723c */ /* 0x040ff000000418ff */
[C---:B------:R-:W-:Y:S01]  /*6510*/  HMMA.16816.F32.BF16 R40, R120.reuse, R138, RZ ;  /* 0x0000008a7828723c */ /* 0x040fe200000418ff */
[----:B------:R-:W5:Y:S07]  /*6520*/  LDSM.16.M88.4 R136, [R211+0xa100] ;  /* 0x00a10000d388783b */ /* 0x000f6e0000000200 */
[C---:B------:R-:W-:Y:S08]  /*6530*/  HMMA.16816.F32.BF16 R44, R120.reuse, R140, RZ ;  /* 0x0000008c782c723c */ /* 0x040ff000000418ff */
[----:B------:R-:W-:Y:S01]  /*6540*/  HMMA.16816.F32.BF16 R48, R120, R142, RZ ;  /* 0x0000008e7830723c */ /* 0x000fe200000418ff */
[----:B------:R-:W1:Y:S07]  /*6550*/  LDSM.16.M88.4 R140, [R211+0xa900] ;  /* 0x00a90000d38c783b */ /* 0x000e6e0000000200 */
[C---:B------:R-:W-:Y:S08]  /*6560*/  HMMA.16816.F32.BF16 R4, R144.reuse, R148, R4 ;  /* 0x000000949004723c */ /* 0x040ff00000041804 */
[C---:B------:R-:W-:Y:S01]  /*6570*/  HMMA.16816.F32.BF16 R8, R144.reuse, R150, R8 ;  /* 0x000000969008723c */ /* 0x040fe20000041808 */
[----:B------:R-:W-:Y:S07]  /*6580*/  LDSM.16.M88.4 R148, [R202+0x800] ;  /* 0x00080000ca94783b */ /* 0x000fee0000000200 */
        /* <DEDUP_REMOVED lines=13> */
[----:B------:R-:W-:Y:S08]  /*6660*/  HMMA.16816.F32.BF16 R48, R144, R170, R48 ;  /* 0x000000aa9030723c */ /* 0x000ff00000041830 */
[C---:B--2---:R-:W-:Y:S08]  /*6670*/  HMMA.16816.F32.BF16 R4, R172.reuse, R116, R4 ;  /* 0x00000074ac04723c */ /* 0x044ff00000041804 */
[C---:B------:R-:W-:Y:S01]  /*6680*/  HMMA.16816.F32.BF16 R8, R172.reuse, R118, R8 ;  /* 0x00000076ac08723c */ /* 0x040fe20000041808 */
[----:B------:R-:W2:Y:S07]  /*6690*/  LDSM.16.M88.4 R116, [R202] ;  /* 0x00000000ca74783b */ /* 0x000eae0000000200 */
[C---:B---3--:R-:W-:Y:S08]  /*66a0*/  HMMA.16816.F32.BF16 R12, R172.reuse, R124, R12 ;  /* 0x0000007cac0c723c */ /* 0x048ff0000004180c */
[C---:B------:R-:W-:Y:S01]  /*66b0*/  HMMA.16816.F32.BF16 R16, R172.reuse, R126, R16 ;  /* 0x0000007eac10723c */ /* 0x040fe20000041810 */
[----:B------:R-:W3:Y:S07]  /*66c0*/  LDSM.16.M88.4 R124, [R202+0x2800] ;  /* 0x00280000ca7c783b */ /* 0x000eee0000000200 */
[C---:B----4-:R-:W-:Y:S08]  /*66d0*/  HMMA.16816.F32.BF16 R20, R172.reuse, R128, R20 ;  /* 0x00000080ac14723c */ /* 0x050ff00000041814 */
[C---:B------:R-:W-:Y:S01]  /*66e0*/  HMMA.16816.F32.BF16 R24, R172.reuse, R130, R24 ;  /* 0x00000082ac18723c */ /* 0x040fe20000041818 */
[----:B------:R-:W4:Y:S07]  /*66f0*/  LDSM.16.M88.4 R128, [R214+0xb100] ;  /* 0x00b10000d680783b */ /* 0x000f2e0000000200 */
[C---:B-1----:R-:W-:Y:S08]  /*6700*/  HMMA.16816.F32.BF16 R28, R172.reuse, R132, R28 ;  /* 0x00000084ac1c723c */ /* 0x042ff0000004181c */
[C---:B------:R-:W-:Y:S01]  /*6710*/  HMMA.16816.F32.BF16 R32, R172.reuse, R134, R32 ;  /* 0x00000086ac20723c */ /* 0x040fe20000041820 */
[----:B------:R-:W1:Y:S07]  /*6720*/  LDSM.16.M88.4 R132, [R214+0xb900] ;  /* 0x00b90000d684783b */ /* 0x000e6e0000000200 */
[C---:B-----5:R-:W-:Y:S08]  /*6730*/  HMMA.16816.F32.BF16 R36, R172.reuse, R136, R36 ;  /* 0x00000088ac24723c */ /* 0x060ff00000041824 */
[C---:B------:R-:W-:Y:S01]  /*6740*/  HMMA.16816.F32.BF16 R40, R172.reuse, R138, R40 ;  /* 0x0000008aac28723c */ /* 0x040fe20000041828 */
[----:B------:R-:W5:Y:S07]  /*6750*/  LDSM.16.M88.4 R136, [R214+0xc100] ;  /* 0x00c10000d688783b */ /* 0x000f6e0000000200 */
[C---:B------:R-:W-:Y:S08]  /*6760*/  HMMA.16816.F32.BF16 R44, R172.reuse, R140, R44 ;  /* 0x0000008cac2c723c */ /* 0x040ff0000004182c */
[----:B------:R-:W-:Y:S01]  /*6770*/  HMMA.16816.F32.BF16 R48, R172, R142, R48 ;  /* 0x0000008eac30723c */ /* 0x000fe20000041830 */
[----:B------:R-:W1:Y:S07]  /*6780*/  LDSM.16.M88.4 R140, [R214+0xc900] ;  /* 0x00c90000d68c783b */ /* 0x000e6e0000000200 */
[C---:B--2---:R-:W-:Y:S08]  /*6790*/  HMMA.16816.F32.BF16 R4, R176.reuse, R116, R4 ;  /* 0x00000074b004723c */ /* 0x044ff00000041804 */
[C---:B------:R-:W-:Y:S01]  /*67a0*/  HMMA.16816.F32.BF16 R8, R176.reuse, R118, R8 ;  /* 0x00000076b008723c */ /* 0x040fe20000041808 */
[----:B------:R-:W2:Y:S07]  /*67b0*/  LDSM.16.M88.4 R116, [R214+0xd100] ;  /* 0x00d10000d674783b */ /* 0x000eae0000000200 */
[C---:B------:R-:W-:Y:S08]  /*67c0*/  HMMA.16816.F32.BF16 R12, R176.reuse, R148, R12 ;  /* 0x00000094b00c723c */ /* 0x040ff0000004180c */
[C---:B------:R-:W-:Y:S01]  /*67d0*/  HMMA.16816.F32.BF16 R16, R176.reuse, R150, R16 ;  /* 0x00000096b010723c */ /* 0x040fe20000041810 */
[----:B------:R-:W1:Y:S07]  /*67e0*/  LDSM.16.M88.4 R148, [R214+0xd900] ;  /* 0x00d90000d694783b */ /* 0x000e6e0000000200 */
[C---:B------:R-:W-:Y:S08]  /*67f0*/  HMMA.16816.F32.BF16 R20, R176.reuse, R152, R20 ;  /* 0x00000098b014723c */ /* 0x040ff00000041814 */
[C---:B------:R-:W-:Y:S01]  /*6800*/  HMMA.16816.F32.BF16 R24, R176.reuse, R154, R24 ;  /* 0x0000009ab018723c */ /* 0x040fe20000041818 */
[----:B------:R-:W1:Y:S07]  /*6810*/  LDSM.16.M88.4 R152, [R201] ;  /* 0x00000000c998783b */ /* 0x000e6e0000000200 */
[C---:B------:R-:W-:Y:S08]  /*6820*/  HMMA.16816.F32.BF16 R28, R176.reuse, R156, R28 ;  /* 0x0000009cb01c723c */ /* 0x040ff0000004181c */
[C---:B------:R-:W-:Y:S01]  /*6830*/  HMMA.16816.F32.BF16 R32, R176.reuse, R158, R32 ;  /* 0x0000009eb020723c */ /* 0x040fe20000041820 */
[----:B------:R-:W1:Y:S07]  /*6840*/  LDSM.16.M88.4 R156, [R200] ;  /* 0x00000000c89c783b */ /* 0x000e6e0000000200 */
[C---:B------:R-:W-:Y:S08]  /*6850*/  HMMA.16816.F32.BF16 R36, R176.reuse, R160, R36 ;  /* 0x000000a0b024723c */ /* 0x040ff00000041824 */
[C---:B------:R-:W-:Y:S01]  /*6860*/  HMMA.16816.F32.BF16 R40, R176.reuse, R162, R40 ;  /* 0x000000a2b028723c */ /* 0x040fe20000041828 */
[----:B------:R-:W-:Y:S07]  /*6870*/  LDSM.16.M88.4 R160, [R211+0xd100] ;  /* 0x00d10000d3a0783b */ /* 0x000fee0000000200 */
[C---:B---3--:R-:W-:Y:S08]  /*6880*/  HMMA.16816.F32.BF16 R44, R176.reuse, R124, R44 ;  /* 0x0000007cb02c723c */ /* 0x048ff0000004182c */
[----:B------:R-:W-:Y:S01]  /*6890*/  HMMA.16816.F32.BF16 R48, R176, R126, R48 ;  /* 0x0000007eb030723c */ /* 0x000fe20000041830 */
[----:B------:R-:W3:Y:S07]  /*68a0*/  LDSM.16.M88.4 R124, [R199] ;  /* 0x00000000c77c783b */ /* 0x000eee0000000200 */
[C---:B----4-:R-:W-:Y:S08]  /*68b0*/  HMMA.16816.F32.BF16 R4, R180.reuse, R128, R4 ;  /* 0x00000080b404723c */ /* 0x050ff00000041804 */
[C---:B------:R-:W-:Y:S01]  /*68c0*/  HMMA.16816.F32.BF16 R8, R180.reuse, R130, R8 ;  /* 0x00000082b408723c */ /* 0x040fe20000041808 */
[----:B------:R-:W4:Y:S07]  /*68d0*/  LDSM.16.M88.4 R128, [R198] ;  /* 0x00000000c680783b */ /* 0x000f2e0000000200 */
[C---:B-1----:R-:W-:Y:S08]  /*68e0*/  HMMA.16816.F32.BF16 R12, R180.reuse, R132, R12 ;  /* 0x00000084b40c723c */ /* 0x042ff0000004180c */
[C---:B------:R-:W-:Y:S01]  /*68f0*/  HMMA.16816.F32.BF16 R16, R180.reuse, R134, R16 ;  /* 0x00000086b410723c */ /* 0x040fe20000041810 */
[----:B------:R-:W1:Y:S07]  /*6900*/  LDSM.16.M88.4 R132, [R197] ;  /* 0x00000000c584783b */ /* 0x000e6e0000000200 */
[C---:B-----5:R-:W-:Y:S08]  /*6910*/  HMMA.16816.F32.BF16 R20, R180.reuse, R136, R20 ;  /* 0x00000088b414723c */ /* 0x060ff00000041814 */
[C---:B------:R-:W-:Y:S01]  /*6920*/  HMMA.16816.F32.BF16 R24, R180.reuse, R138, R24 ;  /* 0x0000008ab418723c */ /* 0x040fe20000041818 */
[----:B------:R-:W5:Y:S07]  /*6930*/  LDSM.16.M88.4 R136, [R196] ;  /* 0x00000000c488783b */ /* 0x000f6e0000000200 */
        /* <DEDUP_REMOVED lines=15> */
[C---:B---3--:R-:W-:Y:S08]  /*6a30*/  HMMA.16816.F32.BF16 R20, R184.reuse, R124, R20 ;  /* 0x0000007cb814723c */ /* 0x048ff00000041814 */
[C---:B------:R-:W-:Y:S01]  /*6a40*/  HMMA.16816.F32.BF16 R24, R184.reuse, R126, R24 ;  /* 0x0000007eb818723c */ /* 0x040fe20000041818 */
[----:B------:R-:W-:Y:S07]  /*6a50*/  LDSM.16.M88.4 R124, [R202+0x4000] ;  /* 0x00400000ca7c783b */ /* 0x000fee0000000200 */
[C---:B----4-:R-:W-:Y:S08]  /*6a60*/  HMMA.16816.F32.BF16 R28, R184.reuse, R128, R28 ;  /* 0x00000080b81c723c */ /* 0x050ff0000004181c */
[C---:B------:R-:W-:Y:S08]  /*6a70*/  HMMA.16816.F32.BF16 R32, R184.reuse, R130, R32 ;  /* 0x00000082b820723c */ /* 0x040ff00000041820 */
[C---:B-1----:R-:W-:Y:S08]  /*6a80*/  HMMA.16816.F32.BF16 R36, R184.reuse, R132, R36 ;  /* 0x00000084b824723c */ /* 0x042ff00000041824 */
[C---:B------:R-:W-:Y:S08]  /*6a90*/  HMMA.16816.F32.BF16 R40, R184.reuse, R134, R40 ;  /* 0x00000086b828723c */ /* 0x040ff00000041828 */
[C---:B-----5:R-:W-:Y:S08]  /*6aa0*/  HMMA.16816.F32.BF16 R44, R184.reuse, R136, R44 ;  /* 0x00000088b82c723c */ /* 0x060ff0000004182c */
[----:B------:R-:W-:Y:S08]  /*6ab0*/  HMMA.16816.F32.BF16 R48, R184, R138, R48 ;  /* 0x0000008ab830723c */ /* 0x000ff00000041830 */
[C---:B------:R-:W-:Y:S08]  /*6ac0*/  HMMA.16816.F32.BF16 R4, R188.reuse, R140, R4 ;  /* 0x0000008cbc04723c */ /* 0x040ff00000041804 */
[C---:B------:R-:W-:Y:S08]  /*6ad0*/  HMMA.16816.F32.BF16 R8, R188.reuse, R142, R8 ;  /* 0x0000008ebc08723c */ /* 0x040ff00000041808 */
[C---:B--2---:R-:W-:Y:S08]  /*6ae0*/  HMMA.16816.F32.BF16 R12, R188.reuse, R116, R12 ;  /* 0x00000074bc0c723c */ /* 0x044ff0000004180c */
        /* <DEDUP_REMOVED lines=14> */
[----:B------:R-:W1:Y:S03]  /*6bd0*/  LDSM.16.M88.4 R116, [R202+0x4800] ;  /* 0x00480000ca74783b */ /* 0x000e660000000200 */
[----:B------:R-:W-:Y:S02]  /*6be0*/  FMUL.FTZ R158, R4, c[0x0][0x320] ;  /* 0x0000c800049e7a20 */ /* 0x000fe40000410000 */
[----:B------:R-:W-:Y:S02]  /*6bf0*/  FMUL.FTZ R160, R5, c[0x0][0x320] ;  /* 0x0000c80005a07a20 */ /* 0x000fe40000410000 */
[C---:B------:R-:W-:Y:S02]  /*6c00*/  HMMA.16816.F32.BF16 R20, R192.reuse, R124, R20 ;  /* 0x0000007cc014723c */ /* 0x040fe40000041814 */
[----:B------:R-:W2:Y:S02]  /*6c10*/  MUFU.TANH R158, R158 ;  /* 0x0000009e009e7308 */ /* 0x000ea40000002400 */
[----:B------:R-:W-:Y:S02]  /*6c20*/  FMUL.FTZ R0, R6, c[0x0][0x320] ;  /* 0x0000c80006007a20 */ /* 0x000fe40000410000 */
[----:B------:R-:W-:Y:S02]  /*6c30*/  FMUL.FTZ R159, R7, c[0x0][0x320] ;  /* 0x0000c800079f7a20 */ /* 0x000fe40000410000 */
[C---:B------:R-:W-:Y:S01]  /*6c40*/  HMMA.16816.F32.BF16 R24, R192.reuse, R126, R24 ;  /* 0x0000007ec018723c */ /* 0x040fe20000041818 */
[----:B------:R-:W3:Y:S03]  /*6c50*/  LDSM.16.M88.4 R124, [R202+0x5000] ;  /* 0x00500000ca7c783b */ /* 0x000ee60000000200 */
[----:B------:R-:W4:Y:S01]  /*6c60*/  MUFU.TANH R160, R160 ;  /* 0x000000a000a07308 */ /* 0x000f220000002400 */
[----:B------:R-:W-:Y:S02]  /*6c70*/  FMUL.FTZ R162, R8, c[0x0][0x320] ;  /* 0x0000c80008a27a20 */ /* 0x000fe40000410000 */
[----:B------:R-:W-:Y:S02]  /*6c80*/  FMUL.FTZ R164, R9, c[0x0][0x320] ;  /* 0x0000c80009a47a20 */ /* 0x000fe40000410000 */
[----:B------:R-:W-:Y:S03]  /*6c90*/  FMUL.FTZ R161, R10, c[0x0][0x320] ;  /* 0x0000c8000aa17a20 */ /* 0x000fe60000410000 */
[----:B------:R-:W-:Y:S02]  /*6ca0*/  FMUL.FTZ R163, R11, c[0x0][0x320] ;  /* 0x0000c8000ba37a20 */ /* 0x000fe40000410000 */
[----:B------:R-:W2:Y:S01]  /*6cb0*/  MUFU.TANH R0, R0 ;  /* 0x0000000000007308 */ /* 0x000ea20000002400 */
[----:B------:R-:W-:Y:S02]  /*6cc0*/  FMUL.FTZ R168, R12, c[0x0][0x320] ;  /* 0x0000c8000ca87a20 */ /* 0x000fe40000410000 */
[----:B------:R-:W-:Y:S02]  /*6cd0*/  FMUL.FTZ R166, R13, c[0x0][0x320] ;  /* 0x0000c8000da67a20 */ /* 0x000fe40000410000 */
[----:B------:R-:W-:Y:S02]  /*6ce0*/  FMUL.FTZ R167, R14, c[0x0][0x320] ;  /* 0x0000c8000ea77a20 */ /* 0x000fe40000410000 */
[----:B------:R-:W-:Y:S02]  /*6cf0*/  FMUL.FTZ R165, R15, c[0x0][0x320] ;  /* 0x0000c8000fa57a20 */ /* 0x000fe40000410000 */
[----:B------:R-:W-:Y:S01]  /*6d00*/  FMUL.FTZ R170, R16, c[0x0][0x320] ;  /* 0x0000c80010aa7a20 */ /* 0x000fe20000410000 */
[----:B------:R-:W2:Y:S01]  /*6d10*/  MUFU.TANH R159, R159 ;  /* 0x0000009f009f7308 */ /* 0x000ea20000002400 */
[C---:B-1----:R-:W-:Y:S03]  /*6d20*/  HMMA.16816.F32.BF16 R28, R192.reuse, R116, R28 ;  /* 0x00000074c01c723c */ /* 0x042fe6000004181c */
[----:B------:R-:W-:Y:S02]  /*6d30*/  FMUL.FTZ R245, R26, c[0x0][0x320] ;  /* 0x0000c8001af57a20 */ /* 0x000fe40000410000 */
[----:B------:R-:W-:Y:S02]  /*6d40*/  FMUL.FTZ R243, R27, c[0x0][0x320] ;  /* 0x0000c8001bf37a20 */ /* 0x000fe40000410000 */
[----:B------:R-:W-:Y:S01]  /*6d50*/  FMUL.FTZ R240, R17, c[0x0][0x320] ;  /* 0x0000c80011f07a20 */ /* 0x000fe20000410000 */
[C---:B------:R-:W-:Y:S01]  /*6d60*/  HMMA.16816.F32.BF16 R32, R192.reuse, R118, R32 ;  /* 0x00000076c020723c */ /* 0x040fe20000041820 */
[----:B------:R-:W1:Y:S01]  /*6d70*/  MUFU.TANH R162, R162 ;  /* 0x000000a200a27308 */ /* 0x000e620000002400 */
[----:B------:R-:W5:Y:S01]  /*6d80*/  LDSM.16.M88.4 R116, [R202+0x5800] ;  /* 0x00580000ca74783b */ /* 0x000f620000000200 */
[----:B------:R-:W-:Y:S04]  /*6d90*/  DEPBAR.LE SB0, 0x0 ;  /* 0x000080000000791a */ /* 0x000fe80000000000 */
[----:B------:R-:W-:Y:S01]  /*6da0*/  FMUL.FTZ R171, R18, c[0x0][0x320] ;  /* 0x0000c80012ab7a20 */ /* 0x000fe20000410000 */
[C---:B---3--:R-:W-:Y:S03]  /*6db0*/  HMMA.16816.F32.BF16 R36, R192.reuse, R124, R36 ;  /* 0x0000007cc024723c */ /* 0x048fe60000041824 */
[----:B------:R-:W3:Y:S01]  /*6dc0*/  MUFU.TANH R164, R164 ;  /* 0x000000a400a47308 */ /* 0x000ee20000002400 */
[----:B------:R-:W-:Y:S01]  /*6dd0*/  BAR.SYNC.DEFER_BLOCKING 0x0 ;  /* 0x0000000000007b1d */ /* 0x000fe20000010000 */
[----:B------:R-:W-:Y:S02]  /*6de0*/  FMUL.FTZ R169, R19, c[0x0][0x320] ;  /* 0x0000c80013a97a20 */ /* 0x000fe40000410000 */
[----:B------:R-:W-:Y:S01]  /*6df0*/  FMUL.FTZ R244, R20, c[0x0][0x320] ;  /* 0x0000c80014f47a20 */ /* 0x000fe20000410000 */
[C---:B------:R-:W-:Y:S04]  /*6e00*/  HMMA.16816.F32.BF16 R40, R192.reuse, R126, R40 ;  /* 0x0000007ec028723c */ /* 0x040fe80000041828 */
[----:B------:R-:W-:Y:S01]  /*6e10*/  FMUL.FTZ R250, R28, c[0x0][0x320] ;  /* 0x0000c8001cfa7a20 */ /* 0x000fe20000410000 */
[----:B------:R-:W1:Y:S01]  /*6e20*/  MUFU.TANH R161, R161 ;  /* 0x000000a100a17308 */ /* 0x000e620000002400 */
[----:B------:R-:W-:Y:S02]  /*6e30*/  FMUL.FTZ R249, R29, c[0x0][0x320] ;  /* 0x0000c8001df97a20 */ /* 0x000fe40000410000 */
[----:B------:R-:W-:Y:S04]  /*6e40*/  FMUL.FTZ R252, R32, c[0x0][0x320] ;  /* 0x0000c80020fc7a20 */ /* 0x000fe80000410000 */
[----:B------:R-:W-:Y:S02]  /*6e50*/  FMUL.FTZ R242, R21, c[0x0][0x320] ;  /* 0x0000c80015f27a20 */ /* 0x000fe40000410000 */
[----:B------:R-:W-:Y:S01]  /*6e60*/  FMUL.FTZ R239, R22, c[0x0][0x320] ;  /* 0x0000c80016ef7a20 */ /* 0x000fe20000410000 */
[----:B------:R1:W1:Y:S01]  /*6e70*/  MUFU.TANH R27, R250 ;  /* 0x000000fa001b7308 */ /* 0x0002620000002400 */
[----:B------:R-:W-:Y:S02]  /*6e80*/  FMUL.FTZ R241, R23, c[0x0][0x320] ;  /* 0x0000c80017f17a20 */ /* 0x000fe40000410000 */
[----:B------:R-:W-:Y:S02]  /*6e90*/  FMUL.FTZ R246, R24, c[0x0][0x320] ;  /* 0x0000c80018f67a20 */ /* 0x000fe40000410000 */
[----:B------:R-:W-:Y:S02]  /*6ea0*/  FMUL.FTZ R251, R25, c[0x0][0x320] ;  /* 0x0000c80019fb7a20 */ /* 0x000fe40000410000 */
[----:B------:R-:W-:Y:S02]  /*6eb0*/  FMUL.FTZ R248, R30, c[0x0][0x320] ;  /* 0x0000c8001ef87a20 */ /* 0x000fe40000410000 */
[----:B------:R-:W-:Y:S01]  /*6ec0*/  FMUL.FTZ R43, R43, c[0x0][0x320] ;  /* 0x0000c8002b2b7a20 */ /* 0x000fe20000410000 */
[----:B------:R2:W2:Y:S01]  /*6ed0*/  MUFU.TANH R26, R249 ;  /* 0x000000f9001a7308 */ /* 0x0004a20000002400 */
[C---:B-----5:R-:W-:Y:S03]  /*6ee0*/  HMMA.16816.F32.BF16 R44, R192.reuse, R116, R44 ;  /* 0x00000074c02c723c */ /* 0x060fe6000004182c */
[----:B------:R-:W-:Y:S02]  /*6ef0*/  FMUL.FTZ R247, R31, c[0x0][0x320] ;  /* 0x0000c8001ff77a20 */ /* 0x000fe40000410000 */
[----:B------:R-:W-:Y:S02]  /*6f00*/  FMUL.FTZ R30, R33, c[0x0][0x320] ;  /* 0x0000c800211e7a20 */ /* 0x000fe40000410000 */
[----:B------:R-:W-:Y:S01]  /*6f10*/  FMUL.FTZ R31, R36, c[0x0][0x320] ;  /* 0x0000c800241f7a20 */ /* 0x000fe20000410000 */
[----:B------:R-:W-:Y:S01]  /*6f20*/  HMMA.16816.F32.BF16 R48, R192, R118, R48 ;  /* 0x00000076c030723c */ /* 0x000fe20000041830 */
[----:B------:R5:W3:Y:S03]  /*6f30*/  MUFU.TANH R29, R252 ;  /* 0x000000fc001d7308 */ /* 0x000ae60000002400 */
[----:B------:R-:W-:Y:S02]  /*6f40*/  FMUL.FTZ R37, R37, c[0x0][0x320] ;  /* 0x0000c80025257a20 */ /* 0x000fe40000410000 */
[----:B-1----:R-:W-:Y:S02]  /*6f50*/  FMUL.FTZ R250, R34, c[0x0][0x320] ;  /* 0x0000c80022fa7a20 */ /* 0x002fe40000410000 */
[----:B------:R-:W-:Y:S03]  /*6f60*/  FMUL.FTZ R25, R38, c[0x0][0x320] ;  /* 0x0000c80026197a20 */ /* 0x000fe60000410000 */
[----:B------:R1:W1:Y:S01]  /*6f70*/  MUFU.TANH R155, R43 ;  /* 0x0000002b009b7308 */ /* 0x0002620000002400 */
[----:B------:R-:W-:Y:S02]  /*6f80*/  FMUL.FTZ R38, R41, c[0x0][0x320] ;  /* 0x0000c80029267a20 */ /* 0x000fe40000410000 */
[----:B------:R-:W-:Y:S02]  /*6f90*/  FMUL.FTZ R42, R42, c[0x0][0x320] ;  /* 0x0000c8002a2a7a20 */ /* 0x000fe40000410000 */
[----:B--2---:R-:W-:Y:S02]  /*6fa0*/  FMUL.FTZ R249, R35, c[0x0][0x320] ;  /* 0x0000c80023f97a20 */ /* 0x004fe40000410000 */
[----:B------:R-:W-:Y:S02]  /*6fb0*/  FMUL.FTZ R41, R44, c[0x0][0x320] ;  /* 0x0000c8002c297a20 */ /* 0x000fe40000410000 */
[----:B------:R-:W-:Y:S01]  /*6fc0*/  FMUL.FTZ R33, R47, c[0x0][0x320] ;  /* 0x0000c8002f217a20 */ /* 0x000fe20000410000 */
[----:B------:R-:W2:Y:S01]  /*6fd0*/  MUFU.TANH R163, R163 ;  /* 0x000000a300a37308 */ /* 0x000ea20000002400 */
[----:B------:R-:W-:Y:S02]  /*6fe0*/  FMUL.FTZ R45, R45, c[0x0][0x320] ;  /* 0x0000c8002d2d7a20 */ /* 0x000fe40000410000 */
[----:B------:R-:W-:Y:S02]  /*6ff0*/  FMUL.FTZ R142, R48, c[0x0][0x320] ;  /* 0x0000c800308e7a20 */ /* 0x000fe40000410000 */
[----:B-----5:R-:W-:Y:S02]  /*7000*/  FMUL.FTZ R252, R39, c[0x0][0x320] ;  /* 0x0000c80027fc7a20 */ /* 0x020fe40000410000 */
[----:B------:R-:W-:Y:S02]  /*7010*/  FMUL.FTZ R39, R40, c[0x0][0x320] ;  /* 0x0000c80028277a20 */ /* 0x000fe40000410000 */
[----:B------:R-:W-:Y:S01]  /*7020*/  FMUL.FTZ R35, R50, c[0x0][0x320] ;  /* 0x0000c80032237a20 */ /* 0x000fe20000410000 */
[----:B------:R-:W2:Y:S01]  /*7030*/  MUFU.TANH R168, R168 ;  /* 0x000000a800a87308 */ /* 0x000ea20000002400 */
[----:B------:R-:W-:Y:S02]  /*7040*/  FMUL.FTZ R34, R51, c[0x0][0x320] ;  /* 0x0000c80033227a20 */ /* 0x000fe40000410000 */
[----:B------:R-:W-:Y:S02]  /*7050*/  FMUL.FTZ R46, R46, c[0x0][0x320] ;  /* 0x0000c8002e2e7a20 */ /* 0x000fe40000410000 */
[----:B-1----:R-:W-:Y:S05]  /*7060*/  FMUL.FTZ R43, R49, c[0x0][0x320] ;  /* 0x0000c800312b7a20 */ /* 0x002fea0000410000 */
[----:B------:R-:W1:Y:S10]  /*7070*/  MUFU.TANH R166, R166 ;  /* 0x000000a600a67308 */ /* 0x000e740000002400 */
        /* <DEDUP_REMOVED lines=25> */
[----:B------:R1:W1:Y:S10]  /*7210*/  MUFU.TANH R157, R42 ;  /* 0x0000002a009d7308 */ /* 0x0002740000002400 */
[----:B------:R-:W1:Y:S10]  /*7220*/  MUFU.TANH R41, R41 ;  /* 0x0000002900297308 */ /* 0x000e740000002400 */
[----:B------:R1:W1:Y:S10]  /*7230*/  MUFU.TANH R150, R45 ;  /* 0x0000002d00967308 */ /* 0x0002740000002400 */
[----:B------:R1:W1:Y:S10]  /*7240*/  MUFU.TANH R143, R46 ;  /* 0x0000002e008f7308 */ /* 0x0002740000002400 */
[----:B------:R-:W1:Y:S10]  /*7250*/  MUFU.TANH R33, R33 ;  /* 0x0000002100217308 */ /* 0x000e740000002400 */
[----:B------:R-:W1:Y:S10]  /*7260*/  MUFU.TANH R142, R142 ;  /* 0x0000008e008e7308 */ /* 0x000e740000002400 */
[----:B------:R-:W1:Y:S10]  /*7270*/  MUFU.TANH R43, R43 ;  /* 0x0000002b002b7308 */ /* 0x000e740000002400 */
[----:B------:R-:W1:Y:S10]  /*7280*/  MUFU.TANH R35, R35 ;  /* 0x0000002300237308 */ /* 0x000e740000002400 */
[----:B------:R-:W1:Y:S01]  /*7290*/  MUFU.TANH R34, R34 ;  /* 0x0000002200227308 */ /* 0x000e620000002400 */
[----:B------:R-:W-:-:S05]  /*72a0*/  @!P0 BRA `(.L_x_37) ;  /* 0x0000037000008947 */ /* 0x000fca0003800000 */
[----:B--234-:R-:W-:Y:S01]  /*72b0*/  PLOP3.LUT P2, PT, PT, PT, UP3, 0x80, 0x0 ;  /* 0x000000000000781c */ /* 0x01cfe20003f4f038 */
[----:B------:R-:W-:Y:S01]  /*72c0*/  IMAD R4, R238, 0x60, R220 ;  /* 0x00000060ee047824 */ /* 0x000fe200078e02dc */
[----:B------:R-:W-:Y:S01]  /*72d0*/  PLOP3.LUT P0, PT, PT, PT, UP3, 0x80, 0x0 ;  /* 0x000000000000781c */ /* 0x000fe20003f0f038 */
[----:B------:R-:W-:Y:S01]  /*72e0*/  IMAD.MOV.U32 R216, RZ, RZ, RZ ;  /* 0x000000ffffd87224 */ /* 0x000fe200078e00ff */
[----:B------:R-:W-:Y:S02]  /*72f0*/  ISETP.NE.U32.AND P6, PT, R232, RZ, PT ;  /* 0x000000ffe800720c */ /* 0x000fe40003fc5070 */
[----:B------:R-:W-:Y:S05]  /*7300*/  IADD3 R217, R4, -0x60, R219 ;  /* 0xffffffa004d97810 */ /* 0x000fea0007ffe0db */
[----:B------:R-:W-:Y:S02]  /*7310*/  IMAD.MOV.U32 R4, RZ, RZ, R217 ;  /* 0x000000ffff047224 */ /* 0x000fe400078e00d9 */
[----:B------:R-:W-:Y:S05]  /*7320*/  @P2 IMAD.HI.U32 R5, R217, c[0x0][0x2bc], RZ ;  /* 0x0000af00d9052a27 */ /* 0x000fea00078e00ff */
[----:B------:R-:W-:Y:S04]  /*7330*/  @P0 SHF.R.U32.HI R4, RZ, c[0x0][0x2c0], R5 ;  /* 0x0000b000ff040a19 */ /* 0x000fe80000011605 */
[C---:B------:R-:W-:Y:S04]  /*7340*/  @!P1 IADD3 R8, P0, R4.reuse, UR12, RZ ;  /* 0x0000000c04089c10 */ /* 0x040fe8000ff1e0ff */
[----:B------:R-:W-:Y:S01]  /*7350*/  @!P1 LEA.HI.X.SX32 R5, R4, UR7, 0x1, P0 ;  /* 0x0000000704059c11 */ /* 0x000fe200080f0eff */
[----:B------:R-:W-:Y:S01]  /*7360*/  IMAD.MOV R4, RZ, RZ, -R4 ;  /* 0x000000ffff047224 */ /* 0x000fe200078e0a04 */
[----:B------:R-:W-:Y:S03]  /*7370*/  @!P1 LEA R6, P0, R8, c[0x0][0x2a0], 0x2 ;  /* 0x0000a80008069a11 */ /* 0x000fe600078010ff */
[----:B------:R-:W-:Y:S01]  /*7380*/  IMAD R217, R4, c[0x0][0x2b8], R217 ;  /* 0x0000ae0004d97a24 */ /* 0x000fe200078e02d9 */
[----:B------:R-:W-:Y:S04]  /*7390*/  @!P1 LEA.HI.X R7, R8, c[0x0][0x2a4], R5, 0x2, P0 ;  /* 0x0000a90008079a11 */ /* 0x000fe800000f1405 */
[----:B------:R-:W-:Y:S01]  /*73a0*/  SHF.R.S32.HI R5, RZ, 0x1f, R217 ;  /* 0x0000001fff057819 */ /* 0x000fe200000114d9 */
[----:B------:R2:W3:Y:S04]  /*73b0*/  @!P1 LDG.E R216, [R6.64] ;  /* 0x0000000e06d89981 */ /* 0x0004e8000c1e1900 */
[----:B------:R-:W-:Y:S04]  /*73c0*/  IMAD R5, R5, c[0x0][0x1e0], RZ ;  /* 0x0000780005057a24 */ /* 0x000fe800078e02ff */
[C---:B------:R-:W-:Y:S02]  /*73d0*/  IMAD R5, R217.reuse, c[0x0][0x1e4], R5 ;  /* 0x00007900d9057a24 */ /* 0x040fe400078e0205 */
[----:B--2---:R-:W-:Y:S04]  /*73e0*/  IMAD.WIDE.U32 R6, R217, c[0x0][0x1e0], RZ ;  /* 0x00007800d9067a25 */ /* 0x004fe800078e00ff */
[----:B------:R-:W-:Y:S01]  /*73f0*/  IMAD.IADD R7, R7, 0x1, R5 ;  /* 0x0000000107077824 */ /* 0x000fe200078e0205 */
[----:B---3--:R-:W-:Y:S03]  /*7400*/  SHF.R.S32.HI R4, RZ, 0x1f, R216 ;  /* 0x0000001fff047819 */ /* 0x008fe600000114d8 */
[----:B------:R-:W-:Y:S04]  /*7410*/  IMAD.WIDE.U32 R6, R216, c[0x0][0x1f0], R6 ;  /* 0x00007c00d8067a25 */ /* 0x000fe800078e0006 */
[----:B------:R-:W-:Y:S01]  /*7420*/  IMAD R4, R4, c[0x0][0x1f0], RZ ;  /* 0x00007c0004047a24 */ /* 0x000fe200078e02ff */
[----:B------:R-:W-:Y:S03]  /*7430*/  IADD3 R5, P0, R6, UR10, RZ ;  /* 0x0000000a06057c10 */ /* 0x000fe6000ff1e0ff */
[----:B------:R-:W-:Y:S05]  /*7440*/  IMAD R4, R216, c[0x0][0x1f4], R4 ;  /* 0x00007d00d8047a24 */ /* 0x000fea00078e0204 */
[----:B------:R-:W-:Y:S02]  /*7450*/  IADD3.X R4, R7, UR6, R4, P0, !PT ;  /* 0x0000000607047c10 */ /* 0x000fe400087fe404 */
[C---:B------:R-:W-:Y:S04]  /*7460*/  LEA R19, P0, R5.reuse, c[0x0][0x1c8], 0x1 ;  /* 0x0000720005137a11 */ /* 0x040fe800078008ff */
[----:B------:R-:W-:Y:S01]  /*7470*/  LEA.HI.X R18, R5, c[0x0][0x1cc], R4, 0x1, P0 ;  /* 0x0000730005127a11 */ /* 0x000fe200000f0c04 */
[----:B------:R-:W2:Y:S01]  /*7480*/  SHFL.IDX PT, R13, R19, RZ, 0x181f ;  /* 0x00181fff130d7589 */ /* 0x000ea200000e0000 */
[----:B------:R-:W-:Y:S03]  /*7490*/  IADD3 R5, -R232, 0x10, RZ ;  /* 0x00000010e8057810 */ /* 0x000fe60007ffe1ff */
[----:B------:R-:W3:Y:S01]  /*74a0*/  SHFL.IDX PT, R8, R18, RZ, 0x181f ;  /* 0x00181fff12087589 */ /* 0x000ee200000e0000 */
[----:B------:R-:W-:Y:S03]  /*74b0*/  LOP3.LUT R5, R5, 0xf, RZ, 0xc0, !PT ;  /* 0x0000000f05057812 */ /* 0x000fe600078ec0ff */
[----:B------:R-:W4:Y:S04]  /*74c0*/  SHFL.IDX PT, R9, R19, 0x1, 0x181f ;  /* 0x00381f0013097f89 */ /* 0x000f2800000e0000 */
[----:B------:R-:W5:Y:S04]  /*74d0*/  SHFL.IDX PT, R6, R18, 0x1, 0x181f ;  /* 0x00381f0012067f89 */ /* 0x000f6800000e0000 */
[----:B------:R-:W1:Y:S04]  /*74e0*/  SHFL.IDX PT, R7, R19, 0x2, 0x181f ;  /* 0x00581f0013077f89 */ /* 0x000e6800000e0000 */
[----:B------:R-:W1:Y:S01]  /*74f0*/  SHFL.IDX PT, R4, R18, 0x2, 0x181f ;  /* 0x00581f0012047f89 */ /* 0x000e6200000e0000 */
[C---:B--2---:R-:W-:Y:S02]  /*7500*/  IADD3 R14, P5, R13.reuse, R236, RZ ;  /* 0x000000ec0d0e7210 */ /* 0x044fe40007fbe0ff */
[----:B------:R-:W-:Y:S03]  /*7510*/  IADD3 R12, P2, R13, R234, RZ ;  /* 0x000000ea0d0c7210 */ /* 0x000fe60007f5e0ff */
[C---:B---3--:R-:W-:Y:S02]  /*7520*/  IMAD.X R15, R8.reuse, 0x1, R237, P5 ;  /* 0x00000001080f7824 */ /* 0x048fe400028e06ed */
[----:B------:R-:W-:Y:S01]  /*7530*/  IMAD.X R13, R8, 0x1, R235, P2 ;  /* 0x00000001080d7824 */ /* 0x000fe200010e06eb */
[C---:B----4-:R-:W-:Y:S02]  /*7540*/  IADD3 R10, P0, R9.reuse, R236, RZ ;  /* 0x000000ec090a7210 */ /* 0x050fe40007f1e0ff */
[----:B------:R2:W-:Y:S01]  /*7550*/  LDGSTS.E.BYPASS.LTC128B.128 [R218+0x8100], [R14.64], !P4 ;  /* 0x081000000eda7fae */ /* 0x0005e2000e101d4e */
[----:B------:R-:W-:Y:S02]  /*7560*/  IADD3 R16, P5, R9, R234, RZ ;  /* 0x000000ea09107210 */ /* 0x000fe40007fbe0ff */
[C---:B-----5:R-:W-:Y:S01]  /*7570*/  IMAD.X R11, R6.reuse, 0x1, R237, P0 ;  /* 0x00000001060b7824 */ /* 0x060fe200000e06ed */
[----:B------:R2:W-:Y:S02]  /*7580*/  LDGSTS.E.BYPASS.LTC128B.128 [R218+0xb100], [R12.64], !P3 ;  /* 0x0b1000000cda7fae */ /* 0x0005e4000d901d4e */
[----:B------:R-:W-:Y:S01]  /*7590*/  IMAD.X R17, R6, 0x1, R235, P5 ;  /* 0x0000000106117824 */ /* 0x000fe200028e06eb */
[----:B-1----:R-:W-:Y:S01]  /*75a0*/  IADD3 R6, P5, R7, R236, RZ ;  /* 0x000000ec07067210 */ /* 0x002fe20007fbe0ff */
[----:B------:R2:W-:Y:S01]  /*75b0*/  LDGSTS.E.BYPASS.LTC128B.128 [R218+0x9100], [R10.64], !P4 ;  /* 0x091000000ada7fae */ /* 0x0005e2000e101d4e */
[----:B------:R-:W-:Y:S03]  /*75c0*/  IADD3 R8, P2, P0, R5, R7, R234 ;  /* 0x0000000705087210 */ /* 0x000fe6000785e0ea */
[----:B------:R2:W-:Y:S01]  /*75d0*/  LDGSTS.E.BYPASS.LTC128B.128 [R218+0xc100], [R16.64], !P3 ;  /* 0x0c10000010da7fae */ /* 0x0005e2000d901d4e */
[----:B------:R-:W-:Y:S01]  /*75e0*/  IMAD.X R7, R4, 0x1, R237, P5 ;  /* 0x0000000104077824 */ /* 0x000fe200028e06ed */
[----:B------:R-:W-:Y:S04]  /*75f0*/  IADD3.X R9, RZ, R4, R235, P2, P0 ;  /* 0x00000004ff097210 */ /* 0x000fe800017e04eb */
[----:B------:R2:W-:Y:S04]  /*7600*/  LDGSTS.E.BYPASS.LTC128B.128 [R218+0xa100], [R6.64], !P4 ;  /* 0x0a10000006da7fae */ /* 0x0005e8000e101d4e */
[----:B------:R2:W-:Y:S02]  /*7610*/  LDGSTS.E.BYPASS.LTC128B.128.ZFILL [R218+0xd100], [R8.64], P6 ;  /* 0x0d10000008da7fae */ /* 0x0005e4000b141d4e */
.L_x_37:
[----:B--234-:R-:W-:Y:S01]  /*7620*/  IMAD.MOV.U32 R6, RZ, RZ, R221 ;  /* 0x000000ffff067224 */ /* 0x01cfe200078e00dd */
[----:B------:R-:W-:Y:S01]  /*7630*/  PLOP3.LUT P2, PT, PT, PT, UP2, 0x80, 0x0 ;  /* 0x000000000000781c */ /* 0x000fe20003f4f028 */
[----:B------:R-:W0:Y:S01]  /*7640*/  LDGDEPBAR ;  /* 0x00000000000079af */ /* 0x000e220000000000 */
[----:B------:R-:W-:Y:S01]  /*7650*/  PLOP3.LUT P0, PT, PT, PT, UP2, 0x80, 0x0 ;  /* 0x000000000000781c */ /* 0x000fe20003f0f028 */
[----:B------:R-:W-:Y:S05]  /*7660*/  IMAD R7, R238, -0x60, RZ ;  /* 0xffffffa0ee077824 */ /* 0x000fea00078e02ff */
[----:B------:R-:W-:Y:S05]  /*7670*/  IADD3 R5, -R222, 0x1, R7 ;  /* 0x00000001de057810 */ /* 0x000fea0007ffe107 */
[----:B------:R-:W-:Y:S05]  /*7680*/  @P2 IMAD.HI.U32 R4, R221, c[0x0][0x2c8], RZ ;  /* 0x0000b200dd042a27 */ /* 0x000fea00078e00ff */
[----:B------:R-:W-:Y:S01]  /*7690*/  @P0 SHF.R.U32.HI R6, RZ, c[0x0][0x2cc], R4 ;  /* 0x0000b300ff060a19 */ /* 0x000fe20000011604 */
[----:B------:R-:W-:Y:S01]  /*76a0*/  IMAD.MOV.U32 R4, RZ, RZ, c[0x0][0x2ac] ;  /* 0x0000ab00ff047624 */ /* 0x000fe200078e00ff */
[----:B------:R-:W-:Y:S03]  /*76b0*/  PLOP3.LUT P0, PT, PT, PT, UP1, 0x40, 0x0 ;  /* 0x000000000000781c */ /* 0x000fe60003f0e818 */
[----:B------:R-:W2:Y:S01]  /*76c0*/  SHFL.IDX PT, R13, R6, RZ, 0x1c1f ;  /* 0x001c1fff060d7589 */ /* 0x000ea200000e0000 */
[----:B------:R-:W-:Y:S05]  /*76d0*/  IMAD R5, R4, c[0x0][0x1d0], R5 ;  /* 0x0000740004057a24 */ /* 0x000fea00078e0205 */
[----:B------:R-:W-:Y:S04]  /*76e0*/  IADD3 R4, R5, -c[0x0][0x168], RZ ;  /* 0x80005a0005047a10 */ /* 0x000fe80007ffe0ff */
[C---:B------:R-:W-:Y:S02]  /*76f0*/  IADD3 R5, R4.reuse, c[0x0][0x328], RZ ;  /* 0x0000ca0004057a10 */ /* 0x040fe40007ffe0ff */
[----:B------:R-:W-:Y:S03]  /*7700*/  IADD3 R4, R4, UR17, RZ ;  /* 0x0000001104047c10 */ /* 0x000fe6000fffe0ff */
[--C-:B--2---:R-:W-:Y:S02]  /*7710*/  IMAD.IADD R11, R5, 0x1, R13.reuse ;  /* 0x00000001050b7824 */ /* 0x104fe400078e020d */
[----:B------:R-:W-:Y:S01]  /*7720*/  IMAD.IADD R9, R4, 0x1, R13 ;  /* 0x0000000104097824 */ /* 0x000fe200078e020d */
[----:B------:R-:W-:-:S05]  /*7730*/  @P0 BRA `(.L_x_38) ;  /* 0x000001a000000947 */ /* 0x000fca0003800000 */
[----:B------:R-:W-:Y:S01]  /*7740*/  MOV R8, c[0x0][0x2ac] ;  /* 0x0000ab0000087a02 */ /* 0x000fe20000000f00 */
[----:B------:R-:W-:Y:S04]  /*7750*/  BSSY B0, `(.L_x_39) ;  /* 0x0000013000007945 */ /* 0x000fe80003800000 */
[----:B------:R-:W-:Y:S05]  /*7760*/  IMAD R13, R8, c[0x0][0x1d0], R13 ;  /* 0x00007400080d7a24 */ /* 0x000fea00078e020d */
[----:B------:R-:W-:Y:S04]  /*7770*/  IADD3 R10, R13, -c[0x0][0x168], RZ ;  /* 0x80005a000d0a7a10 */ /* 0x000fe80007ffe0ff */
[----:B------:R-:W-:Y:S11]  /*7780*/  ISETP.GT.AND P0, PT, R10, -0x1, PT ;  /* 0xffffffff0a00780c */ /* 0x000ff60003f04270 */
[----:B------:R-:W-:Y:S02]  /*7790*/  @!UPT UIADD3 URZ, URZ, URZ, URZ ;  /* 0x0000003f3f3ff290 */ /* 0x000fe4000fffe03f */
[----:B------:R-:W-:-:S05]  /*77a0*/  @P0 BRA `(.L_x_40) ;  /* 0x0000008000000947 */ /* 0x000fca0003800000 */
[----:B------:R-:W-:Y:S01]  /*77b0*/  LOP3.LUT R10, RZ, R10, RZ, 0x33, !PT ;  /* 0x0000000aff0a7212 */ /* 0x000fe200078e33ff */
[----:B------:R-:W-:Y:S05]  /*77c0*/  IMAD.MOV.U32 R8, RZ, RZ, c[0x0][0x32c] ;  /* 0x0000cb00ff087624 */ /* 0x000fea00078e00ff */
[----:B------:R-:W-:Y:S11]  /*77d0*/  ISETP.NE.AND P0, PT, R8, 0x1, PT ;  /* 0x000000010800780c */ /* 0x000ff60003f05270 */
[----:B------:R-:W-:Y:S02]  /*77e0*/  @!UPT UIADD3 URZ, URZ, URZ, URZ ;  /* 0x0000003f3f3ff290 */ /* 0x000fe4000fffe03f */
[----:B------:R-:W-:Y:S05]  /*77f0*/  @P0 IMAD.HI.U32 R8, R10, c[0x0][0x330], RZ ;  /* 0x0000cc000a080a27 */ /* 0x000fea00078e00ff */
[----:B------:R-:W-:Y:S04]  /*7800*/  @P0 SHF.R.U32.HI R10, RZ, c[0x0][0x334], R8 ;  /* 0x0000cd00ff0a0a19 */ /* 0x000fe80000011608 */
[----:B------:R-:W-:Y:S01]  /*7810*/  LOP3.LUT R10, RZ, R10, RZ, 0x33, !PT ;  /* 0x0000000aff0a7212 */ /* 0x000fe200078e33ff */
[----:B------:R-:W-:-:S05]  /*7820*/  BRA `(.L_x_41) ;  /* 0x0000005000007947 */ /* 0x000fca0003800000 */
.L_x_40:
[----:B------:R-:W-:Y:S04]  /*7830*/  MOV R8, c[0x0][0x32c] ;  /* 0x0000cb0000087a02 */ /* 0x000fe80000000f00 */
[----:B------:R-:W-:Y:S11]  /*7840*/  ISETP.NE.AND P0, PT, R8, 0x1, PT ;  /* 0x000000010800780c */ /* 0x000ff60003f05270 */
[----:B------:R-:W-:Y:S02]  /*7850*/  @!UPT UIADD3 URZ, URZ, URZ, URZ ;  /* 0x0000003f3f3ff290 */ /* 0x000fe4000fffe03f */
[----:B------:R-:W-:Y:S05]  /*7860*/  @P0 IMAD.HI.U32 R8, R10, c[0x0][0x330], RZ ;  /* 0x0000cc000a080a27 */ /* 0x000fea00078e00ff */
[----:B------:R-:W-:Y:S02]  /*7870*/  @P0 SHF.R.U32.HI R10, RZ, c[0x0][0x334], R8 ;  /* 0x0000cd00ff0a0a19 */ /* 0x000fe40000011608 */
.L_x_41:
[----:B------:R-:W-:Y:S05]  /*7880*/  BSYNC B0 ;  /* 0x0000000000007941 */ /* 0x000fea0003800000 */
.L_x_39:
[----:B------:R-:W-:Y:S04]  /*7890*/  IMAD.IADD R13, R7, 0x1, -R222 ;  /* 0x00000001070d7824 */ /* 0x000fe800078e0ade */
[----:B------:R-:W-:Y:S05]  /*78a0*/  IMAD R10, R10, c[0x0][0x32c], R13 ;  /* 0x0000cb000a0a7a24 */ /* 0x000fea00078e020d */
[----:B------:R-:W-:Y:S02]  /*78b0*/  IADD3 R8, R10, c[0x0][0x32c], RZ ;  /* 0x0000cb000a087a10 */ /* 0x000fe40007ffe0ff */
[----:B------:R-:W-:Y:S02]  /*78c0*/  IMNMX R9, R9, R10, !PT ;  /* 0x0000000a09097217 */ /* 0x000fe40007800200 */
[----:B------:R-:W-:Y:S02]  /*78d0*/  IMNMX R11, R11, R8, PT ;  /* 0x000000080b0b7217 */ /* 0x000fe40003800200 */
.L_x_38:
[C---:B------:R-:W-:Y:S01]  /*78e0*/  ISETP.GE.AND P2, PT, R7.reuse, 0x1, PT ;  /* 0x000000010700780c */ /* 0x040fe20003f46270 */
[----:B------:R-:W2:Y:S01]  /*78f0*/  SHFL.IDX PT, R6, R6, 0x1, 0x1c1f ;  /* 0x003c1f0006067f89 */ /* 0x000ea200000e0000 */
[----:B------:R-:W-:Y:S02]  /*7900*/  ISETP.GE.AND P0, PT, R7, 0x2, PT ;  /* 0x000000020700780c */ /* 0x000fe40003f06270 */
[----:B------:R-:W-:Y:S02]  /*7910*/  LOP3.LUT R227, R227, 0xffefffff, RZ, 0xc0, !PT ;  /* 0xffefffffe3e37812 */ /* 0x000fe400078ec0ff */
[C---:B------:R-:W-:Y:S02]  /*7920*/  ISETP.GE.AND P5, PT, R7.reuse, 0x9, PT ;  /* 0x000000090700780c */ /* 0x040fe40003fa6270 */
[----:B------:R-:W-:Y:S05]  /*7930*/  ISETP.GE.AND P6, PT, R7, 0x52, PT ;  /* 0x000000520700780c */ /* 0x000fea0003fc6270 */
[----:B------:R-:W-:Y:S02]  /*7940*/  @P2 LOP3.LUT R227, R227, 0x100000, RZ, 0xfc, !PT ;  /* 0x00100000e3e32812 */ /* 0x000fe400078efcff */
[----:B------:R-:W-:Y:S02]  /*7950*/  ISETP.GT.AND P2, PT, R9, RZ, !P2 ;  /* 0x000000ff0900720c */ /* 0x000fe40005744270 */
[----:B------:R-:W-:Y:S02]  /*7960*/  LOP3.LUT R227, R227, 0xfff7ffff, RZ, 0xc0, !PT ;  /* 0xfff7ffffe3e37812 */ /* 0x000fe400078ec0ff */
[----:B------:R-:W-:Y:S02]  /*7970*/  ISETP.LT.OR P2, PT, R11, 0x1, P2 ;  /* 0x000000010b00780c */ /* 0x000fe40001741670 */
[----:B------:R-:W-:Y:S02]  /*7980*/  @P0 LOP3.LUT R227, R227, 0x80000, RZ, 0xfc, !PT ;  /* 0x00080000e3e30812 */ /* 0x000fe400078efcff */
[----:B------:R-:W-:Y:S02]  /*7990*/  ISETP.GT.AND P0, PT, R9, 0x1, !P0 ;  /* 0x000000010900780c */ /* 0x000fe40004704270 */
[----:B------:R-:W-:Y:S01]  /*79a0*/  FSEL R14, R158, -INF , !P2 ;  /* 0xff8000009e0e7808 */ /* 0x000fe20005000000 */
[--C-:B--2---:R-:W-:Y:S01]  /*79b0*/  IMAD.IADD R5, R5, 0x1, R6.reuse ;  /* 0x0000000105057824 */ /* 0x104fe200078e0206 */
[----:B------:R-:W-:Y:S01]  /*79c0*/  ISETP.GE.AND P2, PT, R7, 0xa, PT ;  /* 0x0000000a0700780c */ /* 0x000fe20003f46270 */
[----:B------:R-:W-:Y:S01]  /*79d0*/  IMAD.IADD R4, R4, 0x1, R6 ;  /* 0x0000000104047824 */ /* 0x000fe200078e0206 */
[----:B------:R-:W-:Y:S02]  /*79e0*/  ISETP.LT.OR P0, PT, R11, 0x2, P0 ;  /* 0x000000020b00780c */ /* 0x000fe40000701670 */
[----:B------:R-:W-:Y:S02]  /*79f0*/  LOP3.LUT R227, R227, 0xfffbffff, RZ, 0xc0, !PT ;  /* 0xfffbffffe3e37812 */ /* 0x000fe400078ec0ff */
[----:B------:R-:W-:Y:S02]  /*7a00*/  FSEL R12, R160, -INF , !P0 ;  /* 0xff800000a00c7808 */ /* 0x000fe40004000000 */
[----:B------:R-:W-:Y:S02]  /*7a10*/  @P5 LOP3.LUT R227, R227, 0x40000, RZ, 0xfc, !PT ;  /* 0x00040000e3e35812 */ /* 0x000fe400078efcff */
[----:B------:R-:W-:Y:S02]  /*7a20*/  ISETP.GT.AND P0, PT, R9, 0x8, !P5 ;  /* 0x000000080900780c */ /* 0x000fe40006f04270 */
[----:B------:R-:W-:Y:S02]  /*7a30*/  LOP3.LUT R227, R227, 0xfffdffff, RZ, 0xc0, !PT ;  /* 0xfffdffffe3e37812 */ /* 0x000fe400078ec0ff */
[----:B------:R-:W-:Y:S02]  /*7a40*/  ISETP.LT.OR P0, PT, R11, 0x9, P0 ;  /* 0x000000090b00780c */ /* 0x000fe40000701670 */
[----:B------:R-:W-:Y:S02]  /*7a50*/  @P2 LOP3.LUT R227, R227, 0x20000, RZ, 0xfc, !PT ;  /* 0x00020000e3e32812 */ /* 0x000fe400078efcff */
[----:B------:R-:W-:Y:S02]  /*7a60*/  FSEL R10, R162, -INF , !P0 ;  /* 0xff800000a20a7808 */ /* 0x000fe40004000000 */
[----:B------:R-:W-:Y:S02]  /*7a70*/  ISETP.GT.AND P0, PT, R9, 0x9, !P2 ;  /* 0x000000090900780c */ /* 0x000fe40005704270 */
[----:B------:R-:W-:Y:S02]  /*7a80*/  ISETP.GE.AND P2, PT, R7, 0x11, PT ;  /* 0x000000110700780c */ /* 0x000fe40003f46270 */
[----:B------:R-:W-:Y:S02]  /*7a90*/  ISETP.LT.OR P0, PT, R11, 0xa, P0 ;  /* 0x0000000a0b00780c */ /* 0x000fe40000701670 */
[----:B------:R-:W-:Y:S02]  /*7aa0*/  LOP3.LUT R227, R227, 0xfffeffff, RZ, 0xc0, !PT ;  /* 0xfffeffffe3e37812 */ /* 0x000fe400078ec0ff */
[----:B------:R-:W-:Y:S02]  /*7ab0*/  FSEL R8, R164, -INF , !P0 ;  /* 0xff800000a4087808 */ /* 0x000fe40004000000 */
[----:B------:R-:W-:Y:S02]  /*7ac0*/  ISETP.GT.AND P0, PT, R9, 0x10, !P2 ;  /* 0x000000100900780c */ /* 0x000fe40005704270 */
[----:B------:R-:W-:Y:S02]  /*7ad0*/  ISETP.GE.AND P5, PT, R7, 0x59, PT ;  /* 0x000000590700780c */ /* 0x000fe40003fa6270 */
[----:B------:R-:W-:Y:S02]  /*7ae0*/  ISETP.LT.OR P0, PT, R11, 0x11, P0 ;  /* 0x000000110b00780c */ /* 0x000fe40000701670 */
[----:B------:R-:W-:Y:S02]  /*7af0*/  @P2 LOP3.LUT R227, R227, 0x10000, RZ, 0xfc, !PT ;  /* 0x00010000e3e32812 */ /* 0x000fe400078efcff */
[----:B------:R-:W-:Y:S02]  /*7b00*/  ISETP.GE.AND P2, PT, R7, 0x12, PT ;  /* 0x000000120700780c */ /* 0x000fe40003f46270 */
[----:B------:R-:W-:Y:S02]  /*7b10*/  LOP3.LUT R227, R227, 0xffff7fff, RZ, 0xc0, !PT ;  /* 0xffff7fffe3e37812 */ /* 0x000fe400078ec0ff */
[----:B-1----:R-:W-:Y:S02]  /*7b20*/  FSEL R42, R168, -INF , !P0 ;  /* 0xff800000a82a7808 */ /* 0x002fe40004000000 */
[----:B------:R-:W-:Y:S04]  /*7b30*/  ISETP.GT.AND P0, PT, R9, 0x11, !P2 ;  /* 0x000000110900780c */ /* 0x000fe80005704270 */
[----:B------:R-:W-:Y:S03]  /*7b40*/  ISETP.LT.OR P0, PT, R11, 0x12, P0 ;  /* 0x000000120b00780c */ /* 0x000fe60000701670 */
[----:B------:R-:W-:Y:S02]  /*7b50*/  @P2 LOP3.LUT R227, R227, 0x8000, RZ, 0xfc, !PT ;  /* 0x00008000e3e32812 */ /* 0x000fe400078efcff */
[----:B------:R-:W-:Y:S02]  /*7b60*/  ISETP.GE.AND P2, PT, R7, 0x19, PT ;  /* 0x000000190700780c */ /* 0x000fe40003f46270 */
[----:B------:R-:W-:Y:S02]  /*7b70*/  LOP3.LUT R227, R227, 0xffffbfff, RZ, 0xc0, !PT ;  /* 0xffffbfffe3e37812 */ /* 0x000fe400078ec0ff */
[----:B------:R-:W-:Y:S02]  /*7b80*/  FSEL R40, R166, -INF , !P0 ;  /* 0xff800000a6287808 */ /* 0x000fe40004000000 */
        /* <DEDUP_REMOVED lines=76> */
[----:B------:R-:W-:Y:S02]  /*8050*/  FSEL R164, R39, -INF , !P0 ;  /* 0xff80000027a47808 */ /* 0x000fe40004000000 */
[----:B------:R-:W-:Y:S02]  /*8060*/  LOP3.LUT R227, R227, 0xfffffffd, RZ, 0xc0, !PT ;  /* 0xfffffffde3e37812 */ /* 0x000fe400078ec0ff */
[----:B------:R-:W-:Y:S04]  /*8070*/  ISETP.GT.AND P0, PT, R9, 0x49, !P2 ;  /* 0x000000490900780c */ /* 0x000fe80005704270 */
[----:B------:R-:W-:Y:S03]  /*8080*/  ISETP.LT.OR P0, PT, R11, 0x4a, P0 ;  /* 0x0000004a0b00780c */ /* 0x000fe60000701670 */
[----:B------:R-:W-:Y:S02]  /*8090*/  @P2 LOP3.LUT R227, R227, 0x2, RZ, 0xfc, !PT ;  /* 0x00000002e3e32812 */ /* 0x000fe400078efcff */
[----:B------:R-:W-:Y:S02]  /*80a0*/  ISETP.GE.AND P2, PT, R7, 0x51, PT ;  /* 0x000000510700780c */ /* 0x000fe40003f46270 */
[----:B------:R-:W-:Y:S02]  /*80b0*/  FSEL R162, R38, -INF , !P0 ;  /* 0xff80000026a27808 */ /* 0x000fe40004000000 */
[----:B------:R-:W-:Y:S02]  /*80c0*/  ISETP.GT.AND P0, PT, R9, 0x50, !P2 ;  /* 0x000000500900780c */ /* 0x000fe40005704270 */
[----:B------:R-:W-:Y:S02]  /*80d0*/  LOP3.LUT R227, R227, 0xfffffffe, RZ, 0xc0, !PT ;  /* 0xfffffffee3e37812 */ /* 0x000fe400078ec0ff */
[----:B------:R-:W-:Y:S04]  /*80e0*/  ISETP.LT.OR P0, PT, R11, 0x51, P0 ;  /* 0x000000510b00780c */ /* 0x000fe80000701670 */
[----:B------:R-:W-:Y:S02]  /*80f0*/  FSEL R152, R41, -INF , !P0 ;  /* 0xff80000029987808 */ /* 0x000fe40004000000 */
[----:B------:R-:W-:Y:S02]  /*8100*/  ISETP.GT.AND P0, PT, R9, 0x51, !P6 ;  /* 0x000000510900780c */ /* 0x000fe40007704270 */
[----:B------:R-:W-:Y:S02]  /*8110*/  @P2 LOP3.LUT R227, R227, 0x1, RZ, 0xfc, !PT ;  /* 0x00000001e3e32812 */ /* 0x000fe400078efcff */
[----:B------:R-:W-:Y:S02]  /*8120*/  ISETP.LT.OR P0, PT, R11, 0x52, P0 ;  /* 0x000000520b00780c */ /* 0x000fe40000701670 */
[----:B------:R-:W-:Y:S02]  /*8130*/  ISETP.GE.AND P2, PT, R7, 0x5a, PT ;  /* 0x0000005a0700780c */ /* 0x000fe40003f46270 */
[----:B------:R-:W-:Y:S02]  /*8140*/  FSEL R150, R150, -INF , !P0 ;  /* 0xff80000096967808 */ /* 0x000fe40004000000 */
[----:B------:R-:W-:Y:S04]  /*8150*/  ISETP.GT.AND P0, PT, R9, 0x58, !P5 ;  /* 0x000000580900780c */ /* 0x000fe80006f04270 */
[----:B------:R-:W-:Y:S04]  /*8160*/  ISETP.LT.OR P0, PT, R11, 0x59, P0 ;  /* 0x000000590b00780c */ /* 0x000fe80000701670 */
[----:B------:R-:W-:Y:S02]  /*8170*/  FSEL R142, R142, -INF , !P0 ;  /* 0xff8000008e8e7808 */ /* 0x000fe40004000000 */
[----:B------:R-:W-:Y:S04]  /*8180*/  ISETP.GT.AND P0, PT, R9, 0x59, !P2 ;  /* 0x000000590900780c */ /* 0x000fe80005704270 */
[----:B------:R-:W-:Y:S04]  /*8190*/  ISETP.LT.OR P0, PT, R11, 0x5a, P0 ;  /* 0x0000005a0b00780c */ /* 0x000fe80000701670 */
[----:B------:R-:W-:Y:S02]  /*81a0*/  FSEL R140, R43, -INF , !P0 ;  /* 0xff8000002b8c7808 */ /* 0x000fe40004000000 */
[----:B------:R-:W-:Y:S11]  /*81b0*/  PLOP3.LUT P0, PT, PT, PT, UP1, 0x40, 0x0 ;  /* 0x000000000000781c */ /* 0x000ff60003f0e818 */
[----:B------:R-:W-:Y:S02]  /*81c0*/  @!UPT UIADD3 URZ, URZ, URZ, URZ ;  /* 0x0000003f3f3ff290 */ /* 0x000fe4000fffe03f */
        /* <DEDUP_REMOVED lines=9> */
[----:B------:R-:W-:Y:S05]  /*8260*/  IMAD.MOV.U32 R6, RZ, RZ, 0x1 ;  /* 0x00000001ff067424 */ /* 0x000fea00078e00ff */
[----:B------:R-:W-:Y:S11]  /*8270*/  ISETP.NE.AND P0, PT, R6, c[0x0][0x32c], PT ;  /* 0x0000cb0006007a0c */ /* 0x000ff60003f05270 */
[----:B------:R-:W-:Y:S02]  /*8280*/  @!UPT UIADD3 URZ, URZ, URZ, URZ ;  /* 0x0000003f3f3ff290 */ /* 0x000fe4000fffe03f */
[----:B------:R-:W-:Y:S05]  /*8290*/  @P0 IMAD.HI.U32 R6, R9, c[0x0][0x330], RZ ;  /* 0x0000cc0009060a27 */ /* 0x000fea00078e00ff */
[----:B------:R-:W-:Y:S04]  /*82a0*/  @P0 SHF.R.U32.HI R9, RZ, c[0x0][0x334], R6 ;  /* 0x0000cd00ff090a19 */ /* 0x000fe80000011606 */
[----:B------:R-:W-:Y:S01]  /*82b0*/  LOP3.LUT R9, RZ, R9, RZ, 0x33, !PT ;  /* 0x00000009ff097212 */ /* 0x000fe200078e33ff */
[----:B------:R-:W-:-:S05]  /*82c0*/  BRA `(.L_x_45) ;  /* 0x0000005000007947 */ /* 0x000fca0003800000 */
.L_x_44:
[----:B------:R-:W-:Y:S04]  /*82d0*/  MOV R6, 0x1 ;  /* 0x0000000100067802 */ /* 0x000fe80000000f00 */
[----:B------:R-:W-:Y:S11]  /*82e0*/  ISETP.NE.AND P0, PT, R6, c[0x0][0x32c], PT ;  /* 0x0000cb0006007a0c */ /* 0x000ff60003f05270 */
[----:B------:R-:W-:Y:S02]  /*82f0*/  @!UPT UIADD3 URZ, URZ, URZ, URZ ;  /* 0x0000003f3f3ff290 */ /* 0x000fe4000fffe03f */
[----:B------:R-:W-:Y:S05]  /*8300*/  @P0 IMAD.HI.U32 R6, R9, c[0x0][0x330], RZ ;  /* 0x0000cc0009060a27 */ /* 0x000fea00078e00ff */
[----:B------:R-:W-:Y:S02]  /*8310*/  @P0 SHF.R.U32.HI R9, RZ, c[0x0][0x334], R6 ;  /* 0x0000cd00ff090a19 */ /* 0x000fe40000011606 */
.L_x_45:
[----:B------:R-:W-:Y:S05]  /*8320*/  BSYNC B0 ;  /* 0x0000000000007941 */ /* 0x000fea0003800000 */
.L_x_43:
[----:B------:R-:W-:Y:S04]  /*8330*/  IMAD.IADD R6, R7, 0x1, -R222 ;  /* 0x0000000107067824 */ /* 0x000fe800078e0ade */
[----:B------:R-:W-:Y:S05]  /*8340*/  IMAD R6, R9, c[0x0][0x32c], R6 ;  /* 0x0000cb0009067a24 */ /* 0x000fea00078e0206 */
[----:B------:R-:W-:Y:S02]  /*8350*/  IADD3 R16, R6, c[0x0][0x32c], RZ ;  /* 0x0000cb0006107a10 */ /* 0x000fe40007ffe0ff */
[----:B------:R-:W-:Y:S02]  /*8360*/  IMNMX R4, R4, R6, !PT ;  /* 0x0000000604047217 */ /* 0x000fe40007800200 */
[----:B------:R-:W-:Y:S02]  /*8370*/  IMNMX R5, R5, R16, PT ;  /* 0x0000001005057217 */ /* 0x000fe40003800200 */
.L_x_42:
[----:B------:R-:W-:Y:S01]  /*8380*/  LOP3.LUT P0, RZ, R227, 0x100000, RZ, 0xc0, !PT ;  /* 0x00100000e3ff7812 */ /* 0x000fe2000780c0ff */
[----:B------:R-:W-:Y:S01]  /*8390*/  LDSM.16.MT88.4 R20, [R210+0x100] ;  /* 0x00010000d214783b */ /* 0x000fe20000004200 */
[----:B------:R-:W-:Y:S02]  /*83a0*/  FMNMX.FTZ R7, R14, R3, !PT ;  /* 0x000000030e077209 */ /* 0x000fe40007810000 */
[----:B------:R-:W-:Y:S02]  /*83b0*/  ISETP.GT.AND P0, PT, R4, RZ, !P0 ;  /* 0x000000ff0400720c */ /* 0x000fe40004704270 */
[----:B------:R-:W-:Y:S02]  /*83c0*/  FMNMX.FTZ R7, R12, R7, !PT ;  /* 0x000000070c077209 */ /* 0x000fe40007810000 */
[----:B------:R-:W-:Y:S01]  /*83d0*/  ISETP.LT.OR P0, PT, R5, 0x1, P0 ;  /* 0x000000010500780c */ /* 0x000fe20000701670 */
[----:B------:R-:W-:Y:S01]  /*83e0*/  LDSM.16.MT88.4 R28, [R209+0x100] ;  /* 0x00010000d11c783b */ /* 0x000fe20000004200 */
[----:B------:R-:W-:Y:S02]  /*83f0*/  FMNMX.FTZ R7, R10, R7, !PT ;  /* 0x000000070a077209 */ /* 0x000fe40007810000 */
[----:B------:R-:W-:Y:S02]  /*8400*/  FSEL R15, R0, -INF , !P0 ;  /* 0xff800000000f7808 */ /* 0x000fe40004000000 */
[----:B------:R-:W-:Y:S02]  /*8410*/  LOP3.LUT P0, RZ, R227, 0x80000, RZ, 0xc0, !PT ;  /* 0x00080000e3ff7812 */ /* 0x000fe4000780c0ff */
[----:B------:R-:W-:Y:S01]  /*8420*/  FMNMX.FTZ R7, R8, R7, !PT ;  /* 0x0000000708077209 */ /* 0x000fe20007810000 */
[----:B------:R-:W-:Y:S01]  /*8430*/  LDSM.16.MT88.4 R36, [R208+0x100] ;  /* 0x00010000d024783b */ /* 0x000fe20000004200 */
[----:B------:R-:W-:Y:S02]  /*8440*/  ISETP.GT.AND P0, PT, R4, 0x1, !P0 ;  /* 0x000000010400780c */ /* 0x000fe40004704270 */
[----:B------:R-:W-:Y:S02]  /*8450*/  FMNMX.FTZ R7, R42, R7, !PT ;  /* 0x000000072a077209 */ /* 0x000fe40007810000 */
[----:B------:R-:W-:Y:S02]  /*8460*/  ISETP.LT.OR P0, PT, R5, 0x2, P0 ;  /* 0x000000020500780c */ /* 0x000fe40000701670 */
[----:B------:R-:W-:Y:S01]  /*8470*/  FMNMX.FTZ R7, R40, R7, !PT ;  /* 0x0000000728077209 */ /* 0x000fe20007810000 */
[----:B------:R-:W-:Y:S01]  /*8480*/  LDSM.16.MT88.4 R44, [R212+0x3100] ;  /* 0x00310000d42c783b */ /* 0x000fe20000004200 */
[----:B------:R-:W-:Y:S02]  /*8490*/  FSEL R13, R159, -INF , !P0 ;  /* 0xff8000009f0d7808 */ /* 0x000fe40004000000 */
[----:B------:R-:W-:Y:S02]  /*84a0*/  LOP3.LUT P0, RZ, R227, 0x40000, RZ, 0xc0, !PT ;  /* 0x00040000e3ff7812 */ /* 0x000fe4000780c0ff */
[----:B------:R-:W-:Y:S02]  /*84b0*/  FMNMX.FTZ R7, R50, R7, !PT ;  /* 0x0000000732077209 */ /* 0x000fe40007810000 */
[----:B------:R-:W-:Y:S02]  /*84c0*/  ISETP.GT.AND P0, PT, R4, 0x8, !P0 ;  /* 0x000000080400780c */ /* 0x000fe40004704270 */
[----:B------:R-:W-:Y:S02]  /*84d0*/  FMNMX.FTZ R0, R15, R2, !PT ;  /* 0x000000020f007209 */ /* 0x000fe40007810000 */
[----:B------:R-:W-:Y:S02]  /*84e0*/  ISETP.LT.OR P0, PT, R5, 0x9, P0 ;  /* 0x000000090500780c */ /* 0x000fe40000701670 */
[----:B------:R-:W-:Y:S02]  /*84f0*/  FMNMX.FTZ R7, R48, R7, !PT ;  /* 0x0000000730077209 */ /* 0x000fe40007810000 */
        /* <DEDUP_REMOVED lines=62> */
[C---:B------:R-:W-:Y:S01]  /*88e0*/  ISETP.GT.AND P6, PT, R4.reuse, 0x51, !P6 ;  /* 0x000000510400780c */ /* 0x040fe200077c4270 */
[----:B------:R-:W1:Y:S01]  /*88f0*/  SHFL.BFLY PT, R7, R16, 0x2, 0x1f ;  /* 0x0c401f0010077f89 */ /* 0x000e6200000e0000 */
[----:B------:R-:W-:Y:S02]  /*8900*/  FSEL R169, R243, -INF , !P0 ;  /* 0xff800000f3a97808 */ /* 0x000fe40004000000 */
[----:B------:R-:W-:Y:S02]  /*8910*/  LOP3.LUT P0, RZ, R227, 0x100, RZ, 0xc0, !PT ;  /* 0x00000100e3ff7812 */ /* 0x000fe4000780c0ff */
[----:B------:R-:W-:Y:S02]  /*8920*/  FMNMX.FTZ R0, R169, R0, !PT ;  /* 0x00000000a9007209 */ /* 0x000fe40007810000 */
[C---:B------:R-:W-:Y:S02]  /*8930*/  ISETP.GT.AND P0, PT, R4.reuse, 0x30, !P0 ;  /* 0x000000300400780c */ /* 0x040fe40004704270 */
[C---:B------:R-:W-:Y:S02]  /*8940*/  ISETP.LT.OR P6, PT, R5.reuse, 0x52, P6 ;  /* 0x000000520500780c */ /* 0x040fe400037c1670 */
[----:B------:R-:W-:Y:S02]  /*8950*/  ISETP.LT.OR P0, PT, R5, 0x31, P0 ;  /* 0x000000310500780c */ /* 0x000fe40000701670 */
[----:B------:R-:W-:Y:S02]  /*8960*/  ISETP.GT.AND P5, PT, R4, 0x58, !P5 ;  /* 0x000000580400780c */ /* 0x000fe40006fa4270 */
[----:B------:R-:W-:Y:S02]  /*8970*/  FSEL R243, R248, -INF , !P0 ;  /* 0xff800000f8f37808 */ /* 0x000fe40004000000 */
[----:B------:R-:W-:Y:S02]  /*8980*/  LOP3.LUT P0, RZ, R227, 0x80, RZ, 0xc0, !PT ;  /* 0x00000080e3ff7812 */ /* 0x000fe4000780c0ff */
[----:B------:R-:W-:Y:S02]  /*8990*/  FMNMX.FTZ R0, R243, R0, !PT ;  /* 0x00000000f3007209 */ /* 0x000fe40007810000 */
[C---:B------:R-:W-:Y:S02]  /*89a0*/  ISETP.GT.AND P0, PT, R4.reuse, 0x31, !P0 ;  /* 0x000000310400780c */ /* 0x040fe40004704270 */
[----:B------:R-:W-:Y:S02]  /*89b0*/  FSEL R139, R33, -INF , !P6 ;  /* 0xff800000218b7808 */ /* 0x000fe40007000000 */
[C---:B------:R-:W-:Y:S02]  /*89c0*/  ISETP.LT.OR P0, PT, R5.reuse, 0x32, P0 ;  /* 0x000000320500780c */ /* 0x040fe40000701670 */
[----:B------:R-:W-:Y:S02]  /*89d0*/  ISETP.LT.OR P5, PT, R5, 0x59, P5 ;  /* 0x000000590500780c */ /* 0x000fe40002fa1670 */
[----:B------:R-:W-:Y:S02]  /*89e0*/  FSEL R247, R247, -INF , !P0 ;  /* 0xff800000f7f77808 */ /* 0x000fe40004000000 */
[----:B------:R-:W-:Y:S02]  /*89f0*/  LOP3.LUT P0, RZ, R227, 0x40, RZ, 0xc0, !PT ;  /* 0x00000040e3ff7812 */ /* 0x000fe4000780c0ff */
[----:B------:R-:W-:Y:S02]  /*8a00*/  FMNMX.FTZ R0, R247, R0, !PT ;  /* 0x00000000f7007209 */ /* 0x000fe40007810000 */
[C---:B------:R-:W-:Y:S02]  /*8a10*/  ISETP.GT.AND P0, PT, R4.reuse, 0x38, !P0 ;  /* 0x000000380400780c */ /* 0x040fe40004704270 */
[----:B------:R-:W-:Y:S02]  /*8a20*/  ISETP.GT.AND P2, PT, R4, 0x59, !P2 ;  /* 0x000000590400780c */ /* 0x000fe40005744270 */
[----:B------:R-:W-:Y:S02]  /*8a30*/  ISETP.LT.OR P0, PT, R5, 0x39, P0 ;  /* 0x000000390500780c */ /* 0x000fe40000701670 */
[----:B------:R-:W-:Y:S02]  /*8a40*/  FSEL R135, R35, -INF , !P5 ;  /* 0xff80000023877808 */ /* 0x000fe40006800000 */
[----:B------:R-:W-:Y:S02]  /*8a50*/  FSEL R245, R250, -INF , !P0 ;  /* 0xff800000faf57808 */ /* 0x000fe40004000000 */
[----:B------:R-:W-:Y:S02]  /*8a60*/  LOP3.LUT P0, RZ, R227, 0x20, RZ, 0xc0, !PT ;  /* 0x00000020e3ff7812 */ /* 0x000fe4000780c0ff */
[----:B------:R-:W-:Y:S02]  /*8a70*/  FMNMX.FTZ R0, R245, R0, !PT ;  /* 0x00000000f5007209 */ /* 0x000fe40007810000 */
[----:B------:R-:W-:Y:S02]  /*8a80*/  ISETP.GT.AND P0, PT, R4, 0x39, !P0 ;  /* 0x000000390400780c */ /* 0x000fe40004704270 */
[C---:B------:R-:W-:Y:S02]  /*8a90*/  ISETP.LT.OR P2, PT, R5.reuse, 0x5a, P2 ;  /* 0x0000005a0500780c */ /* 0x040fe40001741670 */
[----:B------:R-:W-:Y:S02]  /*8aa0*/  ISETP.LT.OR P0, PT, R5, 0x3a, P0 ;  /* 0x0000003a0500780c */ /* 0x000fe40000701670 */
[----:B------:R-:W-:Y:S02]  /*8ab0*/  FSEL R117, R34, -INF , !P2 ;  /* 0xff80000022757808 */ /* 0x000fe40005000000 */
[----:B------:R-:W-:Y:S02]  /*8ac0*/  FSEL R241, R249, -INF , !P0 ;  /* 0xff800000f9f17808 */ /* 0x000fe40004000000 */
[----:B------:R-:W-:Y:S02]  /*8ad0*/  LOP3.LUT P0, RZ, R227, 0x10, RZ, 0xc0, !PT ;  /* 0x00000010e3ff7812 */ /* 0x000fe4000780c0ff */
[----:B------:R-:W-:Y:S02]  /*8ae0*/  FMNMX.FTZ R0, R241, R0, !PT ;  /* 0x00000000f1007209 */ /* 0x000fe40007810000 */
[----:B------:R-:W-:Y:S02]  /*8af0*/  ISETP.GT.AND P0, PT, R4, 0x40, !P0 ;  /* 0x000000400400780c */ /* 0x000fe40004704270 */
[----:B-1----:R-:W-:Y:S02]  /*8b00*/  FMNMX.FTZ R16, R16, R7, !PT ;  /* 0x0000000710107209 */ /* 0x002fe40007810000 */
[----:B------:R-:W-:Y:S03]  /*8b10*/  ISETP.LT.OR P0, PT, R5, 0x41, P0 ;  /* 0x000000410500780c */ /* 0x000fe60000701670 */
[----:B------:R-:W1:Y:S01]  /*8b20*/  SHFL.BFLY PT, R17, R16, 0x1, 0x1f ;  /* 0x0c201f0010117f89 */ /* 0x000e6200000e0000 */
[----:B------:R-:W-:Y:S02]  /*8b30*/  FSEL R165, R25, -INF , !P0 ;  /* 0xff80000019a57808 */ /* 0x000fe40004000000 */
[----:B------:R-:W-:Y:S02]  /*8b40*/  LOP3.LUT P0, RZ, R227, 0x8, RZ, 0xc0, !PT ;  /* 0x00000008e3ff7812 */ /* 0x000fe4000780c0ff */
[----:B------:R-:W-:Y:S02]  /*8b50*/  FMNMX.FTZ R0, R165, R0, !PT ;  /* 0x00000000a5007209 */ /* 0x000fe40007810000 */
[----:B------:R-:W-:Y:S04]  /*8b60*/  ISETP.GT.AND P0, PT, R4, 0x41, !P0 ;  /* 0x000000410400780c */ /* 0x000fe80004704270 */
[----:B------:R-:W-:Y:S04]  /*8b70*/  ISETP.LT.OR P0, PT, R5, 0x42, P0 ;  /* 0x000000420500780c */ /* 0x000fe80000701670 */
[----:B------:R-:W-:Y:S02]  /*8b80*/  FSEL R161, R252, -INF , !P0 ;  /* 0xff800000fca17808 */ /* 0x000fe40004000000 */
[----:B------:R-:W-:Y:S02]  /*8b90*/  LOP3.LUT P0, RZ, R227, 0x4, RZ, 0xc0, !PT ;  /* 0x00000004e3ff7812 */ /* 0x000fe4000780c0ff */
[----:B------:R-:W-:Y:S02]  /*8ba0*/  FMNMX.FTZ R0, R161, R0, !PT ;  /* 0x00000000a1007209 */ /* 0x000fe40007810000 */
[C---:B------:R-:W-:Y:S04]  /*8bb0*/  ISETP.GT.AND P0, PT, R4.reuse, 0x48, !P0 ;  /* 0x000000480400780c */ /* 0x040fe80004704270 */
        /* <DEDUP_REMOVED lines=9> */
[----:B------:R-:W-:Y:S04]  /*8c50*/  ISETP.GT.AND P0, PT, R4, 0x50, !P0 ;  /* 0x000000500400780c */ /* 0x000fe80004704270 */
[----:B------:R-:W-:Y:S04]  /*8c60*/  ISETP.LT.OR P0, PT, R5, 0x51, P0 ;  /* 0x000000510500780c */ /* 0x000fe80000701670 */
[----:B------:R-:W-:Y:S04]  /*8c70*/  FSEL R143, R143, -INF , !P0 ;  /* 0xff8000008f8f7808 */ /* 0x000fe80004000000 */
[----:B------:R-:W-:Y:S04]  /*8c80*/  FMNMX.FTZ R0, R143, R0, !PT ;  /* 0x000000008f007209 */ /* 0x000fe80007810000 */
[----:B------:R-:W-:Y:S04]  /*8c90*/  FMNMX.FTZ R0, R139, R0, !PT ;  /* 0x000000008b007209 */ /* 0x000fe80007810000 */
[----:B------:R-:W-:Y:S04]  /*8ca0*/  FMNMX.FTZ R0, R135, R0, !PT ;  /* 0x0000000087007209 */ /* 0x000fe80007810000 */
[----:B------:R-:W-:Y:S02]  /*8cb0*/  FMNMX.FTZ R6, R117, R0, !PT ;  /* 0x0000000075067209 */ /* 0x000fe40007810000 */
[----:B-1----:R-:W-:Y:S03]  /*8cc0*/  FMNMX.FTZ R0, R16, R17, !PT ;  /* 0x0000001110007209 */ /* 0x002fe60007810000 */
[----:B------:R-:W1:Y:S01]  /*8cd0*/  SHFL.BFLY PT, R7, R6, 0x2, 0x1f ;  /* 0x0c401f0006077f89 */ /* 0x000e6200000e0000 */
[C---:B------:R-:W-:Y:S01]  /*8ce0*/  FSETP.NEU.FTZ.AND P0, PT, R0.reuse, -INF , PT ;  /* 0xff8000000000780b */ /* 0x040fe20003f1d000 */
[----:B------:R-:W-:Y:S05]  /*8cf0*/  FMUL.FTZ R149, R0, c[0x0][0x2d0] ;  /* 0x0000b40000957a20 */ /* 0x000fea0000410000 */
[----:B------:R-:W-:Y:S05]  /*8d00*/  FSEL R149, R149, RZ, P0 ;  /* 0x000000ff95957208 */ /* 0x000fea0000000000 */
[--C-:B------:R-:W-:Y:S02]  /*8d10*/  FFMA.FTZ R128, R14, c[0x0][0x2d0], -R149.reuse ;  /* 0x0000b4000e807a23 */ /* 0x100fe40000010895 */
[--C-:B------:R-:W-:Y:S02]  /*8d20*/  FFMA.FTZ R119, R12, c[0x0][0x2d0], -R149.reuse ;  /* 0x0000b4000c777a23 */ /* 0x100fe40000010895 */
[--C-:B------:R-:W-:Y:S02]  /*8d30*/  FFMA.FTZ R118, R10, c[0x0][0x2d0], -R149.reuse ;  /* 0x0000b4000a767a23 */ /* 0x100fe40000010895 */
[--C-:B------:R-:W-:Y:S01]  /*8d40*/  FFMA.FTZ R129, R8, c[0x0][0x2d0], -R149.reuse ;  /* 0x0000b40008817a23 */ /* 0x100fe20000010895 */
[----:B------:R-:W-:Y:S01]  /*8d50*/  MUFU.EX2 R128, R128 ;  /* 0x0000008000807308 */ /* 0x000fe20000000800 */
[--C-:B------:R-:W-:Y:S02]  /*8d60*/  FFMA.FTZ R136, R42, c[0x0][0x2d0], -R149.reuse ;  /* 0x0000b4002a887a23 */ /* 0x100fe40000010895 */
[--C-:B------:R-:W-:Y:S01]  /*8d70*/  FFMA.FTZ R137, R40, c[0x0][0x2d0], -R149.reuse ;  /* 0x0000b40028897a23 */ /* 0x100fe20000010895 */
[----:B-1----:R-:W-:Y:S01]  /*8d80*/  FMNMX.FTZ R5, R6, R7, !PT ;  /* 0x0000000706057209 */ /* 0x002fe20007810000 */
[--C-:B------:R-:W-:Y:S01]  /*8d90*/  FFMA.FTZ R138, R50, c[0x0][0x2d0], -R149.reuse ;  /* 0x0000b400328a7a23 */ /* 0x100fe20000010895 */
[----:B------:R-:W-:Y:S01]  /*8da0*/  FSEL R6, R0, RZ, P0 ;  /* 0x000000ff00067208 */ /* 0x000fe20000000000 */
[----:B------:R-:W-:Y:S02]  /*8db0*/  FFMA.FTZ R141, R48, c[0x0][0x2d0], -R149 ;  /* 0x0000b400308d7a23 */ /* 0x000fe40000010895 */
[----:B------:R-:W1:Y:S01]  /*8dc0*/  SHFL.BFLY PT, R4, R5, 0x1, 0x1f ;  /* 0x0c201f0005047f89 */ /* 0x000e6200000e0000 */
[----:B------:R-:W2:Y:S01]  /*8dd0*/  MUFU.EX2 R119, R119 ;  /* 0x0000007700777308 */ /* 0x000ea20000000800 */
[----:B------:R-:W-:Y:S02]  /*8de0*/  FADD.FTZ R3, -R6, R3 ;  /* 0x0000000306037221 */ /* 0x000fe40000010100 */
[--C-:B------:R-:W-:Y:S02]  /*8df0*/  FFMA.FTZ R170, R170, c[0x0][0x2d0], -R149.reuse ;  /* 0x0000b400aaaa7a23 */ /* 0x100fe40000010895 */
[--C-:B------:R-:W-:Y:S02]  /*8e00*/  FFMA.FTZ R164, R164, c[0x0][0x2d0], -R149.reuse ;  /* 0x0000b400a4a47a23 */ /* 0x100fe40000010895 */
[--C-:B------:R-:W-:Y:S02]  /*8e10*/  FFMA.FTZ R156, R156, c[0x0][0x2d0], -R149.reuse ;  /* 0x0000b4009c9c7a23 */ /* 0x100fe40000010895 */
[--C-:B------:R-:W-:Y:S01]  /*8e20*/  FFMA.FTZ R158, R158, c[0x0][0x2d0], -R149.reuse ;  /* 0x0000b4009e9e7a23 */ /* 0x100fe20000010895 */
[----:B------:R-:W-:Y:S01]  /*8e30*/  MUFU.EX2 R118, R118 ;  /* 0x0000007600767308 */ /* 0x000fe20000000800 */
[--C-:B------:R-:W-:Y:S02]  /*8e40*/  FFMA.FTZ R240, R240, c[0x0][0x2d0], -R149.reuse ;  /* 0x0000b400f0f07a23 */ /* 0x100fe40000010895 */
[--C-:B------:R-:W-:Y:S02]  /*8e50*/  FFMA.FTZ R242, R242, c[0x0][0x2d0], -R149.reuse ;  /* 0x0000b400f2f27a23 */ /* 0x100fe40000010895 */
[--C-:B------:R-:W-:Y:S02]  /*8e60*/  FFMA.FTZ R152, R152, c[0x0][0x2d0], -R149.reuse ;  /* 0x0000b40098987a23 */ /* 0x100fe40000010895 */
[--C-:B------:R-:W-:Y:S03]  /*8e70*/  FFMA.FTZ R142, R142, c[0x0][0x2d0], -R149.reuse ;  /* 0x0000b4008e8e7a23 */ /* 0x100fe60000010895 */
[----:B------:R-:W3:Y:S01]  /*8e80*/  MUFU.EX2 R129, R129 ;  /* 0x0000008100817308 */ /* 0x000ee20000000800 */
[----:B-1----:R-:W-:Y:S01]  /*8e90*/  FMNMX.FTZ R116, R4, R5, !PT ;  /* 0x0000000504747209 */ /* 0x002fe20007810000 */
[----:B------:R-:W-:Y:S01]  /*8ea0*/  FMUL.FTZ R4, R3, c[0x0][0x2d0] ;  /* 0x0000b40003047a20 */ /* 0x000fe20000410000 */
[----:B--2---:R-:W-:Y:S02]  /*8eb0*/  F2FP.BF16.PACK_AB R124, R119, R128 ;  /* 0x00000080777c723e */ /* 0x004fe400000010ff */
[C---:B------:R-:W-:Y:S01]  /*8ec0*/  FSETP.NEU.FTZ.AND P0, PT, R116.reuse, -INF , PT ;  /* 0xff8000007400780b */ /* 0x040fe20003f1d000 */
[C---:B------:R-:W-:Y:S04]  /*8ed0*/  FMUL.FTZ R134, R116.reuse, c[0x0][0x2d0] ;  /* 0x0000b40074867a20 */ /* 0x040fe80000410000 */
[----:B------:R-:W1:Y:S01]  /*8ee0*/  MUFU.EX2 R3, R4 ;  /* 0x0000000400037308 */ /* 0x000e620000000800 */
[----:B------:R-:W-:Y:S02]  /*8ef0*/  FSEL R5, R116, RZ, P0 ;  /* 0x000000ff74057208 */ /* 0x000fe40000000000 */
[----:B------:R-:W-:Y:S02]  /*8f00*/  FSEL R134, R134, RZ, P0 ;  /* 0x000000ff86867208 */ /* 0x000fe40000000000 */
[----:B------:R-:W-:Y:S01]  /*8f10*/  ISETP.GT.AND P0, PT, R238, UR4, PT ;  /* 0x00000004ee007c0c */ /* 0x000fe2000bf04270 */
[----:B------:R-:W-:Y:S02]  /*8f20*/  FADD.FTZ R5, -R5, R2 ;  /* 0x0000000205057221 */ /* 0x000fe40000010100 */
[--C-:B------:R-:W-:Y:S02]  /*8f30*/  FFMA.FTZ R133, R15, c[0x0][0x2d0], -R134.reuse ;  /* 0x0000b4000f857a23 */ /* 0x100fe40000010886 */
[--C-:B------:R-:W-:Y:S01]  /*8f40*/  FFMA.FTZ R132, R13, c[0x0][0x2d0], -R134.reuse ;  /* 0x0000b4000d847a23 */ /* 0x100fe20000010886 */
[----:B------:R-:W-:Y:S01]  /*8f50*/  MUFU.EX2 R170, R170 ;  /* 0x000000aa00aa7308 */ /* 0x000fe20000000800 */
[----:B------:R-:W2:Y:S01]  /*8f60*/  LDSM.16.MT88.4 R12, [R212+0x100] ;  /* 0x00010000d40c783b */ /* 0x000ea20000004200 */
[--C-:B------:R-:W-:Y:S01]  /*8f70*/  FFMA.FTZ R131, R11, c[0x0][0x2d0], -R134.reuse ;  /* 0x0000b4000b837a23 */ /* 0x100fe20000010886 */
[----:B---3--:R-:W-:Y:S01]  /*8f80*/  F2FP.BF16.PACK_AB R126, R129, R118 ;  /* 0x00000076817e723e */ /* 0x008fe200000010ff */
[--C-:B------:R-:W-:Y:S02]  /*8f90*/  FFMA.FTZ R130, R9, c[0x0][0x2d0], -R134.reuse ;  /* 0x0000b40009827a23 */ /* 0x100fe40000010886 */
[----:B------:R-:W-:Y:S02]  /*8fa0*/  FMUL.FTZ R2, R5, c[0x0][0x2d0] ;  /* 0x0000b40005027a20 */ /* 0x000fe40000410000 */
[--C-:B------:R-:W-:Y:S02]  /*8fb0*/  FFMA.FTZ R161, R161, c[0x0][0x2d0], -R134.reuse ;  /* 0x0000b400a1a17a23 */ /* 0x100fe40000010886 */
[----:B------:R-:W-:Y:S01]  /*8fc0*/  MUFU.EX2 R133, R133 ;  /* 0x0000008500857308 */ /* 0x000fe20000000800 */
[--C-:B------:R-:W-:Y:S02]  /*8fd0*/  FFMA.FTZ R157, R157, c[0x0][0x2d0], -R134.reuse ;  /* 0x0000b4009d9d7a23 */ /* 0x100fe40000010886 */
[C---:B-1----:R-:W-:Y:S02]  /*8fe0*/  FMUL.FTZ R4, R3.reuse, R112 ;  /* 0x0000007003047220 */ /* 0x042fe40000410000 */
[C---:B------:R-:W-:Y:S02]  /*8ff0*/  FMUL.FTZ R5, R3.reuse, R113 ;  /* 0x0000007103057220 */ /* 0x040fe40000410000 */
[C---:B------:R-:W-:Y:S02]  /*9000*/  FMUL.FTZ R8, R3.reuse, R108 ;  /* 0x0000006c03087220 */ /* 0x040fe40000410000 */
[C---:B------:R-:W-:Y:S01]  /*9010*/  FMUL.FTZ R9, R3.reuse, R109 ;  /* 0x0000006d03097220 */ /* 0x040fe20000410000 */
[----:B------:R-:W1:Y:S01]  /*9020*/  MUFU.EX2 R2, R2 ;  /* 0x0000000200027308 */ /* 0x000e620000000800 */
[C---:B------:R-:W-:Y:S02]  /*9030*/  FMUL.FTZ R16, R3.reuse, R100 ;  /* 0x0000006403107220 */ /* 0x040fe40000410000 */
[C---:B------:R-:W-:Y:S02]  /*9040*/  FMUL.FTZ R17, R3.reuse, R101 ;  /* 0x0000006503117220 */ /* 0x040fe40000410000 */
[C---:B------:R-:W-:Y:S02]  /*9050*/  FMUL.FTZ R24, R3.reuse, R92 ;  /* 0x0000005c03187220 */ /* 0x040fe40000410000 */
[C---:B------:R-:W-:Y:S02]  /*9060*/  FMUL.FTZ R25, R3.reuse, R93 ;  /* 0x0000005d03197220 */ /* 0x040fe40000410000 */
[C---:B------:R-:W-:Y:S01]  /*9070*/  FMUL.FTZ R32, R3.reuse, R84 ;  /* 0x0000005403207220 */ /* 0x040fe20000410000 */
[----:B------:R-:W3:Y:S01]  /*9080*/  MUFU.EX2 R132, R132 ;  /* 0x0000008400847308 */ /* 0x000ee20000000800 */
[C---:B------:R-:W-:Y:S02]  /*9090*/  FMUL.FTZ R33, R3.reuse, R85 ;  /* 0x0000005503217220 */ /* 0x040fe40000410000 */
[C---:B------:R-:W-:Y:S02]  /*90a0*/  FMUL.FTZ R40, R3.reuse, R76 ;  /* 0x0000004c03287220 */ /* 0x040fe40000410000 */
[C---:B------:R-:W-:Y:S02]  /*90b0*/  FMUL.FTZ R41, R3.reuse, R77 ;  /* 0x0000004d03297220 */ /* 0x040fe40000410000 */
[C---:B------:R-:W-:Y:S02]  /*90c0*/  FMUL.FTZ R48, R3.reuse, R68 ;  /* 0x0000004403307220 */ /* 0x040fe40000410000 */
[C---:B------:R-:W-:Y:S01]  /*90d0*/  FMUL.FTZ R49, R3.reuse, R69 ;  /* 0x0000004503317220 */ /* 0x040fe20000410000 */
[----:B------:R-:W-:Y:S01]  /*90e0*/  MUFU.EX2 R131, R131 ;  /* 0x0000008300837308 */ /* 0x000fe20000000800 */
[C---:B------:R-:W-:Y:S02]  /*90f0*/  FMUL.FTZ R52, R3.reuse, R52 ;  /* 0x0000003403347220 */ /* 0x040fe40000410000 */
[C---:B------:R-:W-:Y:S02]  /*9100*/  FMUL.FTZ R53, R3.reuse, R53 ;  /* 0x0000003503357220 */ /* 0x040fe40000410000 */
[C---:B-1----:R-:W-:Y:S02]  /*9110*/  FMUL.FTZ R6, R2.reuse, R114 ;  /* 0x0000007202067220 */ /* 0x042fe40000410000 */
[C---:B------:R-:W-:Y:S02]  /*9120*/  FMUL.FTZ R7, R2.reuse, R115 ;  /* 0x0000007302077220 */ /* 0x040fe40000410000 */
[C---:B------:R-:W-:Y:S01]  /*9130*/  FMUL.FTZ R10, R2.reuse, R110 ;  /* 0x0000006e020a7220 */ /* 0x040fe20000410000 */
[----:B------:R-:W1:Y:S01]  /*9140*/  MUFU.EX2 R130, R130 ;  /* 0x0000008200827308 */ /* 0x000e620000000800 */
[C---:B------:R-:W-:Y:S02]  /*9150*/  FMUL.FTZ R11, R2.reuse, R111 ;  /* 0x0000006f020b7220 */ /* 0x040fe40000410000 */
[----:B------:R-:W-:Y:S01]  /*9160*/  FMUL.FTZ R18, R2, R102 ;  /* 0x0000006602127220 */ /* 0x000fe20000410000 */
[----:B---3--:R-:W-:Y:S01]  /*9170*/  F2FP.BF16.PACK_AB R125, R132, R133 ;  /* 0x00000085847d723e */ /* 0x008fe200000010ff */
[C---:B------:R-:W-:Y:S01]  /*9180*/  FMUL.FTZ R19, R2.reuse, R103 ;  /* 0x0000006702137220 */ /* 0x040fe20000410000 */
[----:B------:R-:W-:Y:S01]  /*9190*/  LDSM.16.MT88.4 R108, [R212+0x2900] ;  /* 0x00290000d46c783b */ /* 0x000fe20000004200 */
[C---:B------:R-:W-:Y:S02]  /*91a0*/  FMUL.FTZ R26, R2.reuse, R94 ;  /* 0x0000005e021a7220 */ /* 0x040fe40000410000 */
[C---:B------:R-:W-:Y:S01]  /*91b0*/  FMUL.FTZ R27, R2.reuse, R95 ;  /* 0x0000005f021b7220 */ /* 0x040fe20000410000 */
[----:B------:R-:W-:Y:S01]  /*91c0*/  MUFU.EX2 R164, R164 ;  /* 0x000000a400a47308 */ /* 0x000fe20000000800 */
[C---:B------:R-:W-:Y:S02]  /*91d0*/  FMUL.FTZ R34, R2.reuse, R86 ;  /* 0x0000005602227220 */ /* 0x040fe40000410000 */
[C---:B------:R-:W-:Y:S01]  /*91e0*/  FMUL.FTZ R35, R2.reuse, R87 ;  /* 0x0000005702237220 */ /* 0x040fe20000410000 */
[----:B------:R-:W-:Y:S01]  /*91f0*/  LDSM.16.MT88.4 R92, [R208+0x4900] ;  /* 0x00490000d05c783b */ /* 0x000fe20000004200 */
[C---:B------:R-:W-:Y:S02]  /*9200*/  FMUL.FTZ R42, R2.reuse, R78 ;  /* 0x0000004e022a7220 */ /* 0x040fe40000410000 */
[C---:B------:R-:W-:Y:S02]  /*9210*/  FMUL.FTZ R43, R2.reuse, R79 ;  /* 0x0000004f022b7220 */ /* 0x040fe40000410000 */
[C---:B------:R-:W-:Y:S01]  /*9220*/  FMUL.FTZ R50, R2.reuse, R70 ;  /* 0x0000004602327220 */ /* 0x040fe20000410000 */
[----:B------:R-:W-:Y:S01]  /*9230*/  MUFU.EX2 R161, R161 ;  /* 0x000000a100a17308 */ /* 0x000fe20000000800 */
[C---:B------:R-:W-:Y:S01]  /*9240*/  FMUL.FTZ R51, R2.reuse, R71 ;  /* 0x0000004702337220 */ /* 0x040fe20000410000 */
[----:B------:R-:W3:Y:S01]  /*9250*/  LDSM.16.MT88.4 R84, [R210+0x3100] ;  /* 0x00310000d254783b */ /* 0x000ee20000004200 */
[----:B------:R-:W-:Y:S01]  /*9260*/  FMUL.FTZ R54, R2, R54 ;  /* 0x0000003602367220 */ /* 0x000fe20000410000 */
[----:B-1----:R-:W-:Y:S01]  /*9270*/  F2FP.BF16.PACK_AB R127, R130, R131 ;  /* 0x00000083827f723e */ /* 0x002fe200000010ff */
[C---:B------:R-:W-:Y:S02]  /*9280*/  FMUL.FTZ R55, R2.reuse, R55 ;  /* 0x0000003702377220 */ /* 0x040fe40000410000 */
[C---:B------:R-:W-:Y:S02]  /*9290*/  FMUL.FTZ R56, R3.reuse, R56 ;  /* 0x0000003803387220 */ /* 0x040fe40000410000 */
[C---:B------:R-:W-:Y:S01]  /*92a0*/  FMUL.FTZ R57, R3.reuse, R57 ;  /* 0x0000003903397220 */ /* 0x040fe20000410000 */
[----:B------:R-:W1:Y:S01]  /*92b0*/  LDSM.16.MT88.4 R76, [R209+0x3100] ;  /* 0x00310000d14c783b */ /* 0x000e620000004200 */
[C---:B--2---:R-:W-:Y:S01]  /*92c0*/  HMMA.16816.F32.BF16 R4, R124.reuse, R12, R4 ;  /* 0x0000000c7c04723c */ /* 0x044fe20000041804 */
[----:B------:R-:W-:Y:S04]  /*92d0*/  MUFU.EX2 R157, R157 ;  /* 0x0000009d009d7308 */ /* 0x000fe80000000800 */
[C---:B------:R-:W-:Y:S02]  /*92e0*/  FMUL.FTZ R58, R2.reuse, R58 ;  /* 0x0000003a023a7220 */ /* 0x040fe40000410000 */
[----:B------:R-:W2:Y:S01]  /*92f0*/  LDSM.16.MT88.4 R68, [R208+0x3100] ;  /* 0x00310000d044783b */ /* 0x000ea20000004200 */
[C---:B------:R-:W-:Y:S03]  /*9300*/  HMMA.16816.F32.BF16 R8, R124.reuse, R14, R8 ;  /* 0x0000000e7c08723c */ /* 0x040fe60000041808 */
[----:B------:R-:W-:Y:S01]  /*9310*/  MUFU.EX2 R136, R136 ;  /* 0x0000008800887308 */ /* 0x000fe20000000800 */
[C---:B------:R-:W-:Y:S02]  /*9320*/  FMUL.FTZ R12, R3.reuse, R104 ;  /* 0x00000068030c7220 */ /* 0x040fe40000410000 */
[C---:B------:R-:W-:Y:S01]  /*9330*/  FMUL.FTZ R13, R3.reuse, R105 ;  /* 0x00000069030d7220 */ /* 0x040fe20000410000 */
[----:B------:R-:W-:Y:S01]  /*9340*/  LDSM.16.MT88.4 R100, [R210+0x2900] ;  /* 0x00290000d264783b */ /* 0x000fe20000004200 */
[C---:B------:R-:W-:Y:S04]  /*9350*/  FMUL.FTZ R14, R2.reuse, R106 ;  /* 0x0000006a020e7220 */ /* 0x040fe80000410000 */
[C---:B------:R-:W-:Y:S01]  /*9360*/  FMUL.FTZ R15, R2.reuse, R107 ;  /* 0x0000006b020f7220 */ /* 0x040fe20000410000 */
[----:B------:R-:W4:Y:S01]  /*9370*/  MUFU.EX2 R137, R137 ;  /* 0x0000008900897308 */ /* 0x000f220000000800 */
[C---:B------:R-:W-:Y:S02]  /*9380*/  FMUL.FTZ R59, R2.reuse, R59 ;  /* 0x0000003b023b7220 */ /* 0x040fe40000410000 */
[C---:B------:R-:W-:Y:S02]  /*9390*/  FMUL.FTZ R60, R3.reuse, R60 ;  /* 0x0000003c033c7220 */ /* 0x040fe40000410000 */
[C---:B------:R-:W-:Y:S01]  /*93a0*/  FMUL.FTZ R61, R3.reuse, R61 ;  /* 0x0000003d033d7220 */ /* 0x040fe20000410000 */
[C---:B------:R-:W-:Y:S03]  /*93b0*/  HMMA.16816.F32.BF16 R12, R124.reuse, R20, R12 ;  /* 0x000000147c0c723c */ /* 0x040fe6000004180c */
[C---:B------:R-:W-:Y:S01]  /*93c0*/  FMUL.FTZ R62, R2.reuse, R62 ;  /* 0x0000003e023e7220 */ /* 0x040fe20000410000 */
[----:B------:R-:W-:Y:S01]  /*93d0*/  MUFU.EX2 R138, R138 ;  /* 0x0000008a008a7308 */ /* 0x000fe20000000800 */
[C---:B------:R-:W-:Y:S02]  /*93e0*/  FMUL.FTZ R63, R2.reuse, R63 ;  /* 0x0000003f023f7220 */ /* 0x040fe40000410000 */
[C---:B------:R-:W-:Y:S01]  /*93f0*/  FMUL.FTZ R20, R3.reuse, R96 ;  /* 0x0000006003147220 */ /* 0x040fe20000410000 */
[C---:B------:R-:W-:Y:S04]  /*9400*/  HMMA.16816.F32.BF16 R16, R124.reuse, R22, R16 ;  /* 0x000000167c10723c */ /* 0x040fe80000041810 */
[C---:B------:R-:W-:Y:S02]  /*9410*/  FMUL.FTZ R21, R3.reuse, R97 ;  /* 0x0000006103157220 */ /* 0x040fe40000410000 */
[----:B------:R-:W-:Y:S01]  /*9420*/  MUFU.EX2 R141, R141 ;  /* 0x0000008d008d7308 */ /* 0x000fe20000000800 */
[C---:B------:R-:W-:Y:S02]  /*9430*/  FMUL.FTZ R22, R2.reuse, R98 ;  /* 0x0000006202167220 */ /* 0x040fe40000410000 */
[C---:B------:R-:W-:Y:S03]  /*9440*/  FMUL.FTZ R23, R2.reuse, R99 ;  /* 0x0000006302177220 */ /* 0x040fe60000410000 */
[C---:B------:R-:W-:Y:S02]  /*9450*/  FMUL.FTZ R64, R3.reuse, R64 ;  /* 0x0000004003407220 */ /* 0x040fe40000410000 */
[C---:B------:R-:W-:Y:S02]  /*9460*/  FMUL.FTZ R65, R3.reuse, R65 ;  /* 0x0000004103417220 */ /* 0x040fe40000410000 */
[C---:B------:R-:W-:Y:S01]  /*9470*/  HMMA.16816.F32.BF16 R20, R124.reuse, R28, R20 ;  /* 0x0000001c7c14723c */ /* 0x040fe20000041814 */
[----:B------:R-:W-:Y:S02]  /*9480*/  MUFU.EX2 R156, R156 ;  /* 0x0000009c009c7308 */ /* 0x000fe40000000800 */
[C---:B------:R-:W-:Y:S02]  /*9490*/  FMUL.FTZ R66, R2.reuse, R66 ;  /* 0x0000004202427220 */ /* 0x040fe40000410000 */
[C---:B------:R-:W-:Y:S02]  /*94a0*/  FMUL.FTZ R67, R2.reuse, R67 ;  /* 0x0000004302437220 */ /* 0x040fe40000410000 */
[C---:B------:R-:W-:Y:S01]  /*94b0*/  FMUL.FTZ R28, R3.reuse, R88 ;  /* 0x00000058031c7220 */ /* 0x040fe20000410000 */
[C---:B------:R-:W-:Y:S03]  /*94c0*/  HMMA.16816.F32.BF16 R24, R124.reuse, R30, R24 ;  /* 0x0000001e7c18723c */ /* 0x040fe60000041818 */
[----:B------:R-:W-:Y:S01]  /*94d0*/  MUFU.EX2 R158, R158 ;  /* 0x0000009e009e7308 */ /* 0x000fe20000000800 */
        /* <DEDUP_REMOVED lines=10> */
[----:B------:R-:W5:Y:S01]  /*9580*/  MUFU.EX2 R151, R151 ;  /* 0x0000009700977308 */ /* 0x000f620000000800 */
[--C-:B------:R-:W-:Y:S02]  /*9590*/  FFMA.FTZ R159, R166, c[0x0][0x2d0], -R149.reuse ;  /* 0x0000b400a69f7a23 */ /* 0x100fe40000010895 */
[C---:B------:R-:W-:Y:S01]  /*95a0*/  FMUL.FTZ R36, R3.reuse, R80 ;  /* 0x0000005003247220 */ /* 0x040fe20000410000 */
[C---:B------:R-:W-:Y:S04]  /*95b0*/  HMMA.16816.F32.BF16 R32, R124.reuse, R38, R32 ;  /* 0x000000267c20723c */ /* 0x040fe80000041820 */
[----:B------:R-:W-:Y:S02]  /*95c0*/  FMUL.FTZ R37, R3, R81 ;  /* 0x0000005103257220 */ /* 0x000fe40000410000 */
[----:B------:R-:W-:Y:S01]  /*95d0*/  MUFU.EX2 R153, R153 ;  /* 0x0000009900997308 */ /* 0x000fe20000000800 */
[C---:B------:R-:W-:Y:S02]  /*95e0*/  FMUL.FTZ R38, R2.reuse, R82 ;  /* 0x0000005202267220 */ /* 0x040fe40000410000 */
[----:B------:R-:W-:Y:S02]  /*95f0*/  FMUL.FTZ R39, R2, R83 ;  /* 0x0000005302277220 */ /* 0x000fe40000410000 */
[----:B------:R-:W-:Y:S01]  /*9600*/  LDSM.16.MT88.4 R80, [R209+0x900] ;  /* 0x00090000d150783b */ /* 0x000fe20000004200 */
[--C-:B------:R-:W-:Y:S02]  /*9610*/  FFMA.FTZ R163, R160, c[0x0][0x2d0], -R149.reuse ;  /* 0x0000b400a0a37a23 */ /* 0x100fe40000010895 */
[--C-:B------:R-:W-:Y:S02]  /*9620*/  FFMA.FTZ R160, R239, c[0x0][0x2d0], -R134.reuse ;  /* 0x0000b400efa07a23 */ /* 0x100fe40000010886 */
[C---:B------:R-:W-:Y:S01]  /*9630*/  HMMA.16816.F32.BF16 R36, R124.reuse, R44, R36 ;  /* 0x0000002c7c24723c */ /* 0x040fe20000041824 */
[----:B------:R-:W1:Y:S02]  /*9640*/  MUFU.EX2 R154, R154 ;  /* 0x0000009a009a7308 */ /* 0x000e640000000800 */
[--C-:B------:R-:W-:Y:S02]  /*9650*/  FFMA.FTZ R167, R167, c[0x0][0x2d0], -R134.reuse ;  /* 0x0000b400a7a77a23 */ /* 0x100fe40000010886 */
[--C-:B------:R-:W-:Y:S02]  /*9660*/  FFMA.FTZ R166, R171, c[0x0][0x2d0], -R134.reuse ;  /* 0x0000b400aba67a23 */ /* 0x100fe40000010886 */
[C---:B------:R-:W-:Y:S01]  /*9670*/  FMUL.FTZ R44, R3.reuse, R72 ;  /* 0x00000048032c7220 */ /* 0x040fe20000410000 */
[C---:B------:R-:W-:Y:S03]  /*9680*/  HMMA.16816.F32.BF16 R40, R124.reuse, R46, R40 ;  /* 0x0000002e7c28723c */ /* 0x040fe60000041828 */
[----:B------:R-:W1:Y:S01]  /*9690*/  MUFU.EX2 R159, R159 ;  /* 0x0000009f009f7308 */ /* 0x000e620000000800 */
[----:B------:R-:W-:Y:S02]  /*96a0*/  FMUL.FTZ R45, R3, R73 ;  /* 0x00000049032d7220 */ /* 0x000fe40000410000 */
[--C-:B------:R-:W-:Y:S02]  /*96b0*/  FFMA.FTZ R169, R169, c[0x0][0x2d0], -R134.reuse ;  /* 0x0000b400a9a97a23 */ /* 0x100fe40000010886 */
[C---:B------:R-:W-:Y:S04]  /*96c0*/  FMUL.FTZ R46, R2.reuse, R74 ;  /* 0x0000004a022e7220 */ /* 0x040fe80000410000 */
[----:B------:R-:W-:Y:S01]  /*96d0*/  FMUL.FTZ R47, R2, R75 ;  /* 0x0000004b022f7220 */ /* 0x000fe20000410000 */
[----:B------:R-:W2:Y:S01]  /*96e0*/  MUFU.EX2 R163, R163 ;  /* 0x000000a300a37308 */ /* 0x000ea20000000800 */
[----:B------:R-:W4:Y:S01]  /*96f0*/  LDSM.16.MT88.4 R72, [R212+0x900] ;  /* 0x00090000d448783b */ /* 0x000f220000004200 */
[--C-:B------:R-:W-:Y:S02]  /*9700*/  FFMA.FTZ R171, R246, c[0x0][0x2d0], -R149.reuse ;  /* 0x0000b400f6ab7a23 */ /* 0x100fe40000010895 */
[--C-:B------:R-:W-:Y:S02]  /*9710*/  FFMA.FTZ R239, R244, c[0x0][0x2d0], -R149.reuse ;  /* 0x0000b400f4ef7a23 */ /* 0x100fe40000010895 */
[C---:B---3--:R-:W-:Y:S03]  /*9720*/  HMMA.16816.F32.BF16 R44, R124.reuse, R84, R44 ;  /* 0x000000547c2c723c */ /* 0x048fe6000004182c */
[--C-:B------:R-:W-:Y:S01]  /*9730*/  FFMA.FTZ R243, R243, c[0x0][0x2d0], -R134.reuse ;  /* 0x0000b400f3f37a23 */ /* 0x100fe20000010886 */
[----:B------:R-:W-:Y:S01]  /*9740*/  MUFU.EX2 R160, R160 ;  /* 0x000000a000a07308 */ /* 0x000fe20000000800 */
[--C-:B------:R-:W-:Y:S02]  /*9750*/  FFMA.FTZ R244, R247, c[0x0][0x2d0], -R134.reuse ;  /* 0x0000b400f7f47a23 */ /* 0x100fe40000010886 */
[--C-:B------:R-:W-:Y:S01]  /*9760*/  FFMA.FTZ R247, R162, c[0x0][0x2d0], -R149.reuse ;  /* 0x0000b400a2f77a23 */ /* 0x100fe20000010895 */
[C---:B------:R-:W-:Y:S01]  /*9770*/  HMMA.16816.F32.BF16 R48, R124.reuse, R86, R48 ;  /* 0x000000567c30723c */ /* 0x040fe20000041830 */
[----:B------:R-:W-:Y:S03]  /*9780*/  LDSM.16.MT88.4 R84, [R208+0x900] ;  /* 0x00090000d054783b */ /* 0x000fe60000004200 */
[--C-:B------:R-:W-:Y:S02]  /*9790*/  FFMA.FTZ R162, R165, c[0x0][0x2d0], -R134.reuse ;  /* 0x0000b400a5a27a23 */ /* 0x100fe40000010886 */
[----:B------:R-:W-:Y:S01]  /*97a0*/  MUFU.EX2 R247, R247 ;  /* 0x000000f700f77308 */ /* 0x000fe20000000800 */
[--C-:B------:R-:W-:Y:S01]  /*97b0*/  FFMA.FTZ R245, R245, c[0x0][0x2d0], -R134.reuse ;  /* 0x0000b400f5f57a23 */ /* 0x100fe20000010886 */
[C---:B-1----:R-:W-:Y:S04]  /*97c0*/  HMMA.16816.F32.BF16 R52, R124.reuse, R76, R52 ;  /* 0x0000004c7c34723c */ /* 0x042fe80000041834 */
[--C-:B------:R-:W-:Y:S02]  /*97d0*/  FFMA.FTZ R246, R241, c[0x0][0x2d0], -R134.reuse ;  /* 0x0000b400f1f67a23 */ /* 0x100fe40000010886 */
[--C-:B------:R-:W-:Y:S02]  /*97e0*/  FFMA.FTZ R241, R168, c[0x0][0x2d0], -R149.reuse ;  /* 0x0000b400a8f17a23 */ /* 0x100fe40000010895 */
[C---:B------:R-:W-:Y:S01]  /*97f0*/  HMMA.16816.F32.BF16 R56, R124.reuse, R78, R56 ;  /* 0x0000004e7c38723c */ /* 0x040fe20000041838 */
[----:B------:R-:W1:Y:S01]  /*9800*/  LDSM.16.MT88.4 R76, [R210+0x900] ;  /* 0x00090000d24c783b */ /* 0x000e620000004200 */
[----:B------:R-:W-:Y:S02]  /*9810*/  MUFU.EX2 R162, R162 ;  /* 0x000000a200a27308 */ /* 0x000fe40000000800 */
[--C-:B------:R-:W-:Y:S02]  /*9820*/  FFMA.FTZ R168, R155, c[0x0][0x2d0], -R134.reuse ;  /* 0x0000b4009ba87a23 */ /* 0x100fe40000010886 */
[--C-:B------:R-:W-:Y:S02]  /*9830*/  FFMA.FTZ R155, R150, c[0x0][0x2d0], -R149.reuse ;  /* 0x0000b400969b7a23 */ /* 0x100fe40000010895 */
[C---:B--2---:R-:W-:Y:S04]  /*9840*/  HMMA.16816.F32.BF16 R60, R124.reuse, R68, R60 ;  /* 0x000000447c3c723c */ /* 0x044fe8000004183c */
[----:B------:R-:W-:Y:S01]  /*9850*/  MUFU.EX2 R241, R241 ;  /* 0x000000f100f17308 */ /* 0x000fe20000000800 */
[----:B------:R-:W-:Y:S02]  /*9860*/  FFMA.FTZ R149, R140, c[0x0][0x2d0], -R149 ;  /* 0x0000b4008c957a23 */ /* 0x000fe40000010895 */
[----:B----4-:R-:W-:Y:S01]  /*9870*/  F2FP.BF16.PACK_AB R68, R137, R136 ;  /* 0x000000888944723e */ /* 0x010fe200000010ff */
[----:B------:R-:W-:Y:S04]  /*9880*/  HMMA.16816.F32.BF16 R64, R124, R70, R64 ;  /* 0x000000467c40723c */ /* 0x000fe80000041840 */
[----:B-----5:R-:W-:Y:S01]  /*9890*/  F2FP.BF16.PACK_AB R69, R151, R148 ;  /* 0x000000949745723e */ /* 0x020fe200000010ff */
[--C-:B------:R-:W-:Y:S01]  /*98a0*/  FFMA.FTZ R140, R143, c[0x0][0x2d0], -R134.reuse ;  /* 0x0000b4008f8c7a23 */ /* 0x100fe20000010886 */
[----:B------:R-:W-:Y:S01]  /*98b0*/  MUFU.EX2 R168, R168 ;  /* 0x000000a800a87308 */ /* 0x000fe20000000800 */
[----:B------:R-:W-:Y:S01]  /*98c0*/  F2FP.BF16.PACK_AB R70, R141, R138 ;  /* 0x0000008a8d46723e */ /* 0x000fe200000010ff */
[--C-:B------:R-:W-:Y:S01]  /*98d0*/  FFMA.FTZ R139, R139, c[0x0][0x2d0], -R134.reuse ;  /* 0x0000b4008b8b7a23 */ /* 0x100fe20000010886 */
[----:B------:R-:W-:Y:S03]  /*98e0*/  F2FP.BF16.PACK_AB R71, R154, R153 ;  /* 0x000000999a47723e */ /* 0x000fe600000010ff */
[--C-:B------:R-:W-:Y:S02]  /*98f0*/  FFMA.FTZ R135, R135, c[0x0][0x2d0], -R134.reuse ;  /* 0x0000b40087877a23 */ /* 0x100fe40000010886 */
[----:B------:R-:W-:Y:S02]  /*9900*/  FFMA.FTZ R134, R117, c[0x0][0x2d0], -R134 ;  /* 0x0000b40075867a23 */ /* 0x000fe40000010886 */
[C---:B------:R-:W-:Y:S01]  /*9910*/  HMMA.16816.F32.BF16 R4, R68.reuse, R72, R4 ;  /* 0x000000484404723c */ /* 0x040fe20000041804 */
[----:B------:R-:W2:Y:S04]  /*9920*/  MUFU.EX2 R167, R167 ;  /* 0x000000a700a77308 */ /* 0x000ea80000000800 */
[----:B------:R-:W-:Y:S02]  /*9930*/  FFMA.FTZ R128, R3, R228, R128 ;  /* 0x000000e403807223 */ /* 0x000fe40000010080 */
[----:B------:R-:W-:Y:S01]  /*9940*/  FFMA.FTZ R133, R2, R229, R133 ;  /* 0x000000e502857223 */ /* 0x000fe20000010085 */
[C---:B------:R-:W-:Y:S01]  /*9950*/  HMMA.16816.F32.BF16 R8, R68.reuse, R74, R8 ;  /* 0x0000004a4408723c */ /* 0x040fe20000041808 */
[----:B------:R-:W3:Y:S02]  /*9960*/  LDSM.16.MT88.4 R72, [R210+0x3900] ;  /* 0x00390000d248783b */ /* 0x000ee40000004200 */
[----:B------:R-:W-:Y:S01]  /*9970*/  MUFU.EX2 R166, R166 ;  /* 0x000000a600a67308 */ /* 0x000fe20000000800 */
[----:B------:R-:W-:Y:S02]  /*9980*/  FADD.FTZ R119, R119, R128 ;  /* 0x0000008077777221 */ /* 0x000fe40000010000 */
[----:B------:R-:W-:Y:S02]  /*9990*/  FADD.FTZ R132, R132, R133 ;  /* 0x0000008584847221 */ /* 0x000fe40000010000 */
[C---:B-1----:R-:W-:Y:S04]  /*99a0*/  HMMA.16816.F32.BF16 R12, R68.reuse, R76, R12 ;  /* 0x0000004c440c723c */ /* 0x042fe8000004180c */
[----:B------:R-:W-:Y:S01]  /*99b0*/  FADD.FTZ R118, R118, R119 ;  /* 0x0000007776767221 */ /* 0x000fe20000010000 */
[----:B------:R-:W1:Y:S01]  /*99c0*/  MUFU.EX2 R169, R169 ;  /* 0x000000a900a97308 */ /* 0x000e620000000800 */
[----:B------:R-:W-:Y:S02]  /*99d0*/  FADD.FTZ R3, R131, R132 ;  /* 0x0000008483037221 */ /* 0x000fe40000010000 */
[C---:B------:R-:W-:Y:S01]  /*99e0*/  HMMA.16816.F32.BF16 R16, R68.reuse, R78, R16 ;  /* 0x0000004e4410723c */ /* 0x040fe20000041810 */
[----:B------:R-:W4:Y:S03]  /*99f0*/  LDSM.16.MT88.4 R76, [R209+0x3900] ;  /* 0x00390000d14c783b */ /* 0x000f260000004200 */
[----:B------:R-:W-:Y:S02]  /*9a00*/  FADD.FTZ R129, R129, R118 ;  /* 0x0000007681817221 */ /* 0x000fe40000010000 */
[----:B------:R-:W-:Y:S01]  /*9a10*/  FADD.FTZ R3, R130, R3 ;  /* 0x0000000382037221 */ /* 0x000fe20000010000 */
[----:B------:R-:W-:Y:S01]  /*9a20*/  MUFU.EX2 R171, R171 ;  /* 0x000000ab00ab7308 */ /* 0x000fe20000000800 */
[C---:B------:R-:W-:Y:S04]  /*9a30*/  HMMA.16816.F32.BF16 R20, R68.reuse, R80, R20 ;  /* 0x000000504414723c */ /* 0x040fe80000041814 */
[----:B------:R-:W-:Y:S02]  /*9a40*/  FADD.FTZ R136, R136, R129 ;  /* 0x0000008188887221 */ /* 0x000fe40000010000 */
[----:B------:R-:W-:Y:S02]  /*9a50*/  FADD.FTZ R2, R148, R3 ;  /* 0x0000000394027221 */ /* 0x000fe40000010000 */
[C---:B------:R-:W-:Y:S01]  /*9a60*/  HMMA.16816.F32.BF16 R24, R68.reuse, R82, R24 ;  /* 0x000000524418723c */ /* 0x040fe20000041818 */
[----:B------:R-:W5:Y:S01]  /*9a70*/  LDSM.16.MT88.4 R80, [R208+0x3900] ;  /* 0x00390000d050783b */ /* 0x000f620000004200 */
[----:B------:R-:W-:Y:S02]  /*9a80*/  MUFU.EX2 R240, R240 ;  /* 0x000000f000f07308 */ /* 0x000fe40000000800 */
[----:B------:R-:W-:Y:S02]  /*9a90*/  FADD.FTZ R137, R137, R136 ;  /* 0x0000008889897221 */ /* 0x000fe40000010000 */
[----:B------:R-:W-:Y:S02]  /*9aa0*/  FADD.FTZ R2, R151, R2 ;  /* 0x0000000297027221 */ /* 0x000fe40000010000 */
[C---:B------:R-:W-:Y:S04]  /*9ab0*/  HMMA.16816.F32.BF16 R28, R68.reuse, R84, R28 ;  /* 0x00000054441c723c */ /* 0x040fe8000004181c */
[----:B------:R-:W-:Y:S01]  /*9ac0*/  MUFU.EX2 R239, R239 ;  /* 0x000000ef00ef7308 */ /* 0x000fe20000000800 */
[----:B------:R-:W-:Y:S02]  /*9ad0*/  FADD.FTZ R138, R138, R137 ;  /* 0x000000898a8a7221 */ /* 0x000fe40000010000 */
[----:B------:R-:W-:Y:S01]  /*9ae0*/  FADD.FTZ R3, R153, R2 ;  /* 0x0000000299037221 */ /* 0x000fe20000010000 */
[C---:B------:R-:W-:Y:S01]  /*9af0*/  HMMA.16816.F32.BF16 R32, R68.reuse, R86, R32 ;  /* 0x000000564420723c */ /* 0x040fe20000041820 */
[----:B------:R-:W-:Y:S03]  /*9b00*/  LDSM.16.MT88.4 R84, [R210+0x1100] ;  /* 0x00110000d254783b */ /* 0x000fe60000004200 */
[----:B------:R-:W-:Y:S02]  /*9b10*/  FADD.FTZ R138, R141, R138 ;  /* 0x0000008a8d8a7221 */ /* 0x000fe40000010000 */
[----:B------:R-:W-:Y:S01]  /*9b20*/  MUFU.EX2 R242, R242 ;  /* 0x000000f200f27308 */ /* 0x000fe20000000800 */
[----:B------:R-:W-:Y:S01]  /*9b30*/  FADD.FTZ R3, R154, R3 ;  /* 0x000000039a037221 */ /* 0x000fe20000010000 */
[C---:B------:R-:W-:Y:S08]  /*9b40*/  HMMA.16816.F32.BF16 R36, R68.reuse, R88, R36 ;  /* 0x000000584424723c */ /* 0x040ff00000041824 */
[C---:B------:R-:W-:Y:S01]  /*9b50*/  HMMA.16816.F32.BF16 R40, R68.reuse, R90, R40 ;  /* 0x0000005a4428723c */ /* 0x040fe20000041828 */
[----:B------:R-:W-:Y:S01]  /*9b60*/  LDSM.16.MT88.4 R88, [R208+0x4100] ;  /* 0x00410000d058783b */ /* 0x000fe20000004200 */
[----:B------:R-:W-:Y:S06]  /*9b70*/  MUFU.EX2 R243, R243 ;  /* 0x000000f300f37308 */ /* 0x000fec0000000800 */
[C---:B---3--:R-:W-:Y:S04]  /*9b80*/  HMMA.16816.F32.BF16 R44, R68.reuse, R72, R44 ;  /* 0x00000048442c723c */ /* 0x048fe8000004182c */
[----:B------:R-:W-:Y:S04]  /*9b90*/  MUFU.EX2 R244, R244 ;  /* 0x000000f400f47308 */ /* 0x000fe80000000800 */
[C---:B------:R-:W-:Y:S01]  /*9ba0*/  HMMA.16816.F32.BF16 R48, R68.reuse, R74, R48 ;  /* 0x0000004a4430723c */ /* 0x040fe20000041830 */
[----:B------:R-:W3:Y:S05]  /*9bb0*/  LDSM.16.MT88.4 R72, [R212+0x1100] ;  /* 0x00110000d448783b */ /* 0x000eea0000004200 */
[----:B------:R-:W-:Y:S02]  /*9bc0*/  MUFU.EX2 R245, R245 ;  /* 0x000000f500f57308 */ /* 0x000fe40000000800 */
[C---:B----4-:R-:W-:Y:S08]  /*9bd0*/  HMMA.16816.F32.BF16 R52, R68.reuse, R76, R52 ;  /* 0x0000004c4434723c */ /* 0x050ff00000041834 */
[C---:B------:R-:W-:Y:S01]  /*9be0*/  HMMA.16816.F32.BF16 R56, R68.reuse, R78, R56 ;  /* 0x0000004e4438723c */ /* 0x040fe20000041838 */
[----:B------:R-:W4:Y:S01]  /*9bf0*/  LDSM.16.MT88.4 R76, [R209+0x1100] ;  /* 0x00110000d14c783b */ /* 0x000f220000004200 */
[----:B------:R-:W-:Y:S06]  /*9c00*/  MUFU.EX2 R246, R246 ;  /* 0x000000f600f67308 */ /* 0x000fec0000000800 */
[C---:B-----5:R-:W-:Y:S04]  /*9c10*/  HMMA.16816.F32.BF16 R60, R68.reuse, R80, R60 ;  /* 0x00000050443c723c */ /* 0x060fe8000004183c */
[----:B------:R-:W-:Y:S04]  /*9c20*/  MUFU.EX2 R152, R152 ;  /* 0x0000009800987308 */ /* 0x000fe80000000800 */
[----:B------:R-:W-:Y:S01]  /*9c30*/  HMMA.16816.F32.BF16 R64, R68, R82, R64 ;  /* 0x000000524440723c */ /* 0x000fe20000041840 */
[----:B------:R-:W5:Y:S05]  /*9c40*/  LDSM.16.MT88.4 R80, [R208+0x1100] ;  /* 0x00110000d050783b */ /* 0x000f6a0000004200 */
[----:B------:R-:W4:Y:S01]  /*9c50*/  MUFU.EX2 R155, R155 ;  /* 0x0000009b009b7308 */ /* 0x000f220000000800 */
[----:B------:R-:W-:Y:S01]  /*9c60*/  F2FP.BF16.PACK_AB R68, R156, R159 ;  /* 0x0000009f9c44723e */ /* 0x000fe200000010ff */
[----:B------:R-:W-:Y:S01]  /*9c70*/  FADD.FTZ R159, R159, R138 ;  /* 0x0000008a9f9f7221 */ /* 0x000fe20000010000 */
[----:B------:R-:W-:Y:S03]  /*9c80*/  F2FP.BF16.PACK_AB R70, R163, R158 ;  /* 0x0000009ea346723e */ /* 0x000fe600000010ff */
[----:B--2---:R-:W-:Y:S01]  /*9c90*/  F2FP.BF16.PACK_AB R69, R167, R160 ;  /* 0x000000a0a745723e */ /* 0x004fe200000010ff */
[----:B------:R-:W-:Y:S01]  /*9ca0*/  FADD.FTZ R160, R160, R3 ;  /* 0x00000003a0a07221 */ /* 0x000fe20000010000 */
[----:B-1----:R-:W-:Y:S01]  /*9cb0*/  F2FP.BF16.PACK_AB R71, R169, R166 ;  /* 0x000000a6a947723e */ /* 0x002fe200000010ff */
[----:B------:R-:W-:Y:S01]  /*9cc0*/  FADD.FTZ R159, R156, R159 ;  /* 0x0000009f9c9f7221 */ /* 0x000fe20000010000 */
[----:B------:R-:W-:Y:S01]  /*9cd0*/  MUFU.EX2 R142, R142 ;  /* 0x0000008e008e7308 */ /* 0x000fe20000000800 */
[----:B------:R-:W-:Y:S02]  /*9ce0*/  FADD.FTZ R167, R167, R160 ;  /* 0x000000a0a7a77221 */ /* 0x000fe40000010000 */
[----:B------:R-:W-:Y:S02]  /*9cf0*/  FADD.FTZ R158, R158, R159 ;  /* 0x0000009f9e9e7221 */ /* 0x000fe40000010000 */
[C---:B---3--:R-:W-:Y:S03]  /*9d00*/  HMMA.16816.F32.BF16 R4, R68.reuse, R72, R4 ;  /* 0x000000484404723c */ /* 0x048fe60000041804 */
[----:B------:R-:W-:Y:S02]  /*9d10*/  FADD.FTZ R2, R166, R167 ;  /* 0x000000a7a6027221 */ /* 0x000fe40000010000 */
[----:B------:R-:W1:Y:S01]  /*9d20*/  MUFU.EX2 R149, R149 ;  /* 0x0000009500957308 */ /* 0x000e620000000800 */
[----:B------:R-:W-:Y:S02]  /*9d30*/  FADD.FTZ R158, R163, R158 ;  /* 0x0000009ea39e7221 */ /* 0x000fe40000010000 */
[C---:B------:R-:W-:Y:S01]  /*9d40*/  HMMA.16816.F32.BF16 R8, R68.reuse, R74, R8 ;  /* 0x0000004a4408723c */ /* 0x040fe20000041808 */
[----:B------:R-:W2:Y:S03]  /*9d50*/  LDSM.16.MT88.4 R72, [R212+0x4100] ;  /* 0x00410000d448783b */ /* 0x000ea60000004200 */
[----:B----4-:R-:W-:Y:S01]  /*9d60*/  F2FP.BF16.PACK_AB R124, R155, R152 ;  /* 0x000000989b7c723e */ /* 0x010fe200000010ff */
[----:B------:R-:W-:Y:S02]  /*9d70*/  FADD.FTZ R2, R169, R2 ;  /* 0x00000002a9027221 */ /* 0x000fe40000010000 */
[----:B------:R-:W-:Y:S01]  /*9d80*/  MUFU.EX2 R140, R140 ;  /* 0x0000008c008c7308 */ /* 0x000fe20000000800 */
[C---:B------:R-:W-:Y:S08]  /*9d90*/  HMMA.16816.F32.BF16 R12, R68.reuse, R84, R12 ;  /* 0x00000054440c723c */ /* 0x040ff0000004180c */
[C---:B------:R-:W-:Y:S01]  /*9da0*/  HMMA.16816.F32.BF16 R16, R68.reuse, R86, R16 ;  /* 0x000000564410723c */ /* 0x040fe20000041810 */
[----:B------:R-:W3:Y:S01]  /*9db0*/  LDSM.16.MT88.4 R84, [R210+0x4100] ;  /* 0x00410000d254783b */ /* 0x000ee20000004200 */
[----:B------:R-:W4:Y:S02]  /*9dc0*/  MUFU.EX2 R139, R139 ;  /* 0x0000008b008b7308 */ /* 0x000f240000000800 */
[----:B-1----:R-:W-:Y:S04]  /*9dd0*/  F2FP.BF16.PACK_AB R126, R149, R142 ;  /* 0x0000008e957e723e */ /* 0x002fe800000010ff */
[C---:B------:R-:W-:Y:S04]  /*9de0*/  HMMA.16816.F32.BF16 R20, R68.reuse, R76, R20 ;  /* 0x0000004c4414723c */ /* 0x040fe80000041814 */
[----:B------:R-:W-:Y:S04]  /*9df0*/  MUFU.EX2 R135, R135 ;  /* 0x0000008700877308 */ /* 0x000fe80000000800 */
[C---:B------:R-:W-:Y:S01]  /*9e00*/  HMMA.16816.F32.BF16 R24, R68.reuse, R78, R24 ;  /* 0x0000004e4418723c */ /* 0x040fe20000041818 */
[----:B------:R-:W1:Y:S05]  /*9e10*/  LDSM.16.MT88.4 R76, [R209+0x4100] ;  /* 0x00410000d14c783b */ /* 0x000e6a0000004200 */
[----:B------:R-:W3:Y:S02]  /*9e20*/  MUFU.EX2 R134, R134 ;  /* 0x0000008600867308 */ /* 0x000ee40000000800 */
[C---:B-----5:R-:W-:Y:S04]  /*9e30*/  HMMA.16816.F32.BF16 R28, R68.reuse, R80, R28 ;  /* 0x00000050441c723c */ /* 0x060fe8000004181c */
[----:B----4-:R-:W-:Y:S04]  /*9e40*/  F2FP.BF16.PACK_AB R125, R139, R140 ;  /* 0x0000008c8b7d723e */ /* 0x010fe800000010ff */
[C---:B------:R-:W-:Y:S01]  /*9e50*/  HMMA.16816.F32.BF16 R32, R68.reuse, R82, R32 ;  /* 0x000000524420723c */ /* 0x040fe20000041820 */
[----:B------:R-:W4:Y:S07]  /*9e60*/  LDSM.16.MT88.4 R80, [R212+0x1900] ;  /* 0x00190000d450783b */ /* 0x000f2e0000004200 */
[C---:B--2---:R-:W-:Y:S04]  /*9e70*/  HMMA.16816.F32.BF16 R36, R68.reuse, R72, R36 ;  /* 0x000000484424723c */ /* 0x044fe80000041824 */
[----:B---3--:R-:W-:Y:S04]  /*9e80*/  F2FP.BF16.PACK_AB R127, R134, R135 ;  /* 0x00000087867f723e */ /* 0x008fe800000010ff */
[C---:B------:R-:W-:Y:S01]  /*9e90*/  HMMA.16816.F32.BF16 R40, R68.reuse, R74, R40 ;  /* 0x0000004a4428723c */ /* 0x040fe20000041828 */
[----:B------:R-:W2:Y:S07]  /*9ea0*/  LDSM.16.MT88.4 R72, [R210+0x1900] ;  /* 0x00190000d248783b */ /* 0x000eae0000004200 */
[C---:B------:R-:W-:Y:S08]  /*9eb0*/  HMMA.16816.F32.BF16 R44, R68.reuse, R84, R44 ;  /* 0x00000054442c723c */ /* 0x040ff0000004182c */
[C---:B------:R-:W-:Y:S01]  /*9ec0*/  HMMA.16816.F32.BF16 R48, R68.reuse, R86, R48 ;  /* 0x000000564430723c */ /* 0x040fe20000041830 */
[----:B------:R-:W-:Y:S07]  /*9ed0*/  LDSM.16.MT88.4 R84, [R208+0x1900] ;  /* 0x00190000d054783b */ /* 0x000fee0000004200 */
[C---:B-1----:R-:W-:Y:S08]  /*9ee0*/  HMMA.16816.F32.BF16 R52, R68.reuse, R76, R52 ;  /* 0x0000004c4434723c */ /* 0x042ff00000041834 */
[C---:B------:R-:W-:Y:S01]  /*9ef0*/  HMMA.16816.F32.BF16 R56, R68.reuse, R78, R56 ;  /* 0x0000004e4438723c */ /* 0x040fe20000041838 */
[----:B------:R-:W1:Y:S07]  /*9f00*/  LDSM.16.MT88.4 R76, [R209+0x1900] ;  /* 0x00190000d14c783b */ /* 0x000e6e0000004200 */
[C---:B------:R-:W-:Y:S08]  /*9f10*/  HMMA.16816.F32.BF16 R60, R68.reuse, R88, R60 ;  /* 0x00000058443c723c */ /* 0x040ff0000004183c */
[----:B------:R-:W-:Y:S01]  /*9f20*/  HMMA.16816.F32.BF16 R64, R68, R90, R64 ;  /* 0x0000005a4440723c */ /* 0x000fe20000041840 */
[----:B------:R-:W-:Y:S06]  /*9f30*/  LDSM.16.MT88.4 R88, [R209+0x4900] ;  /* 0x00490000d158783b */ /* 0x000fec0000004200 */
        /* <DEDUP_REMOVED lines=9> */
[C---:B----4-:R-:W-:Y:S03]  /*9fd0*/  HMMA.16816.F32.BF16 R4, R68.reuse, R80, R4 ;  /* 0x000000504404723c */ /* 0x050fe60000041804 */
[----:B------:R-:W-:Y:S02]  /*9fe0*/  FADD.FTZ R3, R245, R244 ;  /* 0x000000f4f5037221 */ /* 0x000fe40000010000 */
[----:B------:R-:W-:Y:S02]  /*9ff0*/  FADD.FTZ R239, R242, R239 ;  /* 0x000000eff2ef7221 */ /* 0x000fe40000010000 */
[----:B------:R-:W-:Y:S01]  /*a000*/  FADD.FTZ R3, R246, R3 ;  /* 0x00000003f6037221 */ /* 0x000fe20000010000 */
[C---:B------:R-:W-:Y:S01]  /*a010*/  HMMA.16816.F32.BF16 R8, R68.reuse, R82, R8 ;  /* 0x000000524408723c */ /* 0x040fe20000041808 */
[----:B------:R-:W3:Y:S03]  /*a020*/  LDSM.16.MT88.4 R80, [R212+0x4900] ;  /* 0x00490000d450783b */ /* 0x000ee60000004200 */
[----:B------:R-:W-:Y:S04]  /*a030*/  FADD.FTZ R2, R162, R3 ;  /* 0x00000003a2027221 */ /* 0x000fe80000010000 */
[C---:B--2---:R-:W-:Y:S04]  /*a040*/  HMMA.16816.F32.BF16 R12, R68.reuse, R72, R12 ;  /* 0x00000048440c723c */ /* 0x044fe8000004180c */
[----:B------:R-:W-:Y:S04]  /*a050*/  FADD.FTZ R2, R161, R2 ;  /* 0x00000002a1027221 */ /* 0x000fe80000010000 */
[C---:B------:R-:W-:Y:S01]  /*a060*/  HMMA.16816.F32.BF16 R16, R68.reuse, R74, R16 ;  /* 0x0000004a4410723c */ /* 0x040fe20000041810 */
[----:B------:R-:W2:Y:S03]  /*a070*/  LDSM.16.MT88.4 R72, [R210+0x4900] ;  /* 0x00490000d248783b */ /* 0x000ea60000004200 */
[----:B------:R-:W-:Y:S02]  /*a080*/  FADD.FTZ R3, R157, R2 ;  /* 0x000000029d037221 */ /* 0x000fe40000010000 */
[----:B------:R-:W-:Y:S02]  /*a090*/  IMAD.MOV.U32 R2, RZ, RZ, R116 ;  /* 0x000000ffff027224 */ /* 0x000fe400078e0074 */
[C---:B-1----:R-:W-:Y:S04]  /*a0a0*/  HMMA.16816.F32.BF16 R20, R68.reuse, R76, R20 ;  /* 0x0000004c4414723c */ /* 0x042fe80000041814 */
[----:B------:R-:W-:Y:S04]  /*a0b0*/  FADD.FTZ R3, R168, R3 ;  /* 0x00000003a8037221 */ /* 0x000fe80000010000 */
[C---:B------:R-:W-:Y:S01]  /*a0c0*/  HMMA.16816.F32.BF16 R24, R68.reuse, R78, R24 ;  /* 0x0000004e4418723c */ /* 0x040fe20000041818 */
[----:B------:R-:W1:Y:S03]  /*a0d0*/  LDSM.16.MT88.4 R76, [R212+0x2100] ;  /* 0x00210000d44c783b */ /* 0x000e660000004200 */
[----:B------:R-:W-:Y:S02]  /*a0e0*/  FADD.FTZ R140, R140, R3 ;  /* 0x000000038c8c7221 */ /* 0x000fe40000010000 */
[----:B------:R-:W-:Y:S02]  /*a0f0*/  IMAD.MOV.U32 R3, RZ, RZ, R0 ;  /* 0x000000ffff037224 */ /* 0x000fe400078e0000 */
[C---:B------:R-:W-:Y:S04]  /*a100*/  HMMA.16816.F32.BF16 R28, R68.reuse, R84, R28 ;  /* 0x00000054441c723c */ /* 0x040fe8000004181c */
[----:B------:R-:W-:Y:S04]  /*a110*/  FADD.FTZ R140, R139, R140 ;  /* 0x0000008c8b8c7221 */ /* 0x000fe80000010000 */
[C---:B------:R-:W-:Y:S01]  /*a120*/  HMMA.16816.F32.BF16 R32, R68.reuse, R86, R32 ;  /* 0x000000564420723c */ /* 0x040fe20000041820 */
[----:B------:R-:W-:Y:S03]  /*a130*/  LDSM.16.MT88.4 R84, [R208+0x2100] ;  /* 0x00210000d054783b */ /* 0x000fe60000004200 */
[----:B------:R-:W-:Y:S04]  /*a140*/  FADD.FTZ R135, R135, R140 ;  /* 0x0000008c87877221 */ /* 0x000fe80000010000 */
[C---:B---3--:R-:W-:Y:S04]  /*a150*/  HMMA.16816.F32.BF16 R36, R68.reuse, R80, R36 ;  /* 0x000000504424723c */ /* 0x048fe80000041824 */
[----:B------:R-:W-:Y:S04]  /*a160*/  FADD.FTZ R229, R134, R135 ;  /* 0x0000008786e57221 */ /* 0x000fe80000010000 */
[C---:B------:R-:W-:Y:S01]  /*a170*/  HMMA.16816.F32.BF16 R40, R68.reuse, R82, R40 ;  /* 0x000000524428723c */ /* 0x040fe20000041828 */
[----:B------:R-:W3:Y:S07]  /*a180*/  LDSM.16.MT88.4 R80, [R210+0x2100] ;  /* 0x00210000d250783b */ /* 0x000eee0000004200 */
[C---:B--2---:R-:W-:Y:S08]  /*a190*/  HMMA.16816.F32.BF16 R44, R68.reuse, R72, R44 ;  /* 0x00000048442c723c */ /* 0x044ff0000004182c */
[C---:B------:R-:W-:Y:S01]  /*a1a0*/  HMMA.16816.F32.BF16 R48, R68.reuse, R74, R48 ;  /* 0x0000004a4430723c */ /* 0x040fe20000041830 */
[----:B------:R-:W2:Y:S07]  /*a1b0*/  LDSM.16.MT88.4 R72, [R209+0x2100] ;  /* 0x00210000d148783b */ /* 0x000eae0000004200 */
        /* <DEDUP_REMOVED lines=11> */
[----:B------:R-:W-:Y:S02]  /*a270*/  F2FP.BF16.PACK_AB R71, R168, R157 ;  /* 0x0000009da847723e */ /* 0x000fe400000010ff */
[----:B------:R-:W-:Y:S01]  /*a280*/  IADD3 R168, R238, -0x1, RZ ;  /* 0xffffffffeea87810 */ /* 0x000fe20007ffe0ff */
[----:B------:R-:W-:Y:S04]  /*a290*/  FADD.FTZ R164, R164, R241 ;  /* 0x000000f1a4a47221 */ /* 0x000fe80000010000 */
[C---:B-1----:R-:W-:Y:S03]  /*a2a0*/  HMMA.16816.F32.BF16 R4, R68.reuse, R76, R4 ;  /* 0x0000004c4404723c */ /* 0x042fe60000041804 */
[----:B------:R-:W-:Y:S02]  /*a2b0*/  FADD.FTZ R247, R247, R164 ;  /* 0x000000a4f7f77221 */ /* 0x000fe40000010000 */
[----:B------:R-:W-:Y:S02]  /*a2c0*/  IMAD.MOV.U32 R238, RZ, RZ, R168 ;  /* 0x000000ffffee7224 */ /* 0x000fe400078e00a8 */
[----:B------:R-:W-:Y:S01]  /*a2d0*/  FADD.FTZ R152, R152, R247 ;  /* 0x000000f798987221 */ /* 0x000fe20000010000 */
[C---:B------:R-:W-:Y:S01]  /*a2e0*/  HMMA.16816.F32.BF16 R8, R68.reuse, R78, R8 ;  /* 0x0000004e4408723c */ /* 0x040fe20000041808 */
[----:B------:R-:W1:Y:S03]  /*a2f0*/  LDSM.16.MT88.4 R76, [R212+0x5100] ;  /* 0x00510000d44c783b */ /* 0x000e660000004200 */
[----:B------:R-:W-:Y:S04]  /*a300*/  FADD.FTZ R155, R155, R152 ;  /* 0x000000989b9b7221 */ /* 0x000fe80000010000 */
[C---:B---3--:R-:W-:Y:S04]  /*a310*/  HMMA.16816.F32.BF16 R12, R68.reuse, R80, R12 ;  /* 0x00000050440c723c */ /* 0x048fe8000004180c */
[----:B------:R-:W-:Y:S04]  /*a320*/  FADD.FTZ R142, R142, R155 ;  /* 0x0000009b8e8e7221 */ /* 0x000fe80000010000 */
[C---:B------:R-:W-:Y:S01]  /*a330*/  HMMA.16816.F32.BF16 R16, R68.reuse, R82, R16 ;  /* 0x000000524410723c */ /* 0x040fe20000041810 */
[----:B------:R-:W3:Y:S03]  /*a340*/  LDSM.16.MT88.4 R80, [R210+0x5100] ;  /* 0x00510000d250783b */ /* 0x000ee60000004200 */
[----:B------:R-:W-:Y:S04]  /*a350*/  FADD.FTZ R228, R149, R142 ;  /* 0x0000008e95e47221 */ /* 0x000fe80000010000 */
[C---:B--2---:R-:W-:Y:S08]  /*a360*/  HMMA.16816.F32.BF16 R20, R68.reuse, R72, R20 ;  /* 0x000000484414723c */ /* 0x044ff00000041814 */
[C---:B------:R-:W-:Y:S01]  /*a370*/  HMMA.16816.F32.BF16 R24, R68.reuse, R74, R24 ;  /* 0x0000004a4418723c */ /* 0x040fe20000041818 */
[----:B------:R-:W2:Y:S07]  /*a380*/  LDSM.16.MT88.4 R72, [R208+0x5100] ;  /* 0x00510000d048783b */ /* 0x000eae0000004200 */
[C---:B------:R-:W-:Y:S08]  /*a390*/  HMMA.16816.F32.BF16 R28, R68.reuse, R84, R28 ;  /* 0x00000054441c723c */ /* 0x040ff0000004181c */
[C---:B------:R-:W-:Y:S01]  /*a3a0*/  HMMA.16816.F32.BF16 R32, R68.reuse, R86, R32 ;  /* 0x000000564420723c */ /* 0x040fe20000041820 */
[----:B------:R-:W4:Y:S07]  /*a3b0*/  LDSM.16.MT88.4 R84, [R208+0x2900] ;  /* 0x00290000d054783b */ /* 0x000f2e0000004200 */
[C---:B-1----:R-:W-:Y:S08]  /*a3c0*/  HMMA.16816.F32.BF16 R36, R68.reuse, R76, R36 ;  /* 0x0000004c4424723c */ /* 0x042ff00000041824 */
[C---:B------:R-:W-:Y:S01]  /*a3d0*/  HMMA.16816.F32.BF16 R40, R68.reuse, R78, R40 ;  /* 0x0000004e4428723c */ /* 0x040fe20000041828 */
[----:B------:R-:W1:Y:S07]  /*a3e0*/  LDSM.16.MT88.4 R76, [R212+0x5900] ;  /* 0x00590000d44c783b */ /* 0x000e6e0000004200 */
[C---:B---3--:R-:W-:Y:S08]  /*a3f0*/  HMMA.16816.F32.BF16 R44, R68.reuse, R80, R44 ;  /* 0x00000050442c723c */ /* 0x048ff0000004182c */
[C---:B------:R-:W-:Y:S08]  /*a400*/  HMMA.16816.F32.BF16 R48, R68.reuse, R82, R48 ;  /* 0x000000524430723c */ /* 0x040ff00000041830 */
[C---:B------:R-:W-:Y:S08]  /*a410*/  HMMA.16816.F32.BF16 R52, R68.reuse, R88, R52 ;  /* 0x000000584434723c */ /* 0x040ff00000041834 */
[C---:B------:R-:W-:Y:S08]  /*a420*/  HMMA.16816.F32.BF16 R56, R68.reuse, R90, R56 ;  /* 0x0000005a4438723c */ /* 0x040ff00000041838 */
[C---:B--2---:R-:W-:Y:S08]  /*a430*/  HMMA.16816.F32.BF16 R60, R68.reuse, R72, R60 ;  /* 0x00000048443c723c */ /* 0x044ff0000004183c */
[----:B------:R-:W-:Y:S01]  /*a440*/  HMMA.16816.F32.BF16 R64, R68, R74, R64 ;  /* 0x0000004a4440723c */ /* 0x000fe20000041840 */
[----:B------:R-:W2:Y:S07]  /*a450*/  LDSM.16.MT88.4 R68, [R210+0x5900] ;  /* 0x00590000d244783b */ /* 0x000eae0000004200 */
[C---:B------:R-:W-:Y:S01]  /*a460*/  HMMA.16816.F32.BF16 R112, R124.reuse, R108, R4 ;  /* 0x0000006c7c70723c */ /* 0x040fe20000041804 */
[----:B------:R-:W3:Y:S07]  /*a470*/  LDSM.16.MT88.4 R4, [R209+0x5900] ;  /* 0x00590000d104783b */ /* 0x000eee0000004200 */
[C---:B------:R-:W-:Y:S01]  /*a480*/  HMMA.16816.F32.BF16 R108, R124.reuse, R110, R8 ;  /* 0x0000006e7c6c723c */ /* 0x040fe20000041808 */
[----:B------:R-:W5:Y:S07]  /*a490*/  LDSM.16.MT88.4 R8, [R208+0x5900] ;  /* 0x00590000d008783b */ /* 0x000f6e0000004200 */
[C---:B------:R-:W-:Y:S08]  /*a4a0*/  HMMA.16816.F32.BF16 R104, R124.reuse, R100, R12 ;  /* 0x000000647c68723c */ /* 0x040ff0000004180c */
[C---:B------:R-:W-:Y:S08]  /*a4b0*/  HMMA.16816.F32.BF16 R100, R124.reuse, R102, R16 ;  /* 0x000000667c64723c */ /* 0x040ff00000041810 */
[C---:B------:R-:W-:Y:S08]  /*a4c0*/  HMMA.16816.F32.BF16 R96, R124.reuse, R92, R20 ;  /* 0x0000005c7c60723c */ /* 0x040ff00000041814 */
[C---:B------:R-:W-:Y:S08]  /*a4d0*/  HMMA.16816.F32.BF16 R92, R124.reuse, R94, R24 ;  /* 0x0000005e7c5c723c */ /* 0x040ff00000041818 */
[C---:B----4-:R-:W-:Y:S08]  /*a4e0*/  HMMA.16816.F32.BF16 R88, R124.reuse, R84, R28 ;  /* 0x000000547c58723c */ /* 0x050ff0000004181c */
[C---:B------:R-:W-:Y:S08]  /*a4f0*/  HMMA.16816.F32.BF16 R84, R124.reuse, R86, R32 ;  /* 0x000000567c54723c */ /* 0x040ff00000041820 */
[C---:B-1----:R-:W-:Y:S08]  /*a500*/  HMMA.16816.F32.BF16 R80, R124.reuse, R76, R36 ;  /* 0x0000004c7c50723c */ /* 0x042ff00000041824 */
[C---:B------:R-:W-:Y:S08]  /*a510*/  HMMA.16816.F32.BF16 R76, R124.reuse, R78, R40 ;  /* 0x0000004e7c4c723c */ /* 0x040ff00000041828 */
[C---:B--2---:R-:W-:Y:S08]  /*a520*/  HMMA.16816.F32.BF16 R72, R124.reuse, R68, R44 ;  /* 0x000000447c48723c */ /* 0x044ff0000004182c */
[C---:B------:R-:W-:Y:S08]  /*a530*/  HMMA.16816.F32.BF16 R68, R124.reuse, R70, R48 ;  /* 0x000000467c44723c */ /* 0x040ff00000041830 */
[C---:B---3--:R-:W-:Y:S08]  /*a540*/  HMMA.16816.F32.BF16 R52, R124.reuse, R4, R52 ;  /* 0x000000047c34723c */ /* 0x048ff00000041834 */
[C---:B------:R-:W-:Y:S08]  /*a550*/  HMMA.16816.F32.BF16 R56, R124.reuse, R6, R56 ;  /* 0x000000067c38723c */ /* 0x040ff00000041838 */
[C---:B-----5:R-:W-:Y:S08]  /*a560*/  HMMA.16816.F32.BF16 R60, R124.reuse, R8, R60 ;  /* 0x000000087c3c723c */ /* 0x060ff0000004183c */
[----:B------:R-:W-:Y:S01]  /*a570*/  HMMA.16816.F32.BF16 R64, R124, R10, R64 ;  /* 0x0000000a7c40723c */ /* 0x000fe20000041840 */
[----:B------:R-:W-:-:S07]  /*a580*/  @P0 BRA `(.L_x_46) ;  /* 0xffffbb1000000947 */ /* 0x000fce000383ffff */
.L_x_35:
[----:B------:R-:W1:Y:S01]  /*a590*/  S2UR UR20, SR_CTAID.X ;  /* 0x00000000001479c3 */ /* 0x000e620000002500 */
[----:B------:R-:W-:Y:S01]  /*a5a0*/  ULDC.64 UR4, c[0x0][0x2c8] ;  /* 0x0000b20000047ab9 */ /* 0x000fe20000000a00 */
[----:B------:R-:W-:Y:S01]  /*a5b0*/  IMAD.MOV.U32 R2, RZ, RZ, 0x1 ;  /* 0x00000001ff027424 */ /* 0x000fe200078e00ff */
[----:B------:R-:W-:Y:S01]  /*a5c0*/  PLOP3.LUT P0, PT, PT, PT, UP1, 0x40, 0x0 ;  /* 0x000000000000781c */ /* 0x000fe20003f0e818 */
[----:B------:R-:W-:-:S03]  /*a5d0*/  IMAD.MOV.U32 R3, RZ, RZ, c[0x0][0x2ac] ;  /* 0x0000ab00ff037624 */ /* 0x000fc600078e00ff */
[----:B------:R-:W-:-:S05]  /*a5e0*/  IADD3 R4, R2, -c[0x0][0x168], RZ ;  /* 0x80005a0002047a10 */ /* 0x000fca0007ffe0ff */
[----:B------:R-:W-:Y:S01]  /*a5f0*/  IMAD R3, R3, c[0x0][0x1d0], R4 ;  /* 0x0000740003037a24 */ /* 0x000fe200078e0204 */
[----:B-1----:R-:W-:-:S04]  /*a600*/  ULEA UR20, UR20, 0x7f, 0x7 ;  /* 0x0000007f14147891 */ /* 0x002fc8000f8e383f */
[----:B------:R-:W-:-:S07]  /*a610*/  UIMAD.WIDE.U32 UR22, UR20, UR4, URZ ;  /* 0x00000004141672a5 */ /* 0x000fce000f8e003f */
[----:B------:R-:W-:Y:S02]  /*a620*/  @UP2 UMOV UR21, UR23 ;  /* 0x0000001700152c82 */ /* 0x000fe40008000000 */
[----:B------:R-:W-:-:S06]  /*a630*/  @UP2 USHF.R.U32.HI UR20, URZ, UR5, UR21 ;  /* 0x000000053f142299 */ /* 0x000fcc0008011615 */
[----:B------:R-:W-:-:S04]  /*a640*/  IADD3 R3, R3, UR20, RZ ;  /* 0x0000001403037c10 */ /* 0x000fc8000fffe0ff */
[----:B------:R-:W-:Y:S01]  /*a650*/  IADD3 R4, R3, -c[0x0][0x324], RZ ;  /* 0x8000c90003047a10 */ /* 0x000fe20007ffe0ff */
[----:B------:R-:W-:Y:S05]  /*a660*/  @P0 BRA `(.L_x_47) ;  /* 0x000000d000000947 */ /* 0x000fea0003800000 */
[----:B------:R-:W-:-:S13]  /*a670*/  ISETP.GT.AND P0, PT, R3, -0x1, PT ;  /* 0xffffffff0300780c */ /* 0x000fda0003f04270 */
[----:B------:R-:W-:Y:S05]  /*a680*/  @P0 BRA `(.L_x_48) ;  /* 0x0000006000000947 */ /* 0x000fea0003800000 */
[----:B------:R-:W-:Y:S02]  /*a690*/  ISETP.NE.AND P0, PT, R2, c[0x0][0x32c], PT ;  /* 0x0000cb0002007a0c */ /* 0x000fe40003f05270 */
[----:B------:R-:W-:-:S11]  /*a6a0*/  LOP3.LUT R3, RZ, R3, RZ, 0x33, !PT ;  /* 0x00000003ff037212 */ /* 0x000fd600078e33ff */
[----:B------:R-:W-:-:S05]  /*a6b0*/  @P0 IMAD.HI.U32 R2, R3, c[0x0][0x330], RZ ;  /* 0x0000cc0003020a27 */ /* 0x000fca00078e00ff */
[----:B------:R-:W-:-:S04]  /*a6c0*/  @P0 SHF.R.U32.HI R3, RZ, c[0x0][0x334], R2 ;  /* 0x0000cd00ff030a19 */ /* 0x000fc80000011602 */
[----:B------:R-:W-:Y:S01]  /*a6d0*/  LOP3.LUT R3, RZ, R3, RZ, 0x33, !PT ;  /* 0x00000003ff037212 */ /* 0x000fe200078e33ff */
[----:B------:R-:W-:Y:S05]  /*a6e0*/  BRA `(.L_x_49) ;  /* 0x0000003000007947 */ /* 0x000fea0003800000 */
.L_x_48:
[----:B------:R-:W-:-:S13]  /*a6f0*/  ISETP.NE.AND P0, PT, R2, c[0x0][0x32c], PT ;  /* 0x0000cb0002007a0c */ /* 0x000fda0003f05270 */
[----:B------:R-:W-:-:S05]  /*a700*/  @P0 IMAD.HI.U32 R2, R3, c[0x0][0x330], RZ ;  /* 0x0000cc0003020a27 */ /* 0x000fca00078e00ff */
[----:B------:R-:W-:-:S05]  /*a710*/  @P0 SHF.R.U32.HI R3, RZ, c[0x0][0x334], R2 ;  /* 0x0000cd00ff030a19 */ /* 0x000fca0000011602 */
.L_x_49:
[----:B------:R-:W-:-:S05]  /*a720*/  IMAD R3, R3, c[0x0][0x32c], RZ ;  /* 0x0000cb0003037a24 */ /* 0x000fca00078e02ff */
[----:B------:R-:W-:-:S04]  /*a730*/  IMNMX R4, R4, R3, !PT ;  /* 0x0000000304047217 */ /* 0x000fc80007800200 */
.L_x_47:
[----:B------:R-:W-:-:S05]  /*a740*/  IADD3 R3, R4, 0x5f, RZ ;  /* 0x0000005f04037810 */ /* 0x000fca0007ffe0ff */
[----:B------:R-:W-:-:S05]  /*a750*/  IMAD.HI R3, R3, 0x2aaaaaab, RZ ;  /* 0x2aaaaaab03037827 */ /* 0x000fca00078e02ff */
[----:B------:R-:W-:-:S04]  /*a760*/  SHF.R.U32.HI R2, RZ, 0x1f, R3 ;  /* 0x0000001fff027819 */ /* 0x000fc80000011603 */
[----:B------:R-:W-:-:S04]  /*a770*/  LEA.HI.SX32 R2, R3, R2, 0x1c ;  /* 0x0000000203027211 */ /* 0x000fc800078fe2ff */
[----:B------:R-:W-:-:S04]  /*a780*/  IMNMX R239, R215, R2, !PT ;  /* 0x00000002d7ef7217 */ /* 0x000fc80007800200 */
[----:B------:R-:W-:-:S13]  /*a790*/  ISETP.GE.AND P0, PT, R168, R239, PT ;  /* 0x000000efa800720c */ /* 0x000fda0003f06270 */
[----:B------:R-:W-:Y:S05]  /*a7a0*/  @!P0 BRA `(.L_x_50) ;  /* 0x000031f000008947 */ /* 0x000fea0003800000 */
[----:B------:R-:W-:Y:S01]  /*a7b0*/  IMAD.MOV.U32 R3, RZ, RZ, R0 ;  /* 0x000000ffff037224 */ /* 0x000fe200078e0000 */
[----:B------:R-:W-:Y:S01]  /*a7c0*/  SHF.R.S32.HI R0, RZ, 0x1f, R231 ;  /* 0x0000001fff007819 */ /* 0x000fe200000114e7 */
[----:B------:R-:W-:Y:S01]  /*a7d0*/  IMAD.MOV.U32 R119, RZ, RZ, R116 ;  /* 0x000000ffff777224 */ /* 0x000fe200078e0074 */
[----:B------:R-:W-:Y:S01]  /*a7e0*/  MOV R238, R168 ;  /* 0x000000a800ee7202 */ /* 0x000fe20000000f00 */
[C---:B------:R-:W-:Y:S01]  /*a7f0*/  IMAD.SHL.U32 R236, R231.reuse, 0x2, RZ ;  /* 0x00000002e7ec7824 */ /* 0x040fe200078e00ff */
[C---:B------:R-:W-:Y:S02]  /*a800*/  SHF.L.U64.HI R235, R230.reuse, 0x1, R233 ;  /* 0x00000001e6eb7819 */ /* 0x040fe400000102e9 */
[----:B------:R-:W-:Y:S02]  /*a810*/  SHF.L.U32 R234, R230, 0x1, RZ ;  /* 0x00000001e6ea7819 */ /* 0x000fe400000006ff */
[----:B------:R-:W-:Y:S02]  /*a820*/  SHF.L.U64.HI R237, R231, 0x1, R0 ;  /* 0x00000001e7ed7819 */ /* 0x000fe40000010200 */
.L_x_53:
        /* <DEDUP_REMOVED lines=23> */
[C---:B------:R-:W-:Y:S02]  /*a9a0*/  IMAD R2, R216.reuse, c[0x0][0x21c], R2 ;  /* 0x00008700d8027a24 */ /* 0x040fe400078e0202 */
[----:B------:R-:W-:Y:S04]  /*a9b0*/  IMAD.IADD R5, R5, 0x1, R7 ;  /* 0x0000000105057824 */ /* 0x000fe800078e0207 */
[----:B------:R-:W-:Y:S05]  /*a9c0*/  IMAD.WIDE.U32 R4, R216, c[0x0][0x218], R4 ;  /* 0x00008600d8047a25 */ /* 0x000fea00078e0004 */
[----:B------:R-:W-:Y:S04]  /*a9d0*/  IADD3 R0, P0, R4, UR18, RZ ;  /* 0x0000001204007c10 */ /* 0x000fe8000ff1e0ff */
[----:B------:R-:W-:Y:S02]  /*a9e0*/  IADD3.X R5, R5, UR16, R2, P0, !PT ;  /* 0x0000001005057c10 */ /* 0x000fe400087fe402 */
[C---:B------:R-:W-:Y:S04]  /*a9f0*/  LEA R20, P0, R0.reuse, c[0x0][0x1f8], 0x1 ;  /* 0x00007e0000147a11 */ /* 0x040fe800078008ff */
[----:B------:R-:W-:Y:S01]  /*aa00*/  LEA.HI.X R6, R0, c[0x0][0x1fc], R5, 0x1, P0 ;  /* 0x00007f0000067a11 */ /* 0x000fe200000f0c05 */
[----:B------:R-:W2:Y:S01]  /*aa10*/  SHFL.IDX PT, R11, R20, RZ, 0x181f ;  /* 0x00181fff140b7589 */ /* 0x000ea200000e0000 */
[----:B------:R-:W-:Y:S03]  /*aa20*/  IADD3 R5, -R232, 0x10, RZ ;  /* 0x00000010e8057810 */ /* 0x000fe60007ffe1ff */
[----:B------:R-:W3:Y:S01]  /*aa30*/  SHFL.IDX PT, R4, R6, RZ, 0x181f ;  /* 0x00181fff06047589 */ /* 0x000ee200000e0000 */
[----:B------:R-:W-:Y:S03]  /*aa40*/  LOP3.LUT R5, R5, 0xf, RZ, 0xc0, !PT ;  /* 0x0000000f05057812 */ /* 0x000fe600078ec0ff */
[----:B------:R-:W5:Y:S04]  /*aa50*/  SHFL.IDX PT, R9, R20, 0x1, 0x181f ;  /* 0x00381f0014097f89 */ /* 0x000f6800000e0000 */
[----:B------:R-:W4:Y:S04]  /*aa60*/  SHFL.IDX PT, R2, R6, 0x1, 0x181f ;  /* 0x00381f0006027f89 */ /* 0x000f2800000e0000 */
[----:B------:R-:W1:Y:S04]  /*aa70*/  SHFL.IDX PT, R7, R20, 0x2, 0x181f ;  /* 0x00581f0014077f89 */ /* 0x000e6800000e0000 */
[----:B------:R1:W1:Y:S01]  /*aa80*/  SHFL.IDX PT, R0, R6, 0x2, 0x181f ;  /* 0x00581f0006007f89 */ /* 0x00026200000e0000 */
        /* <DEDUP_REMOVED lines=9> */
[--C-:B------:R-:W-:Y:S01]  /*ab20*/  IMAD.X R15, R2, 0x1, R235.reuse, P5 ;  /* 0x00000001020f7824 */ /* 0x100fe200028e06eb */
[----:B-1----:R-:W-:Y:S01]  /*ab30*/  IADD3 R4, P2, P0, R5, R7, R234 ;  /* 0x0000000705047210 */ /* 0x002fe2000785e0ea */
[----:B------:R2:W-:Y:S01]  /*ab40*/  LDGSTS.E.BYPASS.LTC128B.128 [R224], [R8.64], !P4 ;  /* 0x0000000008e07fae */ /* 0x0005e2000e101d4e */
[----:B------:R-:W-:Y:S02]  /*ab50*/  IADD3 R6, P5, R7, R236, RZ ;  /* 0x000000ec07067210 */ /* 0x000fe40007fbe0ff */
[----:B------:R-:W-:Y:S01]  /*ab60*/  IADD3.X R5, RZ, R0, R235, P2, P0 ;  /* 0x00000000ff057210 */ /* 0x000fe200017e04eb */
[----:B------:R2:W-:Y:S02]  /*ab70*/  LDGSTS.E.BYPASS.LTC128B.128 [R223], [R14.64], !P3 ;  /* 0x000000000edf7fae */ /* 0x0005e4000d901d4e */
[----:B------:R-:W-:Y:S05]  /*ab80*/  IMAD.X R7, R0, 0x1, R237, P5 ;  /* 0x0000000100077824 */ /* 0x000fea00028e06ed */
[----:B------:R2:W-:Y:S04]  /*ab90*/  LDGSTS.E.BYPASS.LTC128B.128 [R226+0x2000], [R6.64], !P4 ;  /* 0x0200000006e27fae */ /* 0x0005e8000e101d4e */
[----:B------:R2:W-:Y:S02]  /*aba0*/  LDGSTS.E.BYPASS.LTC128B.128.ZFILL [R226+0x5000], [R4.64], P6 ;  /* 0x0500000004e27fae */ /* 0x0005e4000b141d4e */
.L_x_51:
[C---:B--23--:R-:W-:Y:S01]  /*abb0*/  HMMA.16816.F32.BF16 R4, R120.reuse, R124, RZ ;  /* 0x0000007c7804723c */ /* 0x04cfe200000418ff */
[----:B------:R-:W-:Y:S02]  /*abc0*/  LDSM.16.M88.4 R156, [R211+0x8900] ;  /* 0x00890000d39c783b */ /* 0x000fe40000000200 */
[----:B------:R-:W-:Y:S05]  /*abd0*/  ISETP.GT.AND P0, PT, R238, R215, PT ;  /* 0x000000d7ee00720c */ /* 0x000fea0003f04270 */
[C---:B------:R-:W-:Y:S01]  /*abe0*/  HMMA.16816.F32.BF16 R8, R120.reuse, R126, RZ ;  /* 0x0000007e7808723c */ /* 0x040fe200000418ff */
[----:B------:R-:W0:Y:S07]  /*abf0*/  LDGDEPBAR ;  /* 0x00000000000079af */ /* 0x000e2e0000000000 */
[C---:B------:R-:W-:Y:S01]  /*ac00*/  HMMA.16816.F32.BF16 R12, R120.reuse, R16, RZ ;  /* 0x00000010780c723c */ /* 0x040fe200000418ff */
[----:B------:R-:W2:Y:S07]  /*ac10*/  LDSM.16.M88.4 R124, [R211+0x8100] ;  /* 0x00810000d37c783b */ /* 0x000eae0000000200 */
[C---:B------:R-:W-:Y:S01]  /*ac20*/  HMMA.16816.F32.BF16 R16, R120.reuse, R18, RZ ;  /* 0x000000127810723c */ /* 0x040fe200000418ff */
[----:B------:R-:W-:Y:S07]  /*ac30*/  LDSM.16.M88.4 R160, [R211+0xa100] ;  /* 0x00a10000d3a0783b */ /* 0x000fee0000000200 */
[C---:B----4-:R-:W-:Y:S01]  /*ac40*/  HMMA.16816.F32.BF16 R20, R120.reuse, R24, RZ ;  /* 0x000000187814723c */ /* 0x050fe200000418ff */
[----:B------:R-:W-:Y:S07]  /*ac50*/  LDSM.16.M88.4 R164, [R211+0xa900] ;  /* 0x00a90000d3a4783b */ /* 0x000fee0000000200 */
[C---:B------:R-:W-:Y:S01]  /*ac60*/  HMMA.16816.F32.BF16 R24, R120.reuse, R26, RZ ;  /* 0x0000001a7818723c */ /* 0x040fe200000418ff */
[----:B------:R-:W-:Y:S07]  /*ac70*/  LDSM.16.M88.4 R168, [R211+0xd900] ;  /* 0x00d90000d3a8783b */ /* 0x000fee0000000200 */
[C---:B-1----:R-:W-:Y:S08]  /*ac80*/  HMMA.16816.F32.BF16 R28, R120.reuse, R32, RZ ;  /* 0x00000020781c723c */ /* 0x042ff000000418ff */
[C---:B------:R-:W-:Y:S08]  /*ac90*/  HMMA.16816.F32.BF16 R32, R120.reuse, R34, RZ ;  /* 0x000000227820723c */ /* 0x040ff000000418ff */
[C---:B------:R-:W-:Y:S08]  /*aca0*/  HMMA.16816.F32.BF16 R36, R120.reuse, R40, RZ ;  /* 0x000000287824723c */ /* 0x040ff000000418ff */
[C---:B------:R-:W-:Y:S08]  /*acb0*/  HMMA.16816.F32.BF16 R40, R120.reuse, R42, RZ ;  /* 0x0000002a7828723c */ /* 0x040ff000000418ff */
[C---:B------:R-:W-:Y:S08]  /*acc0*/  HMMA.16816.F32.BF16 R44, R120.reuse, R48, RZ ;  /* 0x00000030782c723c */ /* 0x040ff000000418ff */
[----:B------:R-:W-:Y:S08]  /*acd0*/  HMMA.16816.F32.BF16 R48, R120, R50, RZ ;  /* 0x000000327830723c */ /* 0x000ff000000418ff */
[C---:B------:R-:W-:Y:S08]  /*ace0*/  HMMA.16816.F32.BF16 R4, R144.reuse, R128, R4 ;  /* 0x000000809004723c */ /* 0x040ff00000041804 */
[C---:B------:R-:W-:Y:S01]  /*acf0*/  HMMA.16816.F32.BF16 R8, R144.reuse, R130, R8 ;  /* 0x000000829008723c */ /* 0x040fe20000041808 */
[----:B------:R-:W1:Y:S07]  /*ad00*/  LDSM.16.M88.4 R128, [R211+0x9100] ;  /* 0x00910000d380783b */ /* 0x000e6e0000000200 */
[C---:B------:R-:W-:Y:S08]  /*ad10*/  HMMA.16816.F32.BF16 R12, R144.reuse, R132, R12 ;  /* 0x00000084900c723c */ /* 0x040ff0000004180c */
[C---:B------:R-:W-:Y:S01]  /*ad20*/  HMMA.16816.F32.BF16 R16, R144.reuse, R134, R16 ;  /* 0x000000869010723c */ /* 0x040fe20000041810 */
[----:B------:R-:W3:Y:S07]  /*ad30*/  LDSM.16.M88.4 R132, [R211+0x9900] ;  /* 0x00990000d384783b */ /* 0x000eee0000000200 */
        /* <DEDUP_REMOVED lines=10> */
[----:B------:R-:W-:Y:S01]  /*ade0*/  HMMA.16816.F32.BF16 R48, R144, R154, R48 ;  /* 0x0000009a9030723c */ /* 0x000fe20000041830 */
[----:B------:R-:W-:Y:S07]  /*adf0*/  LDSM.16.M88.4 R152, [R202+0x2000] ;  /* 0x00200000ca98783b */ /* 0x000fee0000000200 */
[C---:B--2---:R-:W-:Y:S08]  /*ae00*/  HMMA.16816.F32.BF16 R4, R172.reuse, R124, R4 ;  /* 0x0000007cac04723c */ /* 0x044ff00000041804 */
[C---:B------:R-:W-:Y:S01]  /*ae10*/  HMMA.16816.F32.BF16 R8, R172.reuse, R126, R8 ;  /* 0x0000007eac08723c */ /* 0x040fe20000041808 */
[----:B------:R-:W2:Y:S07]  /*ae20*/  LDSM.16.M88.4 R124, [R202] ;  /* 0x00000000ca7c783b */ /* 0x000eae0000000200 */
[C---:B------:R-:W-:Y:S08]  /*ae30*/  HMMA.16816.F32.BF16 R12, R172.reuse, R156, R12 ;  /* 0x0000009cac0c723c */ /* 0x040ff0000004180c */
[C---:B------:R-:W-:Y:S01]  /*ae40*/  HMMA.16816.F32.BF16 R16, R172.reuse, R158, R16 ;  /* 0x0000009eac10723c */ /* 0x040fe20000041810 */
[----:B------:R-:W-:Y:S07]  /*ae50*/  LDSM.16.M88.4 R156, [R214+0xb900] ;  /* 0x00b90000d69c783b */ /* 0x000fee0000000200 */
[C---:B-1----:R-:W-:Y:S08]  /*ae60*/  HMMA.16816.F32.BF16 R20, R172.reuse, R128, R20 ;  /* 0x00000080ac14723c */ /* 0x042ff00000041814 */
[C---:B------:R-:W-:Y:S01]  /*ae70*/  HMMA.16816.F32.BF16 R24, R172.reuse, R130, R24 ;  /* 0x00000082ac18723c */ /* 0x040fe20000041818 */
[----:B------:R-:W1:Y:S07]  /*ae80*/  LDSM.16.M88.4 R128, [R202+0x2800] ;  /* 0x00280000ca80783b */ /* 0x000e6e0000000200 */
[C---:B---3--:R-:W-:Y:S08]  /*ae90*/  HMMA.16816.F32.BF16 R28, R172.reuse, R132, R28 ;  /* 0x00000084ac1c723c */ /* 0x048ff0000004181c */
[C---:B------:R-:W-:Y:S01]  /*aea0*/  HMMA.16816.F32.BF16 R32, R172.reuse, R134, R32 ;  /* 0x00000086ac20723c */ /* 0x040fe20000041820 */
[----:B------:R-:W3:Y:S07]  /*aeb0*/  LDSM.16.M88.4 R132, [R214+0xb100] ;  /* 0x00b10000d684783b */ /* 0x000eee0000000200 */
[C---:B------:R-:W-:Y:S08]  /*aec0*/  HMMA.16816.F32.BF16 R36, R172.reuse, R160, R36 ;  /* 0x000000a0ac24723c */ /* 0x040ff00000041824 */
[C---:B------:R-:W-:Y:S01]  /*aed0*/  HMMA.16816.F32.BF16 R40, R172.reuse, R162, R40 ;  /* 0x000000a2ac28723c */ /* 0x040fe20000041828 */
[----:B------:R-:W4:Y:S07]  /*aee0*/  LDSM.16.M88.4 R160, [R214+0xc100] ;  /* 0x00c10000d6a0783b */ /* 0x000f2e0000000200 */
[C---:B------:R-:W-:Y:S08]  /*aef0*/  HMMA.16816.F32.BF16 R44, R172.reuse, R164, R44 ;  /* 0x000000a4ac2c723c */ /* 0x040ff0000004182c */
[----:B------:R-:W-:Y:S01]  /*af00*/  HMMA.16816.F32.BF16 R48, R172, R166, R48 ;  /* 0x000000a6ac30723c */ /* 0x000fe20000041830 */
[----:B------:R-:W5:Y:S07]  /*af10*/  LDSM.16.M88.4 R164, [R214+0xc900] ;  /* 0x00c90000d6a4783b */ /* 0x000f6e0000000200 */
        /* <DEDUP_REMOVED lines=8> */
[----:B------:R-:W2:Y:S07]  /*afa0*/  LDSM.16.M88.4 R140, [R201] ;  /* 0x00000000c98c783b */ /* 0x000eae0000000200 */
[C---:B------:R-:W-:Y:S08]  /*afb0*/  HMMA.16816.F32.BF16 R28, R176.reuse, R148, R28 ;  /* 0x00000094b01c723c */ /* 0x040ff0000004181c */
[C---:B------:R-:W-:Y:S01]  /*afc0*/  HMMA.16816.F32.BF16 R32, R176.reuse, R150, R32 ;  /* 0x00000096b020723c */ /* 0x040fe20000041820 */
[----:B------:R-:W2:Y:S07]  /*afd0*/  LDSM.16.M88.4 R148, [R200] ;  /* 0x00000000c894783b */ /* 0x000eae0000000200 */
[C---:B------:R-:W-:Y:S08]  /*afe0*/  HMMA.16816.F32.BF16 R36, R176.reuse, R152, R36 ;  /* 0x00000098b024723c */ /* 0x040ff00000041824 */
[C---:B------:R-:W-:Y:S01]  /*aff0*/  HMMA.16816.F32.BF16 R40, R176.reuse, R154, R40 ;  /* 0x0000009ab028723c */ /* 0x040fe20000041828 */
[----:B------:R-:W-:Y:S07]  /*b000*/  LDSM.16.M88.4 R152, [R197] ;  /* 0x00000000c598783b */ /* 0x000fee0000000200 */
[C---:B-1----:R-:W-:Y:S08]  /*b010*/  HMMA.16816.F32.BF16 R44, R176.reuse, R128, R44 ;  /* 0x00000080b02c723c */ /* 0x042ff0000004182c */
[----:B------:R-:W-:Y:S01]  /*b020*/  HMMA.16816.F32.BF16 R48, R176, R130, R48 ;  /* 0x00000082b030723c */ /* 0x000fe20000041830 */
[----:B------:R-:W1:Y:S07]  /*b030*/  LDSM.16.M88.4 R128, [R199] ;  /* 0x00000000c780783b */ /* 0x000e6e0000000200 */
[C---:B---3--:R-:W-:Y:S08]  /*b040*/  HMMA.16816.F32.BF16 R4, R180.reuse, R132, R4 ;  /* 0x00000084b404723c */ /* 0x048ff00000041804 */
[C---:B------:R-:W-:Y:S01]  /*b050*/  HMMA.16816.F32.BF16 R8, R180.reuse, R134, R8 ;  /* 0x00000086b408723c */ /* 0x040fe20000041808 */
[----:B------:R-:W3:Y:S07]  /*b060*/  LDSM.16.M88.4 R132, [R198] ;  /* 0x00000000c684783b */ /* 0x000eee0000000200 */
[C---:B------:R-:W-:Y:S08]  /*b070*/  HMMA.16816.F32.BF16 R12, R180.reuse, R156, R12 ;  /* 0x0000009cb40c723c */ /* 0x040ff0000004180c */
[C---:B------:R-:W-:Y:S01]  /*b080*/  HMMA.16816.F32.BF16 R16, R180.reuse, R158, R16 ;  /* 0x0000009eb410723c */ /* 0x040fe20000041810 */
[----:B------:R-:W1:Y:S07]  /*b090*/  LDSM.16.M88.4 R156, [R196] ;  /* 0x00000000c49c783b */ /* 0x000e6e0000000200 */
[C---:B----4-:R-:W-:Y:S08]  /*b0a0*/  HMMA.16816.F32.BF16 R20, R180.reuse, R160, R20 ;  /* 0x000000a0b414723c */ /* 0x050ff00000041814 */
[C---:B------:R-:W-:Y:S01]  /*b0b0*/  HMMA.16816.F32.BF16 R24, R180.reuse, R162, R24 ;  /* 0x000000a2b418723c */ /* 0x040fe20000041818 */
[----:B------:R-:W4:Y:S07]  /*b0c0*/  LDSM.16.M88.4 R160, [R211+0xb100] ;  /* 0x00b10000d3a0783b */ /* 0x000f2e0000000200 */
[C---:B-----5:R-:W-:Y:S08]  /*b0d0*/  HMMA.16816.F32.BF16 R28, R180.reuse, R164, R28 ;  /* 0x000000a4b41c723c */ /* 0x060ff0000004181c */
[C---:B------:R-:W-:Y:S01]  /*b0e0*/  HMMA.16816.F32.BF16 R32, R180.reuse, R166, R32 ;  /* 0x000000a6b420723c */ /* 0x040fe20000041820 */
[----:B------:R-:W-:Y:S07]  /*b0f0*/  LDSM.16.M88.4 R164, [R211+0xd100] ;  /* 0x00d10000d3a4783b */ /* 0x000fee0000000200 */
[C---:B--2---:R-:W-:Y:S08]  /*b100*/  HMMA.16816.F32.BF16 R36, R180.reuse, R124, R36 ;  /* 0x0000007cb424723c */ /* 0x044ff00000041824 */
[C---:B------:R-:W-:Y:S01]  /*b110*/  HMMA.16816.F32.BF16 R40, R180.reuse, R126, R40 ;  /* 0x0000007eb428723c */ /* 0x040fe20000041828 */
[----:B------:R-:W2:Y:S07]  /*b120*/  LDSM.16.M88.4 R124, [R211+0xb900] ;  /* 0x00b90000d37c783b */ /* 0x000eae0000000200 */
[C---:B------:R-:W-:Y:S08]  /*b130*/  HMMA.16816.F32.BF16 R44, R180.reuse, R136, R44 ;  /* 0x00000088b42c723c */ /* 0x040ff0000004182c */
[----:B------:R-:W-:Y:S01]  /*b140*/  HMMA.16816.F32.BF16 R48, R180, R138, R48 ;  /* 0x0000008ab430723c */ /* 0x000fe20000041830 */
[----:B------:R-:W5:Y:S07]  /*b150*/  LDSM.16.M88.4 R136, [R211+0xc100] ;  /* 0x00c10000d388783b */ /* 0x000f6e0000000200 */
[C---:B------:R-:W-:Y:S08]  /*b160*/  HMMA.16816.F32.BF16 R4, R184.reuse, R140, R4 ;  /* 0x0000008cb804723c */ /* 0x040ff00000041804 */
[C---:B------:R-:W-:Y:S01]  /*b170*/  HMMA.16816.F32.BF16 R8, R184.reuse, R142, R8 ;  /* 0x0000008eb808723c */ /* 0x040fe20000041808 */
[----:B------:R-:W2:Y:S07]  /*b180*/  LDSM.16.M88.4 R140, [R211+0xc900] ;  /* 0x00c90000d38c783b */ /* 0x000eae0000000200 */
[C---:B------:R-:W-:Y:S08]  /*b190*/  HMMA.16816.F32.BF16 R12, R184.reuse, R148, R12 ;  /* 0x00000094b80c723c */ /* 0x040ff0000004180c */
[C---:B------:R-:W-:Y:S01]  /*b1a0*/  HMMA.16816.F32.BF16 R16, R184.reuse, R150, R16 ;  /* 0x00000096b810723c */ /* 0x040fe20000041810 */
[----:B------:R-:W2:Y:S07]  /*b1b0*/  LDSM.16.M88.4 R148, [R202+0x3000] ;  /* 0x00300000ca94783b */ /* 0x000eae0000000200 */
[C---:B-1----:R-:W-:Y:S08]  /*b1c0*/  HMMA.16816.F32.BF16 R20, R184.reuse, R128, R20 ;  /* 0x00000080b814723c */ /* 0x042ff00000041814 */
[C---:B------:R-:W-:Y:S01]  /*b1d0*/  HMMA.16816.F32.BF16 R24, R184.reuse, R130, R24 ;  /* 0x00000082b818723c */ /* 0x040fe20000041818 */
[----:B------:R-:W-:Y:S07]  /*b1e0*/  LDSM.16.M88.4 R128, [R202+0x4000] ;  /* 0x00400000ca80783b */ /* 0x000fee0000000200 */
[C---:B---3--:R-:W-:Y:S08]  /*b1f0*/  HMMA.16816.F32.BF16 R28, R184.reuse, R132, R28 ;  /* 0x00000084b81c723c */ /* 0x048ff0000004181c */
[C---:B------:R-:W-:Y:S08]  /*b200*/  HMMA.16816.F32.BF16 R32, R184.reuse, R134, R32 ;  /* 0x00000086b820723c */ /* 0x040ff00000041820 */
[C---:B------:R-:W-:Y:S08]  /*b210*/  HMMA.16816.F32.BF16 R36, R184.reuse, R152, R36 ;  /* 0x00000098b824723c */ /* 0x040ff00000041824 */
[C---:B------:R-:W-:Y:S08]  /*b220*/  HMMA.16816.F32.BF16 R40, R184.reuse, R154, R40 ;  /* 0x0000009ab828723c */ /* 0x040ff00000041828 */
[C---:B------:R-:W-:Y:S08]  /*b230*/  HMMA.16816.F32.BF16 R44, R184.reuse, R156, R44 ;  /* 0x0000009cb82c723c */ /* 0x040ff0000004182c */
[----:B------:R-:W-:Y:S08]  /*b240*/  HMMA.16816.F32.BF16 R48, R184, R158, R48 ;  /* 0x0000009eb830723c */ /* 0x000ff00000041830 */
[C---:B----4-:R-:W-:Y:S08]  /*b250*/  HMMA.16816.F32.BF16 R4, R188.reuse, R160, R4 ;  /* 0x000000a0bc04723c */ /* 0x050ff00000041804 */
[C---:B------:R-:W-:Y:S08]  /*b260*/  HMMA.16816.F32.BF16 R8, R188.reuse, R162, R8 ;  /* 0x000000a2bc08723c */ /* 0x040ff00000041808 */
[C---:B--2---:R-:W-:Y:S08]  /*b270*/  HMMA.16816.F32.BF16 R12, R188.reuse, R124, R12 ;  /* 0x0000007cbc0c723c */ /* 0x044ff0000004180c */
[C---:B------:R-:W-:Y:S01]  /*b280*/  HMMA.16816.F32.BF16 R16, R188.reuse, R126, R16 ;  /* 0x0000007ebc10723c */ /* 0x040fe20000041810 */
[----:B------:R-:W1:Y:S07]  /*b290*/  LDSM.16.M88.4 R124, [R202+0x3800] ;  /* 0x00380000ca7c783b */ /* 0x000e6e0000000200 */
[C---:B-----5:R-:W-:Y:S08]  /*b2a0*/  HMMA.16816.F32.BF16 R20, R188.reuse, R136, R20 ;  /* 0x00000088bc14723c */ /* 0x060ff00000041814 */
        /* <DEDUP_REMOVED lines=10> */
[C---:B------:R-:W-:Y:S04]  /*b350*/  HMMA.16816.F32.BF16 R16, R192.reuse, R126, R16 ;  /* 0x0000007ec010723c */ /* 0x040fe80000041810 */
[----:B------:R-:W-:Y:S02]  /*b360*/  FMUL.FTZ R134, R4, c[0x0][0x320] ;  /* 0x0000c80004867a20 */ /* 0x000fe40000410000 */
[----:B------:R-:W-:Y:S02]  /*b370*/  FMUL.FTZ R132, R5, c[0x0][0x320] ;  /* 0x0000c80005847a20 */ /* 0x000fe40000410000 */
[----:B------:R-:W-:Y:S01]  /*b380*/  FMUL.FTZ R9, R9, c[0x0][0x320] ;  /* 0x0000c80009097a20 */ /* 0x000fe20000410000 */
[C---:B------:R-:W-:Y:S01]  /*b390*/  HMMA.16816.F32.BF16 R20, R192.reuse, R128, R20 ;  /* 0x00000080c014723c */ /* 0x040fe20000041814 */
[----:B------:R-:W1:Y:S02]  /*b3a0*/  MUFU.TANH R134, R134 ;  /* 0x0000008600867308 */ /* 0x000e640000002400 */
[----:B------:R-:W-:Y:S02]  /*b3b0*/  FMUL.FTZ R10, R10, c[0x0][0x320] ;  /* 0x0000c8000a0a7a20 */ /* 0x000fe40000410000 */
[----:B------:R-:W-:Y:S02]  /*b3c0*/  FMUL.FTZ R11, R11, c[0x0][0x320] ;  /* 0x0000c8000b0b7a20 */ /* 0x000fe40000410000 */
[----:B------:R-:W-:Y:S01]  /*b3d0*/  FMUL.FTZ R246, R8, c[0x0][0x320] ;  /* 0x0000c80008f67a20 */ /* 0x000fe20000410000 */
[C---:B------:R-:W-:Y:S03]  /*b3e0*/  HMMA.16816.F32.BF16 R24, R192.reuse, R130, R24 ;  /* 0x00000082c018723c */ /* 0x040fe60000041818 */
[----:B------:R-:W2:Y:S01]  /*b3f0*/  MUFU.TANH R248, R9 ;  /* 0x0000000900f87308 */ /* 0x000ea20000002400 */
[----:B------:R-:W-:Y:S02]  /*b400*/  FMUL.FTZ R13, R13, c[0x0][0x320] ;  /* 0x0000c8000d0d7a20 */ /* 0x000fe40000410000 */
[----:B------:R-:W-:Y:S02]  /*b410*/  FMUL.FTZ R14, R14, c[0x0][0x320] ;  /* 0x0000c8000e0e7a20 */ /* 0x000fe40000410000 */
[----:B------:R-:W-:Y:S04]  /*b420*/  FMUL.FTZ R15, R15, c[0x0][0x320] ;  /* 0x0000c8000f0f7a20 */ /* 0x000fe80000410000 */
[----:B------:R-:W-:Y:S01]  /*b430*/  FMUL.FTZ R138, R12, c[0x0][0x320] ;  /* 0x0000c8000c8a7a20 */ /* 0x000fe20000410000 */
[----:B------:R-:W3:Y:S01]  /*b440*/  MUFU.TANH R247, R10 ;  /* 0x0000000a00f77308 */ /* 0x000ee20000002400 */
        /* <DEDUP_REMOVED lines=11> */
[----:B------:R-:W1:Y:S01]  /*b500*/  MUFU.TANH R136, R13 ;  /* 0x0000000d00887308 */ /* 0x000e620000002400 */
[----:B------:R-:W-:Y:S02]  /*b510*/  FMUL.FTZ R23, R23, c[0x0][0x320] ;  /* 0x0000c80017177a20 */ /* 0x000fe40000410000 */
[----:B------:R-:W-:Y:S02]  /*b520*/  FMUL.FTZ R25, R25, c[0x0][0x320] ;  /* 0x0000c80019197a20 */ /* 0x000fe40000410000 */
[----:B------:R-:W-:Y:S02]  /*b530*/  FMUL.FTZ R26, R26, c[0x0][0x320] ;  /* 0x0000c8001a1a7a20 */ /* 0x000fe40000410000 */
[----:B------:R-:W-:Y:S03]  /*b540*/  FMUL.FTZ R27, R27, c[0x0][0x320] ;  /* 0x0000c8001b1b7a20 */ /* 0x000fe60000410000 */
[----:B------:R-:W1:Y:S01]  /*b550*/  MUFU.TANH R137, R14 ;  /* 0x0000000e00897308 */ /* 0x000e620000002400 */
[----:B----4-:R-:W4:Y:S09]  /*b560*/  LDSM.16.M88.4 R8, [R202+0x4800] ;  /* 0x00480000ca08783b */ /* 0x010f320000000200 */
[----:B------:R5:W1:Y:S10]  /*b570*/  MUFU.TANH R141, R15 ;  /* 0x0000000f008d7308 */ /* 0x000a740000002400 */
[----:B------:R-:W1:Y:S10]  /*b580*/  MUFU.TANH R132, R132 ;  /* 0x0000008400847308 */ /* 0x000e740000002400 */
[----:B------:R-:W1:Y:S01]  /*b590*/  MUFU.TANH R243, R243 ;  /* 0x000000f300f37308 */ /* 0x000e620000002400 */
[----:B-----5:R-:W5:Y:S09]  /*b5a0*/  LDSM.16.M88.4 R12, [R202+0x5000] ;  /* 0x00500000ca0c783b */ /* 0x020f720000000200 */
[----:B------:R-:W1:Y:S01]  /*b5b0*/  MUFU.TANH R135, R135 ;  /* 0x0000008700877308 */ /* 0x000e620000002400 */
[C---:B----4-:R-:W-:Y:S09]  /*b5c0*/  HMMA.16816.F32.BF16 R28, R192.reuse, R8, R28 ;  /* 0x00000008c01c723c */ /* 0x050ff2000004181c */
[----:B------:R-:W4:Y:S01]  /*b5d0*/  MUFU.TANH R246, R246 ;  /* 0x000000f600f67308 */ /* 0x000f220000002400 */
[C---:B------:R-:W-:Y:S01]  /*b5e0*/  HMMA.16816.F32.BF16 R32, R192.reuse, R10, R32 ;  /* 0x0000000ac020723c */ /* 0x040fe20000041820 */
[----:B------:R-:W1:Y:S01]  /*b5f0*/  LDSM.16.M88.4 R8, [R202+0x5800] ;  /* 0x00580000ca08783b */ /* 0x000e620000000200 */
[----:B------:R-:W-:Y:S07]  /*b600*/  DEPBAR.LE SB0, 0x0 ;  /* 0x000080000000791a */ /* 0x000fee0000000000 */
[----:B------:R-:W1:Y:S01]  /*b610*/  MUFU.TANH R138, R138 ;  /* 0x0000008a008a7308 */ /* 0x000e620000002400 */
[----:B------:R-:W-:Y:S04]  /*b620*/  BAR.SYNC.DEFER_BLOCKING 0x0 ;  /* 0x0000000000007b1d */ /* 0x000fe80000010000 */
[----:B------:R-:W-:Y:S05]  /*b630*/  FMUL.FTZ R244, R28, c[0x0][0x320] ;  /* 0x0000c8001cf47a20 */ /* 0x000fea0000410000 */
[----:B------:R-:W2:Y:S01]  /*b640*/  MUFU.TANH R152, R152 ;  /* 0x0000009800987308 */ /* 0x000ea20000002400 */
[----:B------:R-:W-:Y:S02]  /*b650*/  FMUL.FTZ R29, R29, c[0x0][0x320] ;  /* 0x0000c8001d1d7a20 */ /* 0x000fe40000410000 */
[----:B------:R-:W-:Y:S01]  /*b660*/  FMUL.FTZ R30, R30, c[0x0][0x320] ;  /* 0x0000c8001e1e7a20 */ /* 0x000fe20000410000 */
[C---:B-----5:R-:W-:Y:S05]  /*b670*/  HMMA.16816.F32.BF16 R36, R192.reuse, R12, R36 ;  /* 0x0000000cc024723c */ /* 0x060fea0000041824 */
[----:B------:R-:W-:Y:S01]  /*b680*/  FMUL.FTZ R240, R32, c[0x0][0x320] ;  /* 0x0000c80020f07a20 */ /* 0x000fe20000410000 */
[----:B------:R2:W2:Y:S01]  /*b690*/  MUFU.TANH R148, R17 ;  /* 0x0000001100947308 */ /* 0x0004a20000002400 */
[----:B------:R-:W-:Y:S01]  /*b6a0*/  FMUL.FTZ R31, R31, c[0x0][0x320] ;  /* 0x0000c8001f1f7a20 */ /* 0x000fe20000410000 */
[C---:B------:R-:W-:Y:S04]  /*b6b0*/  HMMA.16816.F32.BF16 R40, R192.reuse, R14, R40 ;  /* 0x0000000ec028723c */ /* 0x040fe80000041828 */
[----:B------:R-:W-:Y:S02]  /*b6c0*/  FMUL.FTZ R33, R33, c[0x0][0x320] ;  /* 0x0000c80021217a20 */ /* 0x000fe40000410000 */
[----:B------:R-:W-:Y:S02]  /*b6d0*/  FMUL.FTZ R34, R34, c[0x0][0x320] ;  /* 0x0000c80022227a20 */ /* 0x000fe40000410000 */
[----:B------:R2:W2:Y:S01]  /*b6e0*/  MUFU.TANH R143, R18 ;  /* 0x00000012008f7308 */ /* 0x0004a20000002400 */
[----:B------:R-:W-:Y:S01]  /*b6f0*/  FMUL.FTZ R35, R35, c[0x0][0x320] ;  /* 0x0000c80023237a20 */ /* 0x000fe20000410000 */
[C---:B-1----:R-:W-:Y:S06]  /*b700*/  HMMA.16816.F32.BF16 R44, R192.reuse, R8, R44 ;  /* 0x00000008c02c723c */ /* 0x042fec000004182c */
[----:B------:R-:W-:Y:S02]  /*b710*/  FMUL.FTZ R164, R36, c[0x0][0x320] ;  /* 0x0000c80024a47a20 */ /* 0x000fe40000410000 */
[----:B------:R1:W1:Y:S01]  /*b720*/  MUFU.TANH R155, R19 ;  /* 0x00000013009b7308 */ /* 0x0002620000002400 */
[----:B------:R-:W-:Y:S03]  /*b730*/  HMMA.16816.F32.BF16 R48, R192, R10, R48 ;  /* 0x0000000ac030723c */ /* 0x000fe60000041830 */
[----:B------:R-:W-:Y:S02]  /*b740*/  FMUL.FTZ R37, R37, c[0x0][0x320] ;  /* 0x0000c80025257a20 */ /* 0x000fe40000410000 */
[----:B------:R-:W-:Y:S02]  /*b750*/  FMUL.FTZ R156, R40, c[0x0][0x320] ;  /* 0x0000c800289c7a20 */ /* 0x000fe40000410000 */
[----:B------:R-:W-:Y:S02]  /*b760*/  FMUL.FTZ R38, R38, c[0x0][0x320] ;  /* 0x0000c80026267a20 */ /* 0x000fe40000410000 */
[----:B------:R-:W1:Y:S03]  /*b770*/  MUFU.TANH R158, R158 ;  /* 0x0000009e009e7308 */ /* 0x000e660000002400 */
        /* <DEDUP_REMOVED lines=13> */
[----:B------:R-:W-:Y:S05]  /*b850*/  FMUL.FTZ R0, R51, c[0x0][0x320] ;  /* 0x0000c80033007a20 */ /* 0x000fea0000410000 */
[----:B------:R1:W1:Y:S10]  /*b860*/  MUFU.TANH R161, R23 ;  /* 0x0000001700a17308 */ /* 0x0002740000002400 */
[----:B------:R-:W1:Y:S10]  /*b870*/  MUFU.TANH R166, R166 ;  /* 0x000000a600a67308 */ /* 0x000e740000002400 */
[----:B------:R1:W1:Y:S10]  /*b880*/  MUFU.TANH R168, R25 ;  /* 0x0000001900a87308 */ /* 0x0002740000002400 */
[----:B------:R1:W1:Y:S10]  /*b890*/  MUFU.TANH R163, R26 ;  /* 0x0000001a00a37308 */ /* 0x0002740000002400 */
        /* <DEDUP_REMOVED lines=24> */
[----:B------:R1:W1:Y:S01]  /*ba20*/  MUFU.TANH R117, R0 ;  /* 0x0000000000757308 */ /* 0x0002620000002400 */
[----:B------:R-:W-:-:S05]  /*ba30*/  @!P0 BRA `(.L_x_52) ;  /* 0x0000037000008947 */ /* 0x000fca0003800000 */
[----:B--234-:R-:W-:Y:S01]  /*ba40*/  PLOP3.LUT P2, PT, PT, PT, UP3, 0x80, 0x0 ;  /* 0x000000000000781c */ /* 0x01cfe20003f4f038 */
[----:B-1----:R-:W-:Y:S01]  /*ba50*/  IMAD R0, R238, 0x60, R220 ;  /* 0x00000060ee007824 */ /* 0x002fe200078e02dc */
[----:B------:R-:W-:Y:S01]  /*ba60*/  PLOP3.LUT P0, PT, PT, PT, UP3, 0x80, 0x0 ;  /* 0x000000000000781c */ /* 0x000fe20003f0f038 */
[----:B------:R-:W-:Y:S01]  /*ba70*/  IMAD.MOV.U32 R216, RZ, RZ, RZ ;  /* 0x000000ffffd87224 */ /* 0x000fe200078e00ff */
[----:B------:R-:W-:Y:S02]  /*ba80*/  ISETP.NE.U32.AND P6, PT, R232, RZ, PT ;  /* 0x000000ffe800720c */ /* 0x000fe40003fc5070 */
[----:B------:R-:W-:Y:S05]  /*ba90*/  IADD3 R217, R0, -0x60, R219 ;  /* 0xffffffa000d97810 */ /* 0x000fea0007ffe0db */
[--C-:B------:R-:W-:Y:S02]  /*baa0*/  IMAD.MOV.U32 R0, RZ, RZ, R217.reuse ;  /* 0x000000ffff007224 */ /* 0x100fe400078e00d9 */
[----:B------:R-:W-:Y:S05]  /*bab0*/  @P2 IMAD.HI.U32 R2, R217, c[0x0][0x2bc], RZ ;  /* 0x0000af00d9022a27 */ /* 0x000fea00078e00ff */
[----:B------:R-:W-:Y:S04]  /*bac0*/  @P0 SHF.R.U32.HI R0, RZ, c[0x0][0x2c0], R2 ;  /* 0x0000b000ff000a19 */ /* 0x000fe80000011602 */
[C---:B------:R-:W-:Y:S04]  /*bad0*/  @!P1 IADD3 R7, P0, R0.reuse, UR12, RZ ;  /* 0x0000000c00079c10 */ /* 0x040fe8000ff1e0ff */
[----:B------:R-:W-:Y:S01]  /*bae0*/  @!P1 LEA.HI.X.SX32 R2, R0, UR7, 0x1, P0 ;  /* 0x0000000700029c11 */ /* 0x000fe200080f0eff */
[----:B------:R-:W-:Y:S01]  /*baf0*/  IMAD.MOV R0, RZ, RZ, -R0 ;  /* 0x000000ffff007224 */ /* 0x000fe200078e0a00 */
[C---:B------:R-:W-:Y:S03]  /*bb00*/  @!P1 LEA R4, P0, R7.reuse, c[0x0][0x2a0], 0x2 ;  /* 0x0000a80007049a11 */ /* 0x040fe600078010ff */
[----:B------:R-:W-:Y:S01]  /*bb10*/  IMAD R217, R0, c[0x0][0x2b8], R217 ;  /* 0x0000ae0000d97a24 */ /* 0x000fe200078e02d9 */
[----:B------:R-:W-:Y:S03]  /*bb20*/  @!P1 LEA.HI.X R5, R7, c[0x0][0x2a4], R2, 0x2, P0 ;  /* 0x0000a90007059a11 */ /* 0x000fe600000f1402 */
[----:B------:R-:W-:Y:S01]  /*bb30*/  IMAD.WIDE.U32 R8, R217, c[0x0][0x1e0], RZ ;  /* 0x00007800d9087a25 */ /* 0x000fe200078e00ff */
        /* <DEDUP_REMOVED lines=13> */
[----:B------:R-:W1:Y:S01]  /*bc10*/  SHFL.IDX PT, R11, R16, RZ, 0x181f ;  /* 0x00181fff100b7589 */ /* 0x000e6200000e0000 */
[----:B------:R-:W-:Y:S03]  /*bc20*/  IADD3 R5, -R232, 0x10, RZ ;  /* 0x00000010e8057810 */ /* 0x000fe60007ffe1ff */
[----:B------:R-:W2:Y:S01]  /*bc30*/  SHFL.IDX PT, R4, R6, RZ, 0x181f ;  /* 0x00181fff06047589 */ /* 0x000ea200000e0000 */
[----:B------:R-:W-:Y:S03]  /*bc40*/  LOP3.LUT R5, R5, 0xf, RZ, 0xc0, !PT ;  /* 0x0000000f05057812 */ /* 0x000fe600078ec0ff */
[----:B------:R-:W3:Y:S04]  /*bc50*/  SHFL.IDX PT, R9, R16, 0x1, 0x181f ;  /* 0x00381f0010097f89 */ /* 0x000ee800000e0000 */
[----:B------:R-:W4:Y:S04]  /*bc60*/  SHFL.IDX PT, R2, R6, 0x1, 0x181f ;  /* 0x00381f0006027f89 */ /* 0x000f2800000e0000 */
[----:B------:R-:W5:Y:S04]  /*bc70*/  SHFL.IDX PT, R7, R16, 0x2, 0x181f ;  /* 0x00581f0010077f89 */ /* 0x000f6800000e0000 */
[----:B------:R5:W5:Y:S01]  /*bc80*/  SHFL.IDX PT, R0, R6, 0x2, 0x181f ;  /* 0x00581f0006007f89 */ /* 0x000b6200000e0000 */
[C---:B-1----:R-:W-:Y:S02]  /*bc90*/  IADD3 R12, P5, R11.reuse, R236, RZ ;  /* 0x000000ec0b0c7210 */ /* 0x042fe40007fbe0ff */
[----:B------:R-:W-:Y:S03]  /*bca0*/  IADD3 R10, P2, R11, R234, RZ ;  /* 0x000000ea0b0a7210 */ /* 0x000fe60007f5e0ff */
[C---:B--2---:R-:W-:Y:S02]  /*bcb0*/  IMAD.X R13, R4.reuse, 0x1, R237, P5 ;  /* 0x00000001040d7824 */ /* 0x044fe400028e06ed */
[----:B------:R-:W-:Y:S01]  /*bcc0*/  IMAD.X R11, R4, 0x1, R235, P2 ;  /* 0x00000001040b7824 */ /* 0x000fe200010e06eb */
[C---:B---3--:R-:W-:Y:S02]  /*bcd0*/  IADD3 R8, P0, R9.reuse, R236, RZ ;  /* 0x000000ec09087210 */ /* 0x048fe40007f1e0ff */
[----:B------:R1:W-:Y:S01]  /*bce0*/  LDGSTS.E.BYPASS.LTC128B.128 [R218+0x8100], [R12.64], !P4 ;  /* 0x081000000cda7fae */ /* 0x0003e2000e101d4e */
[----:B------:R-:W-:Y:S02]  /*bcf0*/  IADD3 R14, P5, R9, R234, RZ ;  /* 0x000000ea090e7210 */ /* 0x000fe40007fbe0ff */
[C---:B----4-:R-:W-:Y:S01]  /*bd00*/  IMAD.X R9, R2.reuse, 0x1, R237, P0 ;  /* 0x0000000102097824 */ /* 0x050fe200000e06ed */
[----:B------:R1:W-:Y:S02]  /*bd10*/  LDGSTS.E.BYPASS.LTC128B.128 [R218+0xb100], [R10.64], !P3 ;  /* 0x0b1000000ada7fae */ /* 0x0003e4000d901d4e */
[--C-:B------:R-:W-:Y:S01]  /*bd20*/  IMAD.X R15, R2, 0x1, R235.reuse, P5 ;  /* 0x00000001020f7824 */ /* 0x100fe200028e06eb */
[----:B-----5:R-:W-:Y:S01]  /*bd30*/  IADD3 R4, P2, P0, R5, R7, R234 ;  /* 0x0000000705047210 */ /* 0x020fe2000785e0ea */
[----:B------:R1:W-:Y:S01]  /*bd40*/  LDGSTS.E.BYPASS.LTC128B.128 [R218+0x9100], [R8.64], !P4 ;  /* 0x0910000008da7fae */ /* 0x0003e2000e101d4e */
[----:B------:R-:W-:Y:S02]  /*bd50*/  IADD3 R6, P5, R7, R236, RZ ;  /* 0x000000ec07067210 */ /* 0x000fe40007fbe0ff */
[----:B------:R-:W-:Y:S01]  /*bd60*/  IADD3.X R5, RZ, R0, R235, P2, P0 ;  /* 0x00000000ff057210 */ /* 0x000fe200017e04eb */
[----:B------:R1:W-:Y:S02]  /*bd70*/  LDGSTS.E.BYPASS.LTC128B.128 [R218+0xc100], [R14.64], !P3 ;  /* 0x0c1000000eda7fae */ /* 0x0003e4000d901d4e */
[----:B------:R-:W-:Y:S05]  /*bd80*/  IMAD.X R7, R0, 0x1, R237, P5 ;  /* 0x0000000100077824 */ /* 0x000fea00028e06ed */
[----:B------:R1:W-:Y:S04]  /*bd90*/  LDGSTS.E.BYPASS.LTC128B.128 [R218+0xa100], [R6.64], !P4 ;  /* 0x0a10000006da7fae */ /* 0x0003e8000e101d4e */
[----:B------:R1:W-:Y:S02]  /*bda0*/  LDGSTS.E.BYPASS.LTC128B.128.ZFILL [R218+0xd100], [R4.64], P6 ;  /* 0x0d10000004da7fae */ /* 0x0003e4000b141d4e */
.L_x_52:
[----:B-1234-:R-:W-:Y:S01]  /*bdb0*/  FMNMX.FTZ R9, R134, R3, !PT ;  /* 0x0000000386097209 */ /* 0x01efe20007810000 */
[----:B------:R-:W-:Y:S01]  /*bdc0*/  LDSM.16.MT88.4 R12, [R212+0x100] ;  /* 0x00010000d40c783b */ /* 0x000fe20000004200 */
[----:B------:R-:W-:Y:S02]  /*bdd0*/  FMNMX.FTZ R0, R243, R119, !PT ;  /* 0x00000077f3007209 */ /* 0x000fe40007810000 */
[----:B------:R-:W-:Y:S02]  /*bde0*/  FMNMX.FTZ R9, R132, R9, !PT ;  /* 0x0000000984097209 */ /* 0x000fe40007810000 */
[----:B------:R-:W-:Y:S02]  /*bdf0*/  FMNMX.FTZ R0, R135, R0, !PT ;  /* 0x0000000087007209 */ /* 0x000fe40007810000 */
[----:B------:R-:W-:Y:S01]  /*be00*/  FMNMX.FTZ R9, R246, R9, !PT ;  /* 0x00000009f6097209 */ /* 0x000fe20007810000 */
        /* <DEDUP_REMOVED lines=20> */
[----:B------:R-:W0:Y:S01]  /*bf50*/  LDGDEPBAR ;  /* 0x00000000000079af */ /* 0x000e220000000000 */
        /* <DEDUP_REMOVED lines=27> */
[----:B------:R-:W-:Y:S01]  /*c110*/  ISETP.GT.AND P0, PT, R238, R239, PT ;  /* 0x000000efee00720c */ /* 0x000fe20003f04270 */
[----:B------:R-:W-:Y:S08]  /*c120*/  SHFL.BFLY PT, R9, R10, 0x2, 0x1f ;  /* 0x0c401f000a097f89 */ /* 0x000ff000000e0000 */
[----:B------:R-:W1:Y:S02]  /*c130*/  SHFL.BFLY PT, R7, R6, 0x2, 0x1f ;  /* 0x0c401f0006077f89 */ /* 0x000e6400000e0000 */
[----:B-1----:R-:W-:Y:S02]  /*c140*/  FMNMX.FTZ R5, R6, R7, !PT ;  /* 0x0000000706057209 */ /* 0x002fe40007810000 */
[----:B------:R-:W-:Y:S04]  /*c150*/  FMNMX.FTZ R8, R10, R9, !PT ;  /* 0x000000090a087209 */ /* 0x000fe80007810000 */
[----:B------:R-:W1:Y:S08]  /*c160*/  SHFL.BFLY PT, R4, R5, 0x1, 0x1f ;  /* 0x0c201f0005047f89 */ /* 0x000e7000000e0000 */
[----:B------:R-:W2:Y:S01]  /*c170*/  SHFL.BFLY PT, R9, R8, 0x1, 0x1f ;  /* 0x0c201f0008097f89 */ /* 0x000ea200000e0000 */
[----:B-1----:R-:W-:Y:S05]  /*c180*/  FMNMX.FTZ R116, R4, R5, !PT ;  /* 0x0000000504747209 */ /* 0x002fea0007810000 */
[----:B------:R-:W-:Y:S01]  /*c190*/  FMUL.FTZ R124, R116, c[0x0][0x2d0] ;  /* 0x0000b400747c7a20 */ /* 0x000fe20000410000 */
[----:B--2---:R-:W-:Y:S03]  /*c1a0*/  FMNMX.FTZ R0, R8, R9, !PT ;  /* 0x0000000908007209 */ /* 0x004fe60007810000 */
[--C-:B------:R-:W-:Y:S02]  /*c1b0*/  FFMA.FTZ R130, R243, c[0x0][0x2d0], -R124.reuse ;  /* 0x0000b400f3827a23 */ /* 0x100fe4000001087c */
[--C-:B------:R-:W-:Y:S02]  /*c1c0*/  FFMA.FTZ R129, R135, c[0x0][0x2d0], -R124.reuse ;  /* 0x0000b40087817a23 */ /* 0x100fe4000001087c */
[C---:B------:R-:W-:Y:S02]  /*c1d0*/  FADD.FTZ R2, -R0.reuse, R3 ;  /* 0x0000000300027221 */ /* 0x040fe40000010100 */
[----:B------:R-:W-:Y:S01]  /*c1e0*/  FMUL.FTZ R125, R0, c[0x0][0x2d0] ;  /* 0x0000b400007d7a20 */ /* 0x000fe20000410000 */
[----:B------:R-:W-:Y:S01]  /*c1f0*/  MUFU.EX2 R130, R130 ;  /* 0x0000008200827308 */ /* 0x000fe20000000800 */
[----:B------:R-:W-:Y:S02]  /*c200*/  FMUL.FTZ R3, R2, c[0x0][0x2d0] ;  /* 0x0000b40002037a20 */ /* 0x000fe40000410000 */
[----:B------:R-:W-:Y:S02]  /*c210*/  FADD.FTZ R2, -R116, R119 ;  /* 0x0000007774027221 */ /* 0x000fe40000010100 */
[--C-:B------:R-:W-:Y:S02]  /*c220*/  FFMA.FTZ R134, R134, c[0x0][0x2d0], -R125.reuse ;  /* 0x0000b40086867a23 */ /* 0x100fe4000001087d */
[--C-:B------:R-:W-:Y:S02]  /*c230*/  FFMA.FTZ R133, R132, c[0x0][0x2d0], -R125.reuse ;  /* 0x0000b40084857a23 */ /* 0x100fe4000001087d */
[--C-:B------:R-:W-:Y:S01]  /*c240*/  FFMA.FTZ R132, R246, c[0x0][0x2d0], -R125.reuse ;  /* 0x0000b400f6847a23 */ /* 0x100fe2000001087d */
[----:B------:R-:W1:Y:S01]  /*c250*/  MUFU.EX2 R3, R3 ;  /* 0x0000000300037308 */ /* 0x000e620000000800 */
[--C-:B------:R-:W-:Y:S02]  /*c260*/  FFMA.FTZ R131, R248, c[0x0][0x2d0], -R125.reuse ;  /* 0x0000b400f8837a23 */ /* 0x100fe4000001087d */
[--C-:B------:R-:W-:Y:S02]  /*c270*/  FFMA.FTZ R128, R247, c[0x0][0x2d0], -R124.reuse ;  /* 0x0000b400f7807a23 */ /* 0x100fe4000001087c */
[--C-:B------:R-:W-:Y:S02]  /*c280*/  FFMA.FTZ R119, R245, c[0x0][0x2d0], -R124.reuse ;  /* 0x0000b400f5777a23 */ /* 0x100fe4000001087c */
[----:B------:R-:W-:Y:S02]  /*c290*/  FMUL.FTZ R6, R2, c[0x0][0x2d0] ;  /* 0x0000b40002067a20 */ /* 0x000fe40000410000 */
[--C-:B------:R-:W-:Y:S01]  /*c2a0*/  FFMA.FTZ R164, R164, c[0x0][0x2d0], -R125.reuse ;  /* 0x0000b400a4a47a23 */ /* 0x100fe2000001087d */
[----:B------:R-:W-:Y:S01]  /*c2b0*/  MUFU.EX2 R134, R134 ;  /* 0x0000008600867308 */ /* 0x000fe20000000800 */
[--C-:B------:R-:W-:Y:S02]  /*c2c0*/  FFMA.FTZ R157, R157, c[0x0][0x2d0], -R124.reuse ;  /* 0x0000b4009d9d7a23 */ /* 0x100fe4000001087c */
[--C-:B------:R-:W-:Y:S02]  /*c2d0*/  FFMA.FTZ R154, R154, c[0x0][0x2d0], -R125.reuse ;  /* 0x0000b4009a9a7a23 */ /* 0x100fe4000001087d */
[--C-:B------:R-:W-:Y:S02]  /*c2e0*/  FFMA.FTZ R151, R151, c[0x0][0x2d0], -R124.reuse ;  /* 0x0000b40097977a23 */ /* 0x100fe4000001087c */
[--C-:B------:R-:W-:Y:S02]  /*c2f0*/  FFMA.FTZ R135, R138, c[0x0][0x2d0], -R125.reuse ;  /* 0x0000b4008a877a23 */ /* 0x100fe4000001087d */
[--C-:B------:R-:W-:Y:S01]  /*c300*/  FFMA.FTZ R136, R136, c[0x0][0x2d0], -R125.reuse ;  /* 0x0000b40088887a23 */ /* 0x100fe2000001087d */
[----:B------:R-:W2:Y:S01]  /*c310*/  MUFU.EX2 R2, R6 ;  /* 0x0000000600027308 */ /* 0x000ea20000000800 */
[--C-:B------:R-:W-:Y:S02]  /*c320*/  FFMA.FTZ R137, R137, c[0x0][0x2d0], -R124.reuse ;  /* 0x0000b40089897a23 */ /* 0x100fe4000001087c */
[--C-:B------:R-:W-:Y:S02]  /*c330*/  FFMA.FTZ R138, R141, c[0x0][0x2d0], -R124.reuse ;  /* 0x0000b4008d8a7a23 */ /* 0x100fe4000001087c */
[C---:B-1----:R-:W-:Y:S02]  /*c340*/  FMUL.FTZ R4, R3.reuse, R112 ;  /* 0x0000007003047220 */ /* 0x042fe40000410000 */
        /* <DEDUP_REMOVED lines=8> */
[----:B------:R-:W-:Y:S01]  /*c3d0*/  MUFU.EX2 R132, R132 ;  /* 0x0000008400847308 */ /* 0x000fe20000000800 */
[C---:B------:R-:W-:Y:S02]  /*c3e0*/  FMUL.FTZ R32, R3.reuse, R84 ;  /* 0x0000005403207220 */ /* 0x040fe40000410000 */
[----:B------:R-:W-:Y:S02]  /*c3f0*/  FMUL.FTZ R33, R3, R85 ;  /* 0x0000005503217220 */ /* 0x000fe40000410000 */
[C---:B--2---:R-:W-:Y:S02]  /*c400*/  FMUL.FTZ R6, R2.reuse, R114 ;  /* 0x0000007202067220 */ /* 0x044fe40000410000 */
[C---:B------:R-:W-:Y:S02]  /*c410*/  FMUL.FTZ R7, R2.reuse, R115 ;  /* 0x0000007302077220 */ /* 0x040fe40000410000 */
[C---:B------:R-:W-:Y:S01]  /*c420*/  FMUL.FTZ R10, R2.reuse, R110 ;  /* 0x0000006e020a7220 */ /* 0x040fe20000410000 */
[----:B------:R-:W2:Y:S01]  /*c430*/  MUFU.EX2 R131, R131 ;  /* 0x0000008300837308 */ /* 0x000ea20000000800 */
[C---:B------:R-:W-:Y:S02]  /*c440*/  FMUL.FTZ R11, R2.reuse, R111 ;  /* 0x0000006f020b7220 */ /* 0x040fe40000410000 */
[C---:B------:R-:W-:Y:S01]  /*c450*/  FMUL.FTZ R18, R2.reuse, R102 ;  /* 0x0000006602127220 */ /* 0x040fe20000410000 */
[----:B-1----:R-:W-:Y:S01]  /*c460*/  F2FP.BF16.PACK_AB R112, R133, R134 ;  /* 0x000000868570723e */ /* 0x002fe200000010ff */
[C---:B------:R-:W-:Y:S01]  /*c470*/  FMUL.FTZ R19, R2.reuse, R103 ;  /* 0x0000006702137220 */ /* 0x040fe20000410000 */
[----:B------:R-:W-:Y:S01]  /*c480*/  LDSM.16.MT88.4 R108, [R212+0x2900] ;  /* 0x00290000d46c783b */ /* 0x000fe20000004200 */
[C---:B------:R-:W-:Y:S02]  /*c490*/  FMUL.FTZ R26, R2.reuse, R94 ;  /* 0x0000005e021a7220 */ /* 0x040fe40000410000 */
[C---:B------:R-:W-:Y:S01]  /*c4a0*/  FMUL.FTZ R27, R2.reuse, R95 ;  /* 0x0000005f021b7220 */ /* 0x040fe20000410000 */
[----:B------:R-:W1:Y:S01]  /*c4b0*/  MUFU.EX2 R129, R129 ;  /* 0x0000008100817308 */ /* 0x000e620000000800 */
        /* <DEDUP_REMOVED lines=10> */
[----:B--2---:R-:W-:Y:S01]  /*c560*/  F2FP.BF16.PACK_AB R114, R131, R132 ;  /* 0x000000848372723e */ /* 0x004fe200000010ff */
[C---:B------:R-:W-:Y:S02]  /*c570*/  FMUL.FTZ R49, R3.reuse, R69 ;  /* 0x0000004503317220 */ /* 0x040fe40000410000 */
[C---:B------:R-:W-:Y:S02]  /*c580*/  FMUL.FTZ R50, R2.reuse, R70 ;  /* 0x0000004602327220 */ /* 0x040fe40000410000 */
[C---:B------:R-:W-:Y:S01]  /*c590*/  FMUL.FTZ R51, R2.reuse, R71 ;  /* 0x0000004702337220 */ /* 0x040fe20000410000 */
[----:B------:R-:W2:Y:S01]  /*c5a0*/  MUFU.EX2 R119, R119 ;  /* 0x0000007700777308 */ /* 0x000ea20000000800 */
[----:B------:R-:W4:Y:S01]  /*c5b0*/  LDSM.16.MT88.4 R76, [R209+0x3100] ;  /* 0x00310000d14c783b */ /* 0x000f220000004200 */
[----:B------:R-:W-:Y:S01]  /*c5c0*/  FMUL.FTZ R52, R3, R52 ;  /* 0x0000003403347220 */ /* 0x000fe20000410000 */
[----:B-1----:R-:W-:Y:S01]  /*c5d0*/  F2FP.BF16.PACK_AB R113, R129, R130 ;  /* 0x000000828171723e */ /* 0x002fe200000010ff */
[C---:B------:R-:W-:Y:S02]  /*c5e0*/  FMUL.FTZ R53, R3.reuse, R53 ;  /* 0x0000003503357220 */ /* 0x040fe40000410000 */
[C---:B------:R-:W-:Y:S03]  /*c5f0*/  FMUL.FTZ R54, R2.reuse, R54 ;  /* 0x0000003602367220 */ /* 0x040fe60000410000 */
[----:B------:R-:W1:Y:S01]  /*c600*/  LDSM.16.MT88.4 R68, [R208+0x3100] ;  /* 0x00310000d044783b */ /* 0x000e620000004200 */
[C---:B------:R-:W-:Y:S01]  /*c610*/  FMUL.FTZ R55, R2.reuse, R55 ;  /* 0x0000003702377220 */ /* 0x040fe20000410000 */
[----:B------:R-:W-:Y:S01]  /*c620*/  MUFU.EX2 R164, R164 ;  /* 0x000000a400a47308 */ /* 0x000fe20000000800 */
[C---:B------:R-:W-:Y:S02]  /*c630*/  FMUL.FTZ R56, R3.reuse, R56 ;  /* 0x0000003803387220 */ /* 0x040fe40000410000 */
[C---:B------:R-:W-:Y:S02]  /*c640*/  FMUL.FTZ R57, R3.reuse, R57 ;  /* 0x0000003903397220 */ /* 0x040fe40000410000 */
[C---:B------:R-:W-:Y:S01]  /*c650*/  FMUL.FTZ R58, R2.reuse, R58 ;  /* 0x0000003a023a7220 */ /* 0x040fe20000410000 */
[----:B------:R-:W-:Y:S01]  /*c660*/  LDSM.16.MT88.4 R100, [R210+0x2900] ;  /* 0x00290000d264783b */ /* 0x000fe20000004200 */
[C---:B------:R-:W-:Y:S02]  /*c670*/  FMUL.FTZ R59, R2.reuse, R59 ;  /* 0x0000003b023b7220 */ /* 0x040fe40000410000 */
[C---:B------:R-:W-:Y:S01]  /*c680*/  FMUL.FTZ R60, R3.reuse, R60 ;  /* 0x0000003c033c7220 */ /* 0x040fe20000410000 */
[----:B------:R-:W-:Y:S01]  /*c690*/  MUFU.EX2 R157, R157 ;  /* 0x0000009d009d7308 */ /* 0x000fe20000000800 */
[----:B------:R-:W-:Y:S01]  /*c6a0*/  FMUL.FTZ R61, R3, R61 ;  /* 0x0000003d033d7220 */ /* 0x000fe20000410000 */
[----:B--2---:R-:W-:Y:S01]  /*c6b0*/  F2FP.BF16.PACK_AB R115, R119, R128 ;  /* 0x000000807773723e */ /* 0x004fe200000010ff */
[C---:B------:R-:W-:Y:S02]  /*c6c0*/  FMUL.FTZ R62, R2.reuse, R62 ;  /* 0x0000003e023e7220 */ /* 0x040fe40000410000 */
[C---:B------:R-:W-:Y:S02]  /*c6d0*/  FMUL.FTZ R63, R2.reuse, R63 ;  /* 0x0000003f023f7220 */ /* 0x040fe40000410000 */
[C---:B------:R-:W-:Y:S02]  /*c6e0*/  FMUL.FTZ R64, R3.reuse, R64 ;  /* 0x0000004003407220 */ /* 0x040fe40000410000 */
[C---:B------:R-:W-:Y:S01]  /*c6f0*/  HMMA.16816.F32.BF16 R4, R112.reuse, R12, R4 ;  /* 0x0000000c7004723c */ /* 0x040fe20000041804 */
[----:B------:R-:W-:Y:S04]  /*c700*/  MUFU.EX2 R154, R154 ;  /* 0x0000009a009a7308 */ /* 0x000fe80000000800 */
[C---:B------:R-:W-:Y:S02]  /*c710*/  FMUL.FTZ R65, R3.reuse, R65 ;  /* 0x0000004103417220 */ /* 0x040fe40000410000 */
[C---:B------:R-:W-:Y:S01]  /*c720*/  FMUL.FTZ R12, R3.reuse, R104 ;  /* 0x00000068030c7220 */ /* 0x040fe20000410000 */
[C---:B------:R-:W-:Y:S03]  /*c730*/  HMMA.16816.F32.BF16 R8, R112.reuse, R14, R8 ;  /* 0x0000000e7008723c */ /* 0x040fe60000041808 */
[----:B------:R-:W-:Y:S01]  /*c740*/  MUFU.EX2 R151, R151 ;  /* 0x0000009700977308 */ /* 0x000fe20000000800 */
[----:B------:R-:W-:Y:S02]  /*c750*/  FMUL.FTZ R13, R3, R105 ;  /* 0x00000069030d7220 */ /* 0x000fe40000410000 */
[C---:B------:R-:W-:Y:S02]  /*c760*/  FMUL.FTZ R66, R2.reuse, R66 ;  /* 0x0000004202427220 */ /* 0x040fe40000410000 */
[C---:B------:R-:W-:Y:S04]  /*c770*/  FMUL.FTZ R14, R2.reuse, R106 ;  /* 0x0000006a020e7220 */ /* 0x040fe80000410000 */
[C---:B------:R-:W-:Y:S01]  /*c780*/  FMUL.FTZ R15, R2.reuse, R107 ;  /* 0x0000006b020f7220 */ /* 0x040fe20000410000 */
[----:B------:R-:W-:Y:S01]  /*c790*/  MUFU.EX2 R135, R135 ;  /* 0x0000008700877308 */ /* 0x000fe20000000800 */
[----:B------:R-:W-:Y:S02]  /*c7a0*/  FMUL.FTZ R67, R2, R67 ;  /* 0x0000004302437220 */ /* 0x000fe40000410000 */
[--C-:B------:R-:W-:Y:S02]  /*c7b0*/  FFMA.FTZ R141, R152, c[0x0][0x2d0], -R125.reuse ;  /* 0x0000b400988d7a23 */ /* 0x100fe4000001087d */
[--C-:B------:R-:W-:Y:S01]  /*c7c0*/  FFMA.FTZ R148, R148, c[0x0][0x2d0], -R125.reuse ;  /* 0x0000b40094947a23 */ /* 0x100fe2000001087d */
[C---:B------:R-:W-:Y:S03]  /*c7d0*/  HMMA.16816.F32.BF16 R12, R112.reuse, R20, R12 ;  /* 0x00000014700c723c */ /* 0x040fe6000004180c */
[--C-:B------:R-:W-:Y:S01]  /*c7e0*/  FFMA.FTZ R143, R143, c[0x0][0x2d0], -R124.reuse ;  /* 0x0000b4008f8f7a23 */ /* 0x100fe2000001087c */
[----:B------:R-:W2:Y:S01]  /*c7f0*/  MUFU.EX2 R136, R136 ;  /* 0x0000008800887308 */ /* 0x000ea20000000800 */
[--C-:B------:R-:W-:Y:S02]  /*c800*/  FFMA.FTZ R152, R155, c[0x0][0x2d0], -R124.reuse ;  /* 0x0000b4009b987a23 */ /* 0x100fe4000001087c */
[C---:B------:R-:W-:Y:S01]  /*c810*/  FMUL.FTZ R20, R3.reuse, R96 ;  /* 0x0000006003147220 */ /* 0x040fe20000410000 */
[C---:B------:R-:W-:Y:S04]  /*c820*/  HMMA.16816.F32.BF16 R16, R112.reuse, R22, R16 ;  /* 0x000000167010723c */ /* 0x040fe80000041810 */
[----:B------:R-:W-:Y:S02]  /*c830*/  FMUL.FTZ R21, R3, R97 ;  /* 0x0000006103157220 */ /* 0x000fe40000410000 */
[----:B------:R-:W-:Y:S01]  /*c840*/  MUFU.EX2 R137, R137 ;  /* 0x0000008900897308 */ /* 0x000fe20000000800 */
[C---:B------:R-:W-:Y:S02]  /*c850*/  FMUL.FTZ R22, R2.reuse, R98 ;  /* 0x0000006202167220 */ /* 0x040fe40000410000 */
[----:B------:R-:W-:Y:S03]  /*c860*/  FMUL.FTZ R23, R2, R99 ;  /* 0x0000006302177220 */ /* 0x000fe60000410000 */
[--C-:B------:R-:W-:Y:S02]  /*c870*/  FFMA.FTZ R158, R158, c[0x0][0x2d0], -R125.reuse ;  /* 0x0000b4009e9e7a23 */ /* 0x100fe4000001087d */
[--C-:B------:R-:W-:Y:S02]  /*c880*/  FFMA.FTZ R155, R162, c[0x0][0x2d0], -R125.reuse ;  /* 0x0000b400a29b7a23 */ /* 0x100fe4000001087d */
[C---:B------:R-:W-:Y:S01]  /*c890*/  HMMA.16816.F32.BF16 R20, R112.reuse, R28, R20 ;  /* 0x0000001c7014723c */ /* 0x040fe20000041814 */
[----:B------:R-:W5:Y:S02]  /*c8a0*/  MUFU.EX2 R138, R138 ;  /* 0x0000008a008a7308 */ /* 0x000f640000000800 */
[--C-:B------:R-:W-:Y:S02]  /*c8b0*/  FFMA.FTZ R159, R159, c[0x0][0x2d0], -R124.reuse ;  /* 0x0000b4009f9f7a23 */ /* 0x100fe4000001087c */
[--C-:B------:R-:W-:Y:S02]  /*c8c0*/  FFMA.FTZ R162, R161, c[0x0][0x2d0], -R124.reuse ;  /* 0x0000b400a1a27a23 */ /* 0x100fe4000001087c */
[C---:B------:R-:W-:Y:S01]  /*c8d0*/  FMUL.FTZ R28, R3.reuse, R88 ;  /* 0x00000058031c7220 */ /* 0x040fe20000410000 */
[C---:B------:R-:W-:Y:S03]  /*c8e0*/  HMMA.16816.F32.BF16 R24, R112.reuse, R30, R24 ;  /* 0x0000001e7018723c */ /* 0x040fe60000041818 */
[----:B------:R-:W-:Y:S01]  /*c8f0*/  MUFU.EX2 R141, R141 ;  /* 0x0000008d008d7308 */ /* 0x000fe20000000800 */
[----:B------:R-:W-:Y:S02]  /*c900*/  FMUL.FTZ R29, R3, R89 ;  /* 0x00000059031d7220 */ /* 0x000fe40000410000 */
[--C-:B------:R-:W-:Y:S02]  /*c910*/  FFMA.FTZ R161, R166, c[0x0][0x2d0], -R125.reuse ;  /* 0x0000b400a6a17a23 */ /* 0x100fe4000001087d */
[C---:B------:R-:W-:Y:S04]  /*c920*/  FMUL.FTZ R30, R2.reuse, R90 ;  /* 0x0000005a021e7220 */ /* 0x040fe80000410000 */
[----:B------:R-:W-:Y:S01]  /*c930*/  FMUL.FTZ R31, R2, R91 ;  /* 0x0000005b021f7220 */ /* 0x000fe20000410000 */
[----:B------:R-:W1:Y:S01]  /*c940*/  MUFU.EX2 R148, R148 ;  /* 0x0000009400947308 */ /* 0x000e620000000800 */
[----:B------:R-:W-:Y:S01]  /*c950*/  LDSM.16.MT88.4 R88, [R212+0x3900] ;  /* 0x00390000d458783b */ /* 0x000fe20000004200 */
[--C-:B------:R-:W-:Y:S02]  /*c960*/  FFMA.FTZ R166, R168, c[0x0][0x2d0], -R125.reuse ;  /* 0x0000b400a8a67a23 */ /* 0x100fe4000001087d */
[--C-:B------:R-:W-:Y:S02]  /*c970*/  FFMA.FTZ R163, R163, c[0x0][0x2d0], -R124.reuse ;  /* 0x0000b400a3a37a23 */ /* 0x100fe4000001087c */
[C---:B------:R-:W-:Y:S03]  /*c980*/  HMMA.16816.F32.BF16 R28, R112.reuse, R36, R28 ;  /* 0x00000024701c723c */ /* 0x040fe6000004181c */
[--C-:B------:R-:W-:Y:S01]  /*c990*/  FFMA.FTZ R168, R169, c[0x0][0x2d0], -R124.reuse ;  /* 0x0000b400a9a87a23 */ /* 0x100fe2000001087c */
[----:B------:R-:W-:Y:S01]  /*c9a0*/  MUFU.EX2 R143, R143 ;  /* 0x0000008f008f7308 */ /* 0x000fe20000000800 */
[--C-:B------:R-:W-:Y:S02]  /*c9b0*/  FFMA.FTZ R169, R244, c[0x0][0x2d0], -R125.reuse ;  /* 0x0000b400f4a97a23 */ /* 0x100fe4000001087d */
[C---:B------:R-:W-:Y:S01]  /*c9c0*/  FMUL.FTZ R36, R3.reuse, R80 ;  /* 0x0000005003247220 */ /* 0x040fe20000410000 */
[C---:B------:R-:W-:Y:S04]  /*c9d0*/  HMMA.16816.F32.BF16 R32, R112.reuse, R38, R32 ;  /* 0x000000267020723c */ /* 0x040fe80000041820 */
[----:B------:R-:W-:Y:S02]  /*c9e0*/  FMUL.FTZ R37, R3, R81 ;  /* 0x0000005103257220 */ /* 0x000fe40000410000 */
        /* <DEDUP_REMOVED lines=17> */
[----:B------:R-:W-:Y:S01]  /*cb00*/  MUFU.EX2 R159, R159 ;  /* 0x0000009f009f7308 */ /* 0x000fe20000000800 */
[----:B------:R-:W2:Y:S01]  /*cb10*/  LDSM.16.MT88.4 R72, [R212+0x900] ;  /* 0x00090000d448783b */ /* 0x000ea20000004200 */
[--C-:B------:R-:W-:Y:S02]  /*cb20*/  FFMA.FTZ R167, R167, c[0x0][0x2d0], -R124.reuse ;  /* 0x0000b400a7a77a23 */ /* 0x100fe4000001087c */
[--C-:B------:R-:W-:Y:S02]  /*cb30*/  FFMA.FTZ R170, R165, c[0x0][0x2d0], -R124.reuse ;  /* 0x0000b400a5aa7a23 */ /* 0x100fe4000001087c */
[C---:B---3--:R-:W-:Y:S03]  /*cb40*/  HMMA.16816.F32.BF16 R44, R112.reuse, R84, R44 ;  /* 0x00000054702c723c */ /* 0x048fe6000004182c */
[--C-:B------:R-:W-:Y:S01]  /*cb50*/  FFMA.FTZ R165, R160, c[0x0][0x2d0], -R125.reuse ;  /* 0x0000b400a0a57a23 */ /* 0x100fe2000001087d */
[----:B------:R-:W3:Y:S01]  /*cb60*/  MUFU.EX2 R162, R162 ;  /* 0x000000a200a27308 */ /* 0x000ee20000000800 */
[--C-:B------:R-:W-:Y:S02]  /*cb70*/  FFMA.FTZ R160, R153, c[0x0][0x2d0], -R124.reuse ;  /* 0x0000b40099a07a23 */ /* 0x100fe4000001087c */
[--C-:B------:R-:W-:Y:S01]  /*cb80*/  FFMA.FTZ R153, R156, c[0x0][0x2d0], -R125.reuse ;  /* 0x0000b4009c997a23 */ /* 0x100fe2000001087d */
[C---:B------:R-:W-:Y:S01]  /*cb90*/  HMMA.16816.F32.BF16 R48, R112.reuse, R86, R48 ;  /* 0x000000567030723c */ /* 0x040fe20000041830 */
[----:B------:R-:W-:Y:S03]  /*cba0*/  LDSM.16.MT88.4 R84, [R208+0x900] ;  /* 0x00090000d054783b */ /* 0x000fe60000004200 */
[--C-:B------:R-:W-:Y:S02]  /*cbb0*/  FFMA.FTZ R156, R149, c[0x0][0x2d0], -R124.reuse ;  /* 0x0000b400959c7a23 */ /* 0x100fe4000001087c */
[----:B------:R-:W-:Y:S01]  /*cbc0*/  MUFU.EX2 R165, R165 ;  /* 0x000000a500a57308 */ /* 0x000fe20000000800 */
[--C-:B------:R-:W-:Y:S01]  /*cbd0*/  FFMA.FTZ R142, R142, c[0x0][0x2d0], -R125.reuse ;  /* 0x0000b4008e8e7a23 */ /* 0x100fe2000001087d */
[C---:B----4-:R-:W-:Y:S04]  /*cbe0*/  HMMA.16816.F32.BF16 R52, R112.reuse, R76, R52 ;  /* 0x0000004c7034723c */ /* 0x050fe80000041834 */
[--C-:B------:R-:W-:Y:S02]  /*cbf0*/  FFMA.FTZ R149, R150, c[0x0][0x2d0], -R125.reuse ;  /* 0x0000b40096957a23 */ /* 0x100fe4000001087d */
[--C-:B------:R-:W-:Y:S02]  /*cc00*/  FFMA.FTZ R150, R127, c[0x0][0x2d0], -R124.reuse ;  /* 0x0000b4007f967a23 */ /* 0x100fe4000001087c */
[C---:B------:R-:W-:Y:S01]  /*cc10*/  HMMA.16816.F32.BF16 R56, R112.reuse, R78, R56 ;  /* 0x0000004e7038723c */ /* 0x040fe20000041838 */
[----:B------:R-:W4:Y:S01]  /*cc20*/  LDSM.16.MT88.4 R76, [R210+0x900] ;  /* 0x00090000d24c783b */ /* 0x000f220000004200 */
[----:B------:R-:W-:Y:S02]  /*cc30*/  MUFU.EX2 R160, R160 ;  /* 0x000000a000a07308 */ /* 0x000fe40000000800 */
[--C-:B------:R-:W-:Y:S02]  /*cc40*/  FFMA.FTZ R139, R139, c[0x0][0x2d0], -R124.reuse ;  /* 0x0000b4008b8b7a23 */ /* 0x100fe4000001087c */
[--C-:B------:R-:W-:Y:S02]  /*cc50*/  FFMA.FTZ R140, R140, c[0x0][0x2d0], -R125.reuse ;  /* 0x0000b4008c8c7a23 */ /* 0x100fe4000001087d */
[C---:B-1----:R-:W-:Y:S04]  /*cc60*/  HMMA.16816.F32.BF16 R60, R112.reuse, R68, R60 ;  /* 0x00000044703c723c */ /* 0x042fe8000004183c */
[----:B------:R-:W-:Y:S01]  /*cc70*/  MUFU.EX2 R153, R153 ;  /* 0x0000009900997308 */ /* 0x000fe20000000800 */
[----:B------:R-:W-:Y:S02]  /*cc80*/  FFMA.FTZ R125, R126, c[0x0][0x2d0], -R125 ;  /* 0x0000b4007e7d7a23 */ /* 0x000fe4000001087d */
[----:B--2---:R-:W-:Y:S01]  /*cc90*/  F2FP.BF16.PACK_AB R68, R136, R135 ;  /* 0x000000878844723e */ /* 0x004fe200000010ff */
[----:B------:R-:W-:Y:S04]  /*cca0*/  HMMA.16816.F32.BF16 R64, R112, R70, R64 ;  /* 0x000000467040723c */ /* 0x000fe80000041840 */
[----:B-----5:R-:W-:Y:S01]  /*ccb0*/  F2FP.BF16.PACK_AB R69, R138, R137 ;  /* 0x000000898a45723e */ /* 0x020fe200000010ff */
[--C-:B------:R-:W-:Y:S01]  /*ccc0*/  FFMA.FTZ R118, R118, c[0x0][0x2d0], -R124.reuse ;  /* 0x0000b40076767a23 */ /* 0x100fe2000001087c */
[----:B------:R-:W-:Y:S01]  /*ccd0*/  MUFU.EX2 R156, R156 ;  /* 0x0000009c009c7308 */ /* 0x000fe20000000800 */
[----:B------:R-:W-:Y:S01]  /*cce0*/  F2FP.BF16.PACK_AB R70, R148, R141 ;  /* 0x0000008d9446723e */ /* 0x000fe200000010ff */
[----:B------:R-:W-:Y:S01]  /*ccf0*/  FFMA.FTZ R124, R117, c[0x0][0x2d0], -R124 ;  /* 0x0000b400757c7a23 */ /* 0x000fe2000001087c */
[----:B------:R-:W-:Y:S03]  /*cd00*/  F2FP.BF16.PACK_AB R71, R152, R143 ;  /* 0x0000008f9847723e */ /* 0x000fe600000010ff */
[----:B------:R-:W-:Y:S01]  /*cd10*/  FFMA.FTZ R134, R3, R228, R134 ;  /* 0x000000e403867223 */ /* 0x000fe20000010086 */
[----:B------:R-:W-:Y:S01]  /*cd20*/  MOV R3, R0 ;  /* 0x0000000000037202 */ /* 0x000fe20000000f00 */
[----:B------:R-:W-:Y:S02]  /*cd30*/  FFMA.FTZ R130, R2, R229, R130 ;  /* 0x000000e502827223 */ /* 0x000fe40000010082 */
[C---:B------:R-:W-:Y:S01]  /*cd40*/  HMMA.16816.F32.BF16 R4, R68.reuse, R72, R4 ;  /* 0x000000484404723c */ /* 0x040fe20000041804 */
[----:B------:R-:W-:Y:S04]  /*cd50*/  MUFU.EX2 R161, R161 ;  /* 0x000000a100a17308 */ /* 0x000fe80000000800 */
[----:B------:R-:W-:Y:S02]  /*cd60*/  FADD.FTZ R133, R133, R134 ;  /* 0x0000008685857221 */ /* 0x000fe40000010000 */
[----:B------:R-:W-:Y:S01]  /*cd70*/  FADD.FTZ R129, R129, R130 ;  /* 0x0000008281817221 */ /* 0x000fe20000010000 */
[C---:B------:R-:W-:Y:S01]  /*cd80*/  HMMA.16816.F32.BF16 R8, R68.reuse, R74, R8 ;  /* 0x0000004a4408723c */ /* 0x040fe20000041808 */
[----:B------:R-:W1:Y:S02]  /*cd90*/  LDSM.16.MT88.4 R72, [R210+0x3900] ;  /* 0x00390000d248783b */ /* 0x000e640000004200 */
[----:B------:R-:W2:Y:S01]  /*cda0*/  MUFU.EX2 R166, R166 ;  /* 0x000000a600a67308 */ /* 0x000ea20000000800 */
[----:B------:R-:W-:Y:S02]  /*cdb0*/  FADD.FTZ R132, R132, R133 ;  /* 0x0000008584847221 */ /* 0x000fe40000010000 */
[----:B------:R-:W-:Y:S02]  /*cdc0*/  FADD.FTZ R2, R128, R129 ;  /* 0x0000008180027221 */ /* 0x000fe40000010000 */
[C---:B----4-:R-:W-:Y:S04]  /*cdd0*/  HMMA.16816.F32.BF16 R12, R68.reuse, R76, R12 ;  /* 0x0000004c440c723c */ /* 0x050fe8000004180c */
[----:B------:R-:W-:Y:S01]  /*cde0*/  FADD.FTZ R132, R131, R132 ;  /* 0x0000008483847221 */ /* 0x000fe20000010000 */
[----:B------:R-:W-:Y:S01]  /*cdf0*/  MUFU.EX2 R163, R163 ;  /* 0x000000a300a37308 */ /* 0x000fe20000000800 */
[----:B------:R-:W-:Y:S01]  /*ce00*/  FADD.FTZ R2, R119, R2 ;  /* 0x0000000277027221 */ /* 0x000fe20000010000 */
[----:B------:R-:W-:Y:S01]  /*ce10*/  MOV R119, R116 ;  /* 0x0000007400777202 */ /* 0x000fe20000000f00 */
[C---:B------:R-:W-:Y:S01]  /*ce20*/  HMMA.16816.F32.BF16 R16, R68.reuse, R78, R16 ;  /* 0x0000004e4410723c */ /* 0x040fe20000041810 */
[----:B------:R-:W4:Y:S03]  /*ce30*/  LDSM.16.MT88.4 R76, [R209+0x3900] ;  /* 0x00390000d14c783b */ /* 0x000f260000004200 */
[----:B------:R-:W-:Y:S02]  /*ce40*/  FADD.FTZ R135, R135, R132 ;  /* 0x0000008487877221 */ /* 0x000fe40000010000 */
[----:B------:R-:W-:Y:S01]  /*ce50*/  FADD.FTZ R137, R137, R2 ;  /* 0x0000000289897221 */ /* 0x000fe20000010000 */
[----:B------:R-:W5:Y:S01]  /*ce60*/  MUFU.EX2 R168, R168 ;  /* 0x000000a800a87308 */ /* 0x000f620000000800 */
[C---:B------:R-:W-:Y:S04]  /*ce70*/  HMMA.16816.F32.BF16 R20, R68.reuse, R80, R20 ;  /* 0x000000504414723c */ /* 0x040fe80000041814 */
[----:B------:R-:W-:Y:S02]  /*ce80*/  FADD.FTZ R136, R136, R135 ;  /* 0x0000008788887221 */ /* 0x000fe40000010000 */
[----:B------:R-:W-:Y:S02]  /*ce90*/  FADD.FTZ R138, R138, R137 ;  /* 0x000000898a8a7221 */ /* 0x000fe40000010000 */
[C---:B------:R-:W-:Y:S01]  /*cea0*/  HMMA.16816.F32.BF16 R24, R68.reuse, R82, R24 ;  /* 0x000000524418723c */ /* 0x040fe20000041818 */
[----:B------:R-:W2:Y:S01]  /*ceb0*/  LDSM.16.MT88.4 R80, [R208+0x3900] ;  /* 0x00390000d050783b */ /* 0x000ea20000004200 */
        /* <DEDUP_REMOVED lines=8> */
[----:B------:R-:W-:Y:S05]  /*cf40*/  LDSM.16.MT88.4 R84, [R210+0x1100] ;  /* 0x00110000d254783b */ /* 0x000fea0000004200 */
[----:B------:R-:W-:Y:S02]  /*cf50*/  MUFU.EX2 R171, R171 ;  /* 0x000000ab00ab7308 */ /* 0x000fe40000000800 */
[C---:B------:R-:W-:Y:S08]  /*cf60*/  HMMA.16816.F32.BF16 R36, R68.reuse, R88, R36 ;  /* 0x000000584424723c */ /* 0x040ff00000041824 */
[C---:B------:R-:W-:Y:S01]  /*cf70*/  HMMA.16816.F32.BF16 R40, R68.reuse, R90, R40 ;  /* 0x0000005a4428723c */ /* 0x040fe20000041828 */
[----:B------:R-:W-:Y:S01]  /*cf80*/  LDSM.16.MT88.4 R88, [R208+0x4100] ;  /* 0x00410000d058783b */ /* 0x000fe20000004200 */
[----:B------:R-:W-:Y:S06]  /*cf90*/  MUFU.EX2 R244, R244 ;  /* 0x000000f400f47308 */ /* 0x000fec0000000800 */
[C---:B-1----:R-:W-:Y:S04]  /*cfa0*/  HMMA.16816.F32.BF16 R44, R68.reuse, R72, R44 ;  /* 0x00000048442c723c */ /* 0x042fe8000004182c */
[----:B------:R-:W-:Y:S04]  /*cfb0*/  MUFU.EX2 R240, R240 ;  /* 0x000000f000f07308 */ /* 0x000fe80000000800 */
[C---:B------:R-:W-:Y:S01]  /*cfc0*/  HMMA.16816.F32.BF16 R48, R68.reuse, R74, R48 ;  /* 0x0000004a4430723c */ /* 0x040fe20000041830 */
[----:B------:R-:W1:Y:S05]  /*cfd0*/  LDSM.16.MT88.4 R72, [R212+0x1100] ;  /* 0x00110000d448783b */ /* 0x000e6a0000004200 */
[----:B------:R-:W-:Y:S02]  /*cfe0*/  MUFU.EX2 R241, R241 ;  /* 0x000000f100f17308 */ /* 0x000fe40000000800 */
[C---:B----4-:R-:W-:Y:S08]  /*cff0*/  HMMA.16816.F32.BF16 R52, R68.reuse, R76, R52 ;  /* 0x0000004c4434723c */ /* 0x050ff00000041834 */
[C---:B------:R-:W-:Y:S01]  /*d000*/  HMMA.16816.F32.BF16 R56, R68.reuse, R78, R56 ;  /* 0x0000004e4438723c */ /* 0x040fe20000041838 */
[----:B------:R-:W4:Y:S01]  /*d010*/  LDSM.16.MT88.4 R76, [R209+0x1100] ;  /* 0x00110000d14c783b */ /* 0x000f220000004200 */
[----:B------:R-:W-:Y:S06]  /*d020*/  MUFU.EX2 R167, R167 ;  /* 0x000000a700a77308 */ /* 0x000fec0000000800 */
[C---:B--2---:R-:W-:Y:S04]  /*d030*/  HMMA.16816.F32.BF16 R60, R68.reuse, R80, R60 ;  /* 0x00000050443c723c */ /* 0x044fe8000004183c */
[----:B------:R-:W-:Y:S04]  /*d040*/  MUFU.EX2 R170, R170 ;  /* 0x000000aa00aa7308 */ /* 0x000fe80000000800 */
[----:B------:R-:W-:Y:S01]  /*d050*/  HMMA.16816.F32.BF16 R64, R68, R82, R64 ;  /* 0x000000524440723c */ /* 0x000fe20000041840 */
[----:B------:R-:W2:Y:S05]  /*d060*/  LDSM.16.MT88.4 R80, [R208+0x1100] ;  /* 0x00110000d050783b */ /* 0x000eaa0000004200 */
[----:B------:R-:W-:Y:S01]  /*d070*/  MUFU.EX2 R142, R142 ;  /* 0x0000008e008e7308 */ /* 0x000fe20000000800 */
[----:B------:R-:W-:Y:S01]  /*d080*/  F2FP.BF16.PACK_AB R68, R155, R158 ;  /* 0x0000009e9b44723e */ /* 0x000fe200000010ff */
[----:B------:R-:W-:Y:S01]  /*d090*/  FADD.FTZ R158, R158, R141 ;  /* 0x0000008d9e9e7221 */ /* 0x000fe20000010000 */
[----:B---3--:R-:W-:Y:S03]  /*d0a0*/  F2FP.BF16.PACK_AB R69, R162, R159 ;  /* 0x0000009fa245723e */ /* 0x008fe600000010ff */
[----:B------:R-:W-:Y:S01]  /*d0b0*/  F2FP.BF16.PACK_AB R70, R166, R161 ;  /* 0x000000a1a646723e */ /* 0x000fe200000010ff */
[----:B------:R-:W-:Y:S01]  /*d0c0*/  FADD.FTZ R159, R159, R152 ;  /* 0x000000989f9f7221 */ /* 0x000fe20000010000 */
[----:B-----5:R-:W-:Y:S01]  /*d0d0*/  F2FP.BF16.PACK_AB R71, R168, R163 ;  /* 0x000000a3a847723e */ /* 0x020fe200000010ff */
[----:B------:R-:W-:Y:S01]  /*d0e0*/  FADD.FTZ R158, R155, R158 ;  /* 0x0000009e9b9e7221 */ /* 0x000fe20000010000 */
[----:B------:R-:W-:Y:S01]  /*d0f0*/  MUFU.EX2 R149, R149 ;  /* 0x0000009500957308 */ /* 0x000fe20000000800 */
[----:B------:R-:W-:Y:S02]  /*d100*/  FADD.FTZ R162, R162, R159 ;  /* 0x0000009fa2a27221 */ /* 0x000fe40000010000 */
[----:B------:R-:W-:Y:S02]  /*d110*/  FADD.FTZ R161, R161, R158 ;  /* 0x0000009ea1a17221 */ /* 0x000fe40000010000 */
[C---:B-1----:R-:W-:Y:S03]  /*d120*/  HMMA.16816.F32.BF16 R4, R68.reuse, R72, R4 ;  /* 0x000000484404723c */ /* 0x042fe60000041804 */
[----:B------:R-:W-:Y:S02]  /*d130*/  FADD.FTZ R163, R163, R162 ;  /* 0x000000a2a3a37221 */ /* 0x000fe40000010000 */
[----:B------:R-:W-:Y:S01]  /*d140*/  MUFU.EX2 R139, R139 ;  /* 0x0000008b008b7308 */ /* 0x000fe20000000800 */
[----:B------:R-:W-:Y:S02]  /*d150*/  FADD.FTZ R166, R166, R161 ;  /* 0x000000a1a6a67221 */ /* 0x000fe40000010000 */
[C---:B------:R-:W-:Y:S01]  /*d160*/  HMMA.16816.F32.BF16 R8, R68.reuse, R74, R8 ;  /* 0x0000004a4408723c */ /* 0x040fe20000041808 */
[----:B------:R-:W1:Y:S03]  /*d170*/  LDSM.16.MT88.4 R72, [R212+0x4100] ;  /* 0x00410000d448783b */ /* 0x000e660000004200 */
[----:B------:R-:W-:Y:S03]  /*d180*/  FADD.FTZ R168, R168, R163 ;  /* 0x000000a3a8a87221 */ /* 0x000fe60000010000 */
[----:B------:R-:W3:Y:S01]  /*d190*/  MUFU.EX2 R150, R150 ;  /* 0x0000009600967308 */ /* 0x000ee20000000800 */
[C---:B------:R-:W-:Y:S08]  /*d1a0*/  HMMA.16816.F32.BF16 R12, R68.reuse, R84, R12 ;  /* 0x00000054440c723c */ /* 0x040ff0000004180c */
[C---:B------:R-:W-:Y:S01]  /*d1b0*/  HMMA.16816.F32.BF16 R16, R68.reuse, R86, R16 ;  /* 0x000000564410723c */ /* 0x040fe20000041810 */
[----:B------:R-:W5:Y:S01]  /*d1c0*/  LDSM.16.MT88.4 R84, [R210+0x4100] ;  /* 0x00410000d254783b */ /* 0x000f620000004200 */
[----:B------:R-:W-:Y:S06]  /*d1d0*/  MUFU.EX2 R140, R140 ;  /* 0x0000008c008c7308 */ /* 0x000fec0000000800 */
[C---:B----4-:R-:W-:Y:S04]  /*d1e0*/  HMMA.16816.F32.BF16 R20, R68.reuse, R76, R20 ;  /* 0x0000004c4414723c */ /* 0x050fe80000041814 */
[----:B------:R3:W4:Y:S04]  /*d1f0*/  MUFU.EX2 R243, R125 ;  /* 0x0000007d00f37308 */ /* 0x0007280000000800 */
[C---:B------:R-:W-:Y:S01]  /*d200*/  HMMA.16816.F32.BF16 R24, R68.reuse, R78, R24 ;  /* 0x0000004e4418723c */ /* 0x040fe20000041818 */
[----:B------:R-:W5:Y:S05]  /*d210*/  LDSM.16.MT88.4 R76, [R209+0x4100] ;  /* 0x00410000d14c783b */ /* 0x000f6a0000004200 */
[----:B------:R-:W-:Y:S02]  /*d220*/  MUFU.EX2 R118, R118 ;  /* 0x0000007600767308 */ /* 0x000fe40000000800 */
[C---:B--2---:R-:W-:Y:S08]  /*d230*/  HMMA.16816.F32.BF16 R28, R68.reuse, R80, R28 ;  /* 0x00000050441c723c */ /* 0x044ff0000004181c */
[C---:B------:R-:W-:Y:S01]  /*d240*/  HMMA.16816.F32.BF16 R32, R68.reuse, R82, R32 ;  /* 0x000000524420723c */ /* 0x040fe20000041820 */
[----:B------:R-:W2:Y:S01]  /*d250*/  LDSM.16.MT88.4 R80, [R212+0x1900] ;  /* 0x00190000d450783b */ /* 0x000ea20000004200 */
[----:B------:R5:W5:Y:S02]  /*d260*/  MUFU.EX2 R117, R124 ;  /* 0x0000007c00757308 */ /* 0x000b640000000800 */
[----:B---3--:R-:W-:Y:S02]  /*d270*/  F2FP.BF16.PACK_AB R125, R150, R139 ;  /* 0x0000008b967d723e */ /* 0x008fe400000010ff */
[----:B----4-:R-:W-:Y:S02]  /*d280*/  F2FP.BF16.PACK_AB R126, R243, R140 ;  /* 0x0000008cf37e723e */ /* 0x010fe400000010ff */
[C---:B-1----:R-:W-:Y:S08]  /*d290*/  HMMA.16816.F32.BF16 R36, R68.reuse, R72, R36 ;  /* 0x000000484424723c */ /* 0x042ff00000041824 */
[C---:B------:R-:W-:Y:S01]  /*d2a0*/  HMMA.16816.F32.BF16 R40, R68.reuse, R74, R40 ;  /* 0x0000004a4428723c */ /* 0x040fe20000041828 */
[----:B------:R-:W1:Y:S07]  /*d2b0*/  LDSM.16.MT88.4 R72, [R210+0x1900] ;  /* 0x00190000d248783b */ /* 0x000e6e0000004200 */
[C---:B-----5:R-:W-:Y:S04]  /*d2c0*/  HMMA.16816.F32.BF16 R44, R68.reuse, R84, R44 ;  /* 0x00000054442c723c */ /* 0x060fe8000004182c */
[----:B------:R-:W-:Y:S02]  /*d2d0*/  F2FP.BF16.PACK_AB R124, R149, R142 ;  /* 0x0000008e957c723e */ /* 0x000fe400000010ff */
[----:B------:R-:W-:Y:S02]  /*d2e0*/  F2FP.BF16.PACK_AB R127, R117, R118 ;  /* 0x00000076757f723e */ /* 0x000fe400000010ff */
[C---:B------:R-:W-:Y:S01]  /*d2f0*/  HMMA.16816.F32.BF16 R48, R68.reuse, R86, R48 ;  /* 0x000000564430723c */ /* 0x040fe20000041830 */
[----:B------:R-:W-:Y:S07]  /*d300*/  LDSM.16.MT88.4 R84, [R208+0x1900] ;  /* 0x00190000d054783b */ /* 0x000fee0000004200 */
[C---:B------:R-:W-:Y:S08]  /*d310*/  HMMA.16816.F32.BF16 R52, R68.reuse, R76, R52 ;  /* 0x0000004c4434723c */ /* 0x040ff00000041834 */
[C---:B------:R-:W-:Y:S01]  /*d320*/  HMMA.16816.F32.BF16 R56, R68.reuse, R78, R56 ;  /* 0x0000004e4438723c */ /* 0x040fe20000041838 */
[----:B------:R-:W3:Y:S07]  /*d330*/  LDSM.16.MT88.4 R76, [R209+0x1900] ;  /* 0x00190000d14c783b */ /* 0x000eee0000004200 */
        /* <DEDUP_REMOVED lines=9> */
[----:B------:R-:W-:Y:S01]  /*d3d0*/  FADD.FTZ R169, R242, R169 ;  /* 0x000000a9f2a97221 */ /* 0x000fe20000010000 */
[----:B------:R-:W-:Y:S01]  /*d3e0*/  IADD3 R168, R238, -0x1, RZ ;  /* 0xffffffffeea87810 */ /* 0x000fe20007ffe0ff */
[----:B------:R-:W-:Y:S02]  /*d3f0*/  FADD.FTZ R244, R244, R171 ;  /* 0x000000abf4f47221 */ /* 0x000fe40000010000 */
[----:B------:R-:W-:Y:S01]  /*d400*/  FADD.FTZ R240, R240, R169 ;  /* 0x000000a9f0f07221 */ /* 0x000fe20000010000 */
[----:B------:R-:W-:Y:S01]  /*d410*/  MOV R238, R168 ;  /* 0x000000a800ee7202 */ /* 0x000fe20000000f00 */
[C---:B--2---:R-:W-:Y:S03]  /*d420*/  HMMA.16816.F32.BF16 R4, R68.reuse, R80, R4 ;  /* 0x000000504404723c */ /* 0x044fe60000041804 */
[----:B------:R-:W-:Y:S02]  /*d430*/  FADD.FTZ R167, R167, R244 ;  /* 0x000000f4a7a77221 */ /* 0x000fe40000010000 */
[----:B------:R-:W-:Y:S02]  /*d440*/  FADD.FTZ R241, R241, R240 ;  /* 0x000000f0f1f17221 */ /* 0x000fe40000010000 */
[----:B------:R-:W-:Y:S01]  /*d450*/  FADD.FTZ R170, R170, R167 ;  /* 0x000000a7aaaa7221 */ /* 0x000fe20000010000 */
[C---:B------:R-:W-:Y:S01]  /*d460*/  HMMA.16816.F32.BF16 R8, R68.reuse, R82, R8 ;  /* 0x000000524408723c */ /* 0x040fe20000041808 */
[----:B------:R-:W2:Y:S07]  /*d470*/  LDSM.16.MT88.4 R80, [R212+0x4900] ;  /* 0x00490000d450783b */ /* 0x000eae0000004200 */
        /* <DEDUP_REMOVED lines=8> */
[----:B------:R-:W-:Y:S07]  /*d500*/  LDSM.16.MT88.4 R84, [R208+0x2100] ;  /* 0x00210000d054783b */ /* 0x000fee0000004200 */
        /* <DEDUP_REMOVED lines=21> */
[C---:B---3--:R-:W-:Y:S03]  /*d660*/  HMMA.16816.F32.BF16 R4, R68.reuse, R76, R4 ;  /* 0x0000004c4404723c */ /* 0x048fe60000041804 */
[----:B------:R-:W-:Y:S02]  /*d670*/  FADD.FTZ R151, R151, R160 ;  /* 0x000000a097977221 */ /* 0x000fe40000010000 */
[----:B------:R-:W-:Y:S02]  /*d680*/  FADD.FTZ R153, R154, R153 ;  /* 0x000000999a997221 */ /* 0x000fe40000010000 */
[----:B------:R-:W-:Y:S01]  /*d690*/  FADD.FTZ R156, R156, R151 ;  /* 0x000000979c9c7221 */ /* 0x000fe20000010000 */
[C---:B------:R-:W-:Y:S01]  /*d6a0*/  HMMA.16816.F32.BF16 R8, R68.reuse, R78, R8 ;  /* 0x0000004e4408723c */ /* 0x040fe20000041808 */
[----:B------:R-:W3:Y:S03]  /*d6b0*/  LDSM.16.MT88.4 R76, [R212+0x5100] ;  /* 0x00510000d44c783b */ /* 0x000ee60000004200 */
[----:B------:R-:W-:Y:S02]  /*d6c0*/  FADD.FTZ R142, R142, R153 ;  /* 0x000000998e8e7221 */ /* 0x000fe40000010000 */
[----:B------:R-:W-:Y:S02]  /*d6d0*/  FADD.FTZ R139, R139, R156 ;  /* 0x0000009c8b8b7221 */ /* 0x000fe40000010000 */
[C---:B--2---:R-:W-:Y:S04]  /*d6e0*/  HMMA.16816.F32.BF16 R12, R68.reuse, R80, R12 ;  /* 0x00000050440c723c */ /* 0x044fe8000004180c */
[----:B------:R-:W-:Y:S02]  /*d6f0*/  FADD.FTZ R149, R149, R142 ;  /* 0x0000008e95957221 */ /* 0x000fe40000010000 */
[----:B------:R-:W-:Y:S02]  /*d700*/  FADD.FTZ R139, R150, R139 ;  /* 0x0000008b968b7221 */ /* 0x000fe40000010000 */
[C---:B------:R-:W-:Y:S01]  /*d710*/  HMMA.16816.F32.BF16 R16, R68.reuse, R82, R16 ;  /* 0x000000524410723c */ /* 0x040fe20000041810 */
[----:B------:R-:W2:Y:S03]  /*d720*/  LDSM.16.MT88.4 R80, [R210+0x5100] ;  /* 0x00510000d250783b */ /* 0x000ea60000004200 */
[----:B------:R-:W-:Y:S02]  /*d730*/  FADD.FTZ R140, R140, R149 ;  /* 0x000000958c8c7221 */ /* 0x000fe40000010000 */
[----:B------:R-:W-:Y:S02]  /*d740*/  FADD.FTZ R118, R118, R139 ;  /* 0x0000008b76767221 */ /* 0x000fe40000010000 */
[C---:B-1----:R-:W-:Y:S04]  /*d750*/  HMMA.16816.F32.BF16 R20, R68.reuse, R72, R20 ;  /* 0x000000484414723c */ /* 0x042fe80000041814 */
[----:B------:R-:W-:Y:S02]  /*d760*/  FADD.FTZ R228, R243, R140 ;  /* 0x0000008cf3e47221 */ /* 0x000fe40000010000 */
[----:B------:R-:W-:Y:S02]  /*d770*/  FADD.FTZ R229, R117, R118 ;  /* 0x0000007675e57221 */ /* 0x000fe40000010000 */
[C---:B------:R-:W-:Y:S01]  /*d780*/  HMMA.16816.F32.BF16 R24, R68.reuse, R74, R24 ;  /* 0x0000004a4418723c */ /* 0x040fe20000041818 */
[----:B------:R-:W1:Y:S07]  /*d790*/  LDSM.16.MT88.4 R72, [R208+0x5100] ;  /* 0x00510000d048783b */ /* 0x000e6e0000004200 */
[C---:B------:R-:W-:Y:S08]  /*d7a0*/  HMMA.16816.F32.BF16 R28, R68.reuse, R84, R28 ;  /* 0x00000054441c723c */ /* 0x040ff0000004181c */
[C---:B------:R-:W-:Y:S01]  /*d7b0*/  HMMA.16816.F32.BF16 R32, R68.reuse, R86, R32 ;  /* 0x000000564420723c */ /* 0x040fe20000041820 */
[----:B------:R-:W4:Y:S07]  /*d7c0*/  LDSM.16.MT88.4 R84, [R208+0x2900] ;  /* 0x00290000d054783b */ /* 0x000f2e0000004200 */
[C---:B---3--:R-:W-:Y:S08]  /*d7d0*/  HMMA.16816.F32.BF16 R36, R68.reuse, R76, R36 ;  /* 0x0000004c4424723c */ /* 0x048ff00000041824 */
[C---:B------:R-:W-:Y:S01]  /*d7e0*/  HMMA.16816.F32.BF16 R40, R68.reuse, R78, R40 ;  /* 0x0000004e4428723c */ /* 0x040fe20000041828 */
[----:B------:R-:W3:Y:S07]  /*d7f0*/  LDSM.16.MT88.4 R76, [R212+0x5900] ;  /* 0x00590000d44c783b */ /* 0x000eee0000004200 */
[C---:B--2---:R-:W-:Y:S08]  /*d800*/  HMMA.16816.F32.BF16 R44, R68.reuse, R80, R44 ;  /* 0x00000050442c723c */ /* 0x044ff0000004182c */
[C---:B------:R-:W-:Y:S08]  /*d810*/  HMMA.16816.F32.BF16 R48, R68.reuse, R82, R48 ;  /* 0x000000524430723c */ /* 0x040ff00000041830 */
[C---:B------:R-:W-:Y:S08]  /*d820*/  HMMA.16816.F32.BF16 R52, R68.reuse, R88, R52 ;  /* 0x000000584434723c */ /* 0x040ff00000041834 */
[C---:B------:R-:W-:Y:S08]  /*d830*/  HMMA.16816.F32.BF16 R56, R68.reuse, R90, R56 ;  /* 0x0000005a4438723c */ /* 0x040ff00000041838 */
[C---:B-1----:R-:W-:Y:S08]  /*d840*/  HMMA.16816.F32.BF16 R60, R68.reuse, R72, R60 ;  /* 0x00000048443c723c */ /* 0x042ff0000004183c */
[----:B------:R-:W-:Y:S01]  /*d850*/  HMMA.16816.F32.BF16 R64, R68, R74, R64 ;  /* 0x0000004a4440723c */ /* 0x000fe20000041840 */
[----:B------:R-:W1:Y:S07]  /*d860*/  LDSM.16.MT88.4 R68, [R210+0x5900] ;  /* 0x00590000d244783b */ /* 0x000e6e0000004200 */
[C---:B------:R-:W-:Y:S01]  /*d870*/  HMMA.16816.F32.BF16 R112, R124.reuse, R108, R4 ;  /* 0x0000006c7c70723c */ /* 0x040fe20000041804 */
[----:B------:R-:W2:Y:S07]  /*d880*/  LDSM.16.MT88.4 R4, [R209+0x5900] ;  /* 0x00590000d104783b */ /* 0x000eae0000004200 */
        /* <DEDUP_REMOVED lines=8> */
[C---:B---3--:R-:W-:Y:S08]  /*d910*/  HMMA.16816.F32.BF16 R80, R124.reuse, R76, R36 ;  /* 0x0000004c7c50723c */ /* 0x048ff00000041824 */
[C---:B------:R-:W-:Y:S08]  /*d920*/  HMMA.16816.F32.BF16 R76, R124.reuse, R78, R40 ;  /* 0x0000004e7c4c723c */ /* 0x040ff00000041828 */
[C---:B-1----:R-:W-:Y:S08]  /*d930*/  HMMA.16816.F32.BF16 R72, R124.reuse, R68, R44 ;  /* 0x000000447c48723c */ /* 0x042ff0000004182c */
[C---:B------:R-:W-:Y:S08]  /*d940*/  HMMA.16816.F32.BF16 R68, R124.reuse, R70, R48 ;  /* 0x000000467c44723c */ /* 0x040ff00000041830 */
[C---:B--2---:R-:W-:Y:S08]  /*d950*/  HMMA.16816.F32.BF16 R52, R124.reuse, R4, R52 ;  /* 0x000000047c34723c */ /* 0x044ff00000041834 */
[C---:B------:R-:W-:Y:S08]  /*d960*/  HMMA.16816.F32.BF16 R56, R124.reuse, R6, R56 ;  /* 0x000000067c38723c */ /* 0x040ff00000041838 */
[C---:B-----5:R-:W-:Y:S08]  /*d970*/  HMMA.16816.F32.BF16 R60, R124.reuse, R8, R60 ;  /* 0x000000087c3c723c */ /* 0x060ff0000004183c */
[----:B------:R-:W-:Y:S01]  /*d980*/  HMMA.16816.F32.BF16 R64, R124, R10, R64 ;  /* 0x0000000a7c40723c */ /* 0x000fe20000041840 */
[----:B------:R-:W-:-:S07]  /*d990*/  @P0 BRA `(.L_x_53) ;  /* 0xffffce9000000947 */ /* 0x000fce000383ffff */
.L_x_50:
[----:B------:R-:W-:-:S13]  /*d9a0*/  ISETP.GE.AND P0, PT, R168, R215, PT ;  /* 0x000000d7a800720c */ /* 0x000fda0003f06270 */
[----:B------:R-:W-:Y:S05]  /*d9b0*/  @!P0 BRA `(.L_x_54) ;  /* 0x000044f000008947 */ /* 0x000fea0003800000 */
[----:B------:R-:W-:Y:S01]  /*d9c0*/  SHF.R.S32.HI R4, RZ, 0x1f, R231 ;  /* 0x0000001fff047819 */ /* 0x000fe200000114e7 */
[----:B------:R-:W-:Y:S01]  /*d9d0*/  IMAD.MOV.U32 R2, RZ, RZ, R116 ;  /* 0x000000ffff027224 */ /* 0x000fe200078e0074 */
[C---:B------:R-:W-:Y:S01]  /*d9e0*/  SHF.L.U64.HI R233, R230.reuse, 0x1, R233 ;  /* 0x00000001e6e97819 */ /* 0x040fe200000102e9 */
[----:B------:R-:W-:Y:S01]  /*d9f0*/  IMAD.MOV.U32 R3, RZ, RZ, R0 ;  /* 0x000000ffff037224 */ /* 0x000fe200078e0000 */
[C---:B------:R-:W-:Y:S01]  /*da00*/  SHF.L.U64.HI R169, R231.reuse, 0x1, R4 ;  /* 0x00000001e7a97819 */ /* 0x040fe20000010204 */
[----:B------:R-:W-:Y:S01]  /*da10*/  IMAD.SHL.U32 R230, R230, 0x2, RZ ;  /* 0x00000002e6e67824 */ /* 0x000fe200078e00ff */
[----:B------:R-:W-:Y:S02]  /*da20*/  SHF.L.U32 R231, R231, 0x1, RZ ;  /* 0x00000001e7e77819 */ /* 0x000fe400000006ff */
.L_x_64:
[----:B------:R-:W-:Y:S04]  /*da30*/  DEPBAR.LE SB0, 0x0 ;  /* 0x000080000000791a */ /* 0x000fe80000000000 */
[----:B------:R-:W-:Y:S01]  /*da40*/  BAR.SYNC.DEFER_BLOCKING 0x0 ;  /* 0x0000000000007b1d */ /* 0x000fe20000010000 */
[----:B------:R-:W-:Y:S01]  /*da50*/  SHF.R.S32.HI R21, RZ, 0x1f, R217 ;  /* 0x0000001fff157819 */ /* 0x000fe200000114d9 */
[----:B------:R-:W-:Y:S01]  /*da60*/  IMAD.WIDE.U32 R30, R217, c[0x0][0x208], RZ ;  /* 0x00008200d91e7a25 */ /* 0x000fe200078e00ff */
[----:B------:R-:W-:Y:S03]  /*da70*/  SHF.R.S32.HI R29, RZ, 0x1f, R216 ;  /* 0x0000001fff1d7819 */ /* 0x000fe600000114d8 */
[----:B------:R-:W-:Y:S02]  /*da80*/  IMAD R21, R21, c[0x0][0x208], RZ ;  /* 0x0000820015157a24 */ /* 0x000fe400078e02ff */
[----:B------:R-:W-:Y:S02]  /*da90*/  IMAD R29, R29, c[0x0][0x218], RZ ;  /* 0x000086001d1d7a24 */ /* 0x000fe400078e02ff */
[----:B------:R-:W-:Y:S02]  /*daa0*/  IMAD R21, R217, c[0x0][0x20c], R21 ;  /* 0x00008300d9157a24 */ /* 0x000fe400078e0215 */
[C---:B------:R-:W-:Y:S03]  /*dab0*/  IMAD R29, R216.reuse, c[0x0][0x21c], R29 ;  /* 0x00008700d81d7a24 */ /* 0x040fe600078e021d */
[----:B------:R-:W-:Y:S05]  /*dac0*/  IADD3 R31, R31, R21, RZ ;  /* 0x000000151f1f7210 */ /* 0x000fea0007ffe0ff */
[----:B------:R-:W-:Y:S01]  /*dad0*/  IMAD.WIDE.U32 R30, R216, c[0x0][0x218], R30 ;  /* 0x00008600d81e7a25 */ /* 0x000fe200078e001e */
[----:B------:R-:W1:Y:S04]  /*dae0*/  LDSM.16.M88.4 R8, [R214+0x8100] ;  /* 0x00810000d608783b */ /* 0x000e680000000200 */
[----:B------:R-:W-:Y:S04]  /*daf0*/  IADD3 R0, P0, R30, UR18, RZ ;  /* 0x000000121e007c10 */ /* 0x000fe8000ff1e0ff */
[----:B------:R-:W-:Y:S02]  /*db00*/  IADD3.X R29, R31, UR16, R29, P0, !PT ;  /* 0x000000101f1d7c10 */ /* 0x000fe400087fe41d */
[C---:B------:R-:W-:Y:S01]  /*db10*/  LEA R45, P0, R0.reuse, c[0x0][0x1f8], 0x1 ;  /* 0x00007e00002d7a11 */ /* 0x040fe200078008ff */
[----:B------:R-:W2:Y:S03]  /*db20*/  LDSM.16.M88.4 R16, [R214+0x8900] ;  /* 0x00890000d610783b */ /* 0x000ea60000000200 */
[----:B------:R-:W-:Y:S05]  /*db30*/  LEA.HI.X R149, R0, c[0x0][0x1fc], R29, 0x1, P0 ;  /* 0x00007f0000957a11 */ /* 0x000fea00000f0c1d */
[----:B------:R-:W3:Y:S08]  /*db40*/  LDSM.16.M88.4 R24, [R214+0x9100] ;  /* 0x00910000d618783b */ /* 0x000ef00000000200 */
[----:B------:R-:W4:Y:S08]  /*db50*/  LDSM.16.M88.4 R32, [R214+0x9900] ;  /* 0x00990000d620783b */ /* 0x000f300000000200 */
[----:B------:R-:W5:Y:S01]  /*db60*/  LDSM.16.M88.4 R40, [R214+0xa100] ;  /* 0x00a10000d628783b */ /* 0x000f620000000200 */
[C---:B-1----:R-:W-:Y:S07]  /*db70*/  HMMA.16816.F32.BF16 R4, R120.reuse, R8, RZ ;  /* 0x000000087804723c */ /* 0x042fee00000418ff */
[----:B------:R-:W-:Y:S01]  /*db80*/  LDSM.16.M88.4 R48, [R214+0xa900] ;  /* 0x00a90000d630783b */ /* 0x000fe20000000200 */
[C---:B------:R-:W-:Y:S07]  /*db90*/  HMMA.16816.F32.BF16 R8, R120.reuse, R10, RZ ;  /* 0x0000000a7808723c */ /* 0x040fee00000418ff */
[----:B------:R-:W-:Y:S01]  /*dba0*/  LDSM.16.M88.4 R116, [R213] ;  /* 0x00000000d574783b */ /* 0x000fe20000000200 */
[C---:B--2---:R-:W-:Y:S07]  /*dbb0*/  HMMA.16816.F32.BF16 R12, R120.reuse, R16, RZ ;  /* 0x00000010780c723c */ /* 0x044fee00000418ff */
[----:B------:R-:W-:Y:S01]  /*dbc0*/  LDSM.16.M88.4 R124, [R207] ;  /* 0x00000000cf7c783b */ /* 0x000fe20000000200 */
[C---:B------:R-:W-:Y:S07]  /*dbd0*/  HMMA.16816.F32.BF16 R16, R120.reuse, R18, RZ ;  /* 0x000000127810723c */ /* 0x040fee00000418ff */
[----:B------:R-:W-:Y:S01]  /*dbe0*/  LDSM.16.M88.4 R128, [R206] ;  /* 0x00000000ce80783b */ /* 0x000fe20000000200 */
[C---:B---3--:R-:W-:Y:S07]  /*dbf0*/  HMMA.16816.F32.BF16 R20, R120.reuse, R24, RZ ;  /* 0x000000187814723c */ /* 0x048fee00000418ff */
[----:B------:R-:W-:Y:S01]  /*dc00*/  LDSM.16.M88.4 R132, [R205] ;  /* 0x00000000cd84783b */ /* 0x000fe20000000200 */
[C---:B------:R-:W-:Y:S07]  /*dc10*/  HMMA.16816.F32.BF16 R24, R120.reuse, R26, RZ ;  /* 0x0000001a7818723c */ /* 0x040fee00000418ff */
[----:B------:R-:W-:Y:S01]  /*dc20*/  LDSM.16.M88.4 R136, [R204] ;  /* 0x00000000cc88783b */ /* 0x000fe20000000200 */
[C---:B----4-:R-:W-:Y:S07]  /*dc30*/  HMMA.16816.F32.BF16 R28, R120.reuse, R32, RZ ;  /* 0x00000020781c723c */ /* 0x050fee00000418ff */
[----:B------:R-:W1:Y:S01]  /*dc40*/  SHFL.IDX PT, R156, R45, RZ, 0x181f ;  /* 0x00181fff2d9c7589 */ /* 0x000e6200000e0000 */
[C---:B------:R-:W-:Y:S07]  /*dc50*/  HMMA.16816.F32.BF16 R32, R120.reuse, R34, RZ ;  /* 0x000000227820723c */ /* 0x040fee00000418ff */
[----:B------:R-:W2:Y:S01]  /*dc60*/  SHFL.IDX PT, R44, R149, RZ, 0x181f ;  /* 0x00181fff952c7589 */ /* 0x000ea200000e0000 */
[C---:B-----5:R-:W-:Y:S07]  /*dc70*/  HMMA.16816.F32.BF16 R36, R120.reuse, R40, RZ ;  /* 0x000000287824723c */ /* 0x060fee00000418ff */
[----:B------:R-:W3:Y:S01]  /*dc80*/  SHFL.IDX PT, R148, R45, 0x2, 0x181f ;  /* 0x00581f002d947f89 */ /* 0x000ee200000e0000 */
[C---:B------:R-:W-:Y:S07]  /*dc90*/  HMMA.16816.F32.BF16 R40, R120.reuse, R42, RZ ;  /* 0x0000002a7828723c */ /* 0x040fee00000418ff */
[----:B------:R4:W5:Y:S01]  /*dca0*/  SHFL.IDX PT, R160, R45, 0x1, 0x181f ;  /* 0x00381f002da07f89 */ /* 0x00096200000e0000 */
[C---:B-1----:R-:W-:Y:S04]  /*dcb0*/  IADD3 R154, P2, R156.reuse, R231, RZ ;  /* 0x000000e79c9a7210 */ /* 0x042fe80007f5e0ff */
[-C--:B------:R-:W-:Y:S02]  /*dcc0*/  IADD3 R156, P0, R156, R230.reuse, RZ ;  /* 0x000000e69c9c7210 */ /* 0x080fe40007f1e0ff */
[C---:B--2---:R-:W-:Y:S01]  /*dcd0*/  IADD3.X R155, R44.reuse, R169, RZ, P2, !PT ;  /* 0x000000a92c9b7210 */ /* 0x044fe200017fe4ff */
[----:B------:R-:W1:Y:S01]  /*dce0*/  SHFL.IDX PT, R0, R149, 0x1, 0x181f ;  /* 0x00381f0095007f89 */ /* 0x000e6200000e0000 */
[----:B------:R-:W-:Y:S02]  /*dcf0*/  IADD3.X R157, R44, R233, RZ, P0, !PT ;  /* 0x000000e92c9d7210 */ /* 0x000fe400007fe4ff */
[-C--:B---3--:R-:W-:Y:S05]  /*dd00*/  IADD3 R162, P2, R148, R231.reuse, RZ ;  /* 0x000000e794a27210 */ /* 0x088fea0007f5e0ff */
[----:B------:R-:W-:Y:S01]  /*dd10*/  LDSM.16.M88.4 R140, [R203] ;  /* 0x00000000cb8c783b */ /* 0x000fe20000000200 */
[C---:B----4-:R-:W-:Y:S01]  /*dd20*/  HMMA.16816.F32.BF16 R44, R120.reuse, R48, RZ ;  /* 0x00000030782c723c */ /* 0x050fe200000418ff */
[C---:B-----5:R-:W-:Y:S06]  /*dd30*/  IADD3 R152, P0, R160.reuse, R231, RZ ;  /* 0x000000e7a0987210 */ /* 0x060fec0007f1e0ff */
[----:B------:R-:W-:Y:S01]  /*dd40*/  @!PT LDS RZ, [RZ] ;  /* 0x00000000fffff984 */ /* 0x000fe20000000800 */
[----:B------:R-:W-:Y:S01]  /*dd50*/  @!PT LDS RZ, [RZ] ;  /* 0x00000000fffff984 */ /* 0x000fe20000000800 */
[----:B------:R-:W-:Y:S01]  /*dd60*/  @!PT LDS RZ, [RZ] ;  /* 0x00000000fffff984 */ /* 0x000fe20000000800 */
[----:B------:R2:W-:Y:S01]  /*dd70*/  LDGSTS.E.BYPASS.LTC128B.128 [R226], [R154.64], !P4 ;  /* 0x000000009ae27fae */ /* 0x0005e2000e101d4e */
[-C--:B------:R-:W-:Y:S01]  /*dd80*/  IADD3 R160, P5, R160, R230.reuse, RZ ;  /* 0x000000e6a0a07210 */ /* 0x080fe20007fbe0ff */
[----:B------:R-:W-:Y:S06]  /*dd90*/  HMMA.16816.F32.BF16 R48, R120, R50, RZ ;  /* 0x000000327830723c */ /* 0x000fec00000418ff */
[----:B------:R3:W-:Y:S01]  /*dda0*/  LDGSTS.E.BYPASS.LTC128B.128 [R225], [R156.64], !P3 ;  /* 0x000000009ce17fae */ /* 0x0007e2000d901d4e */
[C---:B-1----:R-:W-:Y:S02]  /*ddb0*/  IADD3.X R153, R0.reuse, R169, RZ, P0, !PT ;  /* 0x000000a900997210 */ /* 0x042fe400007fe4ff */
[----:B------:R-:W-:Y:S01]  /*ddc0*/  IADD3.X R161, R0, R233, RZ, P5, !PT ;  /* 0x000000e900a17210 */ /* 0x000fe20002ffe4ff */
[C---:B------:R-:W-:Y:S04]  /*ddd0*/  HMMA.16816.F32.BF16 R4, R144.reuse, R116, R4 ;  /* 0x000000749004723c */ /* 0x040fe80000041804 */
[----:B------:R2:W-:Y:S01]  /*dde0*/  LDGSTS.E.BYPASS.LTC128B.128 [R224], [R152.64], !P4 ;  /* 0x0000000098e07fae */ /* 0x0005e2000e101d4e */
[----:B------:R-:W-:Y:S03]  /*ddf0*/  IADD3 R164, P0, R148, R230, RZ ;  /* 0x000000e694a47210 */ /* 0x000fe60007f1e0ff */
[C---:B------:R-:W-:Y:S04]  /*de00*/  HMMA.16816.F32.BF16 R8, R144.reuse, R118, R8 ;  /* 0x000000769008723c */ /* 0x040fe80000041808 */
[----:B------:R-:W1:Y:S04]  /*de10*/  SHFL.IDX PT, R150, R149, 0x2, 0x181f ;  /* 0x00581f0095967f89 */ /* 0x000e6800000e0000 */
[C---:B------:R-:W-:Y:S04]  /*de20*/  HMMA.16816.F32.BF16 R12, R144.reuse, R124, R12 ;  /* 0x0000007c900c723c */ /* 0x040fe8000004180c */
[----:B------:R4:W-:Y:S04]  /*de30*/  LDGSTS.E.BYPASS.LTC128B.128 [R223], [R160.64], !P3 ;  /* 0x00000000a0df7fae */ /* 0x0009e8000d901d4e */
[C---:B------:R-:W-:Y:S08]  /*de40*/  HMMA.16816.F32.BF16 R16, R144.reuse, R126, R16 ;  /* 0x0000007e9010723c */ /* 0x040ff00000041810 */
[C---:B------:R-:W-:Y:S04]  /*de50*/  HMMA.16816.F32.BF16 R20, R144.reuse, R128, R20 ;  /* 0x000000809014723c */ /* 0x040fe80000041814 */
[C---:B-1----:R-:W-:Y:S02]  /*de60*/  IADD3.X R163, R150.reuse, R169, RZ, P2, !PT ;  /* 0x000000a996a37210 */ /* 0x042fe400017fe4ff */
[----:B------:R-:W-:Y:S02]  /*de70*/  IADD3.X R165, R150, R233, RZ, P0, !PT ;  /* 0x000000e996a57210 */ /* 0x000fe400007fe4ff */
[C---:B------:R-:W-:Y:S01]  /*de80*/  HMMA.16816.F32.BF16 R24, R144.reuse, R130, R24 ;  /* 0x000000829018723c */ /* 0x040fe20000041818 */
[----:B------:R4:W-:Y:S02]  /*de90*/  LDGSTS.E.BYPASS.LTC128B.128 [R226+0x2000], [R162.64], !P4 ;  /* 0x02000000a2e27fae */ /* 0x0009e4000e101d4e */
[----:B------:R-:W-:Y:S05]  /*dea0*/  ISETP.GT.AND P0, PT, R168, R215, PT ;  /* 0x000000d7a800720c */ /* 0x000fea0003f04270 */
[C---:B------:R-:W-:Y:S01]  /*deb0*/  HMMA.16816.F32.BF16 R28, R144.reuse, R132, R28 ;  /* 0x00000084901c723c */ /* 0x040fe2000004181c */
[----:B------:R1:W-:Y:S07]  /*dec0*/  LDGSTS.E.BYPASS.LTC128B.128 [R226+0x5000], [R164.64], !P3 ;  /* 0x05000000a4e27fae */ /* 0x0003ee000d901d4e */
[C---:B------:R-:W-:Y:S01]  /*ded0*/  HMMA.16816.F32.BF16 R32, R144.reuse, R134, R32 ;  /* 0x000000869020723c */ /* 0x040fe20000041820 */
[----:B------:R-:W5:Y:S07]  /*dee0*/  LDSM.16.M88.4 R148, [R211+0x8100] ;  /* 0x00810000d394783b */ /* 0x000f6e0000000200 */
[C---:B------:R-:W-:Y:S01]  /*def0*/  HMMA.16816.F32.BF16 R36, R144.reuse, R136, R36 ;  /* 0x000000889024723c */ /* 0x040fe20000041824 */
[----:B------:R-:W0:Y:S07]  /*df00*/  LDGDEPBAR ;  /* 0x00000000000079af */ /* 0x000e2e0000000000 */
[C---:B------:R-:W-:Y:S01]  /*df10*/  HMMA.16816.F32.BF16 R40, R144.reuse, R138, R40 ;  /* 0x0000008a9028723c */ /* 0x040fe20000041828 */
[----:B------:R-:W1:Y:S07]  /*df20*/  LDSM.16.M88.4 R116, [R211+0x8900] ;  /* 0x00890000d374783b */ /* 0x000e6e0000000200 */
[C---:B------:R-:W-:Y:S01]  /*df30*/  HMMA.16816.F32.BF16 R44, R144.reuse, R140, R44 ;  /* 0x0000008c902c723c */ /* 0x040fe2000004182c */
[----:B------:R-:W1:Y:S07]  /*df40*/  LDSM.16.M88.4 R124, [R211+0x9100] ;  /* 0x00910000d37c783b */ /* 0x000e6e0000000200 */
[----:B------:R-:W-:Y:S01]  /*df50*/  HMMA.16816.F32.BF16 R48, R144, R142, R48 ;  /* 0x0000008e9030723c */ /* 0x000fe20000041830 */
[----:B--2---:R-:W2:Y:S07]  /*df60*/  LDSM.16.M88.4 R152, [R211+0x9900] ;  /* 0x00990000d398783b */ /* 0x004eae0000000200 */
[C---:B-----5:R-:W-:Y:S01]  /*df70*/  HMMA.16816.F32.BF16 R4, R172.reuse, R148, R4 ;  /* 0x00000094ac04723c */ /* 0x060fe20000041804 */
[----:B---3--:R-:W3:Y:S07]  /*df80*/  LDSM.16.M88.4 R156, [R211+0xa100] ;  /* 0x00a10000d39c783b */ /* 0x008eee0000000200 */
[C---:B------:R-:W-:Y:S01]  /*df90*/  HMMA.16816.F32.BF16 R8, R172.reuse, R150, R8 ;  /* 0x00000096ac08723c */ /* 0x040fe20000041808 */
[----:B----4-:R-:W4:Y:S07]  /*dfa0*/  LDSM.16.M88.4 R160, [R211+0xa900] ;  /* 0x00a90000d3a0783b */ /* 0x010f2e0000000200 */
[C---:B-1----:R-:W-:Y:S01]  /*dfb0*/  HMMA.16816.F32.BF16 R12, R172.reuse, R116, R12 ;  /* 0x00000074ac0c723c */ /* 0x042fe2000004180c */
[----:B------:R-:W1:Y:S07]  /*dfc0*/  LDSM.16.M88.4 R128, [R202] ;  /* 0x00000000ca80783b */ /* 0x000e6e0000000200 */
[C---:B------:R-:W-:Y:S01]  /*dfd0*/  HMMA.16816.F32.BF16 R16, R172.reuse, R118, R16 ;  /* 0x00000076ac10723c */ /* 0x040fe20000041810 */
[----:B------:R-:W5:Y:S07]  /*dfe0*/  LDSM.16.M88.4 R132, [R202+0x800] ;  /* 0x00080000ca84783b */ /* 0x000f6e0000000200 */
[C---:B------:R-:W-:Y:S01]  /*dff0*/  HMMA.16816.F32.BF16 R20, R172.reuse, R124, R20 ;  /* 0x0000007cac14723c */ /* 0x040fe20000041814 */
[----:B------:R-:W1:Y:S07]  /*e000*/  LDSM.16.M88.4 R136, [R202+0x1000] ;  /* 0x00100000ca88783b */ /* 0x000e6e0000000200 */
[C---:B------:R-:W-:Y:S01]  /*e010*/  HMMA.16816.F32.BF16 R24, R172.reuse, R126, R24 ;  /* 0x0000007eac18723c */ /* 0x040fe20000041818 */
[----:B------:R-:W1:Y:S07]  /*e020*/  LDSM.16.M88.4 R140, [R202+0x1800] ;  /* 0x00180000ca8c783b */ /* 0x000e6e0000000200 */
[C---:B--2---:R-:W-:Y:S01]  /*e030*/  HMMA.16816.F32.BF16 R28, R172.reuse, R152, R28 ;  /* 0x00000098ac1c723c */ /* 0x044fe2000004181c */
[----:B------:R-:W2:Y:S07]  /*e040*/  LDSM.16.M88.4 R148, [R202+0x2000] ;  /* 0x00200000ca94783b */ /* 0x000eae0000000200 */
[C---:B------:R-:W-:Y:S01]  /*e050*/  HMMA.16816.F32.BF16 R32, R172.reuse, R154, R32 ;  /* 0x0000009aac20723c */ /* 0x040fe20000041820 */
[----:B------:R-:W2:Y:S07]  /*e060*/  LDSM.16.M88.4 R116, [R202+0x2800] ;  /* 0x00280000ca74783b */ /* 0x000eae0000000200 */
[C---:B---3--:R-:W-:Y:S01]  /*e070*/  HMMA.16816.F32.BF16 R36, R172.reuse, R156, R36 ;  /* 0x0000009cac24723c */ /* 0x048fe20000041824 */
[----:B------:R-:W3:Y:S07]  /*e080*/  LDSM.16.M88.4 R124, [R214+0xb100] ;  /* 0x00b10000d67c783b */ /* 0x000eee0000000200 */
[C---:B------:R-:W-:Y:S01]  /*e090*/  HMMA.16816.F32.BF16 R40, R172.reuse, R158, R40 ;  /* 0x0000009eac28723c */ /* 0x040fe20000041828 */
[----:B------:R-:W2:Y:S07]  /*e0a0*/  LDSM.16.M88.4 R152, [R214+0xb900] ;  /* 0x00b90000d698783b */ /* 0x000eae0000000200 */
[C---:B----4-:R-:W-:Y:S01]  /*e0b0*/  HMMA.16816.F32.BF16 R44, R172.reuse, R160, R44 ;  /* 0x000000a0ac2c723c */ /* 0x050fe2000004182c */
[----:B------:R-:W4:Y:S07]  /*e0c0*/  LDSM.16.M88.4 R156, [R214+0xc100] ;  /* 0x00c10000d69c783b */ /* 0x000f2e0000000200 */
[----:B------:R-:W-:Y:S01]  /*e0d0*/  HMMA.16816.F32.BF16 R48, R172, R162, R48 ;  /* 0x000000a2ac30723c */ /* 0x000fe20000041830 */
[----:B------:R-:W2:Y:S07]  /*e0e0*/  LDSM.16.M88.4 R160, [R214+0xc900] ;  /* 0x00c90000d6a0783b */ /* 0x000eae0000000200 */
[C---:B-1----:R-:W-:Y:S01]  /*e0f0*/  HMMA.16816.F32.BF16 R4, R176.reuse, R128, R4 ;  /* 0x00000080b004723c */ /* 0x042fe20000041804 */
[----:B------:R-:W-:Y:S07]  /*e100*/  LDSM.16.M88.4 R164, [R211+0xd900] ;  /* 0x00d90000d3a4783b */ /* 0x000fee0000000200 */
[C---:B------:R-:W-:Y:S01]  /*e110*/  HMMA.16816.F32.BF16 R8, R176.reuse, R130, R8 ;  /* 0x00000082b008723c */ /* 0x040fe20000041808 */
[----:B------:R-:W1:Y:S07]  /*e120*/  LDSM.16.M88.4 R128, [R214+0xd100] ;  /* 0x00d10000d680783b */ /* 0x000e6e0000000200 */
[C---:B-----5:R-:W-:Y:S08]  /*e130*/  HMMA.16816.F32.BF16 R12, R176.reuse, R132, R12 ;  /* 0x00000084b00c723c */ /* 0x060ff0000004180c */
[C---:B------:R-:W-:Y:S01]  /*e140*/  HMMA.16816.F32.BF16 R16, R176.reuse, R134, R16 ;  /* 0x00000086b010723c */ /* 0x040fe20000041810 */
[----:B------:R-:W5:Y:S07]  /*e150*/  LDSM.16.M88.4 R132, [R214+0xd900] ;  /* 0x00d90000d684783b */ /* 0x000f6e0000000200 */
[C---:B------:R-:W-:Y:S08]  /*e160*/  HMMA.16816.F32.BF16 R20, R176.reuse, R136, R20 ;  /* 0x00000088b014723c */ /* 0x040ff00000041814 */
[C---:B------:R-:W-:Y:S01]  /*e170*/  HMMA.16816.F32.BF16 R24, R176.reuse, R138, R24 ;  /* 0x0000008ab018723c */ /* 0x040fe20000041818 */
[----:B------:R-:W1:Y:S07]  /*e180*/  LDSM.16.M88.4 R136, [R201] ;  /* 0x00000000c988783b */ /* 0x000e6e0000000200 */
[C---:B------:R-:W-:Y:S08]  /*e190*/  HMMA.16816.F32.BF16 R28, R176.reuse, R140, R28 ;  /* 0x0000008cb01c723c */ /* 0x040ff0000004181c */
[C---:B------:R-:W-:Y:S01]  /*e1a0*/  HMMA.16816.F32.BF16 R32, R176.reuse, R142, R32 ;  /* 0x0000008eb020723c */ /* 0x040fe20000041820 */
[----:B------:R-:W1:Y:S07]  /*e1b0*/  LDSM.16.M88.4 R140, [R200] ;  /* 0x00000000c88c783b */ /* 0x000e6e0000000200 */
[C---:B--2---:R-:W-:Y:S08]  /*e1c0*/  HMMA.16816.F32.BF16 R36, R176.reuse, R148, R36 ;  /* 0x00000094b024723c */ /* 0x044ff00000041824 */
[C---:B------:R-:W-:Y:S01]  /*e1d0*/  HMMA.16816.F32.BF16 R40, R176.reuse, R150, R40 ;  /* 0x00000096b028723c */ /* 0x040fe20000041828 */
[----:B------:R-:W-:Y:S07]  /*e1e0*/  LDSM.16.M88.4 R148, [R197] ;  /* 0x00000000c594783b */ /* 0x000fee0000000200 */
[C---:B------:R-:W-:Y:S08]  /*e1f0*/  HMMA.16816.F32.BF16 R44, R176.reuse, R116, R44 ;  /* 0x00000074b02c723c */ /* 0x040ff0000004182c */
[----:B------:R-:W-:Y:S01]  /*e200*/  HMMA.16816.F32.BF16 R48, R176, R118, R48 ;  /* 0x00000076b030723c */ /* 0x000fe20000041830 */
[----:B------:R-:W2:Y:S07]  /*e210*/  LDSM.16.M88.4 R116, [R199] ;  /* 0x00000000c774783b */ /* 0x000eae0000000200 */
[C---:B---3--:R-:W-:Y:S08]  /*e220*/  HMMA.16816.F32.BF16 R4, R180.reuse, R124, R4 ;  /* 0x0000007cb404723c */ /* 0x048ff00000041804 */
[C---:B------:R-:W-:Y:S01]  /*e230*/  HMMA.16816.F32.BF16 R8, R180.reuse, R126, R8 ;  /* 0x0000007eb408723c */ /* 0x040fe20000041808 */
[----:B------:R-:W3:Y:S07]  /*e240*/  LDSM.16.M88.4 R124, [R198] ;  /* 0x00000000c67c783b */ /* 0x000eee0000000200 */
[C---:B------:R-:W-:Y:S08]  /*e250*/  HMMA.16816.F32.BF16 R12, R180.reuse, R152, R12 ;  /* 0x00000098b40c723c */ /* 0x040ff0000004180c */
[C---:B------:R-:W-:Y:S01]  /*e260*/  HMMA.16816.F32.BF16 R16, R180.reuse, R154, R16 ;  /* 0x0000009ab410723c */ /* 0x040fe20000041810 */
[----:B------:R-:W2:Y:S07]  /*e270*/  LDSM.16.M88.4 R152, [R196] ;  /* 0x00000000c498783b */ /* 0x000eae0000000200 */
[C---:B----4-:R-:W-:Y:S08]  /*e280*/  HMMA.16816.F32.BF16 R20, R180.reuse, R156, R20 ;  /* 0x0000009cb414723c */ /* 0x050ff00000041814 */
[C---:B------:R-:W-:Y:S01]  /*e290*/  HMMA.16816.F32.BF16 R24, R180.reuse, R158, R24 ;  /* 0x0000009eb418723c */ /* 0x040fe20000041818 */
[----:B------:R-:W4:Y:S07]  /*e2a0*/  LDSM.16.M88.4 R156, [R211+0xb100] ;  /* 0x00b10000d39c783b */ /* 0x000f2e0000000200 */
[C---:B------:R-:W-:Y:S08]  /*e2b0*/  HMMA.16816.F32.BF16 R28, R180.reuse, R160, R28 ;  /* 0x000000a0b41c723c */ /* 0x040ff0000004181c */
[C---:B------:R-:W-:Y:S01]  /*e2c0*/  HMMA.16816.F32.BF16 R32, R180.reuse, R162, R32 ;  /* 0x000000a2b420723c */ /* 0x040fe20000041820 */
[----:B------:R-:W-:Y:S07]  /*e2d0*/  LDSM.16.M88.4 R160, [R211+0xd100] ;  /* 0x00d10000d3a0783b */ /* 0x000fee0000000200 */
[C---:B-1----:R-:W-:Y:S08]  /*e2e0*/  HMMA.16816.F32.BF16 R36, R180.reuse, R128, R36 ;  /* 0x00000080b424723c */ /* 0x042ff00000041824 */
[C---:B------:R-:W-:Y:S01]  /*e2f0*/  HMMA.16816.F32.BF16 R40, R180.reuse, R130, R40 ;  /* 0x00000082b428723c */ /* 0x040fe20000041828 */
[----:B------:R-:W1:Y:S07]  /*e300*/  LDSM.16.M88.4 R128, [R211+0xb900] ;  /* 0x00b90000d380783b */ /* 0x000e6e0000000200 */
[C---:B-----5:R-:W-:Y:S08]  /*e310*/  HMMA.16816.F32.BF16 R44, R180.reuse, R132, R44 ;  /* 0x00000084b42c723c */ /* 0x060ff0000004182c */
[----:B------:R-:W-:Y:S01]  /*e320*/  HMMA.16816.F32.BF16 R48, R180, R134, R48 ;  /* 0x00000086b430723c */ /* 0x000fe20000041830 */
[----:B------:R-:W5:Y:S07]  /*e330*/  LDSM.16.M88.4 R132, [R211+0xc100] ;  /* 0x00c10000d384783b */ /* 0x000f6e0000000200 */
[C---:B------:R-:W-:Y:S08]  /*e340*/  HMMA.16816.F32.BF16 R4, R184.reuse, R136, R4 ;  /* 0x00000088b804723c */ /* 0x040ff00000041804 */
[C---:B------:R-:W-:Y:S01]  /*e350*/  HMMA.16816.F32.BF16 R8, R184.reuse, R138, R8 ;  /* 0x0000008ab808723c */ /* 0x040fe20000041808 */
[----:B------:R-:W1:Y:S07]  /*e360*/  LDSM.16.M88.4 R136, [R211+0xc900] ;  /* 0x00c90000d388783b */ /* 0x000e6e0000000200 */
[C---:B------:R-:W-:Y:S08]  /*e370*/  HMMA.16816.F32.BF16 R12, R184.reuse, R140, R12 ;  /* 0x0000008cb80c723c */ /* 0x040ff0000004180c */
[C---:B------:R-:W-:Y:S01]  /*e380*/  HMMA.16816.F32.BF16 R16, R184.reuse, R142, R16 ;  /* 0x0000008eb810723c */ /* 0x040fe20000041810 */
[----:B------:R-:W1:Y:S07]  /*e390*/  LDSM.16.M88.4 R140, [R202+0x3000] ;  /* 0x00300000ca8c783b */ /* 0x000e6e0000000200 */
[C---:B--2---:R-:W-:Y:S08]  /*e3a0*/  HMMA.16816.F32.BF16 R20, R184.reuse, R116, R20 ;  /* 0x00000074b814723c */ /* 0x044ff00000041814 */
[C---:B------:R-:W-:Y:S01]  /*e3b0*/  HMMA.16816.F32.BF16 R24, R184.reuse, R118, R24 ;  /* 0x00000076b818723c */ /* 0x040fe20000041818 */
[----:B------:R-:W2:Y:S07]  /*e3c0*/  LDSM.16.M88.4 R116, [R202+0x3800] ;  /* 0x00380000ca74783b */ /* 0x000eae0000000200 */
        /* <DEDUP_REMOVED lines=8> */
[C---:B-1----:R-:W-:Y:S08]  /*e450*/  HMMA.16816.F32.BF16 R12, R188.reuse, R128, R12 ;  /* 0x00000080bc0c723c */ /* 0x042ff0000004180c */
[C---:B------:R-:W-:Y:S08]  /*e460*/  HMMA.16816.F32.BF16 R16, R188.reuse, R130, R16 ;  /* 0x00000082bc10723c */ /* 0x040ff00000041810 */
        /* <DEDUP_REMOVED lines=10> */
[C---:B--2---:R-:W-:Y:S08]  /*e510*/  HMMA.16816.F32.BF16 R12, R192.reuse, R116, R12 ;  /* 0x00000074c00c723c */ /* 0x044ff0000004180c */
[----:B------:R-:W-:Y:S01]  /*e520*/  FMUL.FTZ R0, R4, c[0x0][0x320] ;  /* 0x0000c80004007a20 */ /* 0x000fe20000410000 */
[C---:B------:R-:W-:Y:S03]  /*e530*/  HMMA.16816.F32.BF16 R16, R192.reuse, R118, R16 ;  /* 0x00000076c010723c */ /* 0x040fe60000041810 */
[----:B------:R-:W-:Y:S02]  /*e540*/  FMUL.FTZ R126, R5, c[0x0][0x320] ;  /* 0x0000c800057e7a20 */ /* 0x000fe40000410000 */
[----:B------:R-:W1:Y:S01]  /*e550*/  MUFU.TANH R0, R0 ;  /* 0x0000000000007308 */ /* 0x000e620000002400 */
[----:B------:R-:W-:Y:S02]  /*e560*/  FMUL.FTZ R124, R6, c[0x0][0x320] ;  /* 0x0000c800067c7a20 */ /* 0x000fe40000410000 */
[----:B------:R-:W-:Y:S04]  /*e570*/  FMUL.FTZ R9, R9, c[0x0][0x320] ;  /* 0x0000c80009097a20 */ /* 0x000fe80000410000 */
[----:B------:R-:W-:Y:S02]  /*e580*/  FMUL.FTZ R10, R10, c[0x0][0x320] ;  /* 0x0000c8000a0a7a20 */ /* 0x000fe40000410000 */
[----:B------:R-:W-:Y:S01]  /*e590*/  FMUL.FTZ R11, R11, c[0x0][0x320] ;  /* 0x0000c8000b0b7a20 */ /* 0x000fe20000410000 */
[----:B------:R-:W2:Y:S01]  /*e5a0*/  MUFU.TANH R128, R9 ;  /* 0x0000000900807308 */ /* 0x000ea20000002400 */
[----:B------:R-:W-:Y:S02]  /*e5b0*/  FMUL.FTZ R125, R7, c[0x0][0x320] ;  /* 0x0000c800077d7a20 */ /* 0x000fe40000410000 */
[----:B------:R-:W3:Y:S01]  /*e5c0*/  LDSM.16.M88.4 R4, [R202+0x4000] ;  /* 0x00400000ca04783b */ /* 0x000ee20000000200 */
[----:B------:R-:W-:Y:S02]  /*e5d0*/  FMUL.FTZ R127, R8, c[0x0][0x320] ;  /* 0x0000c800087f7a20 */ /* 0x000fe40000410000 */
[----:B------:R-:W-:Y:S02]  /*e5e0*/  FMUL.FTZ R118, R12, c[0x0][0x320] ;  /* 0x0000c8000c767a20 */ /* 0x000fe40000410000 */
[----:B------:R-:W-:Y:S02]  /*e5f0*/  FMUL.FTZ R12, R13, c[0x0][0x320] ;  /* 0x0000c8000d0c7a20 */ /* 0x000fe40000410000 */
[----:B------:R-:W4:Y:S01]  /*e600*/  MUFU.TANH R116, R10 ;  /* 0x0000000a00747308 */ /* 0x000f220000002400 */
[----:B------:R-:W-:Y:S02]  /*e610*/  FMUL.FTZ R163, R14, c[0x0][0x320] ;  /* 0x0000c8000ea37a20 */ /* 0x000fe40000410000 */
[----:B------:R-:W-:Y:S02]  /*e620*/  FMUL.FTZ R13, R16, c[0x0][0x320] ;  /* 0x0000c800100d7a20 */ /* 0x000fe40000410000 */
[----:B------:R-:W-:Y:S02]  /*e630*/  FMUL.FTZ R14, R17, c[0x0][0x320] ;  /* 0x0000c800110e7a20 */ /* 0x000fe40000410000 */
[----:B------:R-:W-:Y:S02]  /*e640*/  FMUL.FTZ R15, R15, c[0x0][0x320] ;  /* 0x0000c8000f0f7a20 */ /* 0x000fe40000410000 */
[----:B------:R-:W-:Y:S01]  /*e650*/  FMUL.FTZ R18, R18, c[0x0][0x320] ;  /* 0x0000c80012127a20 */ /* 0x000fe20000410000 */
[----:B------:R5:W1:Y:S01]  /*e660*/  MUFU.TANH R117, R11 ;  /* 0x0000000b00757308 */ /* 0x000a620000002400 */
[----:B------:R-:W-:Y:S09]  /*e670*/  FMUL.FTZ R19, R19, c[0x0][0x320] ;  /* 0x0000c80013137a20 */ /* 0x000ff20000410000 */
[----:B------:R-:W1:Y:S10]  /*e680*/  MUFU.TANH R126, R126 ;  /* 0x0000007e007e7308 */ /* 0x000e740000002400 */
[----:B------:R-:W1:Y:S01]  /*e690*/  MUFU.TANH R124, R124 ;  /* 0x0000007c007c7308 */ /* 0x000e620000002400 */
[C---:B---3--:R-:W-:Y:S01]  /*e6a0*/  HMMA.16816.F32.BF16 R20, R192.reuse, R4, R20 ;  /* 0x00000004c014723c */ /* 0x048fe20000041814 */
[----:B-----5:R-:W3:Y:S08]  /*e6b0*/  LDSM.16.M88.4 R8, [R202+0x4800] ;  /* 0x00480000ca08783b */ /* 0x020ef00000000200 */
[----:B------:R-:W1:Y:S01]  /*e6c0*/  MUFU.TANH R125, R125 ;  /* 0x0000007d007d7308 */ /* 0x000e620000002400 */
[C---:B------:R-:W-:Y:S01]  /*e6d0*/  HMMA.16816.F32.BF16 R24, R192.reuse, R6, R24 ;  /* 0x00000006c018723c */ /* 0x040fe20000041818 */
[----:B------:R-:W5:Y:S08]  /*e6e0*/  LDSM.16.M88.4 R4, [R202+0x5000] ;  /* 0x00500000ca04783b */ /* 0x000f700000000200 */
[----:B------:R-:W1:Y:S05]  /*e6f0*/  MUFU.TANH R127, R127 ;  /* 0x0000007f007f7308 */ /* 0x000e6a0000002400 */
[----:B------:R-:W-:Y:S02]  /*e700*/  FMUL.FTZ R166, R20, c[0x0][0x320] ;  /* 0x0000c80014a67a20 */ /* 0x000fe40000410000 */
[----:B------:R-:W-:Y:S03]  /*e710*/  FMUL.FTZ R21, R21, c[0x0][0x320] ;  /* 0x0000c80015157a20 */ /* 0x000fe60000410000 */
[----:B------:R-:W1:Y:S01]  /*e720*/  MUFU.TANH R118, R118 ;  /* 0x0000007600767308 */ /* 0x000e620000002400 */
[----:B------:R-:W-:Y:S02]  /*e730*/  FMUL.FTZ R22, R22, c[0x0][0x320] ;  /* 0x0000c80016167a20 */ /* 0x000fe40000410000 */
[----:B------:R-:W-:Y:S02]  /*e740*/  FMUL.FTZ R23, R23, c[0x0][0x320] ;  /* 0x0000c80017177a20 */ /* 0x000fe40000410000 */
[----:B------:R-:W-:Y:S02]  /*e750*/  FMUL.FTZ R158, R24, c[0x0][0x320] ;  /* 0x0000c800189e7a20 */ /* 0x000fe40000410000 */
[----:B------:R-:W-:Y:S02]  /*e760*/  FMUL.FTZ R25, R25, c[0x0][0x320] ;  /* 0x0000c80019197a20 */ /* 0x000fe40000410000 */
[----:B------:R-:W-:Y:S01]  /*e770*/  FMUL.FTZ R26, R26, c[0x0][0x320] ;  /* 0x0000c8001a1a7a20 */ /* 0x000fe20000410000 */
[----:B------:R-:W1:Y:S01]  /*e780*/  MUFU.TANH R12, R12 ;  /* 0x0000000c000c7308 */ /* 0x000e620000002400 */
[----:B------:R-:W-:Y:S01]  /*e790*/  FMUL.FTZ R27, R27, c[0x0][0x320] ;  /* 0x0000c8001b1b7a20 */ /* 0x000fe20000410000 */
[C---:B---3--:R-:W-:Y:S08]  /*e7a0*/  HMMA.16816.F32.BF16 R28, R192.reuse, R8, R28 ;  /* 0x00000008c01c723c */ /* 0x048ff0000004181c */
[----:B------:R-:W3:Y:S01]  /*e7b0*/  MUFU.TANH R163, R163 ;  /* 0x000000a300a37308 */ /* 0x000ee20000002400 */
[C---:B------:R-:W-:Y:S01]  /*e7c0*/  HMMA.16816.F32.BF16 R32, R192.reuse, R10, R32 ;  /* 0x0000000ac020723c */ /* 0x040fe20000041820 */
[----:B------:R-:W1:Y:S01]  /*e7d0*/  LDSM.16.M88.4 R8, [R202+0x5800] ;  /* 0x00580000ca08783b */ /* 0x000e620000000200 */
[----:B------:R-:W-:Y:S07]  /*e7e0*/  DEPBAR.LE SB0, 0x0 ;  /* 0x000080000000791a */ /* 0x000fee0000000000 */
[----:B------:R1:W1:Y:S01]  /*e7f0*/  MUFU.TANH R151, R15 ;  /* 0x0000000f00977308 */ /* 0x0002620000002400 */
[----:B------:R-:W-:Y:S01]  /*e800*/  BAR.SYNC.DEFER_BLOCKING 0x0 ;  /* 0x0000000000007b1d */ /* 0x000fe20000010000 */
[C---:B-----5:R-:W-:Y:S05]  /*e810*/  HMMA.16816.F32.BF16 R36, R192.reuse, R4, R36 ;  /* 0x00000004c024723c */ /* 0x060fea0000041824 */
[----:B------:R-:W-:Y:S03]  /*e820*/  FMUL.FTZ R234, R28, c[0x0][0x320] ;  /* 0x0000c8001cea7a20 */ /* 0x000fe60000410000 */
[----:B------:R-:W2:Y:S01]  /*e830*/  MUFU.TANH R13, R13 ;  /* 0x0000000d000d7308 */ /* 0x000ea20000002400 */
[C---:B------:R-:W-:Y:S03]  /*e840*/  HMMA.16816.F32.BF16 R40, R192.reuse, R6, R40 ;  /* 0x00000006c028723c */ /* 0x040fe60000041828 */
[----:B------:R-:W-:Y:S02]  /*e850*/  FMUL.FTZ R29, R29, c[0x0][0x320] ;  /* 0x0000c8001d1d7a20 */ /* 0x000fe40000410000 */
[----:B------:R-:W-:Y:S02]  /*e860*/  FMUL.FTZ R236, R32, c[0x0][0x320] ;  /* 0x0000c80020ec7a20 */ /* 0x000fe40000410000 */
[----:B------:R-:W-:Y:S02]  /*e870*/  FMUL.FTZ R30, R30, c[0x0][0x320] ;  /* 0x0000c8001e1e7a20 */ /* 0x000fe40000410000 */
[----:B------:R-:W2:Y:S03]  /*e880*/  MUFU.TANH R14, R14 ;  /* 0x0000000e000e7308 */ /* 0x000ea60000002400 */
[----:B------:R-:W-:Y:S02]  /*e890*/  FMUL.FTZ R31, R31, c[0x0][0x320] ;  /* 0x0000c8001f1f7a20 */ /* 0x000fe40000410000 */
[----:B------:R-:W-:Y:S02]  /*e8a0*/  FMUL.FTZ R33, R33, c[0x0][0x320] ;  /* 0x0000c80021217a20 */ /* 0x000fe40000410000 */
[----:B------:R-:W-:Y:S02]  /*e8b0*/  FMUL.FTZ R232, R36, c[0x0][0x320] ;  /* 0x0000c80024e87a20 */ /* 0x000fe40000410000 */
[----:B------:R-:W-:Y:S01]  /*e8c0*/  FMUL.FTZ R34, R34, c[0x0][0x320] ;  /* 0x0000c80022227a20 */ /* 0x000fe20000410000 */
[----:B------:R2:W2:Y:S01]  /*e8d0*/  MUFU.TANH R153, R18 ;  /* 0x0000001200997308 */ /* 0x0004a20000002400 */
[----:B------:R-:W-:Y:S01]  /*e8e0*/  FMUL.FTZ R35, R35, c[0x0][0x320] ;  /* 0x0000c80023237a20 */ /* 0x000fe20000410000 */
[C---:B-1----:R-:W-:Y:S03]  /*e8f0*/  HMMA.16816.F32.BF16 R44, R192.reuse, R8, R44 ;  /* 0x00000008c02c723c */ /* 0x042fe6000004182c */
[----:B------:R-:W-:Y:S02]  /*e900*/  FMUL.FTZ R164, R40, c[0x0][0x320] ;  /* 0x0000c80028a47a20 */ /* 0x000fe40000410000 */
[----:B------:R-:W-:Y:S03]  /*e910*/  FMUL.FTZ R37, R37, c[0x0][0x320] ;  /* 0x0000c80025257a20 */ /* 0x000fe60000410000 */
        /* <DEDUP_REMOVED lines=17> */
[----:B------:R-:W-:Y:S09]  /*ea30*/  FMUL.FTZ R50, R50, c[0x0][0x320] ;  /* 0x0000c80032327a20 */ /* 0x000ff20000410000 */
        /* <DEDUP_REMOVED lines=28> */
[----:B------:R-:W1:Y:S01]  /*ec00*/  MUFU.TANH R4, R4 ;  /* 0x0000000400047308 */ /* 0x000e620000002400 */
[----:B------:R-:W-:-:S05]  /*ec10*/  @!P0 BRA `(.L_x_55) ;  /* 0x0000034000008947 */ /* 0x000fca0003800000 */
[----:B--234-:R-:W-:Y:S01]  /*ec20*/  PLOP3.LUT P2, PT, PT, PT, UP3, 0x80, 0x0 ;  /* 0x000000000000781c */ /* 0x01cfe20003f4f038 */
[----:B------:R-:W-:Y:S01]  /*ec30*/  IMAD R6, R168, 0x60, R220 ;  /* 0x00000060a8067824 */ /* 0x000fe200078e02dc */
[----:B------:R-:W-:Y:S01]  /*ec40*/  PLOP3.LUT P0, PT, PT, PT, UP3, 0x80, 0x0 ;  /* 0x000000000000781c */ /* 0x000fe20003f0f038 */
[----:B------:R-:W-:Y:S03]  /*ec50*/  IMAD.MOV.U32 R216, RZ, RZ, RZ ;  /* 0x000000ffffd87224 */ /* 0x000fe600078e00ff */
[----:B------:R-:W-:Y:S05]  /*ec60*/  IADD3 R217, R6, -0x60, R219 ;  /* 0xffffffa006d97810 */ /* 0x000fea0007ffe0db */
[----:B------:R-:W-:Y:S02]  /*ec70*/  IMAD.MOV.U32 R5, RZ, RZ, R217 ;  /* 0x000000ffff057224 */ /* 0x000fe400078e00d9 */
[----:B------:R-:W-:Y:S05]  /*ec80*/  @P2 IMAD.HI.U32 R8, R217, c[0x0][0x2bc], RZ ;  /* 0x0000af00d9082a27 */ /* 0x000fea00078e00ff */
[----:B------:R-:W-:Y:S04]  /*ec90*/  @P0 SHF.R.U32.HI R5, RZ, c[0x0][0x2c0], R8 ;  /* 0x0000b000ff050a19 */ /* 0x000fe80000011608 */
[C---:B------:R-:W-:Y:S04]  /*eca0*/  @!P1 IADD3 R9, P0, R5.reuse, UR12, RZ ;  /* 0x0000000c05099c10 */ /* 0x040fe8000ff1e0ff */
[----:B------:R-:W-:Y:S02]  /*ecb0*/  @!P1 LEA.HI.X.SX32 R8, R5, UR7, 0x1, P0 ;  /* 0x0000000705089c11 */ /* 0x000fe400080f0eff */
[C---:B------:R-:W-:Y:S04]  /*ecc0*/  @!P1 LEA R6, P0, R9.reuse, c[0x0][0x2a0], 0x2 ;  /* 0x0000a80009069a11 */ /* 0x040fe800078010ff */
[----:B------:R-:W-:Y:S01]  /*ecd0*/  @!P1 LEA.HI.X R7, R9, c[0x0][0x2a4], R8, 0x2, P0 ;  /* 0x0000a90009079a11 */ /* 0x000fe200000f1408 */
[----:B------:R-:W-:Y:S04]  /*ece0*/  IMAD.MOV R8, RZ, RZ, -R5 ;  /* 0x000000ffff087224 */ /* 0x000fe800078e0a05 */
[----:B------:R2:W3:Y:S01]  /*ecf0*/  @!P1 LDG.E R216, [R6.64] ;  /* 0x0000000e06d89981 */ /* 0x0004e2000c1e1900 */
[----:B------:R-:W-:Y:S05]  /*ed00*/  IMAD R217, R8, c[0x0][0x2b8], R217 ;  /* 0x0000ae0008d97a24 */ /* 0x000fea00078e02d9 */
[----:B------:R-:W-:Y:S05]  /*ed10*/  SHF.R.S32.HI R5, RZ, 0x1f, R217 ;  /* 0x0000001fff057819 */ /* 0x000fea00000114d9 */
        /* <DEDUP_REMOVED lines=12> */
[----:B------:R-:W2:Y:S04]  /*ede0*/  SHFL.IDX PT, R9, R24, RZ, 0x181f ;  /* 0x00181fff18097589 */ /* 0x000ea800000e0000 */
[----:B------:R-:W3:Y:S04]  /*edf0*/  SHFL.IDX PT, R10, R15, RZ, 0x181f ;  /* 0x00181fff0f0a7589 */ /* 0x000ee800000e0000 */
[----:B------:R-:W4:Y:S04]  /*ee00*/  SHFL.IDX PT, R7, R24, 0x1, 0x181f ;  /* 0x00381f0018077f89 */ /* 0x000f2800000e0000 */
[----:B------:R-:W5:Y:S04]  /*ee10*/  SHFL.IDX PT, R8, R15, 0x1, 0x181f ;  /* 0x00381f000f087f89 */ /* 0x000f6800000e0000 */
[----:B------:R-:W1:Y:S04]  /*ee20*/  SHFL.IDX PT, R5, R24, 0x2, 0x181f ;  /* 0x00581f0018057f89 */ /* 0x000e6800000e0000 */
[----:B------:R-:W1:Y:S01]  /*ee30*/  SHFL.IDX PT, R6, R15, 0x2, 0x181f ;  /* 0x00581f000f067f89 */ /* 0x000e6200000e0000 */
[CC--:B--2---:R-:W-:Y:S05]  /*ee40*/  IADD3 R16, P0, R9.reuse, R231.reuse, RZ ;  /* 0x000000e709107210 */ /* 0x0c4fea0007f1e0ff */
[C---:B---3--:R-:W-:Y:S01]  /*ee50*/  IMAD.X R17, R10.reuse, 0x1, R169, P0 ;  /* 0x000000010a117824 */ /* 0x048fe200000e06a9 */
[-C--:B------:R-:W-:Y:S02]  /*ee60*/  IADD3 R18, P0, R9, R230.reuse, RZ ;  /* 0x000000e609127210 */ /* 0x080fe40007f1e0ff */
[CC--:B----4-:R-:W-:Y:S02]  /*ee70*/  IADD3 R20, P6, R7.reuse, R231.reuse, RZ ;  /* 0x000000e707147210 */ /* 0x0d0fe40007fde0ff */
[----:B------:R2:W-:Y:S01]  /*ee80*/  LDGSTS.E.BYPASS.LTC128B.128 [R218+0x8100], [R16.64], !P4 ;  /* 0x0810000010da7fae */ /* 0x0005e2000e101d4e */
[----:B-1----:R-:W-:Y:S01]  /*ee90*/  IMAD.X R19, R10, 0x1, R233, P0 ;  /* 0x000000010a137824 */ /* 0x002fe200000e06e9 */
[-C--:B------:R-:W-:Y:S01]  /*eea0*/  IADD3 R22, P5, R7, R230.reuse, RZ ;  /* 0x000000e607167210 */ /* 0x080fe20007fbe0ff */
[C---:B-----5:R-:W-:Y:S03]  /*eeb0*/  IMAD.X R21, R8.reuse, 0x1, R169, P6 ;  /* 0x0000000108157824 */ /* 0x060fe600030e06a9 */
[----:B------:R2:W-:Y:S01]  /*eec0*/  LDGSTS.E.BYPASS.LTC128B.128 [R218+0xb100], [R18.64], !P3 ;  /* 0x0b10000012da7fae */ /* 0x0005e2000d901d4e */
[C---:B------:R-:W-:Y:S01]  /*eed0*/  IADD3 R10, P2, R5.reuse, R231, RZ ;  /* 0x000000e7050a7210 */ /* 0x040fe20007f5e0ff */
[----:B------:R-:W-:Y:S01]  /*eee0*/  IMAD.X R23, R8, 0x1, R233, P5 ;  /* 0x0000000108177824 */ /* 0x000fe200028e06e9 */
[----:B------:R-:W-:Y:S01]  /*eef0*/  IADD3 R24, P0, R5, R230, RZ ;  /* 0x000000e605187210 */ /* 0x000fe20007f1e0ff */
[----:B------:R2:W-:Y:S02]  /*ef00*/  LDGSTS.E.BYPASS.LTC128B.128 [R218+0x9100], [R20.64], !P4 ;  /* 0x0910000014da7fae */ /* 0x0005e4000e101d4e */
[C---:B------:R-:W-:Y:S02]  /*ef10*/  IMAD.X R11, R6.reuse, 0x1, R169, P2 ;  /* 0x00000001060b7824 */ /* 0x040fe400010e06a9 */
[----:B------:R2:W-:Y:S01]  /*ef20*/  LDGSTS.E.BYPASS.LTC128B.128 [R218+0xc100], [R22.64], !P3 ;  /* 0x0c10000016da7fae */ /* 0x0005e2000d901d4e */
[----:B------:R-:W-:Y:S03]  /*ef30*/  IMAD.X R25, R6, 0x1, R233, P0 ;  /* 0x0000000106197824 */ /* 0x000fe600000e06e9 */
[----:B------:R2:W-:Y:S04]  /*ef40*/  LDGSTS.E.BYPASS.LTC128B.128 [R218+0xa100], [R10.64], !P4 ;  /* 0x0a1000000ada7fae */ /* 0x0005e8000e101d4e */
[----:B------:R2:W-:Y:S02]  /*ef50*/  LDGSTS.E.BYPASS.LTC128B.128 [R218+0xd100], [R24.64], !P3 ;  /* 0x0d10000018da7fae */ /* 0x0005e4000d901d4e */
.L_x_55:
[----:B--234-:R-:W-:Y:S01]  /*ef60*/  IMAD.MOV.U32 R9, RZ, RZ, R221 ;  /* 0x000000ffff097224 */ /* 0x01cfe200078e00dd */
[----:B------:R-:W-:Y:S01]  /*ef70*/  PLOP3.LUT P2, PT, PT, PT, UP2, 0x80, 0x0 ;  /* 0x000000000000781c */ /* 0x000fe20003f4f028 */
[----:B------:R-:W0:Y:S01]  /*ef80*/  LDGDEPBAR ;  /* 0x00000000000079af */ /* 0x000e220000000000 */
[----:B------:R-:W-:Y:S01]  /*ef90*/  PLOP3.LUT P0, PT, PT, PT, UP2, 0x80, 0x0 ;  /* 0x000000000000781c */ /* 0x000fe20003f0f028 */
[----:B------:R-:W-:Y:S02]  /*efa0*/  IMAD R11, R168, -0x60, RZ ;  /* 0xffffffa0a80b7824 */ /* 0x000fe400078e02ff */
[----:B------:R-:W-:Y:S08]  /*efb0*/  IMAD.U32 R6, RZ, RZ, UR8 ;  /* 0x00000008ff067e24 */ /* 0x000ff0000f8e00ff */
[----:B------:R-:W-:Y:S05]  /*efc0*/  @P2 IMAD.HI.U32 R5, R221, c[0x0][0x2c8], RZ ;  /* 0x0000b200dd052a27 */ /* 0x000fea00078e00ff */
[----:B------:R-:W-:Y:S02]  /*efd0*/  @P0 SHF.R.U32.HI R9, RZ, c[0x0][0x2cc], R5 ;  /* 0x0000b300ff090a19 */ /* 0x000fe40000011605 */
[----:B------:R-:W-:Y:S02]  /*efe0*/  PLOP3.LUT P0, PT, PT, PT, UP1, 0x40, 0x0 ;  /* 0x000000000000781c */ /* 0x000fe40003f0e818 */
[----:B------:R-:W-:Y:S01]  /*eff0*/  IADD3 R5, -R222, 0x1, R11 ;  /* 0x00000001de057810 */ /* 0x000fe20007ffe10b */
[----:B------:R-:W2:Y:S03]  /*f000*/  SHFL.IDX PT, R17, R9, RZ, 0x1c1f ;  /* 0x001c1fff09117589 */ /* 0x000ea600000e0000 */
[----:B------:R-:W-:Y:S01]  /*f010*/  IADD3 R6, R5, -c[0x0][0x168], R6 ;  /* 0x80005a0005067a10 */ /* 0x000fe20007ffe006 */
[----:B------:R-:W-:Y:S03]  /*f020*/  IMAD.IADD R5, R11, 0x1, -R222 ;  /* 0x000000010b057824 */ /* 0x000fe600078e0ade */
        /* <DEDUP_REMOVED lines=20> */
.L_x_58:
[----:B------:R-:W-:Y:S04]  /*f170*/  MOV R8, c[0x0][0x32c] ;  /* 0x0000cb0000087a02 */ /* 0x000fe80000000f00 */
[----:B------:R-:W-:Y:S11]  /*f180*/  ISETP.NE.AND P0, PT, R8, 0x1, PT ;  /* 0x000000010800780c */ /* 0x000ff60003f05270 */
[----:B------:R-:W-:Y:S02]  /*f190*/  @!UPT UIADD3 URZ, URZ, URZ, URZ ;  /* 0x0000003f3f3ff290 */ /* 0x000fe4000fffe03f */
[----:B------:R-:W-:Y:S05]  /*f1a0*/  @P0 IMAD.HI.U32 R8, R10, c[0x0][0x330], RZ ;  /* 0x0000cc000a080a27 */ /* 0x000fea00078e00ff */
[----:B------:R-:W-:Y:S02]  /*f1b0*/  @P0 SHF.R.U32.HI R10, RZ, c[0x0][0x334], R8 ;  /* 0x0000cd00ff0a0a19 */ /* 0x000fe40000011608 */
.L_x_59:
[----:B------:R-:W-:Y:S05]  /*f1c0*/  BSYNC B0 ;  /* 0x0000000000007941 */ /* 0x000fea0003800000 */
.L_x_57:
[----:B------:R-:W-:Y:S05]  /*f1d0*/  IMAD R10, R10, c[0x0][0x32c], R5 ;  /* 0x0000cb000a0a7a24 */ /* 0x000fea00078e0205 */
[----:B------:R-:W-:Y:S02]  /*f1e0*/  IADD3 R17, R10, c[0x0][0x32c], RZ ;  /* 0x0000cb000a117a10 */ /* 0x000fe40007ffe0ff */
[----:B------:R-:W-:Y:S02]  /*f1f0*/  IMNMX R15, R15, R10, !PT ;  /* 0x0000000a0f0f7217 */ /* 0x000fe40007800200 */
[----:B------:R-:W-:Y:S02]  /*f200*/  IMNMX R16, R16, R17, PT ;  /* 0x0000001110107217 */ /* 0x000fe40003800200 */
.L_x_56:
[C---:B------:R-:W-:Y:S01]  /*f210*/  ISETP.GE.AND P2, PT, R11.reuse, 0x2, PT ;  /* 0x000000020b00780c */ /* 0x040fe20003f46270 */
[----:B------:R-:W2:Y:S01]  /*f220*/  SHFL.IDX PT, R9, R9, 0x1, 0x1c1f ;  /* 0x003c1f0009097f89 */ /* 0x000ea200000e0000 */
[----:B------:R-:W-:Y:S02]  /*f230*/  ISETP.GE.AND P0, PT, R11, 0x9, PT ;  /* 0x000000090b00780c */ /* 0x000fe40003f06270 */
[----:B------:R-:W-:Y:S02]  /*f240*/  LOP3.LUT R227, R227, 0xfff7ffff, RZ, 0xc0, !PT ;  /* 0xfff7ffffe3e37812 */ /* 0x000fe400078ec0ff */
[C---:B------:R-:W-:Y:S02]  /*f250*/  ISETP.GE.AND P5, PT, R11.reuse, 0xa, PT ;  /* 0x0000000a0b00780c */ /* 0x040fe40003fa6270 */
[----:B------:R-:W-:Y:S05]  /*f260*/  ISETP.GE.AND P6, PT, R11, 0x52, PT ;  /* 0x000000520b00780c */ /* 0x000fea0003fc6270 */
[----:B------:R-:W-:Y:S02]  /*f270*/  @P2 LOP3.LUT R227, R227, 0x80000, RZ, 0xfc, !PT ;  /* 0x00080000e3e32812 */ /* 0x000fe400078efcff */
[----:B------:R-:W-:Y:S02]  /*f280*/  ISETP.GT.AND P2, PT, R15, 0x1, !P2 ;  /* 0x000000010f00780c */ /* 0x000fe40005744270 */
[----:B------:R-:W-:Y:S02]  /*f290*/  LOP3.LUT R227, R227, 0xfffbffff, RZ, 0xc0, !PT ;  /* 0xfffbffffe3e37812 */ /* 0x000fe400078ec0ff */
[----:B------:R-:W-:Y:S02]  /*f2a0*/  ISETP.LT.OR P2, PT, R16, 0x2, P2 ;  /* 0x000000021000780c */ /* 0x000fe40001741670 */
[----:B------:R-:W-:Y:S02]  /*f2b0*/  @P0 LOP3.LUT R227, R227, 0x40000, RZ, 0xfc, !PT ;  /* 0x00040000e3e30812 */ /* 0x000fe400078efcff */
[----:B------:R-:W-:Y:S02]  /*f2c0*/  ISETP.GT.AND P0, PT, R15, 0x8, !P0 ;  /* 0x000000080f00780c */ /* 0x000fe40004704270 */
[----:B------:R-:W-:Y:S01]  /*f2d0*/  FSEL R126, R126, -INF , !P2 ;  /* 0xff8000007e7e7808 */ /* 0x000fe20005000000 */
[--C-:B--2---:R-:W-:Y:S01]  /*f2e0*/  IMAD.IADD R6, R6, 0x1, R9.reuse ;  /* 0x0000000106067824 */ /* 0x104fe200078e0209 */
[----:B------:R-:W-:Y:S02]  /*f2f0*/  ISETP.GE.AND P2, PT, R11, 0x11, PT ;  /* 0x000000110b00780c */ /* 0x000fe40003f46270 */
[C---:B------:R-:W-:Y:S02]  /*f300*/  ISETP.LT.OR P0, PT, R16.reuse, 0x9, P0 ;  /* 0x000000091000780c */ /* 0x040fe40000701670 */
        /* <DEDUP_REMOVED lines=12> */
[----:B-1----:R-:W-:Y:S02]  /*f3d0*/  FSEL R42, R118, -INF , !P0 ;  /* 0xff800000762a7808 */ /* 0x002fe40004000000 */
[----:B------:R-:W-:Y:S02]  /*f3e0*/  ISETP.GT.AND P0, PT, R15, 0x11, !P2 ;  /* 0x000000110f00780c */ /* 0x000fe40005704270 */
[----:B------:R-:W-:Y:S02]  /*f3f0*/  ISETP.GE.AND P5, PT, R11, 0x59, PT ;  /* 0x000000590b00780c */ /* 0x000fe40003fa6270 */
[----:B------:R-:W-:Y:S02]  /*f400*/  ISETP.LT.OR P0, PT, R16, 0x12, P0 ;  /* 0x000000121000780c */ /* 0x000fe40000701670 */
[----:B------:R-:W-:Y:S02]  /*f410*/  @P2 LOP3.LUT R227, R227, 0x8000, RZ, 0xfc, !PT ;  /* 0x00008000e3e32812 */ /* 0x000fe400078efcff */
[----:B------:R-:W-:Y:S02]  /*f420*/  ISETP.GE.AND P2, PT, R11, 0x19, PT ;  /* 0x000000190b00780c */ /* 0x000fe40003f46270 */
[----:B------:R-:W-:Y:S02]  /*f430*/  LOP3.LUT R227, R227, 0xffffbfff, RZ, 0xc0, !PT ;  /* 0xffffbfffe3e37812 */ /* 0x000fe400078ec0ff */
[----:B------:R-:W-:Y:S02]  /*f440*/  FSEL R40, R12, -INF , !P0 ;  /* 0xff8000000c287808 */ /* 0x000fe40004000000 */
[----:B------:R-:W-:Y:S04]  /*f450*/  ISETP.GT.AND P0, PT, R15, 0x18, !P2 ;  /* 0x000000180f00780c */ /* 0x000fe80005704270 */
[C---:B------:R-:W-:Y:S03]  /*f460*/  ISETP.LT.OR P0, PT, R16.reuse, 0x19, P0 ;  /* 0x000000191000780c */ /* 0x040fe60000701670 */
        /* <DEDUP_REMOVED lines=90> */
[----:B------:R-:W-:Y:S02]  /*fa10*/  ISETP.GT.AND P0, PT, R15, 0x58, !P5 ;  /* 0x000000580f00780c */ /* 0x000fe40006f04270 */
[----:B------:R-:W-:Y:S02]  /*fa20*/  LOP3.LUT R227, R227, 0xffefffff, RZ, 0xc0, !PT ;  /* 0xffefffffe3e37812 */ /* 0x000fe400078ec0ff */
[----:B------:R-:W-:Y:S04]  /*fa30*/  ISETP.LT.OR P0, PT, R16, 0x59, P0 ;  /* 0x000000591000780c */ /* 0x000fe80000701670 */
[----:B------:R-:W-:Y:S02]  /*fa40*/  FSEL R142, R142, -INF , !P0 ;  /* 0xff8000008e8e7808 */ /* 0x000fe40004000000 */
[----:B------:R-:W-:Y:S02]  /*fa50*/  ISETP.GT.AND P0, PT, R15, RZ, !P2 ;  /* 0x000000ff0f00720c */ /* 0x000fe40005704270 */
[----:B------:R-:W-:Y:S02]  /*fa60*/  @P2 LOP3.LUT R227, R227, 0x100000, RZ, 0xfc, !PT ;  /* 0x00100000e3e32812 */ /* 0x000fe400078efcff */
[----:B------:R-:W-:Y:S02]  /*fa70*/  ISETP.LT.OR P0, PT, R16, 0x1, P0 ;  /* 0x000000011000780c */ /* 0x000fe40000701670 */
[----:B------:R-:W-:Y:S02]  /*fa80*/  ISETP.GE.AND P2, PT, R11, 0x5a, PT ;  /* 0x0000005a0b00780c */ /* 0x000fe40003f46270 */
[----:B------:R-:W-:Y:S01]  /*fa90*/  FSEL R12, R0, -INF , !P0 ;  /* 0xff800000000c7808 */ /* 0x000fe20004000000 */
[----:B------:R-:W-:Y:S01]  /*faa0*/  IMAD.IADD R0, R7, 0x1, R9 ;  /* 0x0000000107007824 */ /* 0x000fe200078e0209 */
        /* <DEDUP_REMOVED lines=21> */
.L_x_62:
[----:B------:R-:W-:Y:S04]  /*fc00*/  MOV R7, 0x1 ;  /* 0x0000000100077802 */ /* 0x000fe80000000f00 */
[----:B------:R-:W-:Y:S11]  /*fc10*/  ISETP.NE.AND P0, PT, R7, c[0x0][0x32c], PT ;  /* 0x0000cb0007007a0c */ /* 0x000ff60003f05270 */
[----:B------:R-:W-:Y:S02]  /*fc20*/  @!UPT UIADD3 URZ, URZ, URZ, URZ ;  /* 0x0000003f3f3ff290 */ /* 0x000fe4000fffe03f */
[----:B------:R-:W-:Y:S05]  /*fc30*/  @P0 IMAD.HI.U32 R7, R14, c[0x0][0x330], RZ ;  /* 0x0000cc000e070a27 */ /* 0x000fea00078e00ff */
[----:B------:R-:W-:Y:S02]  /*fc40*/  @P0 SHF.R.U32.HI R14, RZ, c[0x0][0x334], R7 ;  /* 0x0000cd00ff0e0a19 */ /* 0x000fe40000011607 */
.L_x_63:
[----:B------:R-:W-:Y:S05]  /*fc50*/  BSYNC B0 ;  /* 0x0000000000007941 */ /* 0x000fea0003800000 */
.L_x_61:
[----:B------:R-:W-:Y:S05]  /*fc60*/  IMAD R5, R14, c[0x0][0x32c], R5 ;  /* 0x0000cb000e057a24 */ /* 0x000fea00078e0205 */
[----:B------:R-:W-:Y:S02]  /*fc70*/  IADD3 R7, R5, c[0x0][0x32c], RZ ;  /* 0x0000cb0005077a10 */ /* 0x000fe40007ffe0ff */
[----:B------:R-:W-:Y:S02]  /*fc80*/  IMNMX R6, R6, R5, !PT ;  /* 0x0000000506067217 */ /* 0x000fe40007800200 */
[----:B------:R-:W-:Y:S02]  /*fc90*/  IMNMX R0, R0, R7, PT ;  /* 0x0000000700007217 */ /* 0x000fe40003800200 */
.L_x_60:
[C---:B------:R-:W-:Y:S01]  /*fca0*/  LOP3.LUT P0, RZ, R227.reuse, 0x100000, RZ, 0xc0, !PT ;  /* 0x00100000e3ff7812 */ /* 0x040fe2000780c0ff */
        /* <DEDUP_REMOVED lines=71> */
[C---:B------:R-:W-:Y:S02]  /*10120*/  ISETP.GT.AND P6, PT, R6.reuse, 0x51, !P6 ;  /* 0x000000510600780c */ /* 0x040fe400077c4270 */
        /* <DEDUP_REMOVED lines=11> */
[C---:B------:R-:W-:Y:S02]  /*101e0*/  ISETP.LT.OR P6, PT, R0.reuse, 0x52, P6 ;  /* 0x000000520000780c */ /* 0x040fe400037c1670 */
[----:B------:R-:W-:Y:S02]  /*101f0*/  ISETP.LT.OR P0, PT, R0, 0x2a, P0 ;  /* 0x0000002a0000780c */ /* 0x000fe40000701670 */
[----:B------:R-:W-:Y:S02]  /*10200*/  FMNMX.FTZ R5, R150, R5, !PT ;  /* 0x0000000596057209 */ /* 0x000fe40007810000 */
[----:B------:R-:W-:Y:S02]  /*10210*/  FSEL R171, R171, -INF , !P0 ;  /* 0xff800000abab7808 */ /* 0x000fe40004000000 */
[----:B------:R-:W-:Y:S02]  /*10220*/  LOP3.LUT P0, RZ, R227, 0x100, RZ, 0xc0, !PT ;  /* 0x00000100e3ff7812 */ /* 0x000fe4000780c0ff */
[----:B------:R-:W-:Y:S02]  /*10230*/  FMNMX.FTZ R16, R171, R16, !PT ;  /* 0x00000010ab107209 */ /* 0x000fe40007810000 */
[C---:B------:R-:W-:Y:S02]  /*10240*/  ISETP.GT.AND P0, PT, R6.reuse, 0x30, !P0 ;  /* 0x000000300600780c */ /* 0x040fe40004704270 */
[----:B------:R-:W-:Y:S02]  /*10250*/  ISETP.GT.AND P2, PT, R6, 0x59, !P2 ;  /* 0x000000590600780c */ /* 0x000fe40005744270 */
[C---:B------:R-:W-:Y:S02]  /*10260*/  ISETP.LT.OR P0, PT, R0.reuse, 0x31, P0 ;  /* 0x000000310000780c */ /* 0x040fe40000701670 */
[----:B------:R-:W-:Y:S02]  /*10270*/  ISETP.LT.OR P5, PT, R0, 0x59, P5 ;  /* 0x000000590000780c */ /* 0x000fe40002fa1670 */
[----:B------:R-:W-:Y:S02]  /*10280*/  FSEL R245, R245, -INF , !P0 ;  /* 0xff800000f5f57808 */ /* 0x000fe40004000000 */
[----:B------:R-:W-:Y:S02]  /*10290*/  LOP3.LUT P0, RZ, R227, 0x80, RZ, 0xc0, !PT ;  /* 0x00000080e3ff7812 */ /* 0x000fe4000780c0ff */
[----:B------:R-:W-:Y:S02]  /*102a0*/  FMNMX.FTZ R16, R245, R16, !PT ;  /* 0x00000010f5107209 */ /* 0x000fe40007810000 */
[----:B------:R-:W-:Y:S02]  /*102b0*/  ISETP.GT.AND P0, PT, R6, 0x31, !P0 ;  /* 0x000000310600780c */ /* 0x000fe40004704270 */
[----:B------:R-:W-:Y:S02]  /*102c0*/  FSEL R139, R139, -INF , !P6 ;  /* 0xff8000008b8b7808 */ /* 0x000fe40007000000 */
[----:B------:R-:W-:Y:S02]  /*102d0*/  ISETP.LT.OR P0, PT, R0, 0x32, P0 ;  /* 0x000000320000780c */ /* 0x000fe40000701670 */
[----:B------:R-:W-:Y:S02]  /*102e0*/  FMNMX.FTZ R5, R142, R5, !PT ;  /* 0x000000058e057209 */ /* 0x000fe40007810000 */
[----:B------:R-:W-:Y:S02]  /*102f0*/  FSEL R243, R243, -INF , !P0 ;  /* 0xff800000f3f37808 */ /* 0x000fe40004000000 */
[----:B------:R-:W-:Y:S02]  /*10300*/  LOP3.LUT P0, RZ, R227, 0x40, RZ, 0xc0, !PT ;  /* 0x00000040e3ff7812 */ /* 0x000fe4000780c0ff */
[----:B------:R-:W-:Y:S02]  /*10310*/  FMNMX.FTZ R16, R243, R16, !PT ;  /* 0x00000010f3107209 */ /* 0x000fe40007810000 */
[----:B------:R-:W-:Y:S02]  /*10320*/  ISETP.GT.AND P0, PT, R6, 0x38, !P0 ;  /* 0x000000380600780c */ /* 0x000fe40004704270 */
[----:B------:R-:W-:Y:S02]  /*10330*/  FSEL R135, R135, -INF , !P5 ;  /* 0xff80000087877808 */ /* 0x000fe40006800000 */
[C---:B------:R-:W-:Y:S02]  /*10340*/  ISETP.LT.OR P0, PT, R0.reuse, 0x39, P0 ;  /* 0x000000390000780c */ /* 0x040fe40000701670 */
[----:B------:R-:W-:Y:S02]  /*10350*/  ISETP.LT.OR P2, PT, R0, 0x5a, P2 ;  /* 0x0000005a0000780c */ /* 0x000fe40001741670 */
[----:B------:R-:W-:Y:S02]  /*10360*/  FSEL R241, R241, -INF , !P0 ;  /* 0xff800000f1f17808 */ /* 0x000fe40004000000 */
[----:B------:R-:W-:Y:S02]  /*10370*/  LOP3.LUT P0, RZ, R227, 0x20, RZ, 0xc0, !PT ;  /* 0x00000020e3ff7812 */ /* 0x000fe4000780c0ff */
[----:B------:R-:W-:Y:S02]  /*10380*/  FMNMX.FTZ R16, R241, R16, !PT ;  /* 0x00000010f1107209 */ /* 0x000fe40007810000 */
[----:B------:R-:W-:Y:S02]  /*10390*/  ISETP.GT.AND P0, PT, R6, 0x39, !P0 ;  /* 0x000000390600780c */ /* 0x000fe40004704270 */
[----:B------:R-:W-:Y:S02]  /*103a0*/  FMNMX.FTZ R13, R140, R5, !PT ;  /* 0x000000058c0d7209 */ /* 0x000fe40007810000 */
[----:B------:R-:W-:Y:S02]  /*103b0*/  ISETP.LT.OR P0, PT, R0, 0x3a, P0 ;  /* 0x0000003a0000780c */ /* 0x000fe40000701670 */
[----:B------:R-:W-:Y:S01]  /*103c0*/  FSEL R117, R4, -INF , !P2 ;  /* 0xff80000004757808 */ /* 0x000fe20005000000 */
        /* <DEDUP_REMOVED lines=39> */
[----:B------:R-:W-:Y:S01]  /*10640*/  LDSM.16.MT88.4 R12, [R212+0x100] ;  /* 0x00010000d40c783b */ /* 0x000fe20000004200 */
[--C-:B------:R-:W-:Y:S02]  /*10650*/  FFMA.FTZ R118, R10, c[0x0][0x2d0], -R149.reuse ;  /* 0x0000b4000a767a23 */ /* 0x100fe40000010895 */
[--C-:B------:R-:W-:Y:S01]  /*10660*/  FFMA.FTZ R129, R8, c[0x0][0x2d0], -R149.reuse ;  /* 0x0000b40008817a23 */ /* 0x100fe20000010895 */
[----:B------:R-:W-:Y:S01]  /*10670*/  MUFU.EX2 R128, R128 ;  /* 0x0000008000807308 */ /* 0x000fe20000000800 */
[--C-:B------:R-:W-:Y:S02]  /*10680*/  FFMA.FTZ R119, R126, c[0x0][0x2d0], -R149.reuse ;  /* 0x0000b4007e777a23 */ /* 0x100fe40000010895 */
[--C-:B------:R-:W-:Y:S02]  /*10690*/  FFMA.FTZ R136, R42, c[0x0][0x2d0], -R149.reuse ;  /* 0x0000b4002a887a23 */ /* 0x100fe40000010895 */
[--C-:B------:R-:W-:Y:S01]  /*106a0*/  FFMA.FTZ R137, R40, c[0x0][0x2d0], -R149.reuse ;  /* 0x0000b40028897a23 */ /* 0x100fe20000010895 */
[----:B-1----:R-:W-:Y:S01]  /*106b0*/  FMNMX.FTZ R6, R4, R5, !PT ;  /* 0x0000000504067209 */ /* 0x002fe20007810000 */
[--C-:B------:R-:W-:Y:S01]  /*106c0*/  FFMA.FTZ R138, R50, c[0x0][0x2d0], -R149.reuse ;  /* 0x0000b400328a7a23 */ /* 0x100fe20000010895 */
[----:B------:R-:W-:Y:S01]  /*106d0*/  FSEL R4, R0, RZ, P0 ;  /* 0x000000ff00047208 */ /* 0x000fe20000000000 */
[--C-:B------:R-:W-:Y:S01]  /*106e0*/  FFMA.FTZ R141, R48, c[0x0][0x2d0], -R149.reuse ;  /* 0x0000b400308d7a23 */ /* 0x100fe20000010895 */
[----:B------:R-:W1:Y:S01]  /*106f0*/  MUFU.EX2 R119, R119 ;  /* 0x0000007700777308 */ /* 0x000e620000000800 */
[----:B------:R-:W2:Y:S01]  /*10700*/  SHFL.BFLY PT, R5, R6, 0x1, 0x1f ;  /* 0x0c201f0006057f89 */ /* 0x000ea200000e0000 */
[----:B------:R-:W-:Y:S02]  /*10710*/  FFMA.FTZ R232, R232, c[0x0][0x2d0], -R149 ;  /* 0x0000b400e8e87a23 */ /* 0x000fe40000010895 */
[----:B------:R-:W-:Y:S02]  /*10720*/  FADD.FTZ R3, -R4, R3 ;  /* 0x0000000304037221 */ /* 0x000fe40000010100 */
[--C-:B------:R-:W-:Y:S02]  /*10730*/  FFMA.FTZ R164, R164, c[0x0][0x2d0], -R149.reuse ;  /* 0x0000b400a4a47a23 */ /* 0x100fe40000010895 */
[--C-:B------:R-:W-:Y:S02]  /*10740*/  FFMA.FTZ R156, R156, c[0x0][0x2d0], -R149.reuse ;  /* 0x0000b4009c9c7a23 */ /* 0x100fe40000010895 */
[----:B------:R-:W-:Y:S01]  /*10750*/  MUFU.EX2 R118, R118 ;  /* 0x0000007600767308 */ /* 0x000fe20000000800 */
[--C-:B------:R-:W-:Y:S02]  /*10760*/  FFMA.FTZ R158, R158, c[0x0][0x2d0], -R149.reuse ;  /* 0x0000b4009e9e7a23 */ /* 0x100fe40000010895 */
[--C-:B------:R-:W-:Y:S02]  /*10770*/  FFMA.FTZ R234, R234, c[0x0][0x2d0], -R149.reuse ;  /* 0x0000b400eaea7a23 */ /* 0x100fe40000010895 */
[--C-:B------:R-:W-:Y:S02]  /*10780*/  FFMA.FTZ R236, R236, c[0x0][0x2d0], -R149.reuse ;  /* 0x0000b400ecec7a23 */ /* 0x100fe40000010895 */
[--C-:B------:R-:W-:Y:S02]  /*10790*/  FFMA.FTZ R152, R152, c[0x0][0x2d0], -R149.reuse ;  /* 0x0000b40098987a23 */ /* 0x100fe40000010895 */
[--C-:B------:R-:W-:Y:S01]  /*107a0*/  FFMA.FTZ R142, R142, c[0x0][0x2d0], -R149.reuse ;  /* 0x0000b4008e8e7a23 */ /* 0x100fe20000010895 */
[----:B------:R-:W3:Y:S01]  /*107b0*/  MUFU.EX2 R129, R129 ;  /* 0x0000008100817308 */ /* 0x000ee20000000800 */
[----:B-1----:R-:W-:Y:S02]  /*107c0*/  F2FP.BF16.PACK_AB R124, R119, R128 ;  /* 0x00000080777c723e */ /* 0x002fe400000010ff */
[----:B--2---:R-:W-:Y:S01]  /*107d0*/  FMNMX.FTZ R116, R5, R6, !PT ;  /* 0x0000000605747209 */ /* 0x004fe20007810000 */
[----:B------:R-:W-:Y:S03]  /*107e0*/  FMUL.FTZ R6, R3, c[0x0][0x2d0] ;  /* 0x0000b40003067a20 */ /* 0x000fe60000410000 */
[C---:B------:R-:W-:Y:S01]  /*107f0*/  FSETP.NEU.FTZ.AND P0, PT, R116.reuse, -INF , PT ;  /* 0xff8000007400780b */ /* 0x040fe20003f1d000 */
[C---:B------:R-:W-:Y:S02]  /*10800*/  FMUL.FTZ R134, R116.reuse, c[0x0][0x2d0] ;  /* 0x0000b40074867a20 */ /* 0x040fe40000410000 */
[----:B------:R-:W1:Y:S01]  /*10810*/  MUFU.EX2 R3, R6 ;  /* 0x0000000600037308 */ /* 0x000e620000000800 */
[----:B------:R-:W-:Y:S02]  /*10820*/  FSEL R5, R116, RZ, P0 ;  /* 0x000000ff74057208 */ /* 0x000fe40000000000 */
[----:B------:R-:W-:Y:S02]  /*10830*/  FSEL R134, R134, RZ, P0 ;  /* 0x000000ff86867208 */ /* 0x000fe40000000000 */
[----:B------:R-:W-:Y:S01]  /*10840*/  ISETP.GT.AND P0, PT, R168, R215, PT ;  /* 0x000000d7a800720c */ /* 0x000fe20003f04270 */
[----:B------:R-:W-:Y:S02]  /*10850*/  FADD.FTZ R5, -R5, R2 ;  /* 0x0000000205057221 */ /* 0x000fe40000010100 */
[--C-:B------:R-:W-:Y:S02]  /*10860*/  FFMA.FTZ R133, R11, c[0x0][0x2d0], -R134.reuse ;  /* 0x0000b4000b857a23 */ /* 0x100fe40000010886 */
[----:B------:R-:W-:Y:S01]  /*10870*/  MUFU.EX2 R232, R232 ;  /* 0x000000e800e87308 */ /* 0x000fe20000000800 */
[--C-:B------:R-:W-:Y:S01]  /*10880*/  FFMA.FTZ R131, R9, c[0x0][0x2d0], -R134.reuse ;  /* 0x0000b40009837a23 */ /* 0x100fe20000010886 */
[----:B---3--:R-:W-:Y:S01]  /*10890*/  F2FP.BF16.PACK_AB R126, R129, R118 ;  /* 0x00000076817e723e */ /* 0x008fe200000010ff */
[--C-:B------:R-:W-:Y:S02]  /*108a0*/  FFMA.FTZ R132, R125, c[0x0][0x2d0], -R134.reuse ;  /* 0x0000b4007d847a23 */ /* 0x100fe40000010886 */
[--C-:B------:R-:W-:Y:S02]  /*108b0*/  FFMA.FTZ R130, R7, c[0x0][0x2d0], -R134.reuse ;  /* 0x0000b40007827a23 */ /* 0x100fe40000010886 */
[----:B------:R-:W-:Y:S02]  /*108c0*/  FMUL.FTZ R2, R5, c[0x0][0x2d0] ;  /* 0x0000b40005027a20 */ /* 0x000fe40000410000 */
[--C-:B------:R-:W-:Y:S01]  /*108d0*/  FFMA.FTZ R161, R161, c[0x0][0x2d0], -R134.reuse ;  /* 0x0000b400a1a17a23 */ /* 0x100fe20000010886 */
[----:B------:R-:W-:Y:S01]  /*108e0*/  MUFU.EX2 R133, R133 ;  /* 0x0000008500857308 */ /* 0x000fe20000000800 */
        /* <DEDUP_REMOVED lines=11> */
[----:B------:R-:W2:Y:S01]  /*109a0*/  MUFU.EX2 R132, R132 ;  /* 0x0000008400847308 */ /* 0x000ea20000000800 */
        /* <DEDUP_REMOVED lines=14> */
[----:B--2---:R-:W-:Y:S01]  /*10a90*/  F2FP.BF16.PACK_AB R125, R132, R133 ;  /* 0x00000085847d723e */ /* 0x004fe200000010ff */
        /* <DEDUP_REMOVED lines=12> */
[----:B------:R-:W-:Y:S01]  /*10b60*/  FMUL.FTZ R51, R2, R71 ;  /* 0x0000004702337220 */ /* 0x000fe20000410000 */
[----:B------:R-:W2:Y:S01]  /*10b70*/  LDSM.16.MT88.4 R84, [R210+0x3100] ;  /* 0x00310000d254783b */ /* 0x000ea20000004200 */
[C---:B------:R-:W-:Y:S01]  /*10b80*/  FMUL.FTZ R53, R3.reuse, R53 ;  /* 0x0000003503357220 */ /* 0x040fe20000410000 */
[----:B-1----:R-:W-:Y:S01]  /*10b90*/  F2FP.BF16.PACK_AB R127, R130, R131 ;  /* 0x00000083827f723e */ /* 0x002fe200000010ff */
[C---:B------:R-:W-:Y:S02]  /*10ba0*/  FMUL.FTZ R54, R2.reuse, R54 ;  /* 0x0000003602367220 */ /* 0x040fe40000410000 */
[C---:B------:R-:W-:Y:S02]  /*10bb0*/  FMUL.FTZ R55, R2.reuse, R55 ;  /* 0x0000003702377220 */ /* 0x040fe40000410000 */
[C---:B------:R-:W-:Y:S01]  /*10bc0*/  FMUL.FTZ R56, R3.reuse, R56 ;  /* 0x0000003803387220 */ /* 0x040fe20000410000 */
[----:B------:R-:W1:Y:S01]  /*10bd0*/  LDSM.16.MT88.4 R76, [R209+0x3100] ;  /* 0x00310000d14c783b */ /* 0x000e620000004200 */
[C---:B------:R-:W-:Y:S01]  /*10be0*/  HMMA.16816.F32.BF16 R4, R124.reuse, R12, R4 ;  /* 0x0000000c7c04723c */ /* 0x040fe20000041804 */
[----:B------:R-:W-:Y:S04]  /*10bf0*/  MUFU.EX2 R157, R157 ;  /* 0x0000009d009d7308 */ /* 0x000fe80000000800 */
[C---:B------:R-:W-:Y:S02]  /*10c00*/  FMUL.FTZ R57, R3.reuse, R57 ;  /* 0x0000003903397220 */ /* 0x040fe40000410000 */
[----:B------:R-:W3:Y:S01]  /*10c10*/  LDSM.16.MT88.4 R68, [R208+0x3100] ;  /* 0x00310000d044783b */ /* 0x000ee20000004200 */
        /* <DEDUP_REMOVED lines=31> */
[C---:B------:R-:W-:Y:S02]  /*10e10*/  FMUL.FTZ R67, R2.reuse, R67 ;  /* 0x0000004302437220 */ /* 0x040fe40000410000 */
        /* <DEDUP_REMOVED lines=30> */
[----:B------:R-:W3:Y:S01]  /*11000*/  MUFU.EX2 R163, R163 ;  /* 0x000000a300a37308 */ /* 0x000ee20000000800 */
[----:B------:R-:W4:Y:S01]  /*11010*/  LDSM.16.MT88.4 R72, [R212+0x900] ;  /* 0x00090000d448783b */ /* 0x000f220000004200 */
[--C-:B------:R-:W-:Y:S02]  /*11020*/  FFMA.FTZ R235, R240, c[0x0][0x2d0], -R149.reuse ;  /* 0x0000b400f0eb7a23 */ /* 0x100fe40000010895 */
[--C-:B------:R-:W-:Y:S02]  /*11030*/  FFMA.FTZ R237, R238, c[0x0][0x2d0], -R149.reuse ;  /* 0x0000b400eeed7a23 */ /* 0x100fe40000010895 */
[C---:B--2---:R-:W-:Y:S03]  /*11040*/  HMMA.16816.F32.BF16 R44, R124.reuse, R84, R44 ;  /* 0x000000547c2c723c */ /* 0x044fe6000004182c */
        /* <DEDUP_REMOVED lines=17> */
[C---:B---3--:R-:W-:Y:S04]  /*11160*/  HMMA.16816.F32.BF16 R60, R124.reuse, R68, R60 ;  /* 0x000000447c3c723c */ /* 0x048fe8000004183c */
        /* <DEDUP_REMOVED lines=131> */
[----:B------:R-:W-:Y:S01]  /*119a0*/  FADD.FTZ R3, R157, R2 ;  /* 0x000000029d037221 */ /* 0x000fe20000010000 */
[----:B------:R-:W-:Y:S03]  /*119b0*/  IADD3 R2, R168, -0x1, RZ ;  /* 0xffffffffa8027810 */ /* 0x000fe60007ffe0ff */
[C---:B-1----:R-:W-:Y:S04]  /*119c0*/  HMMA.16816.F32.BF16 R20, R68.reuse, R76, R20 ;  /* 0x0000004c4414723c */ /* 0x042fe80000041814 */
[----:B------:R-:W-:Y:S02]  /*119d0*/  FADD.FTZ R3, R170, R3 ;  /* 0x00000003aa037221 */ /* 0x000fe40000010000 */
[----:B------:R-:W-:Y:S02]  /*119e0*/  IMAD.MOV.U32 R168, RZ, RZ, R2 ;  /* 0x000000ffffa87224 */ /* 0x000fe400078e0002 */
[C---:B------:R-:W-:Y:S01]  /*119f0*/  HMMA.16816.F32.BF16 R24, R68.reuse, R78, R24 ;  /* 0x0000004e4418723c */ /* 0x040fe20000041818 */
[----:B------:R-:W1:Y:S03]  /*11a00*/  LDSM.16.MT88.4 R76, [R212+0x2100] ;  /* 0x00210000d44c783b */ /* 0x000e660000004200 */
[----:B------:R-:W-:Y:S02]  /*11a10*/  FADD.FTZ R140, R140, R3 ;  /* 0x000000038c8c7221 */ /* 0x000fe40000010000 */
[----:B------:R-:W-:Y:S02]  /*11a20*/  IMAD.MOV.U32 R3, RZ, RZ, R0 ;  /* 0x000000ffff037224 */ /* 0x000fe400078e0000 */
[C---:B------:R-:W-:Y:S04]  /*11a30*/  HMMA.16816.F32.BF16 R28, R68.reuse, R84, R28 ;  /* 0x00000054441c723c */ /* 0x040fe8000004181c */
[----:B------:R-:W-:Y:S02]  /*11a40*/  FADD.FTZ R140, R139, R140 ;  /* 0x0000008c8b8c7221 */ /* 0x000fe40000010000 */
[----:B------:R-:W-:Y:S02]  /*11a50*/  IMAD.MOV.U32 R2, RZ, RZ, R116 ;  /* 0x000000ffff027224 */ /* 0x000fe400078e0074 */
        /* <DEDUP_REMOVED lines=21> */
[----:B------:R-:W-:Y:S03]  /*11bb0*/  F2FP.BF16.PACK_AB R71, R170, R157 ;  /* 0x0000009daa47723e */ /* 0x000fe600000010ff */
[----:B------:R-:W-:Y:S04]  /*11bc0*/  FADD.FTZ R164, R164, R241 ;  /* 0x000000f1a4a47221 */ /* 0x000fe80000010000 */
[C---:B-1----:R-:W-:Y:S03]  /*11bd0*/  HMMA.16816.F32.BF16 R4, R68.reuse, R76, R4 ;  /* 0x0000004c4404723c */ /* 0x042fe60000041804 */
[----:B------:R-:W-:Y:S04]  /*11be0*/  FADD.FTZ R245, R245, R164 ;  /* 0x000000a4f5f57221 */ /* 0x000fe80000010000 */
        /* <DEDUP_REMOVED lines=44> */
.L_x_54:
[----:B------:R-:W1:Y:S01]  /*11eb0*/  SHFL.BFLY PT, R3, R228, 0x2, 0x1f ;  /* 0x0c401f00e4037f89 */ /* 0x000e6200000e0000 */
[----:B------:R-:W-:-:S02]  /*11ec0*/  MOV R7, RZ ;  /* 0x000000ff00077202 */ /* 0x000fc40000000f00 */
[----:B------:R-:W-:Y:S01]  /*11ed0*/  MOV R4, RZ ;  /* 0x000000ff00047202 */ /* 0x000fe20000000f00 */
[----:B------:R-:W2:Y:S01]  /*11ee0*/  SHFL.BFLY PT, R2, R229, 0x2, 0x1f ;  /* 0x0c401f00e5027f89 */ /* 0x000ea200000e0000 */
[----:B------:R-:W-:Y:S01]  /*11ef0*/  PLOP3.LUT P2, PT, PT, PT, PT, 0x8, 0x0 ;  /* 0x000000000000781c */ /* 0x000fe20003f4e170 */
[----:B-1----:R-:W-:Y:S02]  /*11f00*/  FADD.FTZ R3, R3, R228 ;  /* 0x000000e403037221 */ /* 0x002fe40000010000 */
[----:B--2---:R-:W-:-:S03]  /*11f10*/  FADD.FTZ R2, R2, R229 ;  /* 0x000000e502027221 */ /* 0x004fc60000010000 */
[----:B------:R-:W1:Y:S04]  /*11f20*/  SHFL.BFLY PT, R6, R3, 0x1, 0x1f ;  /* 0x0c201f0003067f89 */ /* 0x000e6800000e0000 */
[----:B------:R-:W2:Y:S01]  /*11f30*/  SHFL.BFLY PT, R5, R2, 0x1, 0x1f ;  /* 0x0c201f0002057f89 */ /* 0x000ea200000e0000 */
[----:B-1----:R-:W-:Y:S02]  /*11f40*/  FADD.FTZ R6, R3, R6 ;  /* 0x0000000603067221 */ /* 0x002fe40000010000 */
[----:B--2---:R-:W-:-:S03]  /*11f50*/  FADD.FTZ R5, R5, R2 ;  /* 0x0000000205057221 */ /* 0x004fc60000010000 */
[----:B------:R-:W-:Y:S02]  /*11f60*/  FSETP.NE.FTZ.AND P1, PT, R6, RZ, PT ;  /* 0x000000ff0600720b */ /* 0x000fe40003f35000 */
[----:B------:R-:W-:-:S11]  /*11f70*/  FSETP.NE.FTZ.AND P0, PT, R5, RZ, PT ;  /* 0x000000ff0500720b */ /* 0x000fd60003f15000 */
[----:B------:R-:W1:Y:S01]  /*11f80*/  @P1 MUFU.RCP R7, R6 ;  /* 0x0000000600071308 */ /* 0x000e620000001000 */
[----:B------:R-:W-:Y:S02]  /*11f90*/  @P1 MOV R10, 0x3f317218 ;  /* 0x3f317218000a1802 */ /* 0x000fe40000000f00 */
[----:B------:R-:W-:-:S05]  /*11fa0*/  @P0 MOV R11, 0x3f317218 ;  /* 0x3f317218000b0802 */ /* 0x000fca0000000f00 */
[----:B------:R-:W2:Y:S01]  /*11fb0*/  @P1 MUFU.LG2 R6, R6 ;  /* 0x0000000600061308 */ /* 0x000ea20000000c00 */
[----:B------:R-:W-:-:S07]  /*11fc0*/  @P0 FMUL.FTZ R11, R11, c[0x0][0x2d0] ;  /* 0x0000b4000b0b0a20 */ /* 0x000fce0000410000 */
[----:B------:R-:W3:Y:S01]  /*11fd0*/  @P0 MUFU.LG2 R8, R5 ;  /* 0x0000000500080308 */ /* 0x000ee20000000c00 */
[C---:B-1----:R-:W-:Y:S02]  /*11fe0*/  FMUL.FTZ R112, R7.reuse, R112 ;  /* 0x0000007007707220 */ /* 0x042fe40000410000 */
[C---:B------:R-:W-:Y:S02]  /*11ff0*/  FMUL.FTZ R113, R7.reuse, R113 ;  /* 0x0000007107717220 */ /* 0x040fe40000410000 */
[C---:B------:R-:W-:Y:S02]  /*12000*/  FMUL.FTZ R108, R7.reuse, R108 ;  /* 0x0000006c076c7220 */ /* 0x040fe40000410000 */
[----:B------:R-:W-:Y:S01]  /*12010*/  FMUL.FTZ R109, R7, R109 ;  /* 0x0000006d076d7220 */ /* 0x000fe20000410000 */
[----:B------:R1:W4:Y:S01]  /*12020*/  @P0 MUFU.RCP R4, R5 ;  /* 0x0000000500040308 */ /* 0x0003220000001000 */
[----:B--2---:R-:W-:Y:S02]  /*12030*/  @P1 FMUL.FTZ R9, R6, 0.69314718246459960938 ;  /* 0x3f31721806091820 */ /* 0x004fe40000410000 */
[----:B------:R-:W-:-:S02]  /*12040*/  @P1 FMUL.FTZ R6, R10, c[0x0][0x2d0] ;  /* 0x0000b4000a061a20 */ /* 0x000fc40000410000 */
[C---:B------:R-:W-:Y:S02]  /*12050*/  FMUL.FTZ R104, R7.reuse, R104 ;  /* 0x0000006807687220 */ /* 0x040fe40000410000 */
[C---:B------:R-:W-:Y:S02]  /*12060*/  FMUL.FTZ R105, R7.reuse, R105 ;  /* 0x0000006907697220 */ /* 0x040fe40000410000 */
[----:B---3--:R-:W-:Y:S02]  /*12070*/  @P0 FMUL.FTZ R8, R8, 0.69314718246459960938 ;  /* 0x3f31721808080820 */ /* 0x008fe40000410000 */
[C---:B------:R-:W-:Y:S02]  /*12080*/  FMUL.FTZ R2, R7.reuse, R100 ;  /* 0x0000006407027220 */ /* 0x040fe40000410000 */
[C---:B------:R-:W-:Y:S02]  /*12090*/  FMUL.FTZ R3, R7.reuse, R101 ;  /* 0x0000006507037220 */ /* 0x040fe40000410000 */
[C---:B------:R-:W-:Y:S01]  /*120a0*/  FMUL.FTZ R96, R7.reuse, R96 ;  /* 0x0000006007607220 */ /* 0x040fe20000410000 */
[----:B-1----:R-:W-:Y:S01]  /*120b0*/  MOV R5, 0xff800000 ;  /* 0xff80000000057802 */ /* 0x002fe20000000f00 */
        /* <DEDUP_REMOVED lines=22> */
[----:B------:R-:W-:Y:S01]  /*12220*/  FMUL.FTZ R65, R7, R65 ;  /* 0x0000004107417220 */ /* 0x000fe20000410000 */
[----:B------:R-:W-:Y:S01]  /*12230*/  MOV R7, 0xff800000 ;  /* 0xff80000000077802 */ /* 0x000fe20000000f00 */
[C---:B----4-:R-:W-:Y:S02]  /*12240*/  FMUL.FTZ R114, R4.reuse, R114 ;  /* 0x0000007204727220 */ /* 0x050fe40000410000 */
        /* <DEDUP_REMOVED lines=33> */
.L_x_22:
[----:B------:R-:W-:Y:S05]  /*12460*/  @P2 BRA `(.L_x_65) ;  /* 0x0000137000002947 */ /* 0x000fea0003800000 */
[----:B------:R-:W1:Y:S01]  /*12470*/  S2R R9, SR_CTAID.Y ;  /* 0x0000000000097919 */ /* 0x000e620000002600 */
[----:B------:R-:W-:Y:S01]  /*12480*/  IMAD R8, RZ, RZ, -UR9 ;  /* 0x80000009ff087e24 */ /* 0x000fe2000f8e02ff */
[----:B------:R-:W-:Y:S01]  /*12490*/  USHF.R.S32.HI UR6, URZ, 0x1f, UR9 ;  /* 0x0000001f3f067899 */ /* 0x000fe20008011409 */
[----:B------:R-:W-:Y:S01]  /*124a0*/  BSSY B0, `(.L_x_66) ;  /* 0x00000d1000007945 */ /* 0x000fe20003800000 */
[----:B------:R-:W2:Y:S01]  /*124b0*/  S2R R4, SR_TID.X ;  /* 0x0000000000047919 */ /* 0x000ea20000002100 */
[----:B------:R-:W-:Y:S02]  /*124c0*/  ULDC.64 UR4, c[0x0][0x4d0] ;  /* 0x0001340000047ab9 */ /* 0x000fe40000000a00 */
[----:B------:R-:W-:Y:S01]  /*124d0*/  UIMAD UR7, UR6, UR4, URZ ;  /* 0x00000004060772a4 */ /* 0x000fe2000f8e023f */
[----:B------:R-:W3:Y:S01]  /*124e0*/  S2R R11, SR_CTAID.Z ;  /* 0x00000000000b7919 */ /* 0x000ee20000002700 */
[----:B------:R-:W-:-:S02]  /*124f0*/  UIMAD.WIDE.U32 UR10, UR9, UR4, URZ ;  /* 0x00000004090a72a5 */ /* 0x000fc4000f8e003f */
[----:B------:R-:W-:Y:S01]  /*12500*/  UIMAD UR7, UR9, UR5, UR7 ;  /* 0x00000005090772a4 */ /* 0x000fe2000f8e0207 */
[----:B------:R-:W4:Y:S02]  /*12510*/  S2R R12, SR_CTAID.X ;  /* 0x00000000000c7919 */ /* 0x000f240000002500 */
[----:B------:R-:W-:Y:S01]  /*12520*/  ULDC.64 UR4, c[0x0][0x438] ;  /* 0x00010e0000047ab9 */ /* 0x000fe20000000a00 */
[----:B------:R-:W-:Y:S01]  /*12530*/  MOV R19, UR11 ;  /* 0x0000000b00137c02 */ /* 0x000fe20008000f00 */
[----:B------:R-:W-:Y:S01]  /*12540*/  UIMAD.WIDE.U32 UR12, UR9, UR4, URZ ;  /* 0x00000004090c72a5 */ /* 0x000fe2000f8e003f */
[----:B------:R-:W-:Y:S01]  /*12550*/  IMAD.U32 R18, RZ, RZ, UR10 ;  /* 0x0000000aff127e24 */ /* 0x000fe2000f8e00ff */
[----:B------:R-:W-:Y:S02]  /*12560*/  UIMAD UR4, UR6, UR4, URZ ;  /* 0x00000004060472a4 */ /* 0x000fe4000f8e023f */
[----:B------:R-:W-:Y:S02]  /*12570*/  UIADD3 UR7, UR11, UR7, URZ ;  /* 0x000000070b077290 */ /* 0x000fe4000fffe03f */
[----:B------:R-:W-:Y:S01]  /*12580*/  UIMAD UR4, UR9, UR5, UR4 ;  /* 0x00000005090472a4 */ /* 0x000fe2000f8e0204 */
[----:B------:R-:W-:Y:S01]  /*12590*/  MOV R16, UR12 ;  /* 0x0000000c00107c02 */ /* 0x000fe20008000f00 */
[----:B-1----:R-:W-:-:S02]  /*125a0*/  IMAD R8, R8, c[0x0][0x550], R9 ;  /* 0x0001540008087a24 */ /* 0x002fc400078e0209 */
[----:B------:R-:W-:Y:S01]  /*125b0*/  UIADD3 UR4, UR13, UR4, URZ ;  /* 0x000000040d047290 */ /* 0x000fe2000fffe03f */
[----:B------:R-:W-:Y:S01]  /*125c0*/  IMAD.U32 R17, RZ, RZ, UR13 ;  /* 0x0000000dff117e24 */ /* 0x000fe2000f8e00ff */
[----:B--2---:R-:W-:Y:S01]  /*125d0*/  SHF.R.S32.HI R9, RZ, 0x1f, R4 ;  /* 0x0000001fff097819 */ /* 0x004fe20000011404 */
[----:B------:R-:W-:-:S03]  /*125e0*/  IMAD.U32 R19, RZ, RZ, UR7 ;  /* 0x00000007ff137e24 */ /* 0x000fc6000f8e00ff */
[CC--:B------:R-:W-:Y:S01]  /*125f0*/  LEA.HI R0, R9.reuse, R4.reuse, RZ, 0x5 ;  /* 0x0000000409007211 */ /* 0x0c0fe200078f28ff */
[----:B------:R-:W-:Y:S01]  /*12600*/  IMAD.U32 R17, RZ, RZ, UR4 ;  /* 0x00000004ff117e24 */ /* 0x000fe2000f8e00ff */
[-C--:B------:R-:W-:Y:S01]  /*12610*/  LEA.HI R9, R9, R4.reuse, RZ, 0x2 ;  /* 0x0000000409097211 */ /* 0x080fe200078f10ff */
[C---:B---3--:R-:W-:Y:S01]  /*12620*/  IMAD.WIDE.U32 R18, R11.reuse, c[0x0][0x4d8], R18 ;  /* 0x000136000b127a25 */ /* 0x048fe200078e0012 */
[----:B------:R-:W-:Y:S02]  /*12630*/  LOP3.LUT R13, R0, 0xffffffe0, RZ, 0xc0, !PT ;  /* 0xffffffe0000d7812 */ /* 0x000fe400078ec0ff */
[----:B------:R-:W-:Y:S01]  /*12640*/  SHF.R.S32.HI R15, RZ, 0x5, R0 ;  /* 0x00000005ff0f7819 */ /* 0x000fe20000011400 */
[----:B------:R-:W-:Y:S01]  /*12650*/  IMAD.WIDE.U32 R16, R11, c[0x0][0x440], R16 ;  /* 0x000110000b107a25 */ /* 0x000fe200078e0010 */
[----:B------:R-:W-:Y:S02]  /*12660*/  SHF.R.S32.HI R0, RZ, 0x1f, R0 ;  /* 0x0000001fff007819 */ /* 0x000fe40000011400 */
[----:B------:R-:W-:Y:S01]  /*12670*/  LOP3.LUT R9, R9, 0xfffffffc, RZ, 0xc0, !PT ;  /* 0xfffffffc09097812 */ /* 0x000fe200078ec0ff */
[----:B------:R-:W-:Y:S01]  /*12680*/  IMAD.IADD R6, R4, 0x1, -R13 ;  /* 0x0000000104067824 */ /* 0x000fe200078e0a0d */
[----:B------:R-:W-:Y:S01]  /*12690*/  LEA.HI R0, R0, R15, RZ, 0x3 ;  /* 0x0000000f00007211 */ /* 0x000fe200078f18ff */
[----:B------:R-:W-:Y:S01]  /*126a0*/  IMAD.MOV.U32 R20, RZ, RZ, R18 ;  /* 0x000000ffff147224 */ /* 0x000fe200078e0012 */
[----:B------:R-:W-:-:S02]  /*126b0*/  IADD3 R9, -R9, R4, RZ ;  /* 0x0000000409097210 */ /* 0x000fc40007ffe1ff */
[----:B------:R-:W-:Y:S02]  /*126c0*/  LOP3.LUT R0, R0, 0xffffff8, RZ, 0xc0, !PT ;  /* 0x0ffffff800007812 */ /* 0x000fe400078ec0ff */
[----:B------:R-:W-:Y:S02]  /*126d0*/  SHF.R.S32.HI R13, RZ, 0x1f, R6 ;  /* 0x0000001fff0d7819 */ /* 0x000fe40000011406 */
[----:B------:R-:W-:Y:S01]  /*126e0*/  SHF.R.S32.HI R10, RZ, 0x1f, R11 ;  /* 0x0000001fff0a7819 */ /* 0x000fe2000001140b */
[----:B------:R-:W-:Y:S01]  /*126f0*/  IMAD.IADD R15, R15, 0x1, -R0 ;  /* 0x000000010f0f7824 */ /* 0x000fe200078e0a00 */
[----:B------:R-:W-:Y:S02]  /*12700*/  LEA.HI R0, R9, R9, RZ, 0x1 ;  /* 0x0000000909007211 */ /* 0x000fe400078f08ff */
[----:B------:R-:W-:Y:S01]  /*12710*/  LEA.HI R4, R13, R6, RZ, 0x2 ;  /* 0x000000060d047211 */ /* 0x000fe200078f10ff */
[----:B------:R-:W-:Y:S01]  /*12720*/  IMAD.MOV.U32 R13, RZ, RZ, c[0x0][0x4e8] ;  /* 0x00013a00ff0d7624 */ /* 0x000fe200078e00ff */
[----:B------:R-:W-:-:S02]  /*12730*/  LOP3.LUT R0, R0, 0x1ffffffe, RZ, 0xc0, !PT ;  /* 0x1ffffffe00007812 */ /* 0x000fc400078ec0ff */
[----:B------:R-:W-:Y:S02]  /*12740*/  SHF.R.S32.HI R14, RZ, 0x2, R4 ;  /* 0x00000002ff0e7819 */ /* 0x000fe40000011404 */
[----:B------:R-:W-:Y:S01]  /*12750*/  IADD3 R0, R9, -R0, RZ ;  /* 0x8000000009007210 */ /* 0x000fe20007ffe0ff */
[----:B------:R-:W-:Y:S01]  /*12760*/  BAR.SYNC.DEFER_BLOCKING 0x1, 0x100 ;  /* 0x0044000000007b1d */ /* 0x000fe20000010000 */
[----:B------:R-:W-:Y:S01]  /*12770*/  ISETP.NE.AND P1, PT, R13, 0x1, PT ;  /* 0x000000010d00780c */ /* 0x000fe20003f25270 */
[----:B------:R-:W-:Y:S01]  /*12780*/  IMAD R15, R15, 0x10, R14 ;  /* 0x000000100f0f7824 */ /* 0x000fe200078e020e */
[----:B------:R-:W-:Y:S01]  /*12790*/  MOV R22, R16 ;  /* 0x0000001000167202 */ /* 0x000fe20000000f00 */
[----:B------:R-:W-:Y:S02]  /*127a0*/  IMAD R14, R10, c[0x0][0x4d8], RZ ;  /* 0x000136000a0e7a24 */ /* 0x000fe400078e02ff */
[----:B------:R-:W-:Y:S01]  /*127b0*/  IMAD R9, R0, 0x8, R15 ;  /* 0x0000000800097824 */ /* 0x000fe200078e020f */
[----:B------:R-:W-:Y:S01]  /*127c0*/  SHF.R.S32.HI R0, RZ, 0x1f, R8 ;  /* 0x0000001fff007819 */ /* 0x000fe20000011408 */
[----:B------:R-:W-:-:S02]  /*127d0*/  IMAD R10, R10, c[0x0][0x440], RZ ;  /* 0x000110000a0a7a24 */ /* 0x000fc400078e02ff */
[C---:B------:R-:W-:Y:S01]  /*127e0*/  IMAD R14, R11.reuse, c[0x0][0x4dc], R14 ;  /* 0x000137000b0e7a24 */ /* 0x040fe200078e020e */
[C---:B----4-:R-:W-:Y:S01]  /*127f0*/  LEA R9, R12.reuse, R9, 0x7 ;  /* 0x000000090c097211 */ /* 0x050fe200078e38ff */
[----:B------:R-:W-:Y:S01]  /*12800*/  IMAD R10, R11, c[0x0][0x444], R10 ;  /* 0x000111000b0a7a24 */ /* 0x000fe200078e020a */
[----:B------:R-:W-:Y:S01]  /*12810*/  LEA R12, R12, R15, 0x7 ;  /* 0x0000000f0c0c7211 */ /* 0x000fe200078e38ff */
[----:B------:R-:W-:Y:S01]  /*12820*/  IMAD.IADD R21, R19, 0x1, R14 ;  /* 0x0000000113157824 */ /* 0x000fe200078e020e */
[----:B------:R-:W-:Y:S01]  /*12830*/  MOV R11, R9 ;  /* 0x00000009000b7202 */ /* 0x000fe20000000f00 */
[----:B------:R-:W-:Y:S02]  /*12840*/  IMAD.IADD R23, R17, 0x1, R10 ;  /* 0x0000000111177824 */ /* 0x000fe400078e020a */
[----:B------:R-:W-:-:S04]  /*12850*/  @P1 IMAD.HI.U32 R10, R9, c[0x0][0x4ec], RZ ;  /* 0x00013b00090a1a27 */ /* 0x000fc800078e00ff */
[C---:B------:R-:W-:Y:S01]  /*12860*/  IMAD R17, R0.reuse, c[0x0][0x4e0], RZ ;  /* 0x0001380000117a24 */ /* 0x040fe200078e02ff */
[----:B------:R-:W-:Y:S01]  /*12870*/  @P1 SHF.R.U32.HI R11, RZ, c[0x0][0x4f0], R10 ;  /* 0x00013c00ff0b1a19 */ /* 0x000fe2000001160a */
[----:B------:R-:W-:Y:S01]  /*12880*/  IMAD R19, R0, c[0x0][0x448], RZ ;  /* 0x0001120000137a24 */ /* 0x000fe200078e02ff */
[----:B------:R-:W-:Y:S01]  /*12890*/  MOV R10, R9 ;  /* 0x00000009000a7202 */ /* 0x000fe20000000f00 */
[C---:B------:R-:W-:Y:S01]  /*128a0*/  IMAD R17, R8.reuse, c[0x0][0x4e4], R17 ;  /* 0x0001390008117a24 */ /* 0x040fe200078e0211 */
[--C-:B------:R-:W-:Y:S01]  /*128b0*/  SHF.R.S32.HI R14, RZ, 0x1f, R11.reuse ;  /* 0x0000001fff0e7819 */ /* 0x100fe2000001140b */
[----:B------:R-:W-:Y:S02]  /*128c0*/  IMAD.MOV R0, RZ, RZ, -R11 ;  /* 0x000000ffff007224 */ /* 0x000fe400078e0a0b */
[C---:B------:R-:W-:Y:S02]  /*128d0*/  IMAD R19, R8.reuse, c[0x0][0x44c], R19 ;  /* 0x0001130008137a24 */ /* 0x040fe400078e0213 */
[----:B------:R-:W-:-:S04]  /*128e0*/  IMAD.WIDE.U32 R22, R8, c[0x0][0x448], R22 ;  /* 0x0001120008167a25 */ /* 0x000fc800078e0016 */
[----:B------:R-:W-:-:S04]  /*128f0*/  IMAD.WIDE.U32 R20, R8, c[0x0][0x4e0], R20 ;  /* 0x0001380008147a25 */ /* 0x000fc800078e0014 */
[----:B------:R-:W-:Y:S01]  /*12900*/  @P1 IMAD.HI.U32 R8, R9, c[0x0][0x4ec], RZ ;  /* 0x00013b0009081a27 */ /* 0x000fe200078e00ff */
[----:B------:R-:W-:-:S03]  /*12910*/  IADD3 R16, P0, R11, R20, RZ ;  /* 0x000000140b107210 */ /* 0x000fc60007f1e0ff */
[----:B------:R-:W-:Y:S01]  /*12920*/  IMAD R0, R0, c[0x0][0x4e8], R9 ;  /* 0x00013a0000007a24 */ /* 0x000fe200078e0209 */
[----:B------:R-:W-:Y:S01]  /*12930*/  @P1 SHF.R.U32.HI R10, RZ, c[0x0][0x4f0], R8 ;  /* 0x00013c00ff0a1a19 */ /* 0x000fe20000011608 */
[----:B------:R-:W-:Y:S01]  /*12940*/  IMAD.IADD R23, R23, 0x1, R19 ;  /* 0x0000000117177824 */ /* 0x000fe200078e0213 */
[----:B------:R-:W-:Y:S01]  /*12950*/  IADD3.X R17, R14, R21, R17, P0, !PT ;  /* 0x000000150e117210 */ /* 0x000fe200007fe411 */
[----:B------:R-:W-:Y:S01]  /*12960*/  IMAD R13, R13, c[0x0][0x388], RZ ;  /* 0x0000e2000d0d7a24 */ /* 0x000fe200078e02ff */
[----:B------:R-:W-:Y:S01]  /*12970*/  SHF.R.S32.HI R8, RZ, 0x1f, R0 ;  /* 0x0000001fff087819 */ /* 0x000fe20000011400 */
[C---:B------:R-:W-:Y:S01]  /*12980*/  IMAD.WIDE.U32 R22, R10.reuse, c[0x0][0x430], R22 ;  /* 0x00010c000a167a25 */ /* 0x040fe200078e0016 */
[----:B------:R-:W-:Y:S02]  /*12990*/  IADD3 R14, -R10, RZ, RZ ;  /* 0x000000ff0a0e7210 */ /* 0x000fe40007ffe1ff */
[----:B------:R-:W-:Y:S01]  /*129a0*/  LOP3.LUT P1, RZ, R6, 0x3, RZ, 0xc0, !PT ;  /* 0x0000000306ff7812 */ /* 0x000fe2000782c0ff */
[----:B------:R-:W-:Y:S01]  /*129b0*/  IMAD R11, R8, c[0x0][0x4c8], RZ ;  /* 0x00013200080b7a24 */ /* 0x000fe200078e02ff */
[----:B------:R-:W-:Y:S01]  /*129c0*/  SHF.R.S32.HI R8, RZ, 0x1f, R10 ;  /* 0x0000001fff087819 */ /* 0x000fe2000001140a */
[----:B------:R-:W-:Y:S01]  /*129d0*/  IMAD.WIDE.U32 R16, R0, c[0x0][0x4c8], R16 ;  /* 0x0001320000107a25 */ /* 0x000fe200078e0010 */
[----:B------:R-:W-:-:S03]  /*129e0*/  ISETP.GE.OR P2, PT, R12, R13, P1 ;  /* 0x0000000d0c00720c */ /* 0x000fc60000f46670 */
[----:B------:R-:W-:Y:S01]  /*129f0*/  IMAD R11, R0, c[0x0][0x4cc], R11 ;  /* 0x00013300000b7a24 */ /* 0x000fe200078e020b */
[----:B------:R-:W-:Y:S01]  /*12a00*/  LEA R0, P0, R16, c[0x0][0x4a8], 0x2 ;  /* 0x00012a0010007a11 */ /* 0x000fe200078010ff */
[----:B------:R-:W-:Y:S02]  /*12a10*/  IMAD R14, R14, c[0x0][0x4e8], R9 ;  /* 0x00013a000e0e7a24 */ /* 0x000fe400078e0209 */
[----:B------:R-:W-:Y:S02]  /*12a20*/  IMAD.IADD R11, R17, 0x1, R11 ;  /* 0x00000001110b7824 */ /* 0x000fe400078e020b */
[----:B------:R-:W-:Y:S01]  /*12a30*/  IMAD R9, R8, c[0x0][0x430], RZ ;  /* 0x00010c0008097a24 */ /* 0x000fe200078e02ff */
[----:B------:R-:W-:Y:S01]  /*12a40*/  SHFL.IDX PT, R18, R0, 0x1, 0x1c1f ;  /* 0x003c1f0000127f89 */ /* 0x000fe200000e0000 */
[----:B------:R-:W-:Y:S02]  /*12a50*/  SHF.R.S32.HI R8, RZ, 0x1f, R14 ;  /* 0x0000001fff087819 */ /* 0x000fe4000001140e */
[----:B------:R-:W-:Y:S01]  /*12a60*/  LEA.HI.X R11, R16, c[0x0][0x4ac], R11, 0x2, P0 ;  /* 0x00012b00100b7a11 */ /* 0x000fe200000f140b */
[----:B------:R-:W-:Y:S01]  /*12a70*/  IMAD R9, R10, c[0x0][0x434], R9 ;  /* 0x00010d000a097a24 */ /* 0x000fe200078e0209 */
[----:B------:R-:W-:Y:S03]  /*12a80*/  SHFL.IDX PT, R16, R0, RZ, 0x1c1f ;  /* 0x001c1fff00107589 */ /* 0x000fe600000e0000 */
[----:B------:R-:W-:Y:S01]  /*12a90*/  IMAD.IADD R23, R23, 0x1, R9 ;  /* 0x0000000117177824 */ /* 0x000fe200078e0209 */
[----:B------:R-:W1:Y:S01]  /*12aa0*/  SHFL.IDX PT, R17, R11, RZ, 0x1c1f ;  /* 0x001c1fff0b117589 */ /* 0x000e6200000e0000 */
[----:B------:R-:W-:Y:S01]  /*12ab0*/  IMAD R9, R8, c[0x0][0x428], RZ ;  /* 0x00010a0008097a24 */ /* 0x000fe200078e02ff */
[----:B------:R-:W-:-:S02]  /*12ac0*/  IADD3 R8, R12, 0x8, RZ ;  /* 0x000000080c087810 */ /* 0x000fc40007ffe0ff */
[----:B------:R2:W3:Y:S01]  /*12ad0*/  SHFL.IDX PT, R19, R11, 0x1, 0x1c1f ;  /* 0x003c1f000b137f89 */ /* 0x0004e200000e0000 */
[----:B------:R-:W-:Y:S01]  /*12ae0*/  IMAD R9, R14, c[0x0][0x42c], R9 ;  /* 0x00010b000e097a24 */ /* 0x000fe200078e0209 */
[----:B------:R-:W-:Y:S01]  /*12af0*/  ISETP.GE.OR P1, PT, R8, R13, P1 ;  /* 0x0000000d0800720c */ /* 0x000fe20000f26670 */
[----:B------:R-:W-:-:S05]  /*12b00*/  IMAD.WIDE.U32 R14, R14, c[0x0][0x428], R22 ;  /* 0x00010a000e0e7a25 */ /* 0x000fca00078e0016 */
[----:B------:R-:W-:Y:S02]  /*12b10*/  IADD3 R10, R15, R9, RZ ;  /* 0x000000090f0a7210 */ /* 0x000fe40007ffe0ff */
[----:B------:R-:W-:-:S04]  /*12b20*/  LEA R9, P0, R14, c[0x0][0x400], 0x2 ;  /* 0x000100000e097a11 */ /* 0x000fc800078010ff */
[----:B------:R-:W-:Y:S02]  /*12b30*/  LEA.HI.X R10, R14, c[0x0][0x404], R10, 0x2, P0 ;  /* 0x000101000e0a7a11 */ /* 0x000fe400000f140a */
[----:B------:R4:W4:Y:S01]  /*12b40*/  SHFL.IDX PT, R14, R9, RZ, 0x1c1f ;  /* 0x001c1fff090e7589 */ /* 0x00092200000e0000 */
[----:B------:R-:W-:-:S03]  /*12b50*/  ISETP.GE.AND P0, PT, R8, R13, PT ;  /* 0x0000000d0800720c */ /* 0x000fc60003f06270 */
[----:B-1----:R1:W-:Y:S01]  /*12b60*/  @!P2 ST.E [R16.64], R5 ;  /* 0x000000051000a985 */ /* 0x0023e2000c10190e */
[----:B--2---:R-:W-:-:S03]  /*12b70*/  LOP3.LUT R11, R4, 0x7ffffffc, RZ, 0xc0, !PT ;  /* 0x7ffffffc040b7812 */ /* 0x004fc600078ec0ff */
[----:B---3--:R1:W-:Y:S01]  /*12b80*/  @!P1 ST.E [R18.64], R7 ;  /* 0x0000000712009985 */ /* 0x0083e2000c10190e */
[----:B------:R-:W-:Y:S01]  /*12b90*/  ISETP.GE.AND P1, PT, R12, R13, PT ;  /* 0x0000000d0c00720c */ /* 0x000fe20003f26270 */
[----:B------:R-:W-:Y:S02]  /*12ba0*/  IMAD.IADD R11, R6, 0x1, -R11 ;  /* 0x00000001060b7824 */ /* 0x000fe400078e0a0b */
[----:B------:R1:W2:Y:S03]  /*12bb0*/  SHFL.IDX PT, R15, R10, RZ, 0x1c1f ;  /* 0x001c1fff0a0f7589 */ /* 0x0002a600000e0000 */
[----:B------:R-:W-:-:S07]  /*12bc0*/  SHF.L.U32 R11, R11, 0x1, RZ ;  /* 0x000000010b0b7819 */ /* 0x000fce00000006ff */
[----:B------:R-:W-:Y:S05]  /*12bd0*/  @P1 BRA `(.L_x_67) ;  /* 0x000005d000001947 */ /* 0x000fea0003800000 */
[C---:B-1----:R-:W-:Y:S02]  /*12be0*/  IADD3 R7, R11.reuse, 0x8, RZ ;  /* 0x000000080b077810 */ /* 0x042fe40007ffe0ff */
[C---:B------:R-:W-:Y:S02]  /*12bf0*/  IADD3 R5, R11.reuse, 0x10, RZ ;  /* 0x000000100b057810 */ /* 0x040fe40007ffe0ff */
[----:B------:R-:W-:Y:S02]  /*12c00*/  IADD3 R4, R11, 0x18, RZ ;  /* 0x000000180b047810 */ /* 0x000fe40007ffe0ff */
[----:B------:R-:W-:Y:S02]  /*12c10*/  ISETP.GE.AND P3, PT, R7, c[0x0][0x3c8], PT ;  /* 0x0000f20007007a0c */ /* 0x000fe40003f66270 */
[----:B------:R-:W-:Y:S02]  /*12c20*/  ISETP.GE.AND P2, PT, R5, c[0x0][0x3c8], PT ;  /* 0x0000f20005007a0c */ /* 0x000fe40003f46270 */
[----:B------:R-:W-:-:S02]  /*12c30*/  ISETP.GE.AND P1, PT, R4, c[0x0][0x3c8], PT ;  /* 0x0000f20004007a0c */ /* 0x000fc40003f26270 */
[C---:B------:R-:W-:Y:S02]  /*12c40*/  ISETP.GE.AND P4, PT, R11.reuse, c[0x0][0x3c8], PT ;  /* 0x0000f2000b007a0c */ /* 0x040fe40003f86270 */
[C---:B------:R-:W-:Y:S02]  /*12c50*/  IADD3 R0, R11.reuse, 0x20, RZ ;  /* 0x000000200b007810 */ /* 0x040fe40007ffe0ff */
[----:B------:R-:W-:Y:S02]  /*12c60*/  IADD3 R18, R11, 0x28, RZ ;  /* 0x000000280b127810 */ /* 0x000fe40007ffe0ff */
[----:B------:R-:W-:Y:S02]  /*12c70*/  ISETP.GE.AND P6, PT, R0, c[0x0][0x3c8], PT ;  /* 0x0000f20000007a0c */ /* 0x000fe40003fc6270 */
[----:B------:R-:W-:Y:S02]  /*12c80*/  @!P3 LEA.HI R7, R7, R7, RZ, 0x1 ;  /* 0x000000070707b211 */ /* 0x000fe400078f08ff */
[----:B------:R-:W-:-:S02]  /*12c90*/  @!P2 LEA.HI R5, R5, R5, RZ, 0x1 ;  /* 0x000000050505a211 */ /* 0x000fc400078f08ff */
[----:B------:R-:W-:Y:S01]  /*12ca0*/  @!P1 LEA.HI R4, R4, R4, RZ, 0x1 ;  /* 0x0000000404049211 */ /* 0x000fe200078f08ff */
[--C-:B--2-4-:R-:W-:Y:S01]  /*12cb0*/  @!P4 IMAD.WIDE R12, R11, 0x4, R14.reuse ;  /* 0x000000040b0cc825 */ /* 0x114fe200078e020e */
[----:B------:R-:W-:Y:S02]  /*12cc0*/  @!P3 LOP3.LUT R7, R7, 0xfffffffe, RZ, 0xc0, !PT ;  /* 0xfffffffe0707b812 */ /* 0x000fe400078ec0ff */
[----:B------:R-:W-:Y:S02]  /*12cd0*/  @!P2 LOP3.LUT R5, R5, 0xfffffffe, RZ, 0xc0, !PT ;  /* 0xfffffffe0505a812 */ /* 0x000fe400078ec0ff */
[----:B------:R-:W-:Y:S01]  /*12ce0*/  @!P1 LOP3.LUT R21, R4, 0xfffffffe, RZ, 0xc0, !PT ;  /* 0xfffffffe04159812 */ /* 0x000fe200078ec0ff */
[--C-:B------:R-:W-:Y:S01]  /*12cf0*/  @!P3 IMAD.WIDE R6, R7, 0x4, R14.reuse ;  /* 0x000000040706b825 */ /* 0x100fe200078e020e */
[----:B------:R1:W-:Y:S01]  /*12d00*/  @!P4 ST.E.64 [R12.64], R112 ;  /* 0x000000700c00c985 */ /* 0x0003e2000c101b0e */
[----:B------:R-:W-:Y:S02]  /*12d10*/  IADD3 R8, R11, 0x30, RZ ;  /* 0x000000300b087810 */ /* 0x000fe40007ffe0ff */
[----:B------:R-:W-:Y:S01]  /*12d20*/  @!P2 IMAD.WIDE R16, R5, 0x4, R14 ;  /* 0x000000040510a825 */ /* 0x000fe200078e020e */
[C---:B------:R-:W-:Y:S01]  /*12d30*/  IADD3 R5, R11.reuse, 0x38, RZ ;  /* 0x000000380b057810 */ /* 0x040fe20007ffe0ff */
[----:B------:R2:W-:Y:S01]  /*12d40*/  @!P3 ST.E.64 [R6.64], R108 ;  /* 0x0000006c0600b985 */ /* 0x0005e2000c101b0e */
[----:B------:R-:W-:-:S02]  /*12d50*/  IADD3 R19, R11, 0x40, RZ ;  /* 0x000000400b137810 */ /* 0x000fc40007ffe0ff */
[----:B------:R-:W-:Y:S01]  /*12d60*/  ISETP.GE.AND P5, PT, R18, c[0x0][0x3c8], PT ;  /* 0x0000f20012007a0c */ /* 0x000fe20003fa6270 */
[----:B------:R3:W-:Y:S01]  /*12d70*/  @!P2 ST.E.64 [R16.64], R104 ;  /* 0x000000681000a985 */ /* 0x0007e2000c101b0e */
[----:B------:R-:W-:Y:S02]  /*12d80*/  IADD3 R4, R11, 0x48, RZ ;  /* 0x000000480b047810 */ /* 0x000fe40007ffe0ff */
[----:B------:R-:W-:Y:S02]  /*12d90*/  ISETP.GE.AND P4, PT, R8, c[0x0][0x3c8], PT ;  /* 0x0000f20008007a0c */ /* 0x000fe40003f86270 */
[----:B------:R-:W-:Y:S02]  /*12da0*/  ISETP.GE.AND P3, PT, R5, c[0x0][0x3c8], PT ;  /* 0x0000f20005007a0c */ /* 0x000fe40003f66270 */
[----:B------:R-:W-:Y:S02]  /*12db0*/  ISETP.GE.AND P2, PT, R19, c[0x0][0x3c8], PT ;  /* 0x0000f20013007a0c */ /* 0x000fe40003f46270 */
[----:B------:R-:W-:-:S03]  /*12dc0*/  @!P6 LEA.HI R0, R0, R0, RZ, 0x1 ;  /* 0x000000000000e211 */ /* 0x000fc600078f08ff */
[----:B------:R-:W-:-:S04]  /*12dd0*/  @!P5 LEA.HI R18, R18, R18, RZ, 0x1 ;  /* 0x000000121212d211 */ /* 0x000fc800078f08ff */
[----:B------:R-:W-:Y:S02]  /*12de0*/  @!P4 LEA.HI R8, R8, R8, RZ, 0x1 ;  /* 0x000000080808c211 */ /* 0x000fe400078f08ff */
[----:B------:R-:W-:Y:S01]  /*12df0*/  @!P3 LEA.HI R5, R5, R5, RZ, 0x1 ;  /* 0x000000050505b211 */ /* 0x000fe200078f08ff */
[----:B-1----:R-:W-:Y:S01]  /*12e00*/  @!P1 IMAD.WIDE R12, R21, 0x4, R14 ;  /* 0x00000004150c9825 */ /* 0x002fe200078e020e */
[----:B------:R-:W-:Y:S02]  /*12e10*/  @!P2 LEA.HI R19, R19, R19, RZ, 0x1 ;  /* 0x000000131313a211 */ /* 0x000fe400078f08ff */
[----:B------:R-:W-:Y:S02]  /*12e20*/  @!P4 LOP3.LUT R21, R8, 0xfffffffe, RZ, 0xc0, !PT ;  /* 0xfffffffe0815c812 */ /* 0x000fe400078ec0ff */
[----:B------:R1:W-:Y:S01]  /*12e30*/  @!P1 ST.E.64 [R12.64], R2 ;  /* 0x000000020c009985 */ /* 0x0003e2000c101b0e */
[----:B------:R-:W-:Y:S02]  /*12e40*/  ISETP.GE.AND P1, PT, R4, c[0x0][0x3c8], PT ;  /* 0x0000f20004007a0c */ /* 0x000fe40003f26270 */
[----:B--2---:R-:W-:-:S02]  /*12e50*/  @!P6 LOP3.LUT R7, R0, 0xfffffffe, RZ, 0xc0, !PT ;  /* 0xfffffffe0007e812 */ /* 0x004fc400078ec0ff */
[----:B---3--:R-:W-:Y:S02]  /*12e60*/  @!P5 LOP3.LUT R17, R18, 0xfffffffe, RZ, 0xc0, !PT ;  /* 0xfffffffe1211d812 */ /* 0x008fe400078ec0ff */
[----:B------:R-:W-:Y:S01]  /*12e70*/  @!P3 LOP3.LUT R5, R5, 0xfffffffe, RZ, 0xc0, !PT ;  /* 0xfffffffe0505b812 */ /* 0x000fe200078ec0ff */
[----:B------:R-:W-:Y:S01]  /*12e80*/  @!P6 IMAD.WIDE R6, R7, 0x4, R14 ;  /* 0x000000040706e825 */ /* 0x000fe200078e020e */
[----:B------:R-:W-:Y:S02]  /*12e90*/  @!P2 LOP3.LUT R19, R19, 0xfffffffe, RZ, 0xc0, !PT ;  /* 0xfffffffe1313a812 */ /* 0x000fe400078ec0ff */
[C---:B------:R-:W-:Y:S02]  /*12ea0*/  IADD3 R0, R11.reuse, 0x50, RZ ;  /* 0x000000500b007810 */ /* 0x040fe40007ffe0ff */
[----:B------:R2:W-:Y:S01]  /*12eb0*/  @!P6 ST.E.64 [R6.64], R96 ;  /* 0x000000600600e985 */ /* 0x0005e2000c101b0e */
[----:B------:R-:W-:Y:S02]  /*12ec0*/  @!P1 LEA.HI R4, R4, R4, RZ, 0x1 ;  /* 0x0000000404049211 */ /* 0x000fe400078f08ff */
[----:B------:R-:W-:-:S02]  /*12ed0*/  IADD3 R8, R11, 0x58, RZ ;  /* 0x000000580b087810 */ /* 0x000fc40007ffe0ff */
[----:B------:R-:W-:Y:S02]  /*12ee0*/  IADD3 R18, R11, 0x68, RZ ;  /* 0x000000680b127810 */ /* 0x000fe40007ffe0ff */
[----:B------:R-:W-:Y:S01]  /*12ef0*/  ISETP.GE.AND P6, PT, R0, c[0x0][0x3c8], PT ;  /* 0x0000f20000007a0c */ /* 0x000fe20003fc6270 */
[----:B-1----:R-:W-:-:S04]  /*12f00*/  @!P5 IMAD.WIDE R2, R17, 0x4, R14 ;  /* 0x000000041102d825 */ /* 0x002fc800078e020e */
[--C-:B------:R-:W-:Y:S01]  /*12f10*/  @!P4 IMAD.WIDE R12, R21, 0x4, R14.reuse ;  /* 0x00000004150cc825 */ /* 0x100fe200078e020e */
[----:B------:R1:W-:Y:S01]  /*12f20*/  @!P5 ST.E.64 [R2.64], R92 ;  /* 0x0000005c0200d985 */ /* 0x0003e2000c101b0e */
[----:B------:R-:W-:Y:S02]  /*12f30*/  ISETP.GE.AND P5, PT, R8, c[0x0][0x3c8], PT ;  /* 0x0000f20008007a0c */ /* 0x000fe40003fa6270 */
[--C-:B------:R-:W-:Y:S01]  /*12f40*/  @!P2 IMAD.WIDE R16, R19, 0x4, R14.reuse ;  /* 0x000000041310a825 */ /* 0x100fe200078e020e */
[----:B------:R-:W-:Y:S01]  /*12f50*/  IADD3 R19, R11, 0x60, RZ ;  /* 0x000000600b137810 */ /* 0x000fe20007ffe0ff */
[----:B------:R3:W-:Y:S02]  /*12f60*/  @!P4 ST.E.64 [R12.64], R88 ;  /* 0x000000580c00c985 */ /* 0x0007e4000c101b0e */
[----:B------:R-:W-:Y:S02]  /*12f70*/  @!P6 LEA.HI R0, R0, R0, RZ, 0x1 ;  /* 0x000000000000e211 */ /* 0x000fe400078f08ff */
[----:B--2---:R-:W-:Y:S01]  /*12f80*/  @!P1 LOP3.LUT R7, R4, 0xfffffffe, RZ, 0xc0, !PT ;  /* 0xfffffffe04079812 */ /* 0x004fe200078ec0ff */
[----:B------:R-:W-:Y:S01]  /*12f90*/  @!P3 IMAD.WIDE R4, R5, 0x4, R14 ;  /* 0x000000040504b825 */ /* 0x000fe200078e020e */
[----:B------:R-:W-:-:S03]  /*12fa0*/  ISETP.GE.AND P4, PT, R19, c[0x0][0x3c8], PT ;  /* 0x0000f20013007a0c */ /* 0x000fc60003f86270 */
[----:B------:R-:W-:Y:S01]  /*12fb0*/  @!P1 IMAD.WIDE R6, R7, 0x4, R14 ;  /* 0x0000000407069825 */ /* 0x000fe200078e020e */
[----:B------:R2:W-:Y:S01]  /*12fc0*/  @!P3 ST.E.64 [R4.64], R84 ;  /* 0x000000540400b985 */ /* 0x0005e2000c101b0e */
[----:B------:R-:W-:Y:S02]  /*12fd0*/  ISETP.GE.AND P3, PT, R18, c[0x0][0x3c8], PT ;  /* 0x0000f20012007a0c */ /* 0x000fe40003f66270 */
[----:B------:R-:W-:Y:S01]  /*12fe0*/  @!P5 LEA.HI R8, R8, R8, RZ, 0x1 ;  /* 0x000000080808d211 */ /* 0x000fe200078f08ff */
[----:B------:R-:W-:Y:S04]  /*12ff0*/  @!P2 ST.E.64 [R16.64], R80 ;  /* 0x000000501000a985 */ /* 0x000fe8000c101b0e */
[----:B------:R4:W-:Y:S01]  /*13000*/  @!P1 ST.E.64 [R6.64], R76 ;  /* 0x0000004c06009985 */ /* 0x0009e2000c101b0e */
[----:B------:R-:W-:-:S04]  /*13010*/  @!P4 LEA.HI R19, R19, R19, RZ, 0x1 ;  /* 0x000000131313c211 */ /* 0x000fc800078f08ff */
[----:B------:R-:W-:Y:S02]  /*13020*/  @!P4 LOP3.LUT R19, R19, 0xfffffffe, RZ, 0xc0, !PT ;  /* 0xfffffffe1313c812 */ /* 0x000fe400078ec0ff */
[C---:B-1----:R-:W-:Y:S02]  /*13030*/  IADD3 R3, R11.reuse, 0x70, RZ ;  /* 0x000000700b037810 */ /* 0x042fe40007ffe0ff */
[----:B------:R-:W-:Y:S02]  /*13040*/  IADD3 R2, R11, 0x78, RZ ;  /* 0x000000780b027810 */ /* 0x000fe40007ffe0ff */
[----:B------:R-:W-:Y:S02]  /*13050*/  ISETP.GE.AND P2, PT, R3, c[0x0][0x3c8], PT ;  /* 0x0000f20003007a0c */ /* 0x000fe40003f46270 */
[----:B------:R-:W-:Y:S02]  /*13060*/  ISETP.GE.AND P1, PT, R2, c[0x0][0x3c8], PT ;  /* 0x0000f20002007a0c */ /* 0x000fe40003f26270 */
[----:B------:R-:W-:-:S04]  /*13070*/  @!P3 LEA.HI R18, R18, R18, RZ, 0x1 ;  /* 0x000000121212b211 */ /* 0x000fc800078f08ff */
[----:B---3--:R-:W-:Y:S01]  /*13080*/  @!P3 LOP3.LUT R13, R18, 0xfffffffe, RZ, 0xc0, !PT ;  /* 0xfffffffe120db812 */ /* 0x008fe200078ec0ff */
[----:B------:R-:W-:Y:S01]  /*13090*/  @!P4 IMAD.WIDE R18, R19, 0x4, R14 ;  /* 0x000000041312c825 */ /* 0x000fe200078e020e */
[----:B--2---:R-:W-:-:S03]  /*130a0*/  @!P6 LOP3.LUT R5, R0, 0xfffffffe, RZ, 0xc0, !PT ;  /* 0xfffffffe0005e812 */ /* 0x004fc600078ec0ff */
[----:B------:R-:W-:Y:S01]  /*130b0*/  @!P2 LEA.HI R3, R3, R3, RZ, 0x1 ;  /* 0x000000030303a211 */ /* 0x000fe200078f08ff */
[--C-:B------:R-:W-:Y:S01]  /*130c0*/  @!P3 IMAD.WIDE R12, R13, 0x4, R14.reuse ;  /* 0x000000040d0cb825 */ /* 0x100fe200078e020e */
[----:B------:R-:W-:Y:S02]  /*130d0*/  @!P1 LEA.HI R2, R2, R2, RZ, 0x1 ;  /* 0x0000000202029211 */ /* 0x000fe400078f08ff */
[----:B------:R-:W-:Y:S01]  /*130e0*/  @!P2 LOP3.LUT R3, R3, 0xfffffffe, RZ, 0xc0, !PT ;  /* 0xfffffffe0303a812 */ /* 0x000fe200078ec0ff */
[--C-:B------:R-:W-:Y:S01]  /*130f0*/  @!P6 IMAD.WIDE R4, R5, 0x4, R14.reuse ;  /* 0x000000040504e825 */ /* 0x100fe200078e020e */
[----:B----4-:R-:W-:Y:S02]  /*13100*/  @!P5 LOP3.LUT R7, R8, 0xfffffffe, RZ, 0xc0, !PT ;  /* 0xfffffffe0807d812 */ /* 0x010fe400078ec0ff */
[----:B------:R-:W-:Y:S01]  /*13110*/  @!P1 LOP3.LUT R17, R2, 0xfffffffe, RZ, 0xc0, !PT ;  /* 0xfffffffe02119812 */ /* 0x000fe200078ec0ff */
[--C-:B------:R-:W-:Y:S01]  /*13120*/  @!P2 IMAD.WIDE R2, R3, 0x4, R14.reuse ;  /* 0x000000040302a825 */ /* 0x100fe200078e020e */
[----:B------:R1:W-:Y:S03]  /*13130*/  @!P6 ST.E.64 [R4.64], R72 ;  /* 0x000000480400e985 */ /* 0x0003e6000c101b0e */
[----:B------:R-:W-:-:S04]  /*13140*/  @!P5 IMAD.WIDE R6, R7, 0x4, R14 ;  /* 0x000000040706d825 */ /* 0x000fc800078e020e */
[----:B------:R-:W-:Y:S01]  /*13150*/  @!P1 IMAD.WIDE R14, R17, 0x4, R14 ;  /* 0x00000004110e9825 */ /* 0x000fe200078e020e */
[----:B------:R1:W-:Y:S04]  /*13160*/  @!P5 ST.E.64 [R6.64], R68 ;  /* 0x000000440600d985 */ /* 0x0003e8000c101b0e */
[----:B------:R1:W-:Y:S04]  /*13170*/  @!P4 ST.E.64 [R18.64], R52 ;  /* 0x000000341200c985 */ /* 0x0003e8000c101b0e */
[----:B------:R1:W-:Y:S04]  /*13180*/  @!P3 ST.E.64 [R12.64], R56 ;  /* 0x000000380c00b985 */ /* 0x0003e8000c101b0e */
[----:B------:R1:W-:Y:S04]  /*13190*/  @!P2 ST.E.64 [R2.64], R60 ;  /* 0x0000003c0200a985 */ /* 0x0003e8000c101b0e */
[----:B------:R1:W-:Y:S02]  /*131a0*/  @!P1 ST.E.64 [R14.64], R64 ;  /* 0x000000400e009985 */ /* 0x0003e4000c101b0e */
.L_x_67:
[----:B------:R-:W-:Y:S05]  /*131b0*/  BSYNC B0 ;  /* 0x0000000000007941 */ /* 0x000fea0003800000 */
.L_x_66:
[----:B-1----:R1:W3:Y:S04]  /*131c0*/  SHFL.IDX PT, R5, R10, 0x1, 0x1c1f ;  /* 0x003c1f000a057f89 */ /* 0x0022e800000e0000 */
[----:B------:R1:W4:Y:S01]  /*131d0*/  SHFL.IDX PT, R4, R9, 0x1, 0x1c1f ;  /* 0x003c1f0009047f89 */ /* 0x00032200000e0000 */
[----:B------:R-:W-:Y:S05]  /*131e0*/  @P0 EXIT ;  /* 0x000000000000094d */ /* 0x000fea0003800000 */
[C---:B------:R-:W-:Y:S02]  /*131f0*/  ISETP.GE.AND P0, PT, R11.reuse, c[0x0][0x3c8], PT ;  /* 0x0000f2000b007a0c */ /* 0x040fe40003f06270 */
[----:B------:R-:W-:-:S02]  /*13200*/  IADD3 R2, R11, 0x8, RZ ;  /* 0x000000080b027810 */ /* 0x000fc40007ffe0ff */
[C---:B------:R-:W-:Y:S02]  /*13210*/  IADD3 R0, R11.reuse, 0x10, RZ ;  /* 0x000000100b007810 */ /* 0x040fe40007ffe0ff */
[----:B------:R-:W-:Y:S02]  /*13220*/  ISETP.GE.AND P6, PT, R2, c[0x0][0x3c8], PT ;  /* 0x0000f20002007a0c */ /* 0x000fe40003fc6270 */
[----:B------:R-:W-:Y:S02]  /*13230*/  ISETP.GE.AND P5, PT, R0, c[0x0][0x3c8], PT ;  /* 0x0000f20000007a0c */ /* 0x000fe40003fa6270 */
[C---:B-1--4-:R-:W-:Y:S02]  /*13240*/  IADD3 R9, R11.reuse, 0x18, RZ ;  /* 0x000000180b097810 */ /* 0x052fe40007ffe0ff */
[C---:B------:R-:W-:Y:S01]  /*13250*/  IADD3 R8, R11.reuse, 0x20, RZ ;  /* 0x000000200b087810 */ /* 0x040fe20007ffe0ff */
[C---:B--23--:R-:W-:Y:S01]  /*13260*/  @!P0 IMAD.WIDE R14, R11.reuse, 0x4, R4 ;  /* 0x000000040b0e8825 */ /* 0x04cfe200078e0204 */
[----:B------:R-:W-:-:S02]  /*13270*/  IADD3 R7, R11, 0x28, RZ ;  /* 0x000000280b077810 */ /* 0x000fc40007ffe0ff */
[C---:B------:R-:W-:Y:S02]  /*13280*/  IADD3 R6, R11.reuse, 0x30, RZ ;  /* 0x000000300b067810 */ /* 0x040fe40007ffe0ff */
[----:B------:R-:W-:Y:S01]  /*13290*/  IADD3 R3, R11, 0x38, RZ ;  /* 0x000000380b037810 */ /* 0x000fe20007ffe0ff */
[----:B------:R1:W-:Y:S01]  /*132a0*/  @!P0 ST.E.64 [R14.64], R114 ;  /* 0x000000720e008985 */ /* 0x0003e2000c101b0e */
[----:B------:R-:W-:Y:S02]  /*132b0*/  ISETP.GE.AND P4, PT, R9, c[0x0][0x3c8], PT ;  /* 0x0000f20009007a0c */ /* 0x000fe40003f86270 */
[----:B------:R-:W-:Y:S02]  /*132c0*/  ISETP.GE.AND P3, PT, R8, c[0x0][0x3c8], PT ;  /* 0x0000f20008007a0c */ /* 0x000fe40003f66270 */
[----:B------:R-:W-:Y:S02]  /*132d0*/  ISETP.GE.AND P2, PT, R7, c[0x0][0x3c8], PT ;  /* 0x0000f20007007a0c */ /* 0x000fe40003f46270 */
[----:B------:R-:W-:-:S02]  /*132e0*/  ISETP.GE.AND P1, PT, R6, c[0x0][0x3c8], PT ;  /* 0x0000f20006007a0c */ /* 0x000fc40003f26270 */
[----:B------:R-:W-:Y:S02]  /*132f0*/  ISETP.GE.AND P0, PT, R3, c[0x0][0x3c8], PT ;  /* 0x0000f20003007a0c */ /* 0x000fe40003f06270 */
[----:B------:R-:W-:Y:S02]  /*13300*/  @!P6 LEA.HI R2, R2, R2, RZ, 0x1 ;  /* 0x000000020202e211 */ /* 0x000fe400078f08ff */
[----:B------:R-:W-:Y:S02]  /*13310*/  @!P5 LEA.HI R0, R0, R0, RZ, 0x1 ;  /* 0x000000000000d211 */ /* 0x000fe400078f08ff */
[----:B------:R-:W-:Y:S02]  /*13320*/  @!P6 LOP3.LUT R13, R2, 0xfffffffe, RZ, 0xc0, !PT ;  /* 0xfffffffe020de812 */ /* 0x000fe400078ec0ff */
[----:B------:R-:W-:Y:S02]  /*13330*/  @!P4 LEA.HI R9, R9, R9, RZ, 0x1 ;  /* 0x000000090909c211 */ /* 0x000fe400078f08ff */
[----:B------:R-:W-:Y:S01]  /*13340*/  @!P3 LEA.HI R8, R8, R8, RZ, 0x1 ;  /* 0x000000080808b211 */ /* 0x000fe200078f08ff */
[----:B------:R-:W-:Y:S01]  /*13350*/  @!P6 IMAD.WIDE R12, R13, 0x4, R4 ;  /* 0x000000040d0ce825 */ /* 0x000fe200078e0204 */
[----:B------:R-:W-:-:S02]  /*13360*/  @!P2 LEA.HI R7, R7, R7, RZ, 0x1 ;  /* 0x000000070707a211 */ /* 0x000fc400078f08ff */
[----:B------:R-:W-:Y:S02]  /*13370*/  @!P1 LEA.HI R6, R6, R6, RZ, 0x1 ;  /* 0x0000000606069211 */ /* 0x000fe400078f08ff */
[----:B------:R-:W-:Y:S01]  /*13380*/  @!P0 LEA.HI R3, R3, R3, RZ, 0x1 ;  /* 0x0000000303038211 */ /* 0x000fe200078f08ff */
[----:B------:R2:W-:Y:S01]  /*13390*/  @!P6 ST.E.64 [R12.64], R110 ;  /* 0x0000006e0c00e985 */ /* 0x0005e2000c101b0e */
[----:B------:R-:W-:Y:S02]  /*133a0*/  @!P4 LOP3.LUT R9, R9, 0xfffffffe, RZ, 0xc0, !PT ;  /* 0xfffffffe0909c812 */ /* 0x000fe400078ec0ff */
[----:B-1----:R-:W-:Y:S02]  /*133b0*/  @!P5 LOP3.LUT R15, R0, 0xfffffffe, RZ, 0xc0, !PT ;  /* 0xfffffffe000fd812 */ /* 0x002fe400078ec0ff */
[----:B------:R-:W-:Y:S02]  /*133c0*/  IADD3 R2, R11, 0x40, RZ ;  /* 0x000000400b027810 */ /* 0x000fe40007ffe0ff */
[----:B------:R-:W-:Y:S01]  /*133d0*/  @!P3 LOP3.LUT R17, R8, 0xfffffffe, RZ, 0xc0, !PT ;  /* 0xfffffffe0811b812 */ /* 0x000fe200078ec0ff */
[----:B------:R-:W-:Y:S01]  /*133e0*/  @!P5 IMAD.WIDE R14, R15, 0x4, R4 ;  /* 0x000000040f0ed825 */ /* 0x000fe200078e0204 */
[----:B------:R-:W-:-:S02]  /*133f0*/  IADD3 R0, R11, 0x48, RZ ;  /* 0x000000480b007810 */ /* 0x000fc40007ffe0ff */
[----:B------:R-:W-:Y:S01]  /*13400*/  @!P2 LOP3.LUT R7, R7, 0xfffffffe, RZ, 0xc0, !PT ;  /* 0xfffffffe0707a812 */ /* 0x000fe200078ec0ff */
[----:B------:R-:W-:Y:S01]  /*13410*/  @!P4 IMAD.WIDE R8, R9, 0x4, R4 ;  /* 0x000000040908c825 */ /* 0x000fe200078e0204 */
[----:B------:R-:W-:Y:S01]  /*13420*/  @!P0 LOP3.LUT R3, R3, 0xfffffffe, RZ, 0xc0, !PT ;  /* 0xfffffffe03038812 */ /* 0x000fe200078ec0ff */
[----:B------:R1:W-:Y:S01]  /*13430*/  @!P5 ST.E.64 [R14.64], R106 ;  /* 0x0000006a0e00d985 */ /* 0x0003e2000c101b0e */
[----:B------:R-:W-:Y:S02]  /*13440*/  ISETP.GE.AND P6, PT, R2, c[0x0][0x3c8], PT ;  /* 0x0000f20002007a0c */ /* 0x000fe40003fc6270 */
[----:B------:R-:W-:Y:S01]  /*13450*/  ISETP.GE.AND P5, PT, R0, c[0x0][0x3c8], PT ;  /* 0x0000f20000007a0c */ /* 0x000fe20003fa6270 */
[----:B------:R3:W-:Y:S01]  /*13460*/  @!P4 ST.E.64 [R8.64], R102 ;  /* 0x000000660800c985 */ /* 0x0007e2000c101b0e */
[C---:B------:R-:W-:Y:S02]  /*13470*/  IADD3 R20, R11.reuse, 0x50, RZ ;  /* 0x000000500b147810 */ /* 0x040fe40007ffe0ff */
[----:B------:R-:W-:-:S02]  /*13480*/  IADD3 R19, R11, 0x58, RZ ;  /* 0x000000580b137810 */ /* 0x000fc40007ffe0ff */
[C---:B------:R-:W-:Y:S02]  /*13490*/  IADD3 R18, R11.reuse, 0x60, RZ ;  /* 0x000000600b127810 */ /* 0x040fe40007ffe0ff */
[----:B------:R-:W-:Y:S02]  /*134a0*/  IADD3 R10, R11, 0x68, RZ ;  /* 0x000000680b0a7810 */ /* 0x000fe40007ffe0ff */
[----:B------:R-:W-:Y:S02]  /*134b0*/  ISETP.GE.AND P4, PT, R20, c[0x0][0x3c8], PT ;  /* 0x0000f20014007a0c */ /* 0x000fe40003f86270 */
[----:B--2---:R-:W-:Y:S01]  /*134c0*/  @!P1 LOP3.LUT R13, R6, 0xfffffffe, RZ, 0xc0, !PT ;  /* 0xfffffffe060d9812 */ /* 0x004fe200078ec0ff */
[--C-:B------:R-:W-:Y:S01]  /*134d0*/  @!P2 IMAD.WIDE R6, R7, 0x4, R4.reuse ;  /* 0x000000040706a825 */ /* 0x100fe200078e0204 */
[----:B------:R-:W-:Y:S02]  /*134e0*/  @!P6 LEA.HI R2, R2, R2, RZ, 0x1 ;  /* 0x000000020202e211 */ /* 0x000fe400078f08ff */
[----:B------:R-:W-:Y:S01]  /*134f0*/  @!P5 LEA.HI R0, R0, R0, RZ, 0x1 ;  /* 0x000000000000d211 */ /* 0x000fe200078f08ff */
[----:B------:R-:W-:-:S06]  /*13500*/  @!P1 IMAD.WIDE R12, R13, 0x4, R4 ;  /* 0x000000040d0c9825 */ /* 0x000fcc00078e0204 */
[----:B------:R-:W-:Y:S01]  /*13510*/  @!P4 LEA.HI R20, R20, R20, RZ, 0x1 ;  /* 0x000000141414c211 */ /* 0x000fe200078f08ff */
[----:B-1----:R-:W-:-:S04]  /*13520*/  @!P3 IMAD.WIDE R14, R17, 0x4, R4 ;  /* 0x00000004110eb825 */ /* 0x002fc800078e0204 */
[----:B------:R-:W-:Y:S01]  /*13530*/  @!P0 IMAD.WIDE R16, R3, 0x4, R4 ;  /* 0x0000000403108825 */ /* 0x000fe200078e0204 */
[----:B------:R1:W-:Y:S01]  /*13540*/  @!P3 ST.E.64 [R14.64], R98 ;  /* 0x000000620e00b985 */ /* 0x0003e2000c101b0e */
[----:B------:R-:W-:Y:S02]  /*13550*/  IADD3 R3, R11, 0x70, RZ ;  /* 0x000000700b037810 */ /* 0x000fe40007ffe0ff */
[----:B------:R-:W-:Y:S01]  /*13560*/  ISETP.GE.AND P3, PT, R19, c[0x0][0x3c8], PT ;  /* 0x0000f20013007a0c */ /* 0x000fe20003f66270 */
[----:B------:R2:W-:Y:S01]  /*13570*/  @!P2 ST.E.64 [R6.64], R94 ;  /* 0x0000005e0600a985 */ /* 0x0005e2000c101b0e */
[----:B------:R-:W-:Y:S02]  /*13580*/  ISETP.GE.AND P2, PT, R18, c[0x0][0x3c8], PT ;  /* 0x0000f20012007a0c */ /* 0x000fe40003f46270 */
[----:B---3--:R-:W-:Y:S01]  /*13590*/  @!P5 LOP3.LUT R9, R0, 0xfffffffe, RZ, 0xc0, !PT ;  /* 0xfffffffe0009d812 */ /* 0x008fe200078ec0ff */
[----:B------:R3:W-:Y:S01]  /*135a0*/  @!P1 ST.E.64 [R12.64], R90 ;  /* 0x0000005a0c009985 */ /* 0x0007e2000c101b0e */
[----:B------:R-:W-:-:S02]  /*135b0*/  ISETP.GE.AND P1, PT, R10, c[0x0][0x3c8], PT ;  /* 0x0000f2000a007a0c */ /* 0x000fc40003f26270 */
[----:B------:R-:W-:Y:S01]  /*135c0*/  IADD3 R11, R11, 0x78, RZ ;  /* 0x000000780b0b7810 */ /* 0x000fe20007ffe0ff */
[----:B------:R4:W-:Y:S01]  /*135d0*/  @!P0 ST.E.64 [R16.64], R86 ;  /* 0x0000005610008985 */ /* 0x0009e2000c101b0e */
[----:B------:R-:W-:Y:S01]  /*135e0*/  ISETP.GE.AND P0, PT, R3, c[0x0][0x3c8], PT ;  /* 0x0000f20003007a0c */ /* 0x000fe20003f06270 */
[----:B------:R-:W-:Y:S02]  /*135f0*/  @!P5 IMAD.WIDE R8, R9, 0x4, R4 ;  /* 0x000000040908d825 */ /* 0x000fe400078e0204 */
[----:B------:R-:W-:Y:S02]  /*13600*/  @!P3 LEA.HI R19, R19, R19, RZ, 0x1 ;  /* 0x000000131313b211 */ /* 0x000fe400078f08ff */
[----:B------:R-:W-:Y:S02]  /*13610*/  @!P2 LEA.HI R18, R18, R18, RZ, 0x1 ;  /* 0x000000121212a211 */ /* 0x000fe400078f08ff */
[----:B------:R-:W-:Y:S02]  /*13620*/  @!P3 LOP3.LUT R19, R19, 0xfffffffe, RZ, 0xc0, !PT ;  /* 0xfffffffe1313b812 */ /* 0x000fe400078ec0ff */
[----:B------:R-:W-:-:S04]  /*13630*/  @!P1 LEA.HI R10, R10, R10, RZ, 0x1 ;  /* 0x0000000a0a0a9211 */ /* 0x000fc800078f08ff */
[----:B------:R-:W-:Y:S02]  /*13640*/  @!P0 LEA.HI R3, R3, R3, RZ, 0x1 ;  /* 0x0000000303038211 */ /* 0x000fe400078f08ff */
[----:B-1----:R-:W-:Y:S02]  /*13650*/  @!P2 LOP3.LUT R15, R18, 0xfffffffe, RZ, 0xc0, !PT ;  /* 0xfffffffe120fa812 */ /* 0x002fe400078ec0ff */
[----:B------:R-:W-:Y:S02]  /*13660*/  @!P0 LOP3.LUT R3, R3, 0xfffffffe, RZ, 0xc0, !PT ;  /* 0xfffffffe03038812 */ /* 0x000fe400078ec0ff */
[----:B--2---:R-:W-:-:S03]  /*13670*/  @!P6 LOP3.LUT R7, R2, 0xfffffffe, RZ, 0xc0, !PT ;  /* 0xfffffffe0207e812 */ /* 0x004fc600078ec0ff */
[----:B------:R-:W-:Y:S01]  /*13680*/  @!P0 IMAD.WIDE R2, R3, 0x4, R4 ;  /* 0x0000000403028825 */ /* 0x000fe200078e0204 */
[----:B---3--:R-:W-:-:S03]  /*13690*/  @!P4 LOP3.LUT R13, R20, 0xfffffffe, RZ, 0xc0, !PT ;  /* 0xfffffffe140dc812 */ /* 0x008fc600078ec0ff */
[----:B------:R-:W-:Y:S01]  /*136a0*/  @!P6 IMAD.WIDE R6, R7, 0x4, R4 ;  /* 0x000000040706e825 */ /* 0x000fe200078e0204 */
[----:B----4-:R-:W-:-:S04]  /*136b0*/  @!P1 LOP3.LUT R17, R10, 0xfffffffe, RZ, 0xc0, !PT ;  /* 0xfffffffe0a119812 */ /* 0x010fc800078ec0ff */
[----:B------:R1:W-:Y:S04]  /*136c0*/  @!P6 ST.E.64 [R6.64], R82 ;  /* 0x000000520600e985 */ /* 0x0003e8000c101b0e */
[----:B------:R2:W-:Y:S01]  /*136d0*/  @!P5 ST.E.64 [R8.64], R78 ;  /* 0x0000004e0800d985 */ /* 0x0005e2000c101b0e */
[----:B-1----:R-:W-:-:S04]  /*136e0*/  @!P4 IMAD.WIDE R6, R13, 0x4, R4 ;  /* 0x000000040d06c825 */ /* 0x002fc800078e0204 */
[--C-:B--2---:R-:W-:Y:S01]  /*136f0*/  @!P3 IMAD.WIDE R8, R19, 0x4, R4.reuse ;  /* 0x000000041308b825 */ /* 0x104fe200078e0204 */
[----:B------:R1:W-:Y:S03]  /*13700*/  @!P4 ST.E.64 [R6.64], R74 ;  /* 0x0000004a0600c985 */ /* 0x0003e6000c101b0e */
[--C-:B------:R-:W-:Y:S01]  /*13710*/  @!P2 IMAD.WIDE R12, R15, 0x4, R4.reuse ;  /* 0x000000040f0ca825 */ /* 0x100fe200078e0204 */
[----:B------:R1:W-:Y:S03]  /*13720*/  @!P3 ST.E.64 [R8.64], R70 ;  /* 0x000000460800b985 */ /* 0x0003e6000c101b0e */
[----:B------:R-:W-:Y:S01]  /*13730*/  @!P1 IMAD.WIDE R14, R17, 0x4, R4 ;  /* 0x00000004110e9825 */ /* 0x000fe200078e0204 */
[----:B------:R1:W-:Y:S04]  /*13740*/  @!P2 ST.E.64 [R12.64], R54 ;  /* 0x000000360c00a985 */ /* 0x0003e8000c101b0e */
[----:B------:R1:W-:Y:S04]  /*13750*/  @!P1 ST.E.64 [R14.64], R58 ;  /* 0x0000003a0e009985 */ /* 0x0003e8000c101b0e */
[----:B------:R1:W-:Y:S01]  /*13760*/  @!P0 ST.E.64 [R2.64], R62 ;  /* 0x0000003e02008985 */ /* 0x0003e2000c101b0e */
[----:B------:R-:W-:-:S13]  /*13770*/  ISETP.GE.AND P0, PT, R11, c[0x0][0x3c8], PT ;  /* 0x0000f2000b007a0c */ /* 0x000fda0003f06270 */
[----:B------:R-:W-:Y:S05]  /*13780*/  @P0 EXIT ;  /* 0x000000000000094d */ /* 0x000fea0003800000 */
[----:B-1----:R-:W-:-:S04]  /*13790*/  LEA.HI R3, R11, R11, RZ, 0x1 ;  /* 0x0000000b0b037211 */ /* 0x002fc800078f08ff */
[----:B------:R-:W-:-:S05]  /*137a0*/  LOP3.LUT R3, R3, 0xfffffffe, RZ, 0xc0, !PT ;  /* 0xfffffffe03037812 */ /* 0x000fca00078ec0ff */
[----:B------:R-:W-:-:S05]  /*137b0*/  IMAD.WIDE R4, R3, 0x4, R4 ;  /* 0x0000000403047825 */ /* 0x000fca00078e0204 */
[----:B------:R-:W-:Y:S01]  /*137c0*/  ST.E.64 [R4.64], R66 ;  /* 0x0000004204007985 */ /* 0x000fe2000c101b0e */
[----:B------:R-:W-:Y:S05]  /*137d0*/  EXIT ;  /* 0x000000000000794d */ /* 0x000fea0003800000 */
.L_x_65:
        /* <DEDUP_REMOVED lines=26> */
[----:B------:R-:W-:Y:S01]  /*13980*/  IMAD.WIDE.U32 R8, R5, c[0x0][0x4d8], R8 ;  /* 0x0001360005087a25 */ /* 0x000fe200078e0008 */
[----:B------:R-:W-:-:S03]  /*13990*/  IADD3 R4, -R6, RZ, RZ ;  /* 0x000000ff06047210 */ /* 0x000fc60007ffe1ff */
[----:B------:R-:W-:Y:S02]  /*139a0*/  IMAD R0, R0, c[0x0][0x4d8], RZ ;  /* 0x0001360000007a24 */ /* 0x000fe400078e02ff */
[----:B--2---:R-:W-:Y:S02]  /*139b0*/  IMAD R2, R2, c[0x0][0x550], R3 ;  /* 0x0001540002027a24 */ /* 0x004fe400078e0203 */
[----:B------:R-:W-:Y:S02]  /*139c0*/  IMAD R0, R5, c[0x0][0x4dc], R0 ;  /* 0x0001370005007a24 */ /* 0x000fe400078e0200 */
[----:B------:R-:W-:Y:S01]  /*139d0*/  IMAD R4, R4, c[0x0][0x4e8], R7 ;  /* 0x00013a0004047a24 */ /* 0x000fe200078e0207 */
[----:B------:R-:W-:Y:S01]  /*139e0*/  SHF.R.S32.HI R3, RZ, 0x1f, R2 ;  /* 0x0000001fff037819 */ /* 0x000fe20000011402 */
[----:B------:R-:W-:Y:S01]  /*139f0*/  IMAD.IADD R9, R0, 0x1, R9 ;  /* 0x0000000100097824 */ /* 0x000fe200078e0209 */
[----:B------:R-:W-:-:S03]  /*13a00*/  SHF.R.S32.HI R0, RZ, 0x1f, R6 ;  /* 0x0000001fff007819 */ /* 0x000fc60000011406 */
[----:B------:R-:W-:Y:S02]  /*13a10*/  IMAD R3, R3, c[0x0][0x4e0], RZ ;  /* 0x0001380003037a24 */ /* 0x000fe400078e02ff */
[----:B------:R-:W-:-:S04]  /*13a20*/  IMAD.WIDE.U32 R8, R2, c[0x0][0x4e0], R8 ;  /* 0x0001380002087a25 */ /* 0x000fc800078e0008 */
[----:B------:R-:W-:Y:S01]  /*13a30*/  IMAD R3, R2, c[0x0][0x4e4], R3 ;  /* 0x0001390002037a24 */ /* 0x000fe200078e0203 */
[----:B------:R-:W-:Y:S02]  /*13a40*/  SHF.R.S32.HI R2, RZ, 0x1f, R4 ;  /* 0x0000001fff027819 */ /* 0x000fe40000011404 */
[----:B------:R-:W-:-:S03]  /*13a50*/  IADD3 R6, P0, R6, R8, RZ ;  /* 0x0000000806067210 */ /* 0x000fc60007f1e0ff */
[----:B------:R-:W-:Y:S01]  /*13a60*/  IMAD R5, R2, c[0x0][0x4c8], RZ ;  /* 0x0001320002057a24 */ /* 0x000fe200078e02ff */
[----:B------:R-:W-:-:S03]  /*13a70*/  IADD3.X R7, R0, R9, R3, P0, !PT ;  /* 0x0000000900077210 */ /* 0x000fc600007fe403 */
[C---:B------:R-:W-:Y:S02]  /*13a80*/  IMAD R5, R4.reuse, c[0x0][0x4cc], R5 ;  /* 0x0001330004057a24 */ /* 0x040fe400078e0205 */
[----:B------:R-:W-:-:S05]  /*13a90*/  IMAD.WIDE.U32 R6, R4, c[0x0][0x4c8], R6 ;  /* 0x0001320004067a25 */ /* 0x000fca00078e0006 */
[----:B------:R-:W-:Y:S02]  /*13aa0*/  IADD3 R5, R7, R5, RZ ;  /* 0x0000000507057210 */ /* 0x000fe40007ffe0ff */
[----:B------:R-:W-:-:S04]  /*13ab0*/  LEA R2, P0, R6, c[0x0][0x4a8], 0x2 ;  /* 0x00012a0006027a11 */ /* 0x000fc800078010ff */
[----:B------:R-:W-:Y:S02]  /*13ac0*/  LEA.HI.X R3, R6, c[0x0][0x4ac], R5, 0x2, P0 ;  /* 0x00012b0006037a11 */ /* 0x000fe400000f1405 */
[----:B------:R-:W-:-:S05]  /*13ad0*/  MOV R5, 0xff800000 ;  /* 0xff80000000057802 */ /* 0x000fca0000000f00 */
[----:B------:R-:W-:Y:S01]  /*13ae0*/  STG.E [R2.64], R5 ;  /* 0x0000000502007986 */ /* 0x000fe2000c10190e */
[----:B------:R-:W-:Y:S05]  /*13af0*/  EXIT ;  /* 0x000000000000794d */ /* 0x000fea0003800000 */
.L_x_68:
        /* <DEDUP_REMOVED lines=16> */
.L_x_1785:


//--------------------- .text._ZN7cutlass13device_kernelIN5flash19enable_sm80_to_sm89INS1_16FlashAttnFwdSm80INS1_25CollectiveMainloopFwdSm80ILi8ELi1ELb1EN4cute5tupleIJNS5_1CILi128EEES8_S8_EEELi128ENS_10bfloat16_tEfNS_4arch4Sm80ELb1ELb0ELb1ELb0ELb1ELb0ELb1ELb1EEENS1_21CollectiveEpilogueFwdIS9_NS6_IJNS7_ILi1EEESF_SF_EEESA_SC_Li256ELb0ELb1ELb1ELb0EEENS1_30DynamicPersistentTileSchedulerILi256ELi256ELb1ELb1ELb0EEEEEEEEEvNT_6ParamsE --------------------------
	.section	.text._ZN7cutlass13device_kernelIN5flash19enable_sm80_to_sm89INS1_16FlashAttnFwdSm80INS1_25CollectiveMainloopFwdSm80ILi8ELi1ELb1EN4cute5tupleIJNS5_1CILi128EEES8_S8_EEELi128ENS_10bfloat16_tEfNS_4arch4Sm80ELb1ELb0ELb1ELb0ELb1ELb0ELb1ELb1EEENS1_21CollectiveEpilogueFwdIS9_NS6_IJNS7_ILi1EEESF_SF_EEESA_SC_Li256ELb0ELb1ELb1ELb0EEENS1_30DynamicPersistentTileSchedulerILi256ELi256ELb1ELb1ELb0EEEEEEEEEvNT_6ParamsE,"ax",@progbits
	.sectioninfo	@"SHI_REGISTERS=255"
	.align	128
.text._ZN7cutlass13device_kernelIN5flash19enable_sm80_to_sm89INS1_16FlashAttnFwdSm80INS1_25CollectiveMainloopFwdSm80ILi8ELi1ELb1EN4cute5tupleIJNS5_1CILi128EEES8_S8_EEELi128ENS_10bfloat16_tEfNS_4arch4Sm80ELb1ELb0ELb1ELb0ELb1ELb0ELb1ELb1EEENS1_21CollectiveEpilogueFwdIS9_NS6_IJNS7_ILi1EEESF_SF_EEESA_SC_Li256ELb0ELb1ELb1ELb0EEENS1_30DynamicPersistentTileSchedulerILi256ELi256ELb1ELb1ELb0EEEEEEEEEvNT_6ParamsE:
        .type           _ZN7cutlass13device_kernelIN5flash19enable_sm80_to_sm89INS1_16FlashAttnFwdSm80INS1_25CollectiveMainloopFwdSm80ILi8ELi1ELb1EN4cute5tupleIJNS5_1CILi128EEES8_S8_EEELi128ENS_10bfloat16_tEfNS_4arch4Sm80ELb1ELb0ELb1ELb0ELb1ELb0ELb1ELb1EEENS1_21CollectiveEpilogueFwdIS9_NS6_IJNS7_ILi1EEESF_SF_EEESA_SC_Li256ELb0ELb1ELb1ELb0EEENS1_30DynamicPersistentTileSchedulerILi256ELi256ELb1ELb1ELb0EEEEEEEEEvNT_6ParamsE,@function
        .size           _ZN7cutlass13device_kernelIN5flash19enable_sm80_to_sm89INS1_16FlashAttnFwdSm80INS1_25CollectiveMainloopFwdSm80ILi8ELi1ELb1EN4cute5tupleIJNS5_1CILi128EEES8_S8_EEELi128ENS_10bfloat16_tEfNS_4arch4Sm80ELb1ELb0ELb1ELb0ELb1ELb0ELb1ELb1EEENS1_21CollectiveEpilogueFwdIS9_NS6_IJNS7_ILi1EEESF_SF_EEESA_SC_Li256ELb0ELb1ELb1ELb0EEENS1_30DynamicPersistentTileSchedulerILi256ELi256ELb1ELb1ELb0EEEEEEEEEvNT_6ParamsE,(.L_x_1786 - _ZN7cutlass13device_kernelIN5flash19enable_sm80_to_sm89INS1_16FlashAttnFwdSm80INS1_25CollectiveMainloopFwdSm80ILi8ELi1ELb1EN4cute5tupleIJNS5_1CILi128EEES8_S8_EEELi128ENS_10bfloat16_tEfNS_4arch4Sm80ELb1ELb0ELb1ELb0ELb1ELb0ELb1ELb1EEENS1_21CollectiveEpilogueFwdIS9_NS6_IJNS7_ILi1EEESF_SF_EEESA_SC_Li256ELb0ELb1ELb1ELb0EEENS1_30DynamicPersistentTileSchedulerILi256ELi256ELb1ELb1ELb0EEEEEEEEEvNT_6ParamsE)
        .other          _ZN7cutlass13device_kernelIN5flash19enable_sm80_to_sm89INS1_16FlashAttnFwdSm80INS1_25CollectiveMainloopFwdSm80ILi8ELi1ELb1EN4cute5tupleIJNS5_1CILi128EEES8_S8_EEELi128ENS_10bfloat16_tEfNS_4arch4Sm80ELb1ELb0ELb1ELb0ELb1ELb0ELb1ELb1EEENS1_21CollectiveEpilogueFwdIS9_NS6_IJNS7_ILi1EEESF_SF_EEESA_SC_Li256ELb0ELb1ELb1ELb0EEENS1_30DynamicPersistentTileSchedulerILi256ELi256ELb1ELb1ELb0EEEEEEEEEvNT_6ParamsE,@"STO_CUDA_ENTRY STV_DEFAULT"
_ZN7cutlass13device_kernelIN5flash19enable_sm80_to_sm89INS1_16FlashAttnFwdSm80INS1_25CollectiveMainloopFwdSm80ILi8ELi1ELb1EN4cute5tupleIJNS5_1CILi128EEES8_S8_EEELi128ENS_10bfloat16_tEfNS_4arch4Sm80ELb1ELb0ELb1ELb0ELb1ELb0ELb1ELb1EEENS1_21CollectiveEpilogueFwdIS9_NS6_IJNS7_ILi1EEESF_SF_EEESA_SC_Li256ELb0ELb1ELb1ELb0EEENS1_30DynamicPersistentTileSchedulerILi256ELi256ELb1ELb1ELb0EEEEEEEEEvNT_6ParamsE:
[----:B------:R-:W-:-:S03]  /*0000*/  MOV R1, c[0x0][0x28] ;  /* 0x00000a0000017a02 */ /* 0x000fc60000000f00 */
[----:B------:R-:W1:Y:S01]  /*0010*/  S2R R16, SR_TID.X ;  /* 0x0000000000107919 */ /* 0x000e620000002100 */
[----:B------:R-:W-:-:S03]  /*0020*/  IADD3 R1, R1, -0xd8, RZ ;  /* 0xffffff2801017810 */ /* 0x000fc60007ffe0ff */
[----:B------:R-:W2:Y:S01]  /*0030*/  S2R R13, SR_CTAID.X ;  /* 0x00000000000d7919 */ /* 0x000ea20000002500 */
[----:B-1----:R-:W-:-:S05]  /*0040*/  SHF.R.U32.HI R2, RZ, 0x5, R16 ;  /* 0x00000005ff027819 */ /* 0x002fca0000011610 */
[----:B------:R-:W1:Y:S02]  /*0050*/  SHFL.IDX PT, R0, R2, RZ, 0x1f ;  /* 0x00001fff02007589 */ /* 0x000e6400000e0000 */
[----:B-1----:R-:W-:Y:S02]  /*0060*/  ISETP.GE.AND P0, PT, R0, 0x1, PT ;  /* 0x000000010000780c */ /* 0x002fe40003f06270 */
[----:B------:R1:W-:Y:S11]  /*0070*/  STL [R1+0xd0], R0 ;  /* 0x0000d00001007387 */ /* 0x0003f60000100800 */
[----:B------:R-:W-:Y:S06]  /*0080*/  @P0 BAR.ARV 0x4, 0x100 ;  /* 0x0104000000000b1d */ /* 0x000fec0000002000 */
[----:B--2---:R-:W-:-:S13]  /*0090*/  ISETP.GE.AND P0, PT, R13, c[0x0][0x538], PT ;  /* 0x00014e000d007a0c */ /* 0x004fda0003f06270 */
[----:B------:R-:W-:Y:S05]  /*00a0*/  @P0 EXIT ;  /* 0x000000000000094d */ /* 0x000fea0003800000 */
[----:B-1----:R-:W-:Y:S01]  /*00b0*/  SHF.R.S32.HI R12, RZ, 0x1f, R16 ;  /* 0x0000001fff0c7819 */ /* 0x002fe20000011410 */
[----:B------:R-:W-:Y:S01]  /*00c0*/  IMAD.MOV.U32 R205, RZ, RZ, 0x20 ;  /* 0x00000020ffcd7424 */ /* 0x000fe200078e00ff */
[----:B------:R-:W-:Y:S02]  /*00d0*/  ULDC.64 UR6, c[0x0][0x118] ;  /* 0x0000460000067ab9 */ /* 0x000fe40000000a00 */
[CC--:B------:R-:W-:Y:S02]  /*00e0*/  LEA.HI R2, R12.reuse, R16.reuse, RZ, 0x4 ;  /* 0x000000100c027211 */ /* 0x0c0fe400078f20ff */
[CC--:B------:R-:W-:Y:S02]  /*00f0*/  LEA.HI R10, R12.reuse, R16.reuse, RZ, 0x3 ;  /* 0x000000100c0a7211 */ /* 0x0c0fe400078f18ff */
[----:B------:R-:W-:Y:S02]  /*0100*/  SHF.R.S32.HI R3, RZ, 0x4, R2 ;  /* 0x00000004ff037819 */ /* 0x000fe40000011402 */
[----:B------:R-:W-:-:S02]  /*0110*/  LEA.HI R4, R12, R16, RZ, 0x2 ;  /* 0x000000100c047211 */ /* 0x000fc400078f10ff */
[----:B------:R-:W-:Y:S02]  /*0120*/  LEA.HI R0, R2, R3, RZ, 0x1 ;  /* 0x0000000302007211 */ /* 0x000fe400078f08ff */
[----:B------:R-:W-:Y:S02]  /*0130*/  SHF.R.S32.HI R6, RZ, 0x3, R10 ;  /* 0x00000003ff067819 */ /* 0x000fe4000001140a */
[----:B------:R-:W-:Y:S02]  /*0140*/  LOP3.LUT R0, R0, 0xfffffffe, RZ, 0xc0, !PT ;  /* 0xfffffffe00007812 */ /* 0x000fe400078ec0ff */
[----:B------:R-:W-:Y:S02]  /*0150*/  LOP3.LUT R5, R10, 0xfffffff8, RZ, 0xc0, !PT ;  /* 0xfffffff80a057812 */ /* 0x000fe400078ec0ff */
[----:B------:R-:W-:Y:S01]  /*0160*/  LEA.HI R8, R12, R16, RZ, 0x6 ;  /* 0x000000100c087211 */ /* 0x000fe200078f30ff */
[----:B------:R-:W-:Y:S01]  /*0170*/  IMAD.IADD R9, R3, 0x1, -R0 ;  /* 0x0000000103097824 */ /* 0x000fe200078e0a00 */
[----:B------:R-:W-:Y:S01]  /*0180*/  LOP3.LUT R0, R4, 0xfffffffc, RZ, 0xc0, !PT ;  /* 0xfffffffc04007812 */ /* 0x000fe200078ec0ff */
[----:B------:R-:W-:Y:S01]  /*0190*/  IMAD.IADD R5, R16, 0x1, -R5 ;  /* 0x0000000110057824 */ /* 0x000fe200078e0a05 */
[----:B------:R-:W-:Y:S01]  /*01a0*/  LOP3.LUT R3, R2, 0xfffffff0, RZ, 0xc0, !PT ;  /* 0xfffffff002037812 */ /* 0x000fe200078ec0ff */
[----:B------:R-:W-:-:S02]  /*01b0*/  IMAD.SHL.U32 R2, R6, 0x40, RZ ;  /* 0x0000004006027824 */ /* 0x000fc400078e00ff */
[C---:B------:R-:W-:Y:S02]  /*01c0*/  IMAD.IADD R4, R16.reuse, 0x1, -R0 ;  /* 0x0000000110047824 */ /* 0x040fe400078e0a00 */
[----:B------:R-:W-:Y:S01]  /*01d0*/  IMAD.IADD R3, R16, 0x1, -R3 ;  /* 0x0000000110037824 */ /* 0x000fe200078e0a03 */
[----:B------:R-:W-:Y:S01]  /*01e0*/  LOP3.LUT R0, R2, 0x1c0, RZ, 0xc0, !PT ;  /* 0x000001c002007812 */ /* 0x000fe200078ec0ff */
[C---:B------:R-:W-:Y:S01]  /*01f0*/  IMAD.SHL.U32 R241, R5.reuse, 0x8, RZ ;  /* 0x0000000805f17824 */ /* 0x040fe200078e00ff */
[----:B------:R-:W-:Y:S01]  /*0200*/  LEA.HI R2, R4, R4, RZ, 0x1 ;  /* 0x0000000404027211 */ /* 0x000fe200078f08ff */
[----:B------:R-:W-:Y:S01]  /*0210*/  IMAD.SHL.U32 R5, R5, 0x40, RZ ;  /* 0x0000004005057824 */ /* 0x000fe200078e00ff */
[----:B------:R-:W-:Y:S02]  /*0220*/  SHF.R.S32.HI R7, RZ, 0x1f, R3 ;  /* 0x0000001fff077819 */ /* 0x000fe40000011403 */
[----:B------:R-:W-:Y:S02]  /*0230*/  SHF.R.U32.HI R6, RZ, 0x3, R0 ;  /* 0x00000003ff067819 */ /* 0x000fe40000011600 */
[----:B------:R-:W-:-:S02]  /*0240*/  LOP3.LUT R2, R2, 0x1ffffffe, RZ, 0xc0, !PT ;  /* 0x1ffffffe02027812 */ /* 0x000fc400078ec0ff */
[----:B------:R-:W-:Y:S02]  /*0250*/  LOP3.LUT R0, R0, 0x38, R241, 0xf8, !PT ;  /* 0x0000003800007812 */ /* 0x000fe400078ef8f1 */
[----:B------:R-:W-:Y:S01]  /*0260*/  LEA.HI R202, R7, R3, RZ, 0x3 ;  /* 0x0000000307ca7211 */ /* 0x000fe200078f18ff */
[----:B------:R-:W-:Y:S01]  /*0270*/  IMAD.IADD R11, R4, 0x1, -R2 ;  /* 0x00000001040b7824 */ /* 0x000fe200078e0a02 */
[----:B------:R-:W-:Y:S02]  /*0280*/  LOP3.LUT R7, R0, R6, RZ, 0x3c, !PT ;  /* 0x0000000600077212 */ /* 0x000fe400078e3cff */
[----:B------:R-:W-:Y:S02]  /*0290*/  LOP3.LUT R0, R5, 0x1c0, RZ, 0xc0, !PT ;  /* 0x000001c005007812 */ /* 0x000fe400078ec0ff */
[C---:B------:R-:W-:Y:S01]  /*02a0*/  LOP3.LUT R2, R202.reuse, 0xfffffff8, RZ, 0xc0, !PT ;  /* 0xfffffff8ca027812 */ /* 0x040fe200078ec0ff */
[----:B------:R-:W-:Y:S01]  /*02b0*/  IMAD.SHL.U32 R202, R202, 0x40, RZ ;  /* 0x00000040caca7824 */ /* 0x000fe200078e00ff */
[----:B------:R-:W-:-:S02]  /*02c0*/  LOP3.LUT R5, R0, 0x8, R10, 0xf8, !PT ;  /* 0x0000000800057812 */ /* 0x000fc400078ef80a */
[----:B------:R-:W-:Y:S01]  /*02d0*/  SHF.R.U32.HI R4, RZ, 0x3, R0 ;  /* 0x00000003ff047819 */ /* 0x000fe20000011600 */
[----:B------:R-:W-:Y:S01]  /*02e0*/  IMAD.IADD R6, R3, 0x1, -R2 ;  /* 0x0000000103067824 */ /* 0x000fe200078e0a02 */
[----:B------:R-:W-:Y:S01]  /*02f0*/  IADD3 R242, R241, 0x40, RZ ;  /* 0x00000040f1f27810 */ /* 0x000fe20007ffe0ff */
[----:B------:R-:W-:Y:S01]  /*0300*/  IMAD.SHL.U32 R0, R8, 0x8, RZ ;  /* 0x0000000808007824 */ /* 0x000fe200078e00ff */
[----:B------:R-:W-:Y:S01]  /*0310*/  LEA.HI R8, R12, R16, RZ, 0x5 ;  /* 0x000000100c087211 */ /* 0x000fe200078f28ff */
[----:B------:R-:W-:Y:S01]  /*0320*/  IMAD.SHL.U32 R3, R9, 0x8, RZ ;  /* 0x0000000809037824 */ /* 0x000fe200078e00ff */
[----:B------:R-:W-:Y:S01]  /*0330*/  LOP3.LUT R71, R5, R4, RZ, 0x3c, !PT ;  /* 0x0000000405477212 */ /* 0x000fe200078e3cff */
[----:B------:R-:W-:Y:S01]  /*0340*/  IMAD.SHL.U32 R4, R6, 0x40, RZ ;  /* 0x0000004006047824 */ /* 0x000fe200078e00ff */
[----:B------:R-:W-:Y:S01]  /*0350*/  LOP3.LUT R2, R8, 0xffffffe0, RZ, 0xc0, !PT ;  /* 0xffffffe008027812 */ /* 0x000fe200078ec0ff */
[----:B------:R-:W-:Y:S01]  /*0360*/  IMAD.MOV.U32 R5, RZ, RZ, 0x10 ;  /* 0x00000010ff057424 */ /* 0x000fe200078e00ff */
[----:B------:R-:W-:Y:S01]  /*0370*/  LOP3.LUT R7, R7, 0x7ffffe00, R0, 0xf8, !PT ;  /* 0x7ffffe0007077812 */ /* 0x000fe200078ef800 */
[----:B------:R-:W-:Y:S01]  /*0380*/  IMAD R71, R9, 0x200, R71 ;  /* 0x0000020009477824 */ /* 0x000fe200078e0247 */
[----:B------:R-:W-:Y:S01]  /*0390*/  LOP3.LUT R0, R4, 0x1c0, RZ, 0xc0, !PT ;  /* 0x000001c004007812 */ /* 0x000fe200078ec0ff */
[----:B------:R-:W-:Y:S01]  /*03a0*/  IMAD.IADD R15, R16, 0x1, -R2 ;  /* 0x00000001100f7824 */ /* 0x000fe200078e0a02 */
[--C-:B------:R-:W-:Y:S01]  /*03b0*/  SHF.R.S32.HI R223, RZ, 0x5, R8.reuse ;  /* 0x00000005ffdf7819 */ /* 0x100fe20000011408 */
[----:B------:R-:W-:Y:S01]  /*03c0*/  IMAD.SHL.U32 R227, R7, 0x2, RZ ;  /* 0x0000000207e37824 */ /* 0x000fe200078e00ff */
[----:B------:R-:W-:-:S02]  /*03d0*/  SHF.R.S32.HI R4, RZ, 0x1f, R8 ;  /* 0x0000001fff047819 */ /* 0x000fc40000011408 */
[----:B------:R-:W-:Y:S02]  /*03e0*/  LOP3.LUT R3, R0, 0x8, R3, 0xf8, !PT ;  /* 0x0000000800037812 */ /* 0x000fe400078ef803 */
[----:B------:R-:W-:Y:S02]  /*03f0*/  SHF.R.U32.HI R2, RZ, 0x3, R0 ;  /* 0x00000003ff027819 */ /* 0x000fe40000011600 */
[----:B------:R-:W-:Y:S02]  /*0400*/  LEA.HI R0, R4, R223, RZ, 0x3 ;  /* 0x000000df04007211 */ /* 0x000fe400078f18ff */
[----:B------:R-:W-:Y:S02]  /*0410*/  SHF.R.S32.HI R4, RZ, 0x1f, R15 ;  /* 0x0000001fff047819 */ /* 0x000fe4000001140f */
[----:B------:R-:W-:Y:S02]  /*0420*/  R2P PR, R6, 0x6 ;  /* 0x0000000606007804 */ /* 0x000fe40000000000 */
[----:B------:R-:W-:-:S02]  /*0430*/  LOP3.LUT R0, R0, 0xffffff8, RZ, 0xc0, !PT ;  /* 0x0ffffff800007812 */ /* 0x000fc400078ec0ff */
[----:B------:R-:W-:Y:S02]  /*0440*/  LOP3.LUT R6, R3, R2, RZ, 0x3c, !PT ;  /* 0x0000000203067212 */ /* 0x000fe400078e3cff */
[----:B------:R-:W-:Y:S01]  /*0450*/  LEA.HI R3, R4, R15, RZ, 0x2 ;  /* 0x0000000f04037211 */ /* 0x000fe200078f10ff */
[----:B------:R-:W-:Y:S01]  /*0460*/  IMAD.IADD R2, R223, 0x1, -R0 ;  /* 0x00000001df027824 */ /* 0x000fe200078e0a00 */
[----:B------:R-:W-:Y:S02]  /*0470*/  SEL R5, R5, 0xfffffff0, !P1 ;  /* 0xfffffff005057807 */ /* 0x000fe40004800000 */
[----:B------:R-:W-:Y:S02]  /*0480*/  SHF.R.S32.HI R0, RZ, 0x2, R3 ;  /* 0x00000002ff007819 */ /* 0x000fe40000011403 */
[----:B------:R-:W-:Y:S02]  /*0490*/  LOP3.LUT R3, R3, 0x7ffffffc, RZ, 0xc0, !PT ;  /* 0x7ffffffc03037812 */ /* 0x000fe400078ec0ff */
[----:B------:R-:W-:Y:S01]  /*04a0*/  SEL R4, R205, 0xffffffe0, !P2 ;  /* 0xffffffe0cd047807 */ /* 0x000fe20005000000 */
[----:B------:R-:W-:Y:S01]  /*04b0*/  IMAD R14, R2, 0x10, R0 ;  /* 0x00000010020e7824 */ /* 0x000fe200078e0200 */
[----:B------:R-:W-:Y:S01]  /*04c0*/  LEA.HI R0, R12, R16, RZ, 0x7 ;  /* 0x000000100c007211 */ /* 0x000fe200078f38ff */
[----:B------:R-:W-:Y:S01]  /*04d0*/  IMAD.IADD R3, R15, 0x1, -R3 ;  /* 0x000000010f037824 */ /* 0x000fe200078e0a03 */
[----:B------:R-:W-:Y:S01]  /*04e0*/  LOP3.LUT R202, R6, 0x7ffffe00, R202, 0xf8, !PT ;  /* 0x7ffffe0006ca7812 */ /* 0x000fe200078ef8ca */
[----:B------:R-:W-:Y:S01]  /*04f0*/  IMAD.IADD R2, R5, 0x1, R4 ;  /* 0x0000000105027824 */ /* 0x000fe200078e0204 */
[----:B------:R-:W-:Y:S01]  /*0500*/  SHF.R.S32.HI R0, RZ, 0x7, R0 ;  /* 0x00000007ff007819 */ /* 0x000fe20000011400 */
[----:B------:R-:W-:Y:S01]  /*0510*/  IMAD.SHL.U32 R3, R3, 0x2, RZ ;  /* 0x0000000203037824 */ /* 0x000fe200078e00ff */
[----:B------:R-:W-:Y:S01]  /*0520*/  SHF.R.S32.HI R0, RZ, 0x1f, R242 ;  /* 0x0000001fff007819 */ /* 0x000fe200000114f2 */
[----:B------:R-:W-:Y:S01]  /*0530*/  IMAD R0, R11, 0x8, R14 ;  /* 0x000000080b007824 */ /* 0x000fe200078e020e */
[----:B------:R1:W-:Y:S01]  /*0540*/  STL [R1+0xd4], R14 ;  /* 0x0000d40e01007387 */ /* 0x0003e20000100800 */
[----:B------:R-:W-:Y:S01]  /*0550*/  IMAD.MOV.U32 R4, RZ, RZ, 0x40 ;  /* 0x00000040ff047424 */ /* 0x000fe200078e00ff */
[----:B------:R-:W-:-:S02]  /*0560*/  IADD3 R19, R3, 0x8, RZ ;  /* 0x0000000803137810 */ /* 0x000fc40007ffe0ff */
[C---:B------:R-:W-:Y:S01]  /*0570*/  IADD3 R18, R3.reuse, 0x10, RZ ;  /* 0x0000001003127810 */ /* 0x040fe20007ffe0ff */
[----:B------:R2:W-:Y:S01]  /*0580*/  STL [R1+0x50], R13 ;  /* 0x0000500d01007387 */ /* 0x0005e20000100800 */
[C---:B------:R-:W-:Y:S02]  /*0590*/  IADD3 R17, R3.reuse, 0x18, RZ ;  /* 0x0000001803117810 */ /* 0x040fe40007ffe0ff */
[C---:B------:R-:W-:Y:S01]  /*05a0*/  IADD3 R16, R3.reuse, 0x20, RZ ;  /* 0x0000002003107810 */ /* 0x040fe20007ffe0ff */
[----:B------:R3:W-:Y:S01]  /*05b0*/  STL [R1+0xcc], R0 ;  /* 0x0000cc0001007387 */ /* 0x0007e20000100800 */
[C---:B------:R-:W-:Y:S02]  /*05c0*/  IADD3 R15, R3.reuse, 0x28, RZ ;  /* 0x00000028030f7810 */ /* 0x040fe40007ffe0ff */
[C---:B------:R-:W-:Y:S01]  /*05d0*/  IADD3 R12, R3.reuse, 0x40, RZ ;  /* 0x00000040030c7810 */ /* 0x040fe20007ffe0ff */
[----:B------:R4:W-:Y:S01]  /*05e0*/  STL [R1+0x3c], R3 ;  /* 0x00003c0301007387 */ /* 0x0009e20000100800 */
[----:B------:R-:W-:-:S02]  /*05f0*/  IADD3 R10, R3, 0x48, RZ ;  /* 0x00000048030a7810 */ /* 0x000fc40007ffe0ff */
[C---:B------:R-:W-:Y:S01]  /*0600*/  IADD3 R9, R3.reuse, 0x50, RZ ;  /* 0x0000005003097810 */ /* 0x040fe20007ffe0ff */
[----:B------:R-:W-:Y:S01]  /*0610*/  STL [R1+0x8c], R19 ;  /* 0x00008c1301007387 */ /* 0x000fe20000100800 */
[C---:B------:R-:W-:Y:S02]  /*0620*/  IADD3 R8, R3.reuse, 0x58, RZ ;  /* 0x0000005803087810 */ /* 0x040fe40007ffe0ff */
[C---:B------:R-:W-:Y:S01]  /*0630*/  IADD3 R7, R3.reuse, 0x60, RZ ;  /* 0x0000006003077810 */ /* 0x040fe20007ffe0ff */
[----:B------:R-:W-:Y:S01]  /*0640*/  STL [R1+0x88], R18 ;  /* 0x0000881201007387 */ /* 0x000fe20000100800 */
[C---:B------:R-:W-:Y:S02]  /*0650*/  IADD3 R6, R3.reuse, 0x68, RZ ;  /* 0x0000006803067810 */ /* 0x040fe40007ffe0ff */
[----:B------:R-:W-:Y:S01]  /*0660*/  SHF.R.S32.HI R5, RZ, 0x1f, R241 ;  /* 0x0000001fff057819 */ /* 0x000fe200000114f1 */
[----:B------:R-:W-:Y:S01]  /*0670*/  STL [R1+0x84], R17 ;  /* 0x0000841101007387 */ /* 0x000fe20000100800 */
[----:B-1----:R-:W-:-:S02]  /*0680*/  IADD3 R14, R3, 0x30, RZ ;  /* 0x00000030030e7810 */ /* 0x002fc40007ffe0ff */
[C---:B------:R-:W-:Y:S01]  /*0690*/  IADD3 R5, R3.reuse, 0x70, RZ ;  /* 0x0000007003057810 */ /* 0x040fe20007ffe0ff */
[----:B------:R-:W-:Y:S01]  /*06a0*/  STL [R1+0x80], R16 ;  /* 0x0000801001007387 */ /* 0x000fe20000100800 */
[C---:B--2---:R-:W-:Y:S02]  /*06b0*/  IADD3 R13, R3.reuse, 0x38, RZ ;  /* 0x00000038030d7810 */ /* 0x044fe40007ffe0ff */
[----:B------:R-:W-:Y:S01]  /*06c0*/  SHF.R.S32.HI R11, RZ, 0x1f, R18 ;  /* 0x0000001fff0b7819 */ /* 0x000fe20000011412 */
[----:B------:R-:W-:Y:S01]  /*06d0*/  STL [R1+0x7c], R15 ;  /* 0x00007c0f01007387 */ /* 0x000fe20000100800 */
[----:B---3--:R-:W-:Y:S02]  /*06e0*/  SEL R0, R4, 0xffffffc0, !P2 ;  /* 0xffffffc004007807 */ /* 0x008fe40005000000 */
[----:B------:R-:W-:Y:S01]  /*06f0*/  SHF.R.S32.HI R4, RZ, 0x1f, R19 ;  /* 0x0000001fff047819 */ /* 0x000fe20000011413 */
[----:B------:R1:W-:Y:S01]  /*0700*/  STL [R1+0x78], R14 ;  /* 0x0000780e01007387 */ /* 0x0003e20000100800 */
[----:B----4-:R-:W-:-:S02]  /*0710*/  IADD3 R3, R3, 0x78, RZ ;  /* 0x0000007803037810 */ /* 0x010fc40007ffe0ff */
[----:B------:R-:W-:Y:S01]  /*0720*/  LEA R202, R202, 0x100, 0x1 ;  /* 0x00000100caca7811 */ /* 0x000fe200078e08ff */
[----:B------:R-:W-:Y:S01]  /*0730*/  STL [R1+0x74], R13 ;  /* 0x0000740d01007387 */ /* 0x000fe20000100800 */
[----:B------:R-:W-:Y:S02]  /*0740*/  SEL R205, R205, 0xffffffe0, !P1 ;  /* 0xffffffe0cdcd7807 */ /* 0x000fe40004800000 */
[----:B------:R-:W-:Y:S01]  /*0750*/  LEA R71, R71, 0x8100, 0x1 ;  /* 0x0000810047477811 */ /* 0x000fe200078e08ff */
[----:B------:R-:W-:Y:S01]  /*0760*/  STL [R1+0x70], R12 ;  /* 0x0000700c01007387 */ /* 0x000fe20000100800 */
[--C-:B------:R-:W-:Y:S02]  /*0770*/  IMAD R223, R223, 0x800, R202.reuse ;  /* 0x00000800dfdf7824 */ /* 0x100fe400078e02ca */
[----:B------:R-:W-:Y:S01]  /*0780*/  IMAD.IADD R204, R202, 0x1, R205 ;  /* 0x00000001cacc7824 */ /* 0x000fe200078e02cd */
[----:B------:R2:W-:Y:S01]  /*0790*/  STL [R1+0x6c], R10 ;  /* 0x00006c0a01007387 */ /* 0x0005e20000100800 */
[----:B------:R-:W-:Y:S01]  /*07a0*/  IMAD.IADD R224, R205, 0x1, R223 ;  /* 0x00000001cde07824 */ /* 0x000fe200078e02df */
[----:B------:R-:W-:Y:S01]  /*07b0*/  IADD3 R205, R0, R202, R205 ;  /* 0x000000ca00cd7210 */ /* 0x000fe20007ffe0cd */
[----:B------:R-:W-:Y:S01]  /*07c0*/  IMAD R215, R2, 0x2, R202 ;  /* 0x0000000202d77824 */ /* 0x000fe200078e02ca */
[----:B------:R3:W-:Y:S01]  /*07d0*/  STL [R1+0x68], R9 ;  /* 0x0000680901007387 */ /* 0x0007e20000100800 */
[----:B------:R-:W-:-:S02]  /*07e0*/  IMAD.IADD R203, R202, 0x1, R0 ;  /* 0x00000001cacb7824 */ /* 0x000fc400078e0200 */
[C---:B------:R-:W-:Y:S01]  /*07f0*/  IMAD.IADD R226, R0.reuse, 0x1, R223 ;  /* 0x0000000100e27824 */ /* 0x040fe200078e02df */
[----:B------:R-:W-:Y:S01]  /*0800*/  STL [R1+0x64], R8 ;  /* 0x0000640801007387 */ /* 0x000fe20000100800 */
[----:B------:R-:W-:-:S03]  /*0810*/  IMAD.IADD R225, R0, 0x1, R224 ;  /* 0x0000000100e17824 */ /* 0x000fc600078e02e0 */
[----:B------:R4:W-:Y:S01]  /*0820*/  STL [R1+0x60], R7 ;  /* 0x0000600701007387 */ /* 0x0009e20000100800 */
[----:B-1----:R-:W-:-:S03]  /*0830*/  SHF.R.S32.HI R14, RZ, 0x1f, R14 ;  /* 0x0000001fff0e7819 */ /* 0x002fc6000001140e */
[----:B------:R1:W-:Y:S04]  /*0840*/  STL [R1+0x5c], R6 ;  /* 0x00005c0601007387 */ /* 0x0003e80000100800 */
[----:B------:R5:W-:Y:S04]  /*0850*/  STL [R1+0xc8], R4 ;  /* 0x0000c80401007387 */ /* 0x000be80000100800 */
[----:B------:R-:W-:Y:S01]  /*0860*/  STL [R1+0x58], R5 ;  /* 0x0000580501007387 */ /* 0x000fe20000100800 */
[----:B--2---:R-:W-:-:S03]  /*0870*/  SHF.R.S32.HI R10, RZ, 0x1f, R10 ;  /* 0x0000001fff0a7819 */ /* 0x004fc6000001140a */
[----:B------:R2:W-:Y:S01]  /*0880*/  STL [R1+0xc4], R11 ;  /* 0x0000c40b01007387 */ /* 0x0005e20000100800 */
[----:B---3--:R-:W-:-:S03]  /*0890*/  SHF.R.S32.HI R9, RZ, 0x1f, R9 ;  /* 0x0000001fff097819 */ /* 0x008fc60000011409 */
[----:B------:R3:W-:Y:S01]  /*08a0*/  STL [R1+0x54], R3 ;  /* 0x0000540301007387 */ /* 0x0007e20000100800 */
[----:B----4-:R-:W-:Y:S02]  /*08b0*/  SHF.R.S32.HI R7, RZ, 0x1f, R7 ;  /* 0x0000001fff077819 */ /* 0x010fe40000011407 */
[----:B-1----:R-:W-:Y:S02]  /*08c0*/  SHF.R.S32.HI R6, RZ, 0x1f, R6 ;  /* 0x0000001fff067819 */ /* 0x002fe40000011406 */
[----:B-----5:R-:W-:-:S05]  /*08d0*/  SHF.R.S32.HI R4, RZ, 0x1f, R17 ;  /* 0x0000001fff047819 */ /* 0x020fca0000011411 */
[----:B------:R1:W-:Y:S01]  /*08e0*/  STL [R1+0xc0], R4 ;  /* 0x0000c00401007387 */ /* 0x0003e20000100800 */
[----:B--2---:R-:W-:Y:S02]  /*08f0*/  SHF.R.S32.HI R11, RZ, 0x1f, R16 ;  /* 0x0000001fff0b7819 */ /* 0x004fe40000011410 */
[----:B---3--:R-:W-:-:S03]  /*0900*/  SHF.R.S32.HI R3, RZ, 0x1f, R3 ;  /* 0x0000001fff037819 */ /* 0x008fc60000011403 */
[----:B------:R2:W-:Y:S01]  /*0910*/  STL [R1+0xbc], R11 ;  /* 0x0000bc0b01007387 */ /* 0x0005e20000100800 */
[----:B-1----:R-:W-:-:S05]  /*0920*/  SHF.R.S32.HI R4, RZ, 0x1f, R15 ;  /* 0x0000001fff047819 */ /* 0x002fca000001140f */
[----:B------:R1:W-:Y:S01]  /*0930*/  STL [R1+0xb8], R4 ;  /* 0x0000b80401007387 */ /* 0x0003e20000100800 */
[----:B--2---:R-:W-:-:S03]  /*0940*/  SHF.R.S32.HI R11, RZ, 0x1f, R13 ;  /* 0x0000001fff0b7819 */ /* 0x004fc6000001140d */
[----:B------:R-:W-:Y:S04]  /*0950*/  STL [R1+0xb4], R14 ;  /* 0x0000b40e01007387 */ /* 0x000fe80000100800 */
[----:B------:R-:W-:Y:S01]  /*0960*/  STL [R1+0xb0], R11 ;  /* 0x0000b00b01007387 */ /* 0x000fe20000100800 */
[----:B-1----:R-:W-:-:S05]  /*0970*/  SHF.R.S32.HI R4, RZ, 0x1f, R12 ;  /* 0x0000001fff047819 */ /* 0x002fca000001140c */
[----:B------:R1:W-:Y:S04]  /*0980*/  STL [R1+0xac], R4 ;  /* 0x0000ac0401007387 */ /* 0x0003e80000100800 */
[----:B------:R-:W-:Y:S04]  /*0990*/  STL [R1+0xa8], R10 ;  /* 0x0000a80a01007387 */ /* 0x000fe80000100800 */
[----:B------:R-:W-:Y:S01]  /*09a0*/  STL [R1+0xa4], R9 ;  /* 0x0000a40901007387 */ /* 0x000fe20000100800 */
[----:B-1----:R-:W-:-:S05]  /*09b0*/  SHF.R.S32.HI R4, RZ, 0x1f, R8 ;  /* 0x0000001fff047819 */ /* 0x002fca0000011408 */
[----:B------:R1:W-:Y:S04]  /*09c0*/  STL [R1+0xa0], R4 ;  /* 0x0000a00401007387 */ /* 0x0003e80000100800 */
[----:B------:R2:W-:Y:S04]  /*09d0*/  STL [R1+0x9c], R7 ;  /* 0x00009c0701007387 */ /* 0x0005e80000100800 */
[----:B------:R2:W-:Y:S01]  /*09e0*/  STL [R1+0x98], R6 ;  /* 0x0000980601007387 */ /* 0x0005e20000100800 */
[----:B-1----:R-:W-:-:S05]  /*09f0*/  SHF.R.S32.HI R4, RZ, 0x1f, R5 ;  /* 0x0000001fff047819 */ /* 0x002fca0000011405 */
[----:B------:R2:W-:Y:S04]  /*0a00*/  STL [R1+0x94], R4 ;  /* 0x0000940401007387 */ /* 0x0005e80000100800 */
[----:B------:R2:W-:Y:S02]  /*0a10*/  STL [R1+0x90], R3 ;  /* 0x0000900301007387 */ /* 0x0005e40000100800 */
.L_x_114:
[----:B--2---:R-:W2:Y:S01]  /*0a20*/  LDL R4, [R1+0x50] ;  /* 0x0000500001047983 */ /* 0x004ea20000100800 */
[----:B------:R-:W-:Y:S01]  /*0a30*/  IMAD.MOV.U32 R0, RZ, RZ, c[0x0][0x560] ;  /* 0x00015800ff007624 */ /* 0x000fe200078e00ff */
[----:B------:R-:W-:Y:S01]  /*0a40*/  YIELD ;  /* 0x0000000000007946 */ /* 0x000fe20003800000 */
[----:B------:R-:W-:Y:S03]  /*0a50*/  BSSY B0, `(.L_x_69) ;  /* 0x0000016000007945 */ /* 0x000fe60003800000 */
[----:B------:R-:W-:-:S13]  /*0a60*/  ISETP.NE.AND P0, PT, R0, 0x1, PT ;  /* 0x000000010000780c */ /* 0x000fda0003f05270 */
[----:B--2---:R-:W-:Y:S01]  /*0a70*/  @P0 IMAD.HI.U32 R0, R4, c[0x0][0x564], RZ ;  /* 0x0001590004000a27 */ /* 0x004fe200078e00ff */
[----:B------:R-:W-:-:S04]  /*0a80*/  MOV R3, R4 ;  /* 0x0000000400037202 */ /* 0x000fc80000000f00 */
[----:B------:R-:W-:-:S04]  /*0a90*/  @P0 SHF.R.U32.HI R3, RZ, c[0x0][0x568], R0 ;  /* 0x00015a00ff030a19 */ /* 0x000fc80000011600 */
[----:B------:R-:W-:Y:S01]  /*0aa0*/  ISETP.GE.AND P0, PT, R3, c[0x0][0x578], PT ;  /* 0x00015e0003007a0c */ /* 0x000fe20003f06270 */
[----:B------:R-:W-:-:S04]  /*0ab0*/  IMAD.MOV R2, RZ, RZ, -R3 ;  /* 0x000000ffff027224 */ /* 0x000fc800078e0a03 */
[----:B------:R-:W-:-:S08]  /*0ac0*/  IMAD R2, R2, c[0x0][0x560], R4 ;  /* 0x0001580002027a24 */ /* 0x000fd000078e0204 */
[----:B------:R-:W-:Y:S05]  /*0ad0*/  @!P0 BRA `(.L_x_70) ;  /* 0x0000007000008947 */ /* 0x000fea0003800000 */
[----:B------:R-:W-:-:S04]  /*0ae0*/  MOV R0, c[0x0][0x56c] ;  /* 0x00015b0000007a02 */ /* 0x000fc80000000f00 */
[----:B------:R-:W-:Y:S02]  /*0af0*/  ISETP.NE.AND P0, PT, R0, 0x1, PT ;  /* 0x000000010000780c */ /* 0x000fe40003f05270 */
[----:B------:R-:W-:-:S11]  /*0b00*/  MOV R0, R2 ;  /* 0x0000000200007202 */ /* 0x000fd60000000f00 */
[----:B------:R-:W-:-:S05]  /*0b10*/  @P0 IMAD.HI.U32 R4, R2, c[0x0][0x570], RZ ;  /* 0x00015c0002040a27 */ /* 0x000fca00078e00ff */
[----:B------:R-:W-:-:S05]  /*0b20*/  @P0 SHF.R.U32.HI R0, RZ, c[0x0][0x574], R4 ;  /* 0x00015d00ff000a19 */ /* 0x000fca0000011604 */
[----:B------:R-:W-:Y:S01]  /*0b30*/  IMAD R4, R0, c[0x0][0x56c], RZ ;  /* 0x00015b0000047a24 */ /* 0x000fe200078e02ff */
[----:B------:R-:W-:Y:S05]  /*0b40*/  BRA `(.L_x_71) ;  /* 0x0000006000007947 */ /* 0x000fea0003800000 */
.L_x_70:
[----:B------:R-:W-:-:S04]  /*0b50*/  MOV R0, c[0x0][0x554] ;  /* 0x0001550000007a02 */ /* 0x000fc80000000f00 */
[----:B------:R-:W-:Y:S02]  /*0b60*/  ISETP.NE.AND P0, PT, R0, 0x1, PT ;  /* 0x000000010000780c */ /* 0x000fe40003f05270 */
[----:B------:R-:W-:-:S11]  /*0b70*/  MOV R0, R2 ;  /* 0x0000000200007202 */ /* 0x000fd60000000f00 */
[----:B------:R-:W-:-:S05]  /*0b80*/  @P0 IMAD.HI.U32 R4, R2, c[0x0][0x558], RZ ;  /* 0x0001560002040a27 */ /* 0x000fca00078e00ff */
[----:B------:R-:W-:-:S05]  /*0b90*/  @P0 SHF.R.U32.HI R0, RZ, c[0x0][0x55c], R4 ;  /* 0x00015700ff000a19 */ /* 0x000fca0000011604 */
[----:B------:R-:W-:Y:S02]  /*0ba0*/  IMAD R4, R0, c[0x0][0x554], RZ ;  /* 0x0001550000047a24 */ /* 0x000fe400078e02ff */
.L_x_71:
[----:B------:R-:W-:Y:S05]  /*0bb0*/  BSYNC B0 ;  /* 0x0000000000007941 */ /* 0x000fea0003800000 */
.L_x_69:
[----:B------:R-:W-:Y:S01]  /*0bc0*/  IMAD.MOV.U32 R5, RZ, RZ, c[0x0][0x548] ;  /* 0x00015200ff057624 */ /* 0x000fe200078e00ff */
[----:B------:R-:W-:Y:S01]  /*0bd0*/  ISETP.NE.U32.AND P0, PT, RZ, c[0x0][0x370], PT ;  /* 0x0000dc00ff007a0c */ /* 0x000fe20003f05070 */
[----:B------:R-:W-:Y:S02]  /*0be0*/  IMAD.IADD R4, R2, 0x1, -R4 ;  /* 0x0000000102047824 */ /* 0x000fe400078e0a04 */
[----:B------:R-:W-:Y:S01]  /*0bf0*/  IMAD.MOV.U32 R166, RZ, RZ, RZ ;  /* 0x000000ffffa67224 */ /* 0x000fe200078e00ff */
[----:B------:R-:W-:Y:S01]  /*0c00*/  ISETP.NE.AND P1, PT, R5, 0x1, PT ;  /* 0x000000010500780c */ /* 0x000fe20003f25270 */
[----:B------:R-:W-:Y:S01]  /*0c10*/  IMAD R4, R3, c[0x0][0x554], R4 ;  /* 0x0001550003047a24 */ /* 0x000fe200078e0204 */
[----:B------:R-:W-:-:S03]  /*0c20*/  ISETP.NE.AND.EX P0, PT, RZ, c[0x0][0x374], PT, P0 ;  /* 0x0000dd00ff007a0c */ /* 0x000fc60003f05300 */
[----:B------:R-:W-:-:S08]  /*0c30*/  IMAD.MOV.U32 R14, RZ, RZ, R4 ;  /* 0x000000ffff0e7224 */ /* 0x000fd000078e0004 */
[----:B------:R-:W-:-:S04]  /*0c40*/  @P1 IMAD.HI.U32 R2, R4, c[0x0][0x54c], RZ ;  /* 0x0001530004021a27 */ /* 0x000fc800078e00ff */
[----:B------:R-:W-:Y:S01]  /*0c50*/  @P0 IMAD.MOV.U32 R3, RZ, RZ, 0x4 ;  /* 0x00000004ff030424 */ /* 0x000fe200078e00ff */
[----:B------:R-:W-:-:S05]  /*0c60*/  @P1 SHF.R.U32.HI R14, RZ, c[0x0][0x550], R2 ;  /* 0x00015400ff0e1a19 */ /* 0x000fca0000011602 */
[----:B------:R-:W-:Y:S01]  /*0c70*/  @P0 IMAD.WIDE R2, R14, R3, c[0x0][0x370] ;  /* 0x0000dc000e020625 */ /* 0x000fe200078e0203 */
[----:B------:R-:W-:Y:S01]  /*0c80*/  MOV R12, c[0x0][0x2c4] ;  /* 0x0000b100000c7a02 */ /* 0x000fe20000000f00 */
[----:B------:R1:W-:Y:S04]  /*0c90*/  STL [R1+0x40], R14 ;  /* 0x0000400e01007387 */ /* 0x0003e80000100800 */
[----:B------:R2:W3:Y:S01]  /*0ca0*/  @P0 LDG.E R166, [R2.64] ;  /* 0x0000000602a60981 */ /* 0x0004e2000c1e1900 */
[----:B------:R-:W-:Y:S01]  /*0cb0*/  IMAD.MOV.U32 R11, RZ, RZ, R0 ;  /* 0x000000ffff0b7224 */ /* 0x000fe200078e0000 */
[----:B------:R-:W-:Y:S01]  /*0cc0*/  ISETP.NE.AND P4, PT, R12, 0x1, PT ;  /* 0x000000010c00780c */ /* 0x000fe20003f85270 */
[----:B------:R-:W-:Y:S01]  /*0cd0*/  IMAD.MOV.U32 R5, RZ, RZ, 0x80 ;  /* 0x00000080ff057424 */ /* 0x000fe200078e00ff */
[----:B------:R-:W-:Y:S04]  /*0ce0*/  BSSY B0, `(.L_x_72) ;  /* 0x0000041000007945 */ /* 0x000fe80003800000 */
[----:B------:R-:W-:Y:S01]  /*0cf0*/  IADD3 R5, R5, -c[0x0][0x168], RZ ;  /* 0x80005a0005057a10 */ /* 0x000fe20007ffe0ff */
[----:B--2---:R-:W-:-:S05]  /*0d00*/  IMAD.MOV.U32 R2, RZ, RZ, c[0x0][0x53c] ;  /* 0x00014f00ff027624 */ /* 0x004fca00078e00ff */
[----:B------:R-:W-:Y:S02]  /*0d10*/  ISETP.NE.AND P0, PT, R2, 0x1, PT ;  /* 0x000000010200780c */ /* 0x000fe40003f05270 */
[----:B------:R-:W-:-:S11]  /*0d20*/  LOP3.LUT R2, R0, 0x1ffffff, RZ, 0x3c, !PT ;  /* 0x01ffffff00027812 */ /* 0x000fd600078e3cff */
[----:B------:R-:W-:Y:S01]  /*0d30*/  @P0 IMAD.HI.U32 R3, R0, c[0x0][0x540], RZ ;  /* 0x0001500000030a27 */ /* 0x000fe200078e00ff */
[----:B------:R-:W-:-:S03]  /*0d40*/  IADD3 R0, R2, c[0x0][0x53c], RZ ;  /* 0x00014f0002007a10 */ /* 0x000fc60007ffe0ff */
[----:B------:R-:W-:Y:S01]  /*0d50*/  IMAD.MOV.U32 R2, RZ, RZ, c[0x0][0x2ac] ;  /* 0x0000ab00ff027624 */ /* 0x000fe200078e00ff */
[----:B------:R-:W-:-:S03]  /*0d60*/  @P0 SHF.R.U32.HI R11, RZ, c[0x0][0x544], R3 ;  /* 0x00015100ff0b0a19 */ /* 0x000fc60000011603 */
[C---:B------:R-:W-:Y:S02]  /*0d70*/  IMAD R233, R2.reuse, c[0x0][0x1d0], RZ ;  /* 0x0000740002e97a24 */ /* 0x040fe400078e02ff */
[----:B------:R-:W-:Y:S01]  /*0d80*/  IMAD R0, R11, c[0x0][0x53c], R0 ;  /* 0x00014f000b007a24 */ /* 0x000fe200078e0200 */
[----:B------:R1:W-:Y:S01]  /*0d90*/  STL [R1+0x48], R11 ;  /* 0x0000480b01007387 */ /* 0x0003e20000100800 */
[----:B------:R-:W-:Y:S01]  /*0da0*/  IMAD R2, R2, c[0x0][0x1d0], R5 ;  /* 0x0000740002027a24 */ /* 0x000fe200078e0205 */
[----:B------:R-:W-:Y:S01]  /*0db0*/  IADD3 R5, R233, 0x7f, RZ ;  /* 0x0000007fe9057810 */ /* 0x000fe20007ffe0ff */
[----:B------:R-:W-:-:S05]  /*0dc0*/  IMAD.SHL.U32 R13, R0, 0x80, RZ ;  /* 0x00000080000d7824 */ /* 0x000fca00078e00ff */
[----:B------:R-:W-:Y:S01]  /*0dd0*/  IADD3 R0, R13, 0x7f, RZ ;  /* 0x0000007f0d007810 */ /* 0x000fe20007ffe0ff */
[----:B------:R1:W-:Y:S04]  /*0de0*/  STL [R1+0x4c], R13 ;  /* 0x00004c0d01007387 */ /* 0x0003e80000100800 */
[----:B------:R-:W-:-:S05]  /*0df0*/  @P4 IMAD.HI.U32 R3, R0, c[0x0][0x2c8], RZ ;  /* 0x0000b20000034a27 */ /* 0x000fca00078e00ff */
[----:B------:R-:W-:-:S04]  /*0e00*/  @P4 SHF.R.U32.HI R0, RZ, c[0x0][0x2cc], R3 ;  /* 0x0000b300ff004a19 */ /* 0x000fc80000011603 */
[----:B------:R-:W-:Y:S02]  /*0e10*/  IADD3 R0, R2, R0, RZ ;  /* 0x0000000002007210 */ /* 0x000fe40007ffe0ff */
[----:B------:R-:W-:Y:S02]  /*0e20*/  SHF.R.S32.HI R2, RZ, 0x1f, R5 ;  /* 0x0000001fff027819 */ /* 0x000fe40000011405 */
[----:B------:R-:W-:Y:S02]  /*0e30*/  SHF.R.S32.HI R3, RZ, 0x1f, R0 ;  /* 0x0000001fff037819 */ /* 0x000fe40000011400 */
[----:B------:R-:W-:Y:S02]  /*0e40*/  LEA.HI R2, R2, R5, RZ, 0x7 ;  /* 0x0000000502027211 */ /* 0x000fe400078f38ff */
[----:B------:R-:W-:Y:S02]  /*0e50*/  LEA.HI R3, R3, R0, RZ, 0x7 ;  /* 0x0000000003037211 */ /* 0x000fe400078f38ff */
[----:B------:R-:W-:-:S02]  /*0e60*/  SHF.R.S32.HI R0, RZ, 0x7, R2 ;  /* 0x00000007ff007819 */ /* 0x000fc40000011402 */
[----:B------:R-:W-:-:S04]  /*0e70*/  SHF.R.S32.HI R2, RZ, 0x7, R3 ;  /* 0x00000007ff027819 */ /* 0x000fc80000011403 */
[----:B------:R-:W-:Y:S01]  /*0e80*/  IMNMX R7, R0, R2, PT ;  /* 0x0000000200077217 */ /* 0x000fe20003800200 */
[----:B------:R-:W-:Y:S02]  /*0e90*/  IMAD.MOV R0, RZ, RZ, -R14 ;  /* 0x000000ffff007224 */ /* 0x000fe400078e0a0e */
[----:B------:R-:W-:Y:S01]  /*0ea0*/  IMAD.MOV.U32 R2, RZ, RZ, RZ ;  /* 0x000000ffff027224 */ /* 0x000fe200078e00ff */
[----:B------:R-:W-:Y:S01]  /*0eb0*/  ISETP.GE.AND P0, PT, R7, 0x1, PT ;  /* 0x000000010700780c */ /* 0x000fe20003f06270 */
[----:B------:R-:W-:Y:S01]  /*0ec0*/  IMAD R42, R0, c[0x0][0x548], R4 ;  /* 0x00015200002a7a24 */ /* 0x000fe200078e0204 */
[----:B---3--:R1:W-:Y:S04]  /*0ed0*/  STL [R1+0x10], R166 ;  /* 0x000010a601007387 */ /* 0x0083e80000100800 */
[----:B------:R1:W-:Y:S07]  /*0ee0*/  STL [R1+0x44], R42 ;  /* 0x0000442a01007387 */ /* 0x0003ee0000100800 */
[----:B------:R-:W-:Y:S05]  /*0ef0*/  @!P0 BRA `(.L_x_73) ;  /* 0x000001f000008947 */ /* 0x000fea0003800000 */
[----:B------:R-:W-:-:S04]  /*0f00*/  SHF.R.U32.HI R0, RZ, 0x10, R11 ;  /* 0x00000010ff007819 */ /* 0x000fc8000001160b */
[----:B------:R-:W-:-:S04]  /*0f10*/  ISETP.NE.AND P0, PT, R0, RZ, PT ;  /* 0x000000ff0000720c */ /* 0x000fc80003f05270 */
[----:B------:R-:W-:-:S04]  /*0f20*/  SEL R0, R0, c[0x0][0x338], P0 ;  /* 0x0000ce0000007a07 */ /* 0x000fc80000000000 */
[----:B------:R-:W-:Y:S02]  /*0f30*/  IABS R3, R0 ;  /* 0x0000000000037213 */ /* 0x000fe40000000000 */
[----:B------:R-:W-:Y:S02]  /*0f40*/  IADD3 R6, R0, -0x1, R7 ;  /* 0xffffffff00067810 */ /* 0x000fe40007ffe007 */
[----:B------:R-:W2:Y:S02]  /*0f50*/  I2F.RP R4, R3 ;  /* 0x0000000300047306 */ /* 0x000ea40000209400 */
[----:B------:R-:W-:Y:S02]  /*0f60*/  IABS R10, R6 ;  /* 0x00000006000a7213 */ /* 0x000fe40000000000 */
[----:B------:R-:W-:-:S04]  /*0f70*/  LOP3.LUT R6, R6, R0, RZ, 0x3c, !PT ;  /* 0x0000000006067212 */ /* 0x000fc800078e3cff */
[----:B------:R-:W-:Y:S01]  /*0f80*/  ISETP.GE.AND P0, PT, R6, RZ, PT ;  /* 0x000000ff0600720c */ /* 0x000fe20003f06270 */
[----:B--2---:R-:W2:Y:S02]  /*0f90*/  MUFU.RCP R4, R4 ;  /* 0x0000000400047308 */ /* 0x004ea40000001000 */
[----:B--2---:R-:W-:-:S06]  /*0fa0*/  IADD3 R4, R4, 0xffffffe, RZ ;  /* 0x0ffffffe04047810 */ /* 0x004fcc0007ffe0ff */
[----:B------:R-:W2:Y:S02]  /*0fb0*/  F2I.FTZ.U32.TRUNC.NTZ R5, R4 ;  /* 0x0000000400057305 */ /* 0x000ea4000021f000 */
[----:B--2---:R-:W-:Y:S02]  /*0fc0*/  IMAD.MOV R2, RZ, RZ, -R5 ;  /* 0x000000ffff027224 */ /* 0x004fe400078e0a05 */
[----:B------:R-:W-:Y:S02]  /*0fd0*/  IMAD.MOV.U32 R4, RZ, RZ, RZ ;  /* 0x000000ffff047224 */ /* 0x000fe400078e00ff */
[----:B------:R-:W-:Y:S01]  /*0fe0*/  IMAD.MOV.U32 R8, RZ, RZ, R2 ;  /* 0x000000ffff087224 */ /* 0x000fe200078e0002 */
[----:B------:R-:W-:-:S03]  /*0ff0*/  IABS R2, R0 ;  /* 0x0000000000027213 */ /* 0x000fc60000000000 */
[----:B------:R-:W-:Y:S02]  /*1000*/  IMAD R8, R8, R3, RZ ;  /* 0x0000000308087224 */ /* 0x000fe400078e02ff */
[----:B------:R-:W-:Y:S02]  /*1010*/  IMAD.MOV R9, RZ, RZ, -R2 ;  /* 0x000000ffff097224 */ /* 0x000fe400078e0a02 */
[----:B------:R-:W-:-:S04]  /*1020*/  IMAD.HI.U32 R2, R5, R8, R4 ;  /* 0x0000000805027227 */ /* 0x000fc800078e0004 */
[----:B------:R-:W-:Y:S02]  /*1030*/  IMAD.MOV.U32 R4, RZ, RZ, R10 ;  /* 0x000000ffff047224 */ /* 0x000fe400078e000a */
[----:B------:R-:W-:Y:S02]  /*1040*/  IMAD.MOV.U32 R5, RZ, RZ, R9 ;  /* 0x000000ffff057224 */ /* 0x000fe400078e0009 */
[----:B------:R-:W-:-:S04]  /*1050*/  IMAD.HI.U32 R2, R2, R4, RZ ;  /* 0x0000000402027227 */ /* 0x000fc800078e00ff */
[----:B------:R-:W-:-:S05]  /*1060*/  IMAD R4, R2, R5, R4 ;  /* 0x0000000502047224 */ /* 0x000fca00078e0204 */
[----:B------:R-:W-:-:S13]  /*1070*/  ISETP.GT.U32.AND P1, PT, R3, R4, PT ;  /* 0x000000040300720c */ /* 0x000fda0003f24070 */
[----:B------:R-:W-:Y:S01]  /*1080*/  @!P1 IMAD.IADD R4, R4, 0x1, -R3 ;  /* 0x0000000104049824 */ /* 0x000fe200078e0a03 */
[----:B------:R-:W-:Y:S02]  /*1090*/  @!P1 IADD3 R2, R2, 0x1, RZ ;  /* 0x0000000102029810 */ /* 0x000fe40007ffe0ff */
[----:B------:R-:W-:Y:S02]  /*10a0*/  ISETP.NE.AND P1, PT, R0, RZ, PT ;  /* 0x000000ff0000720c */ /* 0x000fe40003f25270 */
[----:B------:R-:W-:-:S13]  /*10b0*/  ISETP.GE.U32.AND P2, PT, R4, R3, PT ;  /* 0x000000030400720c */ /* 0x000fda0003f46070 */
[----:B------:R-:W-:-:S05]  /*10c0*/  @P2 IADD3 R2, R2, 0x1, RZ ;  /* 0x0000000102022810 */ /* 0x000fca0007ffe0ff */
[----:B------:R-:W-:Y:S01]  /*10d0*/  @!P0 IMAD.MOV R2, RZ, RZ, -R2 ;  /* 0x000000ffff028224 */ /* 0x000fe200078e0a02 */
[----:B------:R-:W-:Y:S02]  /*10e0*/  @!P1 LOP3.LUT R2, RZ, R0, RZ, 0x33, !PT ;  /* 0x00000000ff029212 */ /* 0x000fe400078e33ff */
.L_x_73:
[----:B------:R-:W-:Y:S05]  /*10f0*/  BSYNC B0 ;  /* 0x0000000000007941 */ /* 0x000fea0003800000 */
.L_x_72:
[----:B------:R-:W-:Y:S01]  /*1100*/  LOP3.LUT R0, R11, 0xffff, RZ, 0xc0, !PT ;  /* 0x0000ffff0b007812 */ /* 0x000fe200078ec0ff */
[----:B------:R-:W-:Y:S01]  /*1110*/  CS2R R16, SRZ ;  /* 0x0000000000107805 */ /* 0x000fe2000001ff00 */
[----:B------:R-:W-:Y:S01]  /*1120*/  CS2R R74, SRZ ;  /* 0x00000000004a7805 */ /* 0x000fe2000001ff00 */
[----:B------:R-:W-:Y:S01]  /*1130*/  CS2R R72, SRZ ;  /* 0x0000000000487805 */ /* 0x000fe2000001ff00 */
[----:B------:R-:W-:Y:S01]  /*1140*/  CS2R R78, SRZ ;  /* 0x00000000004e7805 */ /* 0x000fe2000001ff00 */
[----:B------:R-:W-:Y:S01]  /*1150*/  IMAD R167, R0, R2, RZ ;  /* 0x0000000200a77224 */ /* 0x000fe200078e02ff */
[----:B------:R-:W-:Y:S01]  /*1160*/  PRMT R0, RZ, 0x7610, R0 ;  /* 0x00007610ff007816 */ /* 0x000fe20000000000 */
[----:B------:R-:W-:Y:S01]  /*1170*/  CS2R R76, SRZ ;  /* 0x00000000004c7805 */ /* 0x000fe2000001ff00 */
[----:B------:R-:W-:Y:S01]  /*1180*/  CS2R R82, SRZ ;  /* 0x0000000000527805 */ /* 0x000fe2000001ff00 */
[----:B------:R-:W-:Y:S01]  /*1190*/  IMAD.IADD R2, R167, 0x1, R2 ;  /* 0x00000001a7027824 */ /* 0x000fe200078e0202 */
[----:B------:R2:W-:Y:S01]  /*11a0*/  STL [R1+0x4], R167 ;  /* 0x000004a701007387 */ /* 0x0005e20000100800 */
[----:B------:R-:W-:Y:S01]  /*11b0*/  CS2R R80, SRZ ;  /* 0x0000000000507805 */ /* 0x000fe2000001ff00 */
[----:B------:R-:W-:Y:S01]  /*11c0*/  CS2R R86, SRZ ;  /* 0x0000000000567805 */ /* 0x000fe2000001ff00 */
[----:B------:R-:W-:Y:S01]  /*11d0*/  CS2R R84, SRZ ;  /* 0x0000000000547805 */ /* 0x000fe2000001ff00 */
[----:B------:R-:W-:Y:S01]  /*11e0*/  IMNMX R232, R7, R2, PT ;  /* 0x0000000207e87217 */ /* 0x000fe20003800200 */
        /* <DEDUP_REMOVED lines=26> */
[----:B--2---:R-:W-:-:S04]  /*1390*/  ISETP.NE.U32.AND P0, PT, RZ, c[0x0][0x340], PT ;  /* 0x0000d000ff007a0c */ /* 0x004fc80003f05070 */
[----:B------:R-:W-:-:S13]  /*13a0*/  ISETP.NE.AND.EX P0, PT, RZ, c[0x0][0x344], PT, P0 ;  /* 0x0000d100ff007a0c */ /* 0x000fda0003f05300 */
[----:B------:R-:W-:-:S04]  /*13b0*/  @P0 IMAD.MOV.U32 R2, RZ, RZ, 0x4 ;  /* 0x00000004ff020424 */ /* 0x000fc800078e00ff */
[----:B------:R-:W-:-:S05]  /*13c0*/  @P0 IMAD.WIDE R2, R14, R2, c[0x0][0x340] ;  /* 0x0000d0000e020625 */ /* 0x000fca00078e0202 */
[----:B------:R2:W5:Y:S01]  /*13d0*/  @P0 LDG.E R0, [R2.64] ;  /* 0x0000000602000981 */ /* 0x000562000c1e1900 */
[----:B------:R-:W-:Y:S01]  /*13e0*/  WARPSYNC 0xffffffff ;  /* 0xffffffff00007948 */ /* 0x000fe20003800000 */
[----:B------:R-:W-:Y:S01]  /*13f0*/  IADD3 R70, R232, -0x1, RZ ;  /* 0xffffffffe8467810 */ /* 0x000fe20007ffe0ff */
[----:B------:R-:W-:-:S03]  /*1400*/  @!P0 IMAD.MOV.U32 R0, RZ, RZ, R14 ;  /* 0x000000ffff008224 */ /* 0x000fc600078e000e */
[----:B--2---:R-:W2:Y:S01]  /*1410*/  S2R R4, SR_TID.X ;  /* 0x0000000000047919 */ /* 0x004ea20000002100 */
[----:B------:R-:W-:Y:S01]  /*1420*/  IMAD.MOV.U32 R2, RZ, RZ, c[0x0][0x2b8] ;  /* 0x0000ae00ff027624 */ /* 0x000fe200078e00ff */
[----:B-----5:R-:W-:Y:S01]  /*1430*/  SHF.R.S32.HI R3, RZ, 0x1f, R0 ;  /* 0x0000001fff037819 */ /* 0x020fe20000011400 */
[----:B------:R-:W-:Y:S01]  /*1440*/  IMAD.WIDE.U32 R164, R0, c[0x0][0x2b0], RZ ;  /* 0x0000ac0000a47a25 */ /* 0x000fe200078e00ff */
[----:B------:R-:W-:Y:S02]  /*1450*/  BAR.SYNC.DEFER_BLOCKING 0x0 ;  /* 0x0000000000007b1d */ /* 0x000fe40000010000 */
[----:B------:R-:W-:Y:S01]  /*1460*/  ISETP.NE.AND P3, PT, R2, 0x1, PT ;  /* 0x000000010200780c */ /* 0x000fe20003f65270 */
[----:B------:R-:W-:Y:S01]  /*1470*/  IMAD.MOV.U32 R238, RZ, RZ, RZ ;  /* 0x000000ffffee7224 */ /* 0x000fe200078e00ff */
[----:B------:R-:W-:-:S02]  /*1480*/  SHF.R.S32.HI R37, RZ, 0x1f, R42 ;  /* 0x0000001fff257819 */ /* 0x000fc4000001142a */
[----:B------:R-:W-:Y:S01]  /*1490*/  SHF.R.S32.HI R6, RZ, 0x1f, R14 ;  /* 0x0000001fff067819 */ /* 0x000fe2000001140e */
[----:B------:R-:W-:Y:S01]  /*14a0*/  IMAD R16, R12, c[0x0][0x168], RZ ;  /* 0x00005a000c107a24 */ /* 0x000fe200078e02ff */
[----:B------:R-:W-:Y:S02]  /*14b0*/  SHF.R.S32.HI R39, RZ, 0x1f, R241 ;  /* 0x0000001fff277819 */ /* 0x000fe400000114f1 */
[----:B--2---:R-:W-:Y:S02]  /*14c0*/  SHF.R.S32.HI R18, RZ, 0x1f, R4 ;  /* 0x0000001fff127819 */ /* 0x004fe40000011404 */
[----:B------:R-:W-:Y:S02]  /*14d0*/  SHF.R.S32.HI R38, RZ, 0x1f, R242 ;  /* 0x0000001fff267819 */ /* 0x000fe400000114f2 */
[----:B------:R-:W-:Y:S02]  /*14e0*/  ISETP.GE.AND P2, PT, R241, c[0x0][0x198], PT ;  /* 0x00006600f1007a0c */ /* 0x000fe40003f46270 */
[----:B------:R-:W-:Y:S01]  /*14f0*/  ISETP.GE.AND P6, PT, R242, c[0x0][0x198], PT ;  /* 0x00006600f2007a0c */ /* 0x000fe20003fc6270 */
[----:B------:R-:W-:Y:S01]  /*1500*/  IMAD.WIDE.U32 R162, R42, c[0x0][0x1e8], RZ ;  /* 0x00007a002aa27a25 */ /* 0x000fe200078e00ff */
[----:B------:R-:W-:Y:S01]  /*1510*/  LEA.HI R18, R18, R4, RZ, 0x3 ;  /* 0x0000000412127211 */ /* 0x000fe200078f18ff */
[----:B------:R-:W-:Y:S01]  /*1520*/  STL.64 [R1+0x20], R164 ;  /* 0x000020a401007387 */ /* 0x000fe20000100a00 */
[----:B------:R-:W-:-:S02]  /*1530*/  SHF.R.S32.HI R19, RZ, 0x1f, R4 ;  /* 0x0000001fff137819 */ /* 0x000fc40000011404 */
[----:B------:R-:W-:Y:S02]  /*1540*/  LOP3.LUT R18, R18, 0xfffffff8, RZ, 0xc0, !PT ;  /* 0xfffffff812127812 */ /* 0x000fe400078ec0ff */
[----:B------:R-:W-:-:S03]  /*1550*/  LEA.HI R19, R19, R4, RZ, 0x3 ;  /* 0x0000000413137211 */ /* 0x000fc600078f18ff */
[----:B------:R-:W-:Y:S01]  /*1560*/  IMAD.IADD R18, R4, 0x1, -R18 ;  /* 0x0000000104127824 */ /* 0x000fe200078e0a12 */
[----:B------:R-:W-:-:S05]  /*1570*/  SHF.R.S32.HI R19, RZ, 0x3, R19 ;  /* 0x00000003ff137819 */ /* 0x000fca0000011413 */
[----:B------:R-:W-:-:S04]  /*1580*/  IMAD R156, R18, 0x20, R19 ;  /* 0x00000020129c7824 */ /* 0x000fc800078e0213 */
[----:B------:R-:W-:-:S04]  /*1590*/  IMAD R2, R70, 0x80, R156 ;  /* 0x0000008046027824 */ /* 0x000fc800078e029c */
[C---:B-1----:R-:W-:Y:S01]  /*15a0*/  IMAD.IADD R11, R2.reuse, 0x1, R166 ;  /* 0x00000001020b7824 */ /* 0x042fe200078e02a6 */
[----:B------:R-:W-:Y:S01]  /*15b0*/  ISETP.GE.AND P1, PT, R2, R233, PT ;  /* 0x000000e90200720c */ /* 0x000fe20003f26270 */
[----:B------:R-:W-:Y:S02]  /*15c0*/  IMAD R2, R3, c[0x0][0x2b0], RZ ;  /* 0x0000ac0003027a24 */ /* 0x000fe400078e02ff */
[----:B------:R-:W-:Y:S01]  /*15d0*/  @P3 IMAD.HI.U32 R3, R11, c[0x0][0x2bc], RZ ;  /* 0x0000af000b033a27 */ /* 0x000fe200078e00ff */
[----:B------:R-:W-:Y:S02]  /*15e0*/  ISETP.GT.OR P1, PT, R156, 0x7f, P1 ;  /* 0x0000007f9c00780c */ /* 0x000fe40000f24670 */
[----:B------:R-:W-:Y:S01]  /*15f0*/  MOV R10, R11 ;  /* 0x0000000b000a7202 */ /* 0x000fe20000000f00 */
[----:B------:R-:W-:Y:S01]  /*1600*/  IMAD R2, R0, c[0x0][0x2b4], R2 ;  /* 0x0000ad0000027a24 */ /* 0x000fe200078e0202 */
[----:B------:R-:W-:-:S03]  /*1610*/  @P3 SHF.R.U32.HI R10, RZ, c[0x0][0x2c0], R3 ;  /* 0x0000b000ff0a3a19 */ /* 0x000fc60000011603 */
[----:B------:R-:W-:Y:S02]  /*1620*/  IMAD.IADD R161, R165, 0x1, R2 ;  /* 0x00000001a5a17824 */ /* 0x000fe400078e0202 */
[----:B------:R-:W-:Y:S02]  /*1630*/  IMAD R5, R37, c[0x0][0x1b8], RZ ;  /* 0x00006e0025057a24 */ /* 0x000fe400078e02ff */
[----:B------:R-:W-:Y:S02]  /*1640*/  IMAD.IADD R4, R13, 0x1, R156 ;  /* 0x000000010d047824 */ /* 0x000fe400078e029c */
[----:B------:R-:W-:Y:S01]  /*1650*/  IMAD R157, R70, -0x80, R233 ;  /* 0xffffff80469d7824 */ /* 0x000fe200078e02e9 */
[----:B------:R-:W-:Y:S01]  /*1660*/  @!P1 IADD3 R0, P0, R10, R164, RZ ;  /* 0x000000a40a009210 */ /* 0x000fe20007f1e0ff */
[----:B------:R-:W-:Y:S01]  /*1670*/  IMAD.IADD R12, R19, 0x1, R13 ;  /* 0x00000001130c7824 */ /* 0x000fe200078e020d */
[----:B------:R-:W-:Y:S01]  /*1680*/  IADD3 R206, R71, 0x20, RZ ;  /* 0x0000002047ce7810 */ /* 0x000fe20007ffe0ff */
[----:B------:R-:W-:Y:S01]  /*1690*/  IMAD.WIDE.U32 R40, R42, c[0x0][0x210], RZ ;  /* 0x000084002a287a25 */ /* 0x000fe200078e00ff */
[----:B------:R-:W-:Y:S01]  /*16a0*/  @!P1 LEA.HI.X.SX32 R3, R10, R161, 0x1, P0 ;  /* 0x000000a10a039211 */ /* 0x000fe200000f0eff */
[----:B------:R-:W-:Y:S01]  /*16b0*/  STL [R1+0x34], R161 ;  /* 0x000034a101007387 */ /* 0x000fe20000100800 */
[----:B------:R-:W-:-:S04]  /*16c0*/  @!P1 LEA R2, P0, R0, c[0x0][0x2a0], 0x2 ;  /* 0x0000a80000029a11 */ /* 0x000fc800078010ff */
[----:B------:R-:W-:-:S05]  /*16d0*/  @!P1 LEA.HI.X R3, R0, c[0x0][0x2a4], R3, 0x2, P0 ;  /* 0x0000a90000039a11 */ /* 0x000fca00000f1403 */
[----:B------:R1:W2:Y:S01]  /*16e0*/  @!P1 LDG.E R238, [R2.64] ;  /* 0x0000000602ee9981 */ /* 0x0002a2000c1e1900 */
[----:B------:R-:W-:Y:S01]  /*16f0*/  IMAD R5, R42, c[0x0][0x1bc], R5 ;  /* 0x00006f002a057a24 */ /* 0x000fe200078e0205 */
[C---:B------:R-:W-:Y:S01]  /*1700*/  SHF.L.U64.HI R68, R241.reuse, 0x1, R39 ;  /* 0x00000001f1447819 */ /* 0x040fe20000010227 */
[----:B------:R-:W-:Y:S01]  /*1710*/  @P4 IMAD.HI.U32 R7, R4, c[0x0][0x2c8], RZ ;  /* 0x0000b20004074a27 */ /* 0x000fe200078e00ff */
[----:B------:R-:W-:Y:S01]  /*1720*/  STL.64 [R1+0x18], R162 ;  /* 0x000018a201007387 */ /* 0x000fe20000100a00 */
[C---:B------:R-:W-:Y:S01]  /*1730*/  SHF.L.U64.HI R69, R242.reuse, 0x1, R38 ;  /* 0x00000001f2457819 */ /* 0x040fe20000010226 */
[----:B------:R-:W-:Y:S01]  /*1740*/  BSSY B0, `(.L_x_75) ;  /* 0x0000272000007945 */ /* 0x000fe20003800000 */
[----:B------:R-:W-:Y:S01]  /*1750*/  IMAD.MOV.U32 R0, RZ, RZ, R4 ;  /* 0x000000ffff007224 */ /* 0x000fe200078e0004 */
[----:B------:R-:W-:Y:S01]  /*1760*/  @P4 SHF.R.U32.HI R0, RZ, c[0x0][0x2cc], R7 ;  /* 0x0000b300ff004a19 */ /* 0x000fe20000011607 */
[----:B------:R-:W-:Y:S02]  /*1770*/  IMAD.SHL.U32 R158, R241, 0x2, RZ ;  /* 0x00000002f19e7824 */ /* 0x000fe400078e00ff */
[----:B------:R-:W-:Y:S01]  /*1780*/  IMAD.SHL.U32 R159, R242, 0x2, RZ ;  /* 0x00000002f29f7824 */ /* 0x000fe200078e00ff */
[----:B------:R-:W-:Y:S01]  /*1790*/  SHF.R.S32.HI R7, RZ, 0x1f, R0 ;  /* 0x0000001fff077819 */ /* 0x000fe20000011400 */
[----:B-1----:R-:W-:-:S04]  /*17a0*/  IMAD.WIDE.U32 R2, R42, c[0x0][0x1b8], RZ ;  /* 0x00006e002a027a25 */ /* 0x002fc800078e00ff */
[----:B------:R-:W-:Y:S02]  /*17b0*/  IMAD.IADD R3, R3, 0x1, R5 ;  /* 0x0000000103037824 */ /* 0x000fe400078e0205 */
[----:B------:R-:W-:Y:S02]  /*17c0*/  IMAD R5, R6, c[0x0][0x1c0], RZ ;  /* 0x0000700006057a24 */ /* 0x000fe400078e02ff */
[----:B------:R-:W-:-:S04]  /*17d0*/  IMAD.WIDE.U32 R2, R14, c[0x0][0x1c0], R2 ;  /* 0x000070000e027a25 */ /* 0x000fc800078e0002 */
[----:B------:R-:W-:Y:S01]  /*17e0*/  IMAD R6, R14, c[0x0][0x1c4], R5 ;  /* 0x000071000e067a24 */ /* 0x000fe200078e0205 */
[----:B------:R-:W-:-:S03]  /*17f0*/  IADD3 R5, -R0, RZ, RZ ;  /* 0x000000ff00057210 */ /* 0x000fc60007ffe1ff */
[----:B------:R-:W-:Y:S02]  /*1800*/  IMAD.IADD R3, R3, 0x1, R6 ;  /* 0x0000000103037824 */ /* 0x000fe400078e0206 */
[----:B------:R-:W-:Y:S02]  /*1810*/  IMAD R4, R5, c[0x0][0x2c4], R4 ;  /* 0x0000b10005047a24 */ /* 0x000fe400078e0204 */
[----:B------:R-:W-:Y:S02]  /*1820*/  IMAD R5, R7, c[0x0][0x1b0], RZ ;  /* 0x00006c0007057a24 */ /* 0x000fe400078e02ff */
[----:B------:R-:W-:-:S04]  /*1830*/  IMAD.WIDE.U32 R2, R0, c[0x0][0x1b0], R2 ;  /* 0x00006c0000027a25 */ /* 0x000fc800078e0002 */
[----:B------:R-:W-:Y:S01]  /*1840*/  IMAD R6, R0, c[0x0][0x1b4], R5 ;  /* 0x00006d0000067a24 */ /* 0x000fe200078e0205 */
[----:B------:R-:W-:-:S03]  /*1850*/  SHF.R.S32.HI R5, RZ, 0x1f, R4 ;  /* 0x0000001fff057819 */ /* 0x000fc60000011404 */
[----:B------:R-:W-:Y:S01]  /*1860*/  IMAD.IADD R3, R3, 0x1, R6 ;  /* 0x0000000103037824 */ /* 0x000fe200078e0206 */
[----:B------:R-:W-:Y:S01]  /*1870*/  IADD3 R6, R12, 0x20, RZ ;  /* 0x000000200c067810 */ /* 0x000fe20007ffe0ff */
[----:B------:R-:W-:Y:S02]  /*1880*/  IMAD R0, R5, c[0x0][0x1a8], RZ ;  /* 0x00006a0005007a24 */ /* 0x000fe400078e02ff */
[----:B------:R-:W-:-:S04]  /*1890*/  IMAD.WIDE.U32 R2, R4, c[0x0][0x1a8], R2 ;  /* 0x00006a0004027a25 */ /* 0x000fc800078e0002 */
[----:B------:R-:W-:Y:S01]  /*18a0*/  IMAD R0, R4, c[0x0][0x1ac], R0 ;  /* 0x00006b0004007a24 */ /* 0x000fe200078e0200 */
[----:B------:R-:W-:-:S03]  /*18b0*/  LEA R9, P0, R2, c[0x0][0x160], 0x1 ;  /* 0x0000580002097a11 */ /* 0x000fc600078008ff */
[----:B------:R-:W-:Y:S02]  /*18c0*/  IMAD.IADD R8, R3, 0x1, R0 ;  /* 0x0000000103087824 */ /* 0x000fe400078e0200 */
[----:B------:R-:W1:Y:S03]  /*18d0*/  SHFL.IDX PT, R0, R9, RZ, 0x181f ;  /* 0x00181fff09007589 */ /* 0x000e6600000e0000 */
[----:B------:R-:W-:Y:S01]  /*18e0*/  LEA.HI.X R8, R2, c[0x0][0x164], R8, 0x1, P0 ;  /* 0x0000590002087a11 */ /* 0x000fe200000f0c08 */
[----:B------:R-:W-:Y:S01]  /*18f0*/  SHFL.IDX PT, R13, R9, 0x2, 0x181f ;  /* 0x00581f00090d7f89 */ /* 0x000fe200000e0000 */
[----:B------:R-:W-:Y:S02]  /*1900*/  ISETP.GE.AND P0, PT, R12, R16, PT ;  /* 0x000000100c00720c */ /* 0x000fe40003f06270 */
[----:B------:R-:W-:Y:S01]  /*1910*/  IADD3 R2, -R10, RZ, RZ ;  /* 0x000000ff0a027210 */ /* 0x000fe20007ffe1ff */
[----:B------:R-:W3:Y:S04]  /*1920*/  SHFL.IDX PT, R5, R8, RZ, 0x181f ;  /* 0x00181fff08057589 */ /* 0x000ee800000e0000 */
[----:B------:R-:W4:Y:S01]  /*1930*/  SHFL.IDX PT, R10, R9, 0x1, 0x181f ;  /* 0x00381f00090a7f89 */ /* 0x000f2200000e0000 */
[----:B------:R-:W-:-:S03]  /*1940*/  IMAD R239, R2, c[0x0][0x2b8], R11 ;  /* 0x0000ae0002ef7a24 */ /* 0x000fc600078e020b */
[----:B------:R-:W4:Y:S02]  /*1950*/  SHFL.IDX PT, R11, R8, 0x1, 0x181f ;  /* 0x00381f00080b7f89 */ /* 0x000f2400000e0000 */
[----:B------:R-:W-:Y:S02]  /*1960*/  SHF.R.S32.HI R36, RZ, 0x1f, R239 ;  /* 0x0000001fff247819 */ /* 0x000fe400000114ef */
[----:B------:R-:W4:Y:S01]  /*1970*/  SHFL.IDX PT, R14, R8, 0x2, 0x181f ;  /* 0x00581f00080e7f89 */ /* 0x000f2200000e0000 */
[----:B-1----:R-:W-:-:S03]  /*1980*/  @!P0 LEA R2, P5, R241, R0, 0x1 ;  /* 0x00000000f1028211 */ /* 0x002fc600078a08ff */
[----:B------:R-:W1:Y:S01]  /*1990*/  SHFL.IDX PT, R9, R9, 0x3, 0x181f ;  /* 0x00781f0009097f89 */ /* 0x000e6200000e0000 */
[----:B------:R-:W-:Y:S01]  /*19a0*/  @!P0 LEA R4, P1, R242, R0, 0x1 ;  /* 0x00000000f2048211 */ /* 0x000fe200078208ff */
[----:B------:R-:W-:Y:S02]  /*19b0*/  IMAD R0, R36, c[0x0][0x1e0], RZ ;  /* 0x0000780024007a24 */ /* 0x000fe400078e02ff */
[----:B------:R-:W1:Y:S02]  /*19c0*/  SHFL.IDX PT, R8, R8, 0x3, 0x181f ;  /* 0x00781f0008087f89 */ /* 0x000e6400000e0000 */
[----:B------:R-:W-:Y:S01]  /*19d0*/  IMAD R0, R239, c[0x0][0x1e4], R0 ;  /* 0x00007900ef007a24 */ /* 0x000fe200078e0200 */
[CC--:B---3--:R-:W-:Y:S02]  /*19e0*/  @!P0 LEA.HI.X R3, R241.reuse, R5.reuse, R39, 0x1, P5 ;  /* 0x00000005f1038211 */ /* 0x0c8fe400028f0c27 */
[----:B------:R-:W-:Y:S02]  /*19f0*/  @!P0 LEA.HI.X R5, R242, R5, R38, 0x1, P1 ;  /* 0x00000005f2058211 */ /* 0x000fe400008f0c26 */
[----:B------:R-:W-:Y:S01]  /*1a00*/  ISETP.GE.AND P1, PT, R6, R16, PT ;  /* 0x000000100600720c */ /* 0x000fe20003f26270 */
[----:B------:R3:W-:Y:S04]  /*1a10*/  @!P0 LDGSTS.E.BYPASS.LTC128B.128 [R227+0x100], [R2.64], !P2 ;  /* 0x0010000002e38fae */ /* 0x0007e8000d101d46 */
[----:B------:R1:W-:Y:S08]  /*1a20*/  @!P0 LDGSTS.E.BYPASS.LTC128B.128 [R227+0x4100], [R4.64], !P6 ;  /* 0x0410000004e38fae */ /* 0x0003f0000f101d46 */
[----:B----4-:R-:W-:-:S04]  /*1a30*/  @!P1 LEA R6, P0, R241, R10, 0x1 ;  /* 0x0000000af1069211 */ /* 0x010fc800078008ff */
[----:B------:R-:W-:-:S05]  /*1a40*/  @!P1 LEA.HI.X R7, R241, R11, R39, 0x1, P0 ;  /* 0x0000000bf1079211 */ /* 0x000fca00000f0c27 */
[----:B------:R4:W-:Y:S01]  /*1a50*/  @!P1 LDGSTS.E.BYPASS.LTC128B.128 [R227+0x1100], [R6.64], !P2 ;  /* 0x0110000006e39fae */ /* 0x0009e2000d101d46 */
[----:B---3--:R-:W-:Y:S01]  /*1a60*/  IMAD.WIDE.U32 R2, R239, c[0x0][0x1e0], RZ ;  /* 0x00007800ef027a25 */ /* 0x008fe200078e00ff */
[----:B-1----:R-:W-:-:S03]  /*1a70*/  IADD3 R4, R12, 0x40, RZ ;  /* 0x000000400c047810 */ /* 0x002fc60007ffe0ff */
[----:B------:R-:W-:Y:S01]  /*1a80*/  IMAD.IADD R3, R3, 0x1, R0 ;  /* 0x0000000103037824 */ /* 0x000fe200078e0200 */
[----:B------:R-:W-:Y:S01]  /*1a90*/  IADD3 R12, R12, 0x60, RZ ;  /* 0x000000600c0c7810 */ /* 0x000fe20007ffe0ff */
[----:B------:R-:W-:Y:S01]  /*1aa0*/  IMAD R0, R37, c[0x0][0x1e8], RZ ;  /* 0x00007a0025007a24 */ /* 0x000fe200078e02ff */
[----:B------:R-:W-:Y:S02]  /*1ab0*/  ISETP.GE.AND P5, PT, R4, R16, PT ;  /* 0x000000100400720c */ /* 0x000fe40003fa6270 */
[----:B------:R-:W-:Y:S01]  /*1ac0*/  @!P1 LEA R4, P0, R242, R10, 0x1 ;  /* 0x0000000af2049211 */ /* 0x000fe200078008ff */
[----:B------:R-:W-:-:S03]  /*1ad0*/  IMAD R0, R42, c[0x0][0x1ec], R0 ;  /* 0x00007b002a007a24 */ /* 0x000fc600078e0200 */
[----:B------:R-:W-:Y:S01]  /*1ae0*/  @!P1 LEA.HI.X R5, R242, R11, R38, 0x1, P0 ;  /* 0x0000000bf2059211 */ /* 0x000fe200000f0c26 */
[----:B------:R-:W-:-:S04]  /*1af0*/  IMAD.IADD R160, R163, 0x1, R0 ;  /* 0x00000001a3a07824 */ /* 0x000fc800078e0200 */
[----:B------:R1:W-:Y:S04]  /*1b00*/  @!P1 LDGSTS.E.BYPASS.LTC128B.128 [R227+0x5100], [R4.64], !P6 ;  /* 0x0510000004e39fae */ /* 0x0003e8000f101d46 */
[----:B------:R-:W-:Y:S04]  /*1b10*/  STL [R1+0x30], R160 ;  /* 0x000030a001007387 */ /* 0x000fe80000100800 */
[----:B------:R-:W-:Y:S01]  /*1b20*/  STL.64 [R1+0x28], R40 ;  /* 0x0000282801007387 */ /* 0x000fe20000100a00 */
[----:B-1----:R-:W-:-:S04]  /*1b30*/  @!P5 LEA R4, P1, R241, R13, 0x1 ;  /* 0x0000000df104d211 */ /* 0x002fc800078208ff */
[----:B------:R-:W-:-:S05]  /*1b40*/  @!P5 LEA.HI.X R5, R241, R14, R39, 0x1, P1 ;  /* 0x0000000ef105d211 */ /* 0x000fca00008f0c27 */
[----:B------:R1:W-:Y:S01]  /*1b50*/  @!P5 LDGSTS.E.BYPASS.LTC128B.128 [R227+0x2100], [R4.64], !P2 ;  /* 0x0210000004e3dfae */ /* 0x0003e2000d101d46 */
[----:B--2---:R-:W-:Y:S01]  /*1b60*/  SHF.R.S32.HI R15, RZ, 0x1f, R238 ;  /* 0x0000001fff0f7819 */ /* 0x004fe200000114ee */
[----:B------:R-:W-:-:S04]  /*1b70*/  IMAD.WIDE.U32 R2, R238, c[0x0][0x1f0], R2 ;  /* 0x00007c00ee027a25 */ /* 0x000fc800078e0002 */
[----:B----4-:R-:W-:Y:S01]  /*1b80*/  IMAD R7, R15, c[0x0][0x1f0], RZ ;  /* 0x00007c000f077a24 */ /* 0x010fe200078e02ff */
[----:B------:R-:W-:Y:S02]  /*1b90*/  IADD3 R6, P0, R2, R162, RZ ;  /* 0x000000a202067210 */ /* 0x000fe40007f1e0ff */
[----:B------:R-:W-:Y:S01]  /*1ba0*/  @!P5 LEA R2, P1, R242, R13, 0x1 ;  /* 0x0000000df202d211 */ /* 0x000fe200078208ff */
[----:B------:R-:W-:Y:S02]  /*1bb0*/  IMAD R7, R238, c[0x0][0x1f4], R7 ;  /* 0x00007d00ee077a24 */ /* 0x000fe400078e0207 */
[----:B------:R-:W-:-:S03]  /*1bc0*/  IMAD.IADD R13, R157, 0x1, -R19 ;  /* 0x000000019d0d7824 */ /* 0x000fc600078e0a13 */
[----:B------:R-:W-:Y:S02]  /*1bd0*/  IADD3.X R7, R160, R3, R7, P0, !PT ;  /* 0x00000003a0077210 */ /* 0x000fe400007fe407 */
[----:B------:R-:W-:Y:S02]  /*1be0*/  LEA R0, P0, R6, c[0x0][0x1c8], 0x1 ;  /* 0x0000720006007a11 */ /* 0x000fe400078008ff */
[----:B------:R-:W-:Y:S02]  /*1bf0*/  @!P5 LEA.HI.X R3, R242, R14, R38, 0x1, P1 ;  /* 0x0000000ef203d211 */ /* 0x000fe400008f0c26 */
[----:B------:R-:W-:Y:S01]  /*1c00*/  LEA.HI.X R14, R6, c[0x0][0x1cc], R7, 0x1, P0 ;  /* 0x00007300060e7a11 */ /* 0x000fe200000f0c07 */
[----:B------:R-:W-:Y:S01]  /*1c10*/  SHFL.IDX PT, R10, R0, 0x1, 0x181f ;  /* 0x00381f00000a7f89 */ /* 0x000fe200000e0000 */
[----:B------:R-:W-:-:S03]  /*1c20*/  ISETP.GE.AND P1, PT, R12, R16, PT ;  /* 0x000000100c00720c */ /* 0x000fc60003f26270 */
[----:B------:R-:W2:Y:S04]  /*1c30*/  SHFL.IDX PT, R6, R0, RZ, 0x181f ;  /* 0x00181fff00067589 */ /* 0x000ea800000e0000 */
[----:B------:R-:W3:Y:S04]  /*1c40*/  SHFL.IDX PT, R7, R14, RZ, 0x181f ;  /* 0x00181fff0e077589 */ /* 0x000ee800000e0000 */
[----:B------:R4:W-:Y:S01]  /*1c50*/  @!P5 LDGSTS.E.BYPASS.LTC128B.128 [R227+0x6100], [R2.64], !P6 ;  /* 0x0610000002e3dfae */ /* 0x0009e2000f101d46 */
[----:B------:R-:W-:-:S03]  /*1c60*/  ISETP.GE.AND P5, PT, R13, 0x1, PT ;  /* 0x000000010d00780c */ /* 0x000fc60003fa6270 */
[----:B------:R-:W1:Y:S04]  /*1c70*/  SHFL.IDX PT, R12, R14, 0x1, 0x181f ;  /* 0x00381f000e0c7f89 */ /* 0x000e6800000e0000 */
[----:B------:R-:W-:Y:S01]  /*1c80*/  SHFL.IDX PT, R11, R14, 0x2, 0x181f ;  /* 0x00581f000e0b7f89 */ /* 0x000fe200000e0000 */
[----:B----4-:R-:W-:-:S04]  /*1c90*/  @!P1 LEA R2, P0, R241, R9, 0x1 ;  /* 0x00000009f1029211 */ /* 0x010fc800078008ff */
[CC--:B------:R-:W-:Y:S02]  /*1ca0*/  @!P1 LEA.HI.X R3, R241.reuse, R8.reuse, R39, 0x1, P0 ;  /* 0x00000008f1039211 */ /* 0x0c0fe400000f0c27 */
[C---:B-1----:R-:W-:Y:S02]  /*1cb0*/  @!P1 LEA R4, P0, R242.reuse, R9, 0x1 ;  /* 0x00000009f2049211 */ /* 0x042fe400078008ff */
[----:B------:R-:W-:Y:S02]  /*1cc0*/  SHFL.IDX PT, R9, R14, 0x3, 0x181f ;  /* 0x00781f000e097f89 */ /* 0x000fe400000e0000 */
[----:B------:R-:W-:Y:S02]  /*1cd0*/  @!P1 LEA.HI.X R5, R242, R8, R38, 0x1, P0 ;  /* 0x00000008f2059211 */ /* 0x000fe400000f0c26 */
[----:B------:R2:W-:Y:S01]  /*1ce0*/  @!P1 LDGSTS.E.BYPASS.LTC128B.128 [R227+0x3100], [R2.64], !P2 ;  /* 0x0310000002e39fae */ /* 0x0005e2000d101d46 */
[----:B------:R-:W-:-:S03]  /*1cf0*/  @P5 ISETP.GE.AND P0, PT, R241, c[0x0][0x1d4], PT ;  /* 0x00007500f1005a0c */ /* 0x000fc60003f06270 */
[----:B------:R-:W1:Y:S04]  /*1d00*/  SHFL.IDX PT, R8, R0, 0x2, 0x181f ;  /* 0x00581f0000087f89 */ /* 0x000e6800000e0000 */
[----:B------:R4:W-:Y:S04]  /*1d10*/  @!P1 LDGSTS.E.BYPASS.LTC128B.128 [R227+0x7100], [R4.64], !P6 ;  /* 0x0710000004e39fae */ /* 0x0009e8000f101d46 */
[----:B------:R-:W0:Y:S04]  /*1d20*/  LDGDEPBAR ;  /* 0x00000000000079af */ /* 0x000e280000000000 */
[----:B------:R-:W1:Y:S01]  /*1d30*/  SHFL.IDX PT, R0, R0, 0x3, 0x181f ;  /* 0x00781f0000007f89 */ /* 0x000e6200000e0000 */
[----:B--2---:R-:W-:-:S04]  /*1d40*/  @P5 LEA R2, P2, R241, R6, 0x1 ;  /* 0x00000006f1025211 */ /* 0x004fc800078408ff */
[----:B---3--:R-:W-:Y:S02]  /*1d50*/  @P5 LEA.HI.X R3, R241, R7, R39, 0x1, P2 ;  /* 0x00000007f1035211 */ /* 0x008fe400010f0c27 */
[----:B------:R-:W-:-:S03]  /*1d60*/  ISETP.GE.AND P2, PT, R13, 0x21, PT ;  /* 0x000000210d00780c */ /* 0x000fc60003f46270 */
[----:B------:R2:W-:Y:S01]  /*1d70*/  @P5 LDGSTS.E.BYPASS.LTC128B.128 [R227+0x8100], [R2.64], !P0 ;  /* 0x0810000002e35fae */ /* 0x0005e2000c101d46 */
[C---:B------:R-:W-:Y:S02]  /*1d80*/  @P5 ISETP.GE.AND P0, PT, R242.reuse, c[0x0][0x1d4], PT ;  /* 0x00007500f2005a0c */ /* 0x040fe40003f06270 */
[----:B--2---:R-:W-:-:S07]  /*1d90*/  @P5 LEA R2, P1, R242, R6, 0x1 ;  /* 0x00000006f2025211 */ /* 0x004fce00078208ff */
[C---:B------:R-:W-:Y:S02]  /*1da0*/  @P2 LEA R6, P6, R241.reuse, R10, 0x1 ;  /* 0x0000000af1062211 */ /* 0x040fe400078c08ff */
[C---:B------:R-:W-:Y:S02]  /*1db0*/  @P5 LEA.HI.X R3, R242.reuse, R7, R38, 0x1, P1 ;  /* 0x00000007f2035211 */ /* 0x040fe400008f0c26 */
[----:B------:R-:W-:Y:S02]  /*1dc0*/  @P2 LEA.HI.X R7, R241, R12, R39, 0x1, P6 ;  /* 0x0000000cf1072211 */ /* 0x000fe400030f0c27 */
[----:B------:R-:W-:Y:S01]  /*1dd0*/  ISETP.GE.AND P6, PT, R13, 0x41, PT ;  /* 0x000000410d00780c */ /* 0x000fe20003fc6270 */
[----:B------:R1:W-:Y:S01]  /*1de0*/  @P5 LDGSTS.E.BYPASS.LTC128B.128 [R227+0xc100], [R2.64], !P0 ;  /* 0x0c10000002e35fae */ /* 0x0003e2000c101d46 */
[----:B------:R-:W-:Y:S02]  /*1df0*/  @P2 ISETP.GE.AND P1, PT, R241, c[0x0][0x1d4], PT ;  /* 0x00007500f1002a0c */ /* 0x000fe40003f26270 */
[----:B----4-:R-:W-:-:S04]  /*1e00*/  @P2 LEA R4, P0, R242, R10, 0x1 ;  /* 0x0000000af2042211 */ /* 0x010fc800078008ff */
[----:B------:R-:W-:-:S05]  /*1e10*/  @P2 LEA.HI.X R5, R242, R12, R38, 0x1, P0 ;  /* 0x0000000cf2052211 */ /* 0x000fca00000f0c26 */
[C---:B------:R-:W-:Y:S02]  /*1e20*/  @P6 ISETP.GE.AND P0, PT, R241.reuse, c[0x0][0x1d4], PT ;  /* 0x00007500f1006a0c */ /* 0x040fe40003f06270 */
[----:B------:R2:W-:Y:S01]  /*1e30*/  @P2 LDGSTS.E.BYPASS.LTC128B.128 [R227+0x9100], [R6.64], !P1 ;  /* 0x0910000006e32fae */ /* 0x0005e2000c901d46 */
[----:B------:R-:W-:Y:S02]  /*1e40*/  @P2 ISETP.GE.AND P1, PT, R242, c[0x0][0x1d4], PT ;  /* 0x00007500f2002a0c */ /* 0x000fe40003f26270 */
[----:B-1----:R-:W-:-:S11]  /*1e50*/  @P6 LEA R2, P5, R241, R8, 0x1 ;  /* 0x00000008f1026211 */ /* 0x002fd600078a08ff */
[----:B------:R1:W-:Y:S01]  /*1e60*/  @P2 LDGSTS.E.BYPASS.LTC128B.128 [R227+0xd100], [R4.64], !P1 ;  /* 0x0d10000004e32fae */ /* 0x0003e2000c901d46 */
[----:B------:R-:W-:Y:S02]  /*1e70*/  @P6 LEA.HI.X R3, R241, R11, R39, 0x1, P5 ;  /* 0x0000000bf1036211 */ /* 0x000fe400028f0c27 */
[----:B------:R-:W-:-:S03]  /*1e80*/  ISETP.GE.AND P5, PT, R13, 0x61, PT ;  /* 0x000000610d00780c */ /* 0x000fc60003fa6270 */
[----:B------:R3:W-:Y:S01]  /*1e90*/  @P6 LDGSTS.E.BYPASS.LTC128B.128 [R227+0xa100], [R2.64], !P0 ;  /* 0x0a10000002e36fae */ /* 0x0007e2000c101d46 */
[----:B--2---:R-:W-:-:S04]  /*1ea0*/  @P6 LEA R6, P2, R242, R8, 0x1 ;  /* 0x00000008f2066211 */ /* 0x004fc800078408ff */
[C---:B------:R-:W-:Y:S02]  /*1eb0*/  @P6 LEA.HI.X R7, R242.reuse, R11, R38, 0x1, P2 ;  /* 0x0000000bf2076211 */ /* 0x040fe400010f0c26 */
[----:B------:R-:W-:-:S03]  /*1ec0*/  @P6 ISETP.GE.AND P2, PT, R242, c[0x0][0x1d4], PT ;  /* 0x00007500f2006a0c */ /* 0x000fc60003f46270 */
[----:B-1----:R-:W-:-:S04]  /*1ed0*/  @P5 LEA R4, P1, R241, R0, 0x1 ;  /* 0x00000000f1045211 */ /* 0x002fc800078208ff */
[----:B------:R-:W-:-:S06]  /*1ee0*/  @P5 LEA.HI.X R5, R241, R9, R39, 0x1, P1 ;  /* 0x00000009f1055211 */ /* 0x000fcc00008f0c27 */
[----:B------:R1:W-:Y:S01]  /*1ef0*/  @P6 LDGSTS.E.BYPASS.LTC128B.128 [R227+0xe100], [R6.64], !P2 ;  /* 0x0e10000006e36fae */ /* 0x0003e2000d101d46 */
[----:B------:R-:W-:Y:S02]  /*1f00*/  @P5 ISETP.GE.AND P1, PT, R241, c[0x0][0x1d4], PT ;  /* 0x00007500f1005a0c */ /* 0x000fe40003f26270 */
[----:B---3--:R-:W-:Y:S01]  /*1f10*/  @P5 LEA R2, P0, R242, R0, 0x1 ;  /* 0x00000000f2025211 */ /* 0x008fe200078008ff */
[----:B------:R-:W-:-:S03]  /*1f20*/  IMAD R0, R36, c[0x0][0x208], RZ ;  /* 0x0000820024007a24 */ /* 0x000fc600078e02ff */
[C---:B------:R-:W-:Y:S01]  /*1f30*/  @P5 LEA.HI.X R3, R242.reuse, R9, R38, 0x1, P0 ;  /* 0x00000009f2035211 */ /* 0x040fe200000f0c26 */
[----:B------:R-:W-:Y:S01]  /*1f40*/  IMAD R0, R239, c[0x0][0x20c], R0 ;  /* 0x00008300ef007a24 */ /* 0x000fe200078e0200 */
[----:B------:R-:W-:-:S05]  /*1f50*/  @P5 ISETP.GE.AND P0, PT, R242, c[0x0][0x1d4], PT ;  /* 0x00007500f2005a0c */ /* 0x000fca0003f06270 */
[----:B------:R1:W-:Y:S08]  /*1f60*/  @P5 LDGSTS.E.BYPASS.LTC128B.128 [R227+0xb100], [R4.64], !P1 ;  /* 0x0b10000004e35fae */ /* 0x0003f0000c901d46 */
[----:B------:R2:W-:Y:S01]  /*1f70*/  @P5 LDGSTS.E.BYPASS.LTC128B.128 [R227+0xf100], [R2.64], !P0 ;  /* 0x0f10000002e35fae */ /* 0x0005e2000c101d46 */
[----:B------:R-:W-:Y:S02]  /*1f80*/  R2P PR, R18, 0x6 ;  /* 0x0000000612007804 */ /* 0x000fe40000000000 */
[----:B------:R-:W-:Y:S01]  /*1f90*/  ISETP.GE.AND P6, PT, R241, c[0x0][0x1d4], PT ;  /* 0x00007500f1007a0c */ /* 0x000fe20003fc6270 */
[----:B------:R-:W0:Y:S10]  /*1fa0*/  LDGDEPBAR ;  /* 0x00000000000079af */ /* 0x000e340000000000 */
[----:B------:R-:W-:-:S04]  /*1fb0*/  @P1 IADD3 R206, R71, -0x20, RZ ;  /* 0xffffffe047ce1810 */ /* 0x000fc80007ffe0ff */
[C---:B------:R-:W-:Y:S02]  /*1fc0*/  IADD3 R207, R206.reuse, 0x4000, RZ ;  /* 0x00004000cecf7810 */ /* 0x040fe40007ffe0ff */
[C---:B------:R-:W-:Y:S02]  /*1fd0*/  IADD3 R208, R206.reuse, 0x4800, RZ ;  /* 0x00004800ced07810 */ /* 0x040fe40007ffe0ff */
[C---:B------:R-:W-:Y:S02]  /*1fe0*/  IADD3 R209, R206.reuse, 0x5000, RZ ;  /* 0x00005000ced17810 */ /* 0x040fe40007ffe0ff */
[C---:B------:R-:W-:Y:S02]  /*1ff0*/  IADD3 R210, R206.reuse, 0x5800, RZ ;  /* 0x00005800ced27810 */ /* 0x040fe40007ffe0ff */
[----:B------:R-:W-:Y:S01]  /*2000*/  IADD3 R211, R206, 0x6000, RZ ;  /* 0x00006000ced37810 */ /* 0x000fe20007ffe0ff */
[----:B--2---:R-:W-:Y:S01]  /*2010*/  IMAD.WIDE.U32 R2, R239, c[0x0][0x208], RZ ;  /* 0x00008200ef027a25 */ /* 0x004fe200078e00ff */
[----:B------:R-:W-:-:S04]  /*2020*/  DEPBAR.LE SB0, 0x1 ;  /* 0x000080400000791a */ /* 0x000fc80000000000 */
[----:B------:R-:W-:Y:S01]  /*2030*/  BAR.SYNC.DEFER_BLOCKING 0x0 ;  /* 0x0000000000007b1d */ /* 0x000fe20000010000 */
[----:B------:R-:W-:Y:S01]  /*2040*/  IMAD.IADD R3, R3, 0x1, R0 ;  /* 0x0000000103037824 */ /* 0x000fe200078e0200 */
[C---:B------:R-:W-:Y:S01]  /*2050*/  IADD3 R212, R206.reuse, 0x6800, RZ ;  /* 0x00006800ced47810 */ /* 0x040fe20007ffe0ff */
[----:B------:R-:W-:Y:S01]  /*2060*/  IMAD R0, R37, c[0x0][0x210], RZ ;  /* 0x0000840025007a24 */ /* 0x000fe200078e02ff */
[----:B------:R-:W-:Y:S01]  /*2070*/  IADD3 R213, R206, 0x7000, RZ ;  /* 0x00007000ced57810 */ /* 0x000fe20007ffe0ff */
[----:B------:R-:W-:Y:S01]  /*2080*/  IMAD.WIDE.U32 R2, R238, c[0x0][0x218], R2 ;  /* 0x00008600ee027a25 */ /* 0x000fe200078e0002 */
[C---:B------:R-:W-:Y:S02]  /*2090*/  IADD3 R214, R206.reuse, 0x7800, RZ ;  /* 0x00007800ced67810 */ /* 0x040fe40007ffe0ff */
[----:B------:R-:W-:Y:S01]  /*20a0*/  IADD3 R222, R206, 0x3800, RZ ;  /* 0x00003800cede7810 */ /* 0x000fe20007ffe0ff */
[----:B------:R-:W-:Y:S01]  /*20b0*/  IMAD R0, R42, c[0x0][0x214], R0 ;  /* 0x000085002a007a24 */ /* 0x000fe200078e0200 */
[----:B------:R-:W-:-:S02]  /*20c0*/  IADD3 R2, P0, R2, R40, RZ ;  /* 0x0000002802027210 */ /* 0x000fc40007f1e0ff */
[C---:B------:R-:W-:Y:S02]  /*20d0*/  IADD3 R221, R206.reuse, 0x3000, RZ ;  /* 0x00003000cedd7810 */ /* 0x040fe40007ffe0ff */
[C---:B------:R-:W-:Y:S02]  /*20e0*/  IADD3 R220, R206.reuse, 0x2800, RZ ;  /* 0x00002800cedc7810 */ /* 0x040fe40007ffe0ff */
[C---:B------:R-:W-:Y:S02]  /*20f0*/  IADD3 R219, R206.reuse, 0x2000, RZ ;  /* 0x00002000cedb7810 */ /* 0x040fe40007ffe0ff */
[C---:B------:R-:W-:Y:S02]  /*2100*/  IADD3 R218, R206.reuse, 0x1800, RZ ;  /* 0x00001800ceda7810 */ /* 0x040fe40007ffe0ff */
[C---:B------:R-:W-:Y:S02]  /*2110*/  IADD3 R217, R206.reuse, 0x1000, RZ ;  /* 0x00001000ced97810 */ /* 0x040fe40007ffe0ff */
[----:B------:R-:W-:Y:S01]  /*2120*/  IADD3 R216, R206, 0x800, RZ ;  /* 0x00000800ced87810 */ /* 0x000fe20007ffe0ff */
[----:B------:R-:W-:Y:S04]  /*2130*/  LDSM.16.M88.4 R136, [R223] ;  /* 0x00000000df88783b */ /* 0x000fe80000000200 */
[----:B------:R-:W-:Y:S04]  /*2140*/  LDSM.16.M88.4 R140, [R224] ;  /* 0x00000000e08c783b */ /* 0x000fe80000000200 */
[----:B------:R-:W-:Y:S04]  /*2150*/  LDSM.16.M88.4 R176, [R226] ;  /* 0x00000000e2b0783b */ /* 0x000fe80000000200 */
[----:B------:R-:W-:Y:S04]  /*2160*/  LDSM.16.M88.4 R180, [R225] ;  /* 0x00000000e1b4783b */ /* 0x000fe80000000200 */
[----:B------:R-:W-:Y:S04]  /*2170*/  LDSM.16.M88.4 R184, [R223+0x4000] ;  /* 0x00400000dfb8783b */ /* 0x000fe80000000200 */
[----:B------:R-:W-:Y:S04]  /*2180*/  LDSM.16.M88.4 R188, [R224+0x4000] ;  /* 0x00400000e0bc783b */ /* 0x000fe80000000200 */
[----:B------:R-:W-:Y:S04]  /*2190*/  LDSM.16.M88.4 R192, [R226+0x4000] ;  /* 0x00400000e2c0783b */ /* 0x000fe80000000200 */
[----:B------:R-:W-:Y:S04]  /*21a0*/  LDSM.16.M88.4 R196, [R225+0x4000] ;  /* 0x00400000e1c4783b */ /* 0x000fe80000000200 */
[----:B------:R-:W-:Y:S06]  /*21b0*/  BAR.SYNC.DEFER_BLOCKING 0x0 ;  /* 0x0000000000007b1d */ /* 0x000fec0000010000 */
[----:B------:R-:W-:-:S04]  /*21c0*/  DEPBAR.LE SB0, 0x0 ;  /* 0x000080000000791a */ /* 0x000fc80000000000 */
[----:B------:R-:W-:Y:S06]  /*21d0*/  BAR.SYNC.DEFER_BLOCKING 0x0 ;  /* 0x0000000000007b1d */ /* 0x000fec0000010000 */
[----:B-1----:R-:W1:Y:S04]  /*21e0*/  LDSM.16.M88.4 R4, [R71] ;  /* 0x000000004704783b */ /* 0x002e680000000200 */
[----:B------:R-:W-:Y:S04]  /*21f0*/  LDSM.16.M88.4 R20, [R206] ;  /* 0x00000000ce14783b */ /* 0x000fe80000000200 */
[----:B------:R-:W2:Y:S04]  /*2200*/  LDSM.16.M88.4 R24, [R71+0x800] ;  /* 0x000800004718783b */ /* 0x000ea80000000200 */
[----:B------:R-:W3:Y:S04]  /*2210*/  LDSM.16.M88.4 R32, [R206+0x800] ;  /* 0x00080000ce20783b */ /* 0x000ee80000000200 */
[----:B------:R-:W4:Y:S04]  /*2220*/  LDSM.16.M88.4 R28, [R71+0x1000] ;  /* 0x00100000471c783b */ /* 0x000f280000000200 */
[----:B------:R-:W-:Y:S04]  /*2230*/  LDSM.16.M88.4 R52, [R206+0x2000] ;  /* 0x00200000ce34783b */ /* 0x000fe80000000200 */
[----:B------:R-:W-:Y:S04]  /*2240*/  LDSM.16.M88.4 R44, [R71+0x3000] ;  /* 0x00300000472c783b */ /* 0x000fe80000000200 */
[----:B------:R-:W-:Y:S04]  /*2250*/  LDSM.16.M88.4 R36, [R206+0x2800] ;  /* 0x00280000ce24783b */ /* 0x000fe80000000200 */
[----:B------:R-:W-:Y:S04]  /*2260*/  LDSM.16.M88.4 R48, [R206+0x3000] ;  /* 0x00300000ce30783b */ /* 0x000fe80000000200 */
[----:B------:R-:W-:Y:S01]  /*2270*/  LDSM.16.M88.4 R56, [R206+0x3800] ;  /* 0x00380000ce38783b */ /* 0x000fe20000000200 */
[C---:B-1----:R-:W-:Y:S08]  /*2280*/  HMMA.16816.F32.BF16 R8, R136.reuse, R6, RZ ;  /* 0x000000068808723c */ /* 0x042ff000000418ff */
[C---:B------:R-:W-:Y:S08]  /*2290*/  HMMA.16816.F32.BF16 R16, R136.reuse, R4, RZ ;  /* 0x000000048810723c */ /* 0x040ff000000418ff */
[----:B--2---:R-:W-:Y:S08]  /*22a0*/  HMMA.16816.F32.BF16 R4, R136, R24, RZ ;  /* 0x000000188804723c */ /* 0x004ff000000418ff */
[----:B------:R-:W-:Y:S08]  /*22b0*/  HMMA.16816.F32.BF16 R152, R140, R22, R8 ;  /* 0x000000168c98723c */ /* 0x000ff00000041808 */
[----:B------:R-:W-:Y:S01]  /*22c0*/  HMMA.16816.F32.BF16 R8, R136, R26, RZ ;  /* 0x0000001a8808723c */ /* 0x000fe200000418ff */
[----:B------:R-:W1:Y:S07]  /*22d0*/  LDSM.16.M88.4 R24, [R71+0x1800] ;  /* 0x001800004718783b */ /* 0x000e6e0000000200 */
[C---:B------:R-:W-:Y:S01]  /*22e0*/  HMMA.16816.F32.BF16 R104, R140.reuse, R20, R16 ;  /* 0x000000148c68723c */ /* 0x040fe20000041810 */
[----:B------:R-:W2:Y:S07]  /*22f0*/  LDSM.16.M88.4 R16, [R206+0x1000] ;  /* 0x00100000ce10783b */ /* 0x000eae0000000200 */
[C---:B---3--:R-:W-:Y:S08]  /*2300*/  HMMA.16816.F32.BF16 R60, R140.reuse, R32, R4 ;  /* 0x000000208c3c723c */ /* 0x048ff00000041804 */
[----:B------:R-:W-:Y:S01]  /*2310*/  HMMA.16816.F32.BF16 R148, R140, R34, R8 ;  /* 0x000000228c94723c */ /* 0x000fe20000041808 */
[----:B------:R-:W3:Y:S07]  /*2320*/  LDSM.16.M88.4 R32, [R71+0x2000] ;  /* 0x002000004720783b */ /* 0x000eee0000000200 */
[C---:B----4-:R-:W-:Y:S08]  /*2330*/  HMMA.16816.F32.BF16 R4, R136.reuse, R28, RZ ;  /* 0x0000001c8804723c */ /* 0x050ff000000418ff */
[C---:B------:R-:W-:Y:S01]  /*2340*/  HMMA.16816.F32.BF16 R20, R136.reuse, R30, RZ ;  /* 0x0000001e8814723c */ /* 0x040fe200000418ff */
[----:B------:R-:W4:Y:S07]  /*2350*/  LDSM.16.M88.4 R28, [R206+0x1800] ;  /* 0x00180000ce1c783b */ /* 0x000f2e0000000200 */
[----:B-1----:R-:W-:Y:S08]  /*2360*/  HMMA.16816.F32.BF16 R8, R136, R26, RZ ;  /* 0x0000001a8808723c */ /* 0x002ff000000418ff */
[C---:B--2---:R-:W-:Y:S07]  /*2370*/  HMMA.16816.F32.BF16 R144, R140.reuse, R16, R4 ;  /* 0x000000108c90723c */ /* 0x044fee0000041804 */
[----:B------:R-:W-:Y:S01]  /*2380*/  IMAD R4, R15, c[0x0][0x218], RZ ;  /* 0x000086000f047a24 */ /* 0x000fe200078e02ff */
[----:B------:R-:W-:Y:S01]  /*2390*/  IADD3 R5, R41, R0, RZ ;  /* 0x0000000029057210 */ /* 0x000fe20007ffe0ff */
[----:B------:R-:W-:Y:S01]  /*23a0*/  HMMA.16816.F32.BF16 R132, R140, R18, R20 ;  /* 0x000000128c84723c */ /* 0x000fe20000041814 */
[----:B------:R-:W-:Y:S01]  /*23b0*/  LDSM.16.M88.4 R40, [R71+0x3800] ;  /* 0x003800004728783b */ /* 0x000fe20000000200 */
[----:B------:R-:W-:-:S03]  /*23c0*/  IMAD R0, R238, c[0x0][0x21c], R4 ;  /* 0x00008700ee007a24 */ /* 0x000fc600078e0204 */
[----:B------:R-:W-:Y:S02]  /*23d0*/  STL [R1+0x38], R5 ;  /* 0x0000380501007387 */ /* 0x000fe40000100800 */
[----:B------:R-:W-:Y:S01]  /*23e0*/  IADD3.X R3, R5, R3, R0, P0, !PT ;  /* 0x0000000305037210 */ /* 0x000fe200007fe400 */
[----:B---3--:R-:W-:Y:S01]  /*23f0*/  HMMA.16816.F32.BF16 R16, R136, R32, RZ ;  /* 0x000000208810723c */ /* 0x008fe200000418ff */
[----:B------:R-:W-:-:S04]  /*2400*/  LEA R0, P0, R2, c[0x0][0x1f8], 0x1 ;  /* 0x00007e0002007a11 */ /* 0x000fc800078008ff */
[----:B------:R-:W-:Y:S01]  /*2410*/  LEA.HI.X R6, R2, c[0x0][0x1fc], R3, 0x1, P0 ;  /* 0x00007f0002067a11 */ /* 0x000fe200000f0c03 */
[----:B------:R-:W-:Y:S02]  /*2420*/  SHFL.IDX PT, R14, R0, 0x2, 0x181f ;  /* 0x00581f00000e7f89 */ /* 0x000fe400000e0000 */
[----:B----4-:R-:W-:Y:S02]  /*2430*/  HMMA.16816.F32.BF16 R124, R140, R30, R8 ;  /* 0x0000001e8c7c723c */ /* 0x010fe40000041808 */
[----:B------:R-:W1:Y:S04]  /*2440*/  SHFL.IDX PT, R2, R0, RZ, 0x181f ;  /* 0x00181fff00027589 */ /* 0x000e6800000e0000 */
[----:B------:R-:W-:Y:S02]  /*2450*/  SHFL.IDX PT, R3, R0, 0x1, 0x181f ;  /* 0x00381f0000037f89 */ /* 0x000fe400000e0000 */
[----:B------:R-:W-:Y:S02]  /*2460*/  HMMA.16816.F32.BF16 R20, R136, R24, RZ ;  /* 0x000000188814723c */ /* 0x000fe400000418ff */
[----:B------:R-:W2:Y:S04]  /*2470*/  SHFL.IDX PT, R4, R6, RZ, 0x181f ;  /* 0x00181fff06047589 */ /* 0x000ea800000e0000 */
[----:B------:R-:W3:Y:S02]  /*2480*/  SHFL.IDX PT, R5, R6, 0x1, 0x181f ;  /* 0x00381f0006057f89 */ /* 0x000ee400000e0000 */
[----:B------:R-:W-:Y:S02]  /*2490*/  HMMA.16816.F32.BF16 R100, R140, R52, R16 ;  /* 0x000000348c64723c */ /* 0x000fe40000041810 */
[----:B------:R-:W4:Y:S04]  /*24a0*/  SHFL.IDX PT, R12, R6, 0x2, 0x181f ;  /* 0x00581f00060c7f89 */ /* 0x000f2800000e0000 */
[----:B------:R-:W3:Y:S02]  /*24b0*/  SHFL.IDX PT, R0, R0, 0x3, 0x181f ;  /* 0x00781f0000007f89 */ /* 0x000ee400000e0000 */
[----:B------:R-:W-:Y:S02]  /*24c0*/  HMMA.16816.F32.BF16 R32, R136, R34, RZ ;  /* 0x000000228820723c */ /* 0x000fe400000418ff */
[----:B------:R3:W4:Y:S01]  /*24d0*/  SHFL.IDX PT, R18, R6, 0x3, 0x181f ;  /* 0x00781f0006127f89 */ /* 0x00072200000e0000 */
[----:B-1----:R-:W-:-:S02]  /*24e0*/  IADD3 R10, P0, R2, R158, RZ ;  /* 0x0000009e020a7210 */ /* 0x002fc40007f1e0ff */
[-C--:B------:R-:W-:Y:S01]  /*24f0*/  IADD3 R8, P1, R2, R159.reuse, RZ ;  /* 0x0000009f02087210 */ /* 0x080fe20007f3e0ff */
[----:B------:R-:W1:Y:S02]  /*2500*/  LDSM.16.M88.4 R24, [R71+0x2800] ;  /* 0x002800004718783b */ /* 0x000e640000000200 */
[----:B------:R-:W-:Y:S01]  /*2510*/  HMMA.16816.F32.BF16 R128, R140, R28, R20 ;  /* 0x0000001c8c80723c */ /* 0x000fe20000041814 */
[C---:B--2---:R-:W-:Y:S01]  /*2520*/  IMAD.X R11, R4.reuse, 0x1, R68, P0 ;  /* 0x00000001040b7824 */ /* 0x044fe200000e0644 */
[----:B------:R-:W-:Y:S01]  /*2530*/  ISETP.LT.OR P0, PT, R13, 0x1, P6 ;  /* 0x000000010d00780c */ /* 0x000fe20003701670 */
[----:B------:R-:W-:Y:S01]  /*2540*/  IMAD.X R9, R4, 0x1, R69, P1 ;  /* 0x0000000104097824 */ /* 0x000fe200008e0645 */
[----:B------:R-:W-:-:S04]  /*2550*/  IADD3 R4, P1, R3, R159, RZ ;  /* 0x0000009f03047210 */ /* 0x000fc80007f3e0ff */
[----:B------:R-:W-:Y:S07]  /*2560*/  HMMA.16816.F32.BF16 R20, R136, R44, RZ ;  /* 0x0000002c8814723c */ /* 0x000fee00000418ff */
[----:B------:R-:W-:Y:S01]  /*2570*/  @!PT LDS RZ, [RZ] ;  /* 0x00000000fffff984 */ /* 0x000fe20000000800 */
[----:B------:R-:W-:Y:S01]  /*2580*/  @!PT LDS RZ, [RZ] ;  /* 0x00000000fffff984 */ /* 0x000fe20000000800 */
[----:B------:R-:W-:Y:S01]  /*2590*/  @!PT LDS RZ, [RZ] ;  /* 0x00000000fffff984 */ /* 0x000fe20000000800 */
[----:B------:R2:W-:Y:S01]  /*25a0*/  LDGSTS.E.BYPASS.LTC128B.128 [R227+0x100], [R10.64], !P0 ;  /* 0x001000000ae37fae */ /* 0x0005e2000c101d46 */
[----:B---3--:R-:W-:Y:S01]  /*25b0*/  IADD3 R6, P5, R3, R158, RZ ;  /* 0x0000009e03067210 */ /* 0x008fe20007fbe0ff */
[----:B------:R-:W-:Y:S01]  /*25c0*/  HMMA.16816.F32.BF16 R120, R140, R54, R32 ;  /* 0x000000368c78723c */ /* 0x000fe20000041820 */
[----:B------:R-:W-:-:S02]  /*25d0*/  ISETP.LT.OR P0, PT, R13, 0x21, P6 ;  /* 0x000000210d00780c */ /* 0x000fc40003701670 */
[C---:B------:R-:W-:Y:S01]  /*25e0*/  IADD3.X R7, R5.reuse, R68, RZ, P5, !PT ;  /* 0x0000004405077210 */ /* 0x040fe20002ffe4ff */
[----:B------:R-:W-:Y:S01]  /*25f0*/  IMAD.X R5, R5, 0x1, R69, P1 ;  /* 0x0000000105057824 */ /* 0x000fe200008e0645 */
[C---:B------:R-:W-:Y:S02]  /*2600*/  IADD3 R2, P5, R14.reuse, R158, RZ ;  /* 0x0000009e0e027210 */ /* 0x040fe40007fbe0ff */
[----:B------:R-:W-:-:S03]  /*2610*/  IADD3 R14, P1, R14, R159, RZ ;  /* 0x0000009f0e0e7210 */ /* 0x000fc60007f3e0ff */
[--C-:B----4-:R-:W-:Y:S01]  /*2620*/  IMAD.X R3, R12, 0x1, R68.reuse, P5 ;  /* 0x000000010c037824 */ /* 0x110fe200028e0644 */
[----:B------:R-:W-:Y:S01]  /*2630*/  IADD3 R16, P5, R0, R158, RZ ;  /* 0x0000009e00107210 */ /* 0x000fe20007fbe0ff */
[----:B------:R-:W-:Y:S01]  /*2640*/  IMAD.X R15, R12, 0x1, R69, P1 ;  /* 0x000000010c0f7824 */ /* 0x000fe200008e0645 */
[----:B------:R-:W-:Y:S02]  /*2650*/  ISETP.GE.AND P1, PT, R242, c[0x0][0x1d4], PT ;  /* 0x00007500f2007a0c */ /* 0x000fe40003f26270 */
[----:B------:R-:W-:Y:S01]  /*2660*/  HMMA.16816.F32.BF16 R108, R140, R48, R20 ;  /* 0x000000308c6c723c */ /* 0x000fe20000041814 */
[----:B------:R-:W-:Y:S01]  /*2670*/  IMAD.X R17, R18, 0x1, R68, P5 ;  /* 0x0000000112117824 */ /* 0x000fe200028e0644 */
[----:B------:R-:W-:-:S06]  /*2680*/  ISETP.LT.OR P5, PT, R13, 0x1, P1 ;  /* 0x000000010d00780c */ /* 0x000fcc0000fa1670 */
[C---:B-1----:R-:W-:Y:S07]  /*2690*/  HMMA.16816.F32.BF16 R28, R136.reuse, R24, RZ ;  /* 0x00000018881c723c */ /* 0x042fee00000418ff */
[----:B------:R2:W-:Y:S01]  /*26a0*/  LDGSTS.E.BYPASS.LTC128B.128 [R227+0x4100], [R8.64], !P5 ;  /* 0x0410000008e37fae */ /* 0x0005e2000e901d46 */
[C---:B------:R-:W-:Y:S01]  /*26b0*/  ISETP.LT.OR P5, PT, R13.reuse, 0x21, P1 ;  /* 0x000000210d00780c */ /* 0x040fe20000fa1670 */
[----:B------:R-:W-:Y:S02]  /*26c0*/  HMMA.16816.F32.BF16 R24, R136, R26, RZ ;  /* 0x0000001a8818723c */ /* 0x000fe400000418ff */
[----:B------:R1:W-:Y:S01]  /*26d0*/  LDGSTS.E.BYPASS.LTC128B.128 [R227+0x1100], [R6.64], !P0 ;  /* 0x0110000006e37fae */ /* 0x0003e2000c101d46 */
[----:B------:R-:W-:-:S05]  /*26e0*/  ISETP.LT.OR P0, PT, R13, 0x41, P6 ;  /* 0x000000410d00780c */ /* 0x000fca0003701670 */
[----:B------:R-:W-:Y:S04]  /*26f0*/  HMMA.16816.F32.BF16 R20, R136, R46, RZ ;  /* 0x0000002e8814723c */ /* 0x000fe800000418ff */
[----:B------:R1:W-:Y:S01]  /*2700*/  LDGSTS.E.BYPASS.LTC128B.128 [R227+0x5100], [R4.64], !P5 ;  /* 0x0510000004e37fae */ /* 0x0003e2000e901d46 */
[C---:B------:R-:W-:Y:S02]  /*2710*/  ISETP.LT.OR P5, PT, R13.reuse, 0x61, P6 ;  /* 0x000000610d00780c */ /* 0x040fe400037a1670 */
[C---:B------:R-:W-:Y:S01]  /*2720*/  ISETP.LT.OR P6, PT, R13.reuse, 0x41, P1 ;  /* 0x000000410d00780c */ /* 0x040fe20000fc1670 */
[----:B------:R3:W-:Y:S01]  /*2730*/  LDGSTS.E.BYPASS.LTC128B.128 [R227+0x2100], [R2.64], !P0 ;  /* 0x0210000002e37fae */ /* 0x0007e2000c101d46 */
[----:B------:R-:W-:Y:S01]  /*2740*/  ISETP.LT.OR P1, PT, R13, 0x61, P1 ;  /* 0x000000610d00780c */ /* 0x000fe20000f21670 */
[C---:B------:R-:W-:Y:S08]  /*2750*/  HMMA.16816.F32.BF16 R116, R140.reuse, R36, R28 ;  /* 0x000000248c74723c */ /* 0x040ff0000004181c */
[C---:B------:R-:W-:Y:S02]  /*2760*/  HMMA.16816.F32.BF16 R112, R140.reuse, R38, R24 ;  /* 0x000000268c70723c */ /* 0x040fe40000041818 */
[----:B------:R4:W-:Y:S04]  /*2770*/  LDGSTS.E.BYPASS.LTC128B.128 [R227+0x6100], [R14.64], !P6 ;  /* 0x061000000ee37fae */ /* 0x0009e8000f101d46 */
[----:B------:R2:W-:Y:S02]  /*2780*/  LDGSTS.E.BYPASS.LTC128B.128 [R227+0x3100], [R16.64], !P5 ;  /* 0x0310000010e37fae */ /* 0x0005e4000e901d46 */
[----:B------:R-:W-:Y:S08]  /*2790*/  HMMA.16816.F32.BF16 R96, R140, R50, R20 ;  /* 0x000000328c60723c */ /* 0x000ff00000041814 */
[----:B-1----:R-:W-:Y:S01]  /*27a0*/  HMMA.16816.F32.BF16 R4, R136, R40, RZ ;  /* 0x000000288804723c */ /* 0x002fe200000418ff */
[----:B---3--:R-:W-:-:S02]  /*27b0*/  MOV R3, 0x40 ;  /* 0x0000004000037802 */ /* 0x008fc40000000f00 */
[----:B------:R-:W-:Y:S02]  /*27c0*/  IADD3 R2, P0, R0, R159, RZ ;  /* 0x0000009f00027210 */ /* 0x000fe40007f1e0ff */
[----:B------:R-:W-:-:S03]  /*27d0*/  SEL R0, R3, 0xffffffc0, !P2 ;  /* 0xffffffc003007807 */ /* 0x000fc60005000000 */
[----:B------:R-:W-:Y:S01]  /*27e0*/  IMAD.X R3, R18, 0x1, R69, P0 ;  /* 0x0000000112037824 */ /* 0x000fe200000e0645 */
[----:B------:R-:W-:Y:S01]  /*27f0*/  ISETP.GT.AND P0, PT, R70, R167, PT ;  /* 0x000000a74600720c */ /* 0x000fe20003f04270 */
[--C-:B------:R-:W-:Y:S02]  /*2800*/  IMAD.IADD R201, R71, 0x1, R0.reuse ;  /* 0x0000000147c97824 */ /* 0x100fe400078e0200 */
[----:B------:R-:W-:Y:S01]  /*2810*/  IMAD.IADD R200, R207, 0x1, R0 ;  /* 0x00000001cfc87824 */ /* 0x000fe200078e0200 */
[----:B------:R1:W-:Y:S01]  /*2820*/  LDGSTS.E.BYPASS.LTC128B.128 [R227+0x7100], [R2.64], !P1 ;  /* 0x0710000002e37fae */ /* 0x0003e2000c901d46 */
[----:B------:R-:W-:-:S03]  /*2830*/  ISETP.GT.AND P1, PT, R156, 0x7f, PT ;  /* 0x0000007f9c00780c */ /* 0x000fc60003f24270 */
[----:B----4-:R-:W3:Y:S01]  /*2840*/  LDSM.16.M88.4 R12, [R201] ;  /* 0x00000000c90c783b */ /* 0x010ee20000000200 */
[----:B--2---:R-:W-:Y:S03]  /*2850*/  HMMA.16816.F32.BF16 R16, R136, R42, RZ ;  /* 0x0000002a8810723c */ /* 0x004fe600000418ff */
[----:B------:R-:W2:Y:S04]  /*2860*/  LDSM.16.M88.4 R8, [R201+0x800] ;  /* 0x00080000c908783b */ /* 0x000ea80000000200 */
[----:B------:R-:W4:Y:S01]  /*2870*/  LDSM.16.M88.4 R28, [R201+0x1800] ;  /* 0x00180000c91c783b */ /* 0x000f220000000200 */
[C---:B------:R-:W-:Y:S03]  /*2880*/  HMMA.16816.F32.BF16 R80, R140.reuse, R56, R4 ;  /* 0x000000388c50723c */ /* 0x040fe60000041804 */
[----:B------:R-:W1:Y:S04]  /*2890*/  LDSM.16.M88.4 R32, [R201+0x2000] ;  /* 0x00200000c920783b */ /* 0x000e680000000200 */
[----:B------:R-:W1:Y:S04]  /*28a0*/  LDSM.16.M88.4 R24, [R201+0x1000] ;  /* 0x00100000c918783b */ /* 0x000e680000000200 */
[----:B------:R-:W1:Y:S04]  /*28b0*/  LDSM.16.M88.4 R64, [R200+-0x4000] ;  /* 0xffc00000c840783b */ /* 0x000e680000000200 */
[----:B------:R-:W1:Y:S01]  /*28c0*/  LDSM.16.M88.4 R36, [R201+0x2800] ;  /* 0x00280000c924783b */ /* 0x000e620000000200 */
[----:B------:R-:W-:Y:S03]  /*28d0*/  HMMA.16816.F32.BF16 R56, R140, R58, R16 ;  /* 0x0000003a8c38723c */ /* 0x000fe60000041810 */
[----:B------:R-:W1:Y:S04]  /*28e0*/  LDSM.16.M88.4 R76, [R201+0x3000] ;  /* 0x00300000c94c783b */ /* 0x000e680000000200 */
[----:B------:R-:W1:Y:S04]  /*28f0*/  LDSM.16.M88.4 R88, [R200+-0x2800] ;  /* 0xffd80000c858783b */ /* 0x000e680000000200 */
[----:B------:R-:W1:Y:S01]  /*2900*/  LDSM.16.M88.4 R72, [R201+0x3800] ;  /* 0x00380000c948783b */ /* 0x000e620000000200 */
[C---:B---3--:R-:W-:Y:S03]  /*2910*/  HMMA.16816.F32.BF16 R40, R176.reuse, R12, R104 ;  /* 0x0000000cb028723c */ /* 0x048fe60000041868 */
[----:B------:R-:W3:Y:S04]  /*2920*/  LDSM.16.M88.4 R104, [R200+-0x2000] ;  /* 0xffe00000c868783b */ /* 0x000ee80000000200 */
[----:B------:R-:W-:Y:S01]  /*2930*/  LDSM.16.M88.4 R84, [R200+-0x3800] ;  /* 0xffc80000c854783b */ /* 0x000fe20000000200 */
[C---:B------:R-:W-:Y:S03]  /*2940*/  HMMA.16816.F32.BF16 R48, R176.reuse, R14, R152 ;  /* 0x0000000eb030723c */ /* 0x040fe60000041898 */
[----:B------:R-:W-:Y:S04]  /*2950*/  LDSM.16.M88.4 R92, [R200+-0x3000] ;  /* 0xffd00000c85c783b */ /* 0x000fe80000000200 */
[----:B------:R-:W-:Y:S01]  /*2960*/  LDSM.16.M88.4 R52, [R200+-0x1800] ;  /* 0xffe80000c834783b */ /* 0x000fe20000000200 */
[C---:B--2---:R-:W-:Y:S03]  /*2970*/  HMMA.16816.F32.BF16 R60, R176.reuse, R8, R60 ;  /* 0x00000008b03c723c */ /* 0x044fe6000004183c */
[----:B------:R-:W0:Y:S05]  /*2980*/  LDGDEPBAR ;  /* 0x00000000000079af */ /* 0x000e2a0000000000 */
[C---:B------:R-:W-:Y:S08]  /*2990*/  HMMA.16816.F32.BF16 R44, R176.reuse, R10, R148 ;  /* 0x0000000ab02c723c */ /* 0x040ff00000041894 */
[C---:B----4-:R-:W-:Y:S08]  /*29a0*/  HMMA.16816.F32.BF16 R12, R176.reuse, R28, R128 ;  /* 0x0000001cb00c723c */ /* 0x050ff00000041880 */
[C---:B------:R-:W-:Y:S08]  /*29b0*/  HMMA.16816.F32.BF16 R8, R176.reuse, R30, R124 ;  /* 0x0000001eb008723c */ /* 0x040ff0000004187c */
[C---:B-1----:R-:W-:Y:S01]  /*29c0*/  HMMA.16816.F32.BF16 R4, R176.reuse, R32, R100 ;  /* 0x00000020b004723c */ /* 0x042fe20000041864 */
[----:B------:R-:W1:Y:S07]  /*29d0*/  LDSM.16.M88.4 R100, [R71+0x4000] ;  /* 0x004000004764783b */ /* 0x000e6e0000000200 */
[C---:B------:R-:W-:Y:S08]  /*29e0*/  HMMA.16816.F32.BF16 R20, R176.reuse, R24, R144 ;  /* 0x00000018b014723c */ /* 0x040ff00000041890 */
[----:B------:R-:W-:Y:S08]  /*29f0*/  HMMA.16816.F32.BF16 R16, R176, R26, R132 ;  /* 0x0000001ab010723c */ /* 0x000ff00000041884 */
[----:B------:R-:W-:Y:S08]  /*2a00*/  HMMA.16816.F32.BF16 R24, R180, R64, R40 ;  /* 0x00000040b418723c */ /* 0x000ff00000041828 */
[C---:B------:R-:W-:Y:S08]  /*2a10*/  HMMA.16816.F32.BF16 R28, R176.reuse, R36, R116 ;  /* 0x00000024b01c723c */ /* 0x040ff00000041874 */
[C---:B------:R-:W-:Y:S08]  /*2a20*/  HMMA.16816.F32.BF16 R36, R176.reuse, R38, R112 ;  /* 0x00000026b024723c */ /* 0x040ff00000041870 */
[C---:B------:R-:W-:Y:S08]  /*2a30*/  HMMA.16816.F32.BF16 R116, R176.reuse, R76, R108 ;  /* 0x0000004cb074723c */ /* 0x040ff0000004186c */
[----:B------:R-:W-:Y:S08]  /*2a40*/  HMMA.16816.F32.BF16 R112, R176, R78, R96 ;  /* 0x0000004eb070723c */ /* 0x000ff00000041860 */
[C---:B------:R-:W-:Y:S01]  /*2a50*/  HMMA.16816.F32.BF16 R76, R180.reuse, R88, R12 ;  /* 0x00000058b44c723c */ /* 0x040fe2000004180c */
[----:B------:R-:W-:Y:S07]  /*2a60*/  LDSM.16.M88.4 R12, [R200+-0x800] ;  /* 0xfff80000c80c783b */ /* 0x000fee0000000200 */
[C---:B------:R-:W-:Y:S01]  /*2a70*/  HMMA.16816.F32.BF16 R88, R180.reuse, R90, R8 ;  /* 0x0000005ab458723c */ /* 0x040fe20000041808 */
[----:B------:R-:W2:Y:S07]  /*2a80*/  LDSM.16.M88.4 R8, [R207] ;  /* 0x00000000cf08783b */ /* 0x000eae0000000200 */
[----:B------:R-:W-:Y:S01]  /*2a90*/  HMMA.16816.F32.BF16 R40, R180, R66, R48 ;  /* 0x00000042b428723c */ /* 0x000fe20000041830 */
[----:B------:R-:W4:Y:S07]  /*2aa0*/  LDSM.16.M88.4 R48, [R71+0x4800] ;  /* 0x004800004730783b */ /* 0x000f2e0000000200 */
[----:B------:R-:W-:Y:S08]  /*2ab0*/  HMMA.16816.F32.BF16 R108, R176, R72, R80 ;  /* 0x00000048b06c723c */ /* 0x000ff00000041850 */
[----:B---3--:R-:W-:Y:S08]  /*2ac0*/  HMMA.16816.F32.BF16 R80, R180, R104, R4 ;  /* 0x00000068b450723c */ /* 0x008ff00000041804 */
[----:B-1----:R-:W-:Y:S01]  /*2ad0*/  HMMA.16816.F32.BF16 R4, R184, R100, R24 ;  /* 0x00000064b804723c */ /* 0x002fe20000041818 */
[----:B------:R-:W-:Y:S07]  /*2ae0*/  LDSM.16.M88.4 R24, [R71+0x5800] ;  /* 0x005800004718783b */ /* 0x000fee0000000200 */
[C---:B------:R-:W-:Y:S08]  /*2af0*/  HMMA.16816.F32.BF16 R60, R180.reuse, R84, R60 ;  /* 0x00000054b43c723c */ /* 0x040ff0000004183c */
[----:B------:R-:W-:Y:S01]  /*2b00*/  HMMA.16816.F32.BF16 R84, R180, R86, R44 ;  /* 0x00000056b454723c */ /* 0x000fe2000004182c */
[----:B------:R-:W1:Y:S07]  /*2b10*/  LDSM.16.M88.4 R44, [R201+0x4000] ;  /* 0x00400000c92c783b */ /* 0x000e6e0000000200 */
[----:B------:R-:W-:Y:S01]  /*2b20*/  HMMA.16816.F32.BF16 R96, R176, R74, R56 ;  /* 0x0000004ab060723c */ /* 0x000fe20000041838 */
[----:B------:R-:W-:Y:S07]  /*2b30*/  LDSM.16.M88.4 R56, [R200] ;  /* 0x00000000c838783b */ /* 0x000fee0000000200 */
[----:B------:R-:W-:Y:S08]  /*2b40*/  HMMA.16816.F32.BF16 R72, R180, R94, R16 ;  /* 0x0000005eb448723c */ /* 0x000ff00000041810 */
[----:B------:R-:W-:Y:S08]  /*2b50*/  HMMA.16816.F32.BF16 R32, R176, R34, R120 ;  /* 0x00000022b020723c */ /* 0x000ff00000041878 */
[----:B------:R-:W-:Y:S01]  /*2b60*/  HMMA.16816.F32.BF16 R16, R184, R102, R40 ;  /* 0x00000066b810723c */ /* 0x000fe20000041828 */
[----:B------:R-:W3:Y:S07]  /*2b70*/  LDSM.16.M88.4 R40, [R208] ;  /* 0x00000000d028783b */ /* 0x000eee0000000200 */
[----:B--2---:R-:W-:Y:S08]  /*2b80*/  HMMA.16816.F32.BF16 R4, R188, R8, R4 ;  /* 0x00000008bc04723c */ /* 0x004ff00000041804 */
[C---:B------:R-:W-:Y:S08]  /*2b90*/  HMMA.16816.F32.BF16 R64, R180.reuse, R92, R20 ;  /* 0x0000005cb440723c */ /* 0x040ff00000041814 */
[C---:B------:R-:W-:Y:S01]  /*2ba0*/  HMMA.16816.F32.BF16 R120, R180.reuse, R54, R36 ;  /* 0x00000036b478723c */ /* 0x040fe20000041824 */
[----:B------:R-:W2:Y:S07]  /*2bb0*/  LDSM.16.M88.4 R36, [R200+-0x1000] ;  /* 0xfff00000c824783b */ /* 0x000eae0000000200 */
[----:B------:R-:W-:Y:S01]  /*2bc0*/  HMMA.16816.F32.BF16 R92, R180, R52, R28 ;  /* 0x00000034b45c723c */ /* 0x000fe2000004181c */
[----:B------:R-:W2:Y:S04]  /*2bd0*/  LDSM.16.M88.4 R28, [R71+0x5000] ;  /* 0x00500000471c783b */ /* 0x000ea80000000200 */
[----:B------:R-:W2:Y:S03]  /*2be0*/  LDSM.16.M88.4 R52, [R201+0x4800] ;  /* 0x00480000c934783b */ /* 0x000ea60000000200 */
[----:B----4-:R-:W-:Y:S01]  /*2bf0*/  HMMA.16816.F32.BF16 R20, R184, R48, R60 ;  /* 0x00000030b814723c */ /* 0x010fe2000004183c */
[----:B------:R-:W-:Y:S07]  /*2c00*/  LDSM.16.M88.4 R60, [R71+0x6000] ;  /* 0x00600000473c783b */ /* 0x000fee0000000200 */
[----:B------:R-:W-:Y:S08]  /*2c10*/  HMMA.16816.F32.BF16 R104, R180, R106, R32 ;  /* 0x0000006ab468723c */ /* 0x000ff00000041820 */
[----:B------:R-:W-:Y:S08]  /*2c20*/  HMMA.16816.F32.BF16 R32, R188, R10, R16 ;  /* 0x0000000abc20723c */ /* 0x000ff00000041810 */
[----:B-1----:R-:W-:Y:S08]  /*2c30*/  HMMA.16816.F32.BF16 R4, R192, R44, R4 ;  /* 0x0000002cc004723c */ /* 0x002ff00000041804 */
[----:B------:R-:W-:Y:S01]  /*2c40*/  HMMA.16816.F32.BF16 R8, R184, R50, R84 ;  /* 0x00000032b808723c */ /* 0x000fe20000041854 */
[----:B------:R-:W-:Y:S07]  /*2c50*/  LDSM.16.M88.4 R48, [R71+0x6800] ;  /* 0x006800004730783b */ /* 0x000fee0000000200 */
[----:B---3--:R-:W-:Y:S08]  /*2c60*/  HMMA.16816.F32.BF16 R16, R188, R40, R20 ;  /* 0x00000028bc10723c */ /* 0x008ff00000041814 */
[C---:B--2---:R-:W-:Y:S08]  /*2c70*/  HMMA.16816.F32.BF16 R116, R180.reuse, R36, R116 ;  /* 0x00000024b474723c */ /* 0x044ff00000041874 */
[C---:B------:R-:W-:Y:S01]  /*2c80*/  HMMA.16816.F32.BF16 R112, R180.reuse, R38, R112 ;  /* 0x00000026b470723c */ /* 0x040fe20000041870 */
[----:B------:R-:W1:Y:S07]  /*2c90*/  LDSM.16.M88.4 R36, [R200+0x800] ;  /* 0x00080000c824783b */ /* 0x000e6e0000000200 */
[C---:B------:R-:W-:Y:S08]  /*2ca0*/  HMMA.16816.F32.BF16 R108, R180.reuse, R12, R108 ;  /* 0x0000000cb46c723c */ /* 0x040ff0000004186c */
[----:B------:R-:W-:Y:S08]  /*2cb0*/  HMMA.16816.F32.BF16 R96, R180, R14, R96 ;  /* 0x0000000eb460723c */ /* 0x000ff00000041860 */
[C---:B------:R-:W-:Y:S08]  /*2cc0*/  HMMA.16816.F32.BF16 R64, R184.reuse, R28, R64 ;  /* 0x0000001cb840723c */ /* 0x040ff00000041840 */
[----:B------:R-:W-:Y:S01]  /*2cd0*/  HMMA.16816.F32.BF16 R72, R184, R30, R72 ;  /* 0x0000001eb848723c */ /* 0x000fe20000041848 */
[----:B------:R-:W2:Y:S07]  /*2ce0*/  LDSM.16.M88.4 R28, [R209] ;  /* 0x00000000d11c783b */ /* 0x000eae0000000200 */
[----:B------:R-:W-:Y:S01]  /*2cf0*/  HMMA.16816.F32.BF16 R12, R192, R46, R32 ;  /* 0x0000002ec00c723c */ /* 0x000fe20000041820 */
[----:B------:R-:W-:Y:S04]  /*2d00*/  LDSM.16.M88.4 R32, [R210] ;  /* 0x00000000d220783b */ /* 0x000fe80000000200 */
[----:B------:R-:W-:Y:S03]  /*2d10*/  LDSM.16.M88.4 R44, [R201+0x5800] ;  /* 0x00580000c92c783b */ /* 0x000fe60000000200 */
[----:B------:R-:W-:Y:S08]  /*2d20*/  HMMA.16816.F32.BF16 R20, R196, R56, R4 ;  /* 0x00000038c414723c */ /* 0x000ff00000041804 */
[----:B------:R-:W-:Y:S01]  /*2d30*/  HMMA.16816.F32.BF16 R8, R188, R42, R8 ;  /* 0x0000002abc08723c */ /* 0x000fe20000041808 */
[----:B------:R-:W-:Y:S07]  /*2d40*/  LDSM.16.M88.4 R40, [R200+0x1000] ;  /* 0x00100000c828783b */ /* 0x000fee0000000200 */
[----:B------:R-:W-:Y:S08]  /*2d50*/  HMMA.16816.F32.BF16 R4, R192, R52, R16 ;  /* 0x00000034c004723c */ /* 0x000ff00000041810 */
[----:B------:R-:W-:Y:S01]  /*2d60*/  HMMA.16816.F32.BF16 R76, R184, R24, R76 ;  /* 0x00000018b84c723c */ /* 0x000fe2000004184c */
[----:B------:R-:W-:-:S04]  /*2d70*/  FMUL.FTZ R0, R20, c[0x0][0x320] ;  /* 0x0000c80014007a20 */ /* 0x000fc80000410000 */
[----:B------:R3:W4:Y:S03]  /*2d80*/  MUFU.TANH R125, R0 ;  /* 0x00000000007d7308 */ /* 0x0007260000002400 */
[----:B------:R-:W-:Y:S01]  /*2d90*/  HMMA.16816.F32.BF16 R88, R184, R26, R88 ;  /* 0x0000001ab858723c */ /* 0x000fe20000041858 */
[----:B------:R-:W4:Y:S07]  /*2da0*/  LDSM.16.M88.4 R24, [R201+0x5000] ;  /* 0x00500000c918783b */ /* 0x000f2e0000000200 */
[----:B------:R-:W-:Y:S01]  /*2db0*/  HMMA.16816.F32.BF16 R16, R196, R58, R12 ;  /* 0x0000003ac410723c */ /* 0x000fe2000004180c */
[----:B------:R-:W-:Y:S01]  /*2dc0*/  LDSM.16.M88.4 R56, [R71+0x7800] ;  /* 0x007800004738783b */ /* 0x000fe20000000200 */
[----:B---3--:R-:W-:-:S06]  /*2dd0*/  FMUL.FTZ R0, R21, c[0x0][0x320] ;  /* 0x0000c80015007a20 */ /* 0x008fcc0000410000 */
[----:B------:R-:W-:Y:S01]  /*2de0*/  HMMA.16816.F32.BF16 R12, R192, R54, R8 ;  /* 0x00000036c00c723c */ /* 0x000fe20000041808 */
[----:B------:R3:W3:Y:S07]  /*2df0*/  MUFU.TANH R124, R0 ;  /* 0x00000000007c7308 */ /* 0x0006ee0000002400 */
[----:B-1----:R-:W-:Y:S08]  /*2e00*/  HMMA.16816.F32.BF16 R8, R196, R36, R4 ;  /* 0x00000024c408723c */ /* 0x002ff00000041804 */
[----:B--2---:R-:W-:Y:S01]  /*2e10*/  HMMA.16816.F32.BF16 R4, R188, R28, R64 ;  /* 0x0000001cbc04723c */ /* 0x004fe20000041840 */
[----:B---3--:R-:W-:-:S04]  /*2e20*/  FMUL.FTZ R0, R22, c[0x0][0x320] ;  /* 0x0000c80016007a20 */ /* 0x008fc80000410000 */
[----:B------:R1:W2:Y:S03]  /*2e30*/  MUFU.TANH R129, R0 ;  /* 0x0000000000817308 */ /* 0x0002a60000002400 */
[C---:B------:R-:W-:Y:S08]  /*2e40*/  HMMA.16816.F32.BF16 R80, R184.reuse, R60, R80 ;  /* 0x0000003cb850723c */ /* 0x040ff00000041850 */
[----:B------:R-:W-:Y:S01]  /*2e50*/  HMMA.16816.F32.BF16 R64, R184, R50, R120 ;  /* 0x00000032b840723c */ /* 0x000fe20000041878 */
[----:B-1----:R-:W-:-:S07]  /*2e60*/  FMUL.FTZ R0, R23, c[0x0][0x320] ;  /* 0x0000c80017007a20 */ /* 0x002fce0000410000 */
[----:B------:R-:W-:Y:S01]  /*2e70*/  HMMA.16816.F32.BF16 R20, R188, R30, R72 ;  /* 0x0000001ebc14723c */ /* 0x000fe20000041848 */
[----:B------:R1:W3:Y:S07]  /*2e80*/  MUFU.TANH R128, R0 ;  /* 0x0000000000807308 */ /* 0x0002ee0000002400 */
[----:B------:R-:W-:Y:S01]  /*2e90*/  HMMA.16816.F32.BF16 R28, R196, R38, R12 ;  /* 0x00000026c41c723c */ /* 0x000fe2000004180c */
[----:B------:R-:W2:Y:S07]  /*2ea0*/  LDSM.16.M88.4 R36, [R71+0x7000] ;  /* 0x007000004724783b */ /* 0x000eae0000000200 */
[----:B----4-:R-:W-:Y:S01]  /*2eb0*/  HMMA.16816.F32.BF16 R12, R192, R24, R4 ;  /* 0x00000018c00c723c */ /* 0x010fe20000041804 */
[----:B-1----:R-:W-:-:S04]  /*2ec0*/  FMUL.FTZ R0, R16, c[0x0][0x320] ;  /* 0x0000c80010007a20 */ /* 0x002fc80000410000 */
[----:B------:R1:W4:Y:S03]  /*2ed0*/  MUFU.TANH R103, R0 ;  /* 0x0000000000677308 */ /* 0x0003260000002400 */
[----:B------:R-:W-:Y:S01]  /*2ee0*/  HMMA.16816.F32.BF16 R72, R184, R48, R92 ;  /* 0x00000030b848723c */ /* 0x000fe2000004185c */
[----:B------:R-:W-:Y:S07]  /*2ef0*/  LDSM.16.M88.4 R48, [R201+0x6000] ;  /* 0x00600000c930783b */ /* 0x000fee0000000200 */
[----:B------:R-:W-:Y:S01]  /*2f00*/  HMMA.16816.F32.BF16 R4, R188, R32, R76 ;  /* 0x00000020bc04723c */ /* 0x000fe2000004184c */
[----:B-1----:R-:W-:-:S07]  /*2f10*/  FMUL.FTZ R0, R17, c[0x0][0x320] ;  /* 0x0000c80011007a20 */ /* 0x002fce0000410000 */
[C---:B------:R-:W-:Y:S01]  /*2f20*/  HMMA.16816.F32.BF16 R104, R184.reuse, R62, R104 ;  /* 0x0000003eb868723c */ /* 0x040fe20000041868 */
[----:B------:R1:W1:Y:S07]  /*2f30*/  MUFU.TANH R102, R0 ;  /* 0x0000000000667308 */ /* 0x00026e0000002400 */
[----:B--2---:R-:W-:Y:S01]  /*2f40*/  HMMA.16816.F32.BF16 R60, R184, R36, R116 ;  /* 0x00000024b83c723c */ /* 0x004fe20000041874 */
[----:B-1----:R-:W-:-:S07]  /*2f50*/  FMUL.FTZ R0, R18, c[0x0][0x320] ;  /* 0x0000c80012007a20 */ /* 0x002fce0000410000 */
[----:B------:R-:W-:Y:S01]  /*2f60*/  HMMA.16816.F32.BF16 R4, R192, R44, R4 ;  /* 0x0000002cc004723c */ /* 0x000fe20000041804 */
[----:B------:R1:W2:Y:S07]  /*2f70*/  MUFU.TANH R126, R0 ;  /* 0x00000000007e7308 */ /* 0x0002ae0000002400 */
[----:B------:R-:W-:Y:S01]  /*2f80*/  HMMA.16816.F32.BF16 R52, R184, R38, R112 ;  /* 0x00000026b834723c */ /* 0x000fe20000041870 */
[----:B------:R-:W-:Y:S01]  /*2f90*/  LDSM.16.M88.4 R36, [R213] ;  /* 0x00000000d524783b */ /* 0x000fe20000000200 */
[----:B-1----:R-:W-:-:S06]  /*2fa0*/  FMUL.FTZ R0, R19, c[0x0][0x320] ;  /* 0x0000c80013007a20 */ /* 0x002fcc0000410000 */
[----:B------:R-:W-:Y:S01]  /*2fb0*/  HMMA.16816.F32.BF16 R16, R196, R40, R12 ;  /* 0x00000028c410723c */ /* 0x000fe2000004180c */
[----:B------:R1:W1:Y:S02]  /*2fc0*/  MUFU.TANH R127, R0 ;  /* 0x00000000007f7308 */ /* 0x0002640000002400 */
[----:B-1----:R-:W-:-:S06]  /*2fd0*/  FMUL.FTZ R0, R8, c[0x0][0x320] ;  /* 0x0000c80008007a20 */ /* 0x002fcc0000410000 */
[----:B------:R1:W1:Y:S02]  /*2fe0*/  MUFU.TANH R101, R0 ;  /* 0x0000000000657308 */ /* 0x0002640000002400 */
[----:B-1----:R-:W-:-:S06]  /*2ff0*/  FMUL.FTZ R0, R9, c[0x0][0x320] ;  /* 0x0000c80009007a20 */ /* 0x002fcc0000410000 */
[----:B------:R1:W1:Y:S02]  /*3000*/  MUFU.TANH R100, R0 ;  /* 0x0000000000647308 */ /* 0x0002640000002400 */
[----:B-1----:R-:W-:-:S06]  /*3010*/  FMUL.FTZ R0, R10, c[0x0][0x320] ;  /* 0x0000c8000a007a20 */ /* 0x002fcc0000410000 */
[----:B------:R1:W1:Y:S02]  /*3020*/  MUFU.TANH R94, R0 ;  /* 0x00000000005e7308 */ /* 0x0002640000002400 */
[----:B-1----:R-:W-:Y:S02]  /*3030*/  FMUL.FTZ R0, R11, c[0x0][0x320] ;  /* 0x0000c8000b007a20 */ /* 0x002fe40000410000 */
[----:B------:R-:W-:Y:S01]  /*3040*/  HMMA.16816.F32.BF16 R8, R192, R26, R20 ;  /* 0x0000001ac008723c */ /* 0x000fe20000041814 */
[----:B------:R-:W1:Y:S03]  /*3050*/  LDSM.16.M88.4 R20, [R211] ;  /* 0x00000000d314783b */ /* 0x000e660000000200 */
[----:B------:R2:W1:Y:S04]  /*3060*/  MUFU.TANH R93, R0 ;  /* 0x00000000005d7308 */ /* 0x0004680000002400 */
[----:B------:R-:W-:Y:S01]  /*3070*/  HMMA.16816.F32.BF16 R24, R188, R34, R88 ;  /* 0x00000022bc18723c */ /* 0x000fe20000041858 */
[----:B------:R-:W3:Y:S01]  /*3080*/  LDSM.16.M88.4 R32, [R200+0x1800] ;  /* 0x00180000c820783b */ /* 0x000ee20000000200 */
[----:B--2---:R-:W-:-:S04]  /*3090*/  FMUL.FTZ R0, R28, c[0x0][0x320] ;  /* 0x0000c8001c007a20 */ /* 0x004fc80000410000 */
[----:B------:R2:W1:Y:S10]  /*30a0*/  MUFU.TANH R92, R0 ;  /* 0x00000000005c7308 */ /* 0x0004740000002400 */
[----:B------:R-:W-:Y:S01]  /*30b0*/  HMMA.16816.F32.BF16 R8, R196, R42, R8 ;  /* 0x0000002ac408723c */ /* 0x000fe20000041808 */
[----:B------:R-:W-:Y:S01]  /*30c0*/  LDSM.16.M88.4 R40, [R200+0x2000] ;  /* 0x00200000c828783b */ /* 0x000fe20000000200 */
[----:B--2---:R-:W-:-:S06]  /*30d0*/  FMUL.FTZ R0, R29, c[0x0][0x320] ;  /* 0x0000c8001d007a20 */ /* 0x004fcc0000410000 */
[C---:B-1----:R-:W-:Y:S01]  /*30e0*/  HMMA.16816.F32.BF16 R12, R188.reuse, R20, R80 ;  /* 0x00000014bc0c723c */ /* 0x042fe20000041850 */
[----:B------:R1:W2:Y:S07]  /*30f0*/  MUFU.TANH R86, R0 ;  /* 0x0000000000567308 */ /* 0x0002ae0000002400 */
[----:B------:R-:W-:Y:S01]  /*3100*/  HMMA.16816.F32.BF16 R20, R188, R22, R104 ;  /* 0x00000016bc14723c */ /* 0x000fe20000041868 */
[----:B-1----:R-:W-:-:S04]  /*3110*/  FMUL.FTZ R0, R30, c[0x0][0x320] ;  /* 0x0000c8001e007a20 */ /* 0x002fc80000410000 */
[----:B------:R1:W1:Y:S02]  /*3120*/  MUFU.TANH R89, R0 ;  /* 0x0000000000597308 */ /* 0x0002640000002400 */
[----:B-1----:R-:W-:Y:S02]  /*3130*/  FMUL.FTZ R0, R31, c[0x0][0x320] ;  /* 0x0000c8001f007a20 */ /* 0x002fe40000410000 */
[----:B------:R-:W1:Y:S04]  /*3140*/  LDSM.16.M88.4 R28, [R212] ;  /* 0x00000000d41c783b */ /* 0x000e680000000200 */
[----:B------:R2:W1:Y:S02]  /*3150*/  MUFU.TANH R88, R0 ;  /* 0x0000000000587308 */ /* 0x0004640000002400 */
[----:B--2---:R-:W-:-:S06]  /*3160*/  FMUL.FTZ R0, R16, c[0x0][0x320] ;  /* 0x0000c80010007a20 */ /* 0x004fcc0000410000 */
[----:B------:R2:W1:Y:S02]  /*3170*/  MUFU.TANH R85, R0 ;  /* 0x0000000000557308 */ /* 0x0004640000002400 */
[----:B--2---:R-:W-:-:S06]  /*3180*/  FMUL.FTZ R0, R17, c[0x0][0x320] ;  /* 0x0000c80011007a20 */ /* 0x004fcc0000410000 */
[----:B------:R2:W1:Y:S02]  /*3190*/  MUFU.TANH R84, R0 ;  /* 0x0000000000547308 */ /* 0x0004640000002400 */
[----:B--2---:R-:W-:-:S06]  /*31a0*/  FMUL.FTZ R0, R18, c[0x0][0x320] ;  /* 0x0000c80012007a20 */ /* 0x004fcc0000410000 */
[----:B------:R2:W1:Y:S02]  /*31b0*/  MUFU.TANH R87, R0 ;  /* 0x0000000000577308 */ /* 0x0004640000002400 */
[----:B--2---:R-:W-:Y:S02]  /*31c0*/  FMUL.FTZ R0, R19, c[0x0][0x320] ;  /* 0x0000c80013007a20 */ /* 0x004fe40000410000 */
[----:B---3--:R-:W-:Y:S04]  /*31d0*/  HMMA.16816.F32.BF16 R16, R196, R32, R4 ;  /* 0x00000020c410723c */ /* 0x008fe80000041804 */
[----:B------:R2:W3:Y:S04]  /*31e0*/  MUFU.TANH R83, R0 ;  /* 0x0000000000537308 */ /* 0x0004e80000002400 */
[----:B------:R-:W-:Y:S01]  /*31f0*/  HMMA.16816.F32.BF16 R4, R192, R46, R24 ;  /* 0x0000002ec004723c */ /* 0x000fe20000041818 */
[----:B------:R-:W-:Y:S01]  /*3200*/  LDSM.16.M88.4 R44, [R200+0x2800] ;  /* 0x00280000c82c783b */ /* 0x000fe20000000200 */
[----:B--2---:R-:W-:-:S04]  /*3210*/  FMUL.FTZ R0, R8, c[0x0][0x320] ;  /* 0x0000c80008007a20 */ /* 0x004fc80000410000 */
[----:B------:R2:W1:Y:S11]  /*3220*/  MUFU.TANH R80, R0 ;  /* 0x0000000000507308 */ /* 0x0004760000002400 */
[----:B------:R-:W-:Y:S07]  /*3230*/  @!UPT UIADD3 URZ, URZ, URZ, URZ ;  /* 0x0000003f3f3ff290 */ /* 0x000fee000fffe03f */
[----:B------:R-:W-:Y:S01]  /*3240*/  HMMA.16816.F32.BF16 R4, R196, R34, R4 ;  /* 0x00000022c404723c */ /* 0x000fe20000041804 */
[----:B------:R-:W1:Y:S01]  /*3250*/  LDSM.16.M88.4 R32, [R201+0x6800] ;  /* 0x00680000c920783b */ /* 0x000e620000000200 */
[----:B--2---:R-:W-:-:S04]  /*3260*/  FMUL.FTZ R0, R9, c[0x0][0x320] ;  /* 0x0000c80009007a20 */ /* 0x004fc80000410000 */
[----:B------:R2:W1:Y:S02]  /*3270*/  MUFU.TANH R78, R0 ;  /* 0x00000000004e7308 */ /* 0x0004640000002400 */
[----:B--2---:R-:W-:-:S06]  /*3280*/  FMUL.FTZ R0, R10, c[0x0][0x320] ;  /* 0x0000c8000a007a20 */ /* 0x004fcc0000410000 */
[----:B------:R2:W1:Y:S02]  /*3290*/  MUFU.TANH R82, R0 ;  /* 0x0000000000527308 */ /* 0x0004640000002400 */
[----:B--2---:R-:W-:Y:S02]  /*32a0*/  FMUL.FTZ R0, R11, c[0x0][0x320] ;  /* 0x0000c8000b007a20 */ /* 0x004fe40000410000 */
[----:B------:R-:W-:Y:S04]  /*32b0*/  HMMA.16816.F32.BF16 R8, R192, R48, R12 ;  /* 0x00000030c008723c */ /* 0x000fe8000004180c */
[----:B------:R2:W2:Y:S04]  /*32c0*/  MUFU.TANH R81, R0 ;  /* 0x0000000000517308 */ /* 0x0004a80000002400 */
[----:B-1----:R-:W-:Y:S01]  /*32d0*/  HMMA.16816.F32.BF16 R12, R188, R28, R72 ;  /* 0x0000001cbc0c723c */ /* 0x002fe20000041848 */
[----:B--2---:R-:W-:-:S04]  /*32e0*/  FMUL.FTZ R0, R16, c[0x0][0x320] ;  /* 0x0000c80010007a20 */ /* 0x004fc80000410000 */
[----:B------:R1:W2:Y:S11]  /*32f0*/  MUFU.TANH R77, R0 ;  /* 0x00000000004d7308 */ /* 0x0002b60000002400 */
[----:B------:R-:W-:Y:S08]  /*3300*/  HMMA.16816.F32.BF16 R24, R196, R40, R8 ;  /* 0x00000028c418723c */ /* 0x000ff00000041808 */
[----:B------:R-:W-:Y:S01]  /*3310*/  HMMA.16816.F32.BF16 R8, R192, R50, R20 ;  /* 0x00000032c008723c */ /* 0x000fe20000041814 */
[----:B-1----:R-:W-:-:S07]  /*3320*/  FMUL.FTZ R0, R17, c[0x0][0x320] ;  /* 0x0000c80011007a20 */ /* 0x002fce0000410000 */
[----:B------:R-:W-:Y:S01]  /*3330*/  HMMA.16816.F32.BF16 R20, R188, R30, R64 ;  /* 0x0000001ebc14723c */ /* 0x000fe20000041840 */
[----:B------:R-:W1:Y:S01]  /*3340*/  LDSM.16.M88.4 R28, [R201+0x7000] ;  /* 0x00700000c91c783b */ /* 0x000e620000000200 */
[----:B------:R2:W1:Y:S06]  /*3350*/  MUFU.TANH R76, R0 ;  /* 0x00000000004c7308 */ /* 0x00046c0000002400 */
[----:B------:R-:W-:Y:S01]  /*3360*/  HMMA.16816.F32.BF16 R48, R184, R56, R108 ;  /* 0x00000038b830723c */ /* 0x000fe2000004186c */
[----:B--2---:R-:W-:-:S04]  /*3370*/  FMUL.FTZ R0, R18, c[0x0][0x320] ;  /* 0x0000c80012007a20 */ /* 0x004fc80000410000 */
[----:B------:R2:W1:Y:S02]  /*3380*/  MUFU.TANH R79, R0 ;  /* 0x00000000004f7308 */ /* 0x0004640000002400 */
[----:B--2---:R-:W-:Y:S02]  /*3390*/  FMUL.FTZ R0, R19, c[0x0][0x320] ;  /* 0x0000c80013007a20 */ /* 0x004fe40000410000 */
[----:B------:R-:W-:Y:S04]  /*33a0*/  HMMA.16816.F32.BF16 R16, R192, R32, R12 ;  /* 0x00000020c010723c */ /* 0x000fe8000004180c */
[----:B------:R2:W1:Y:S04]  /*33b0*/  MUFU.TANH R75, R0 ;  /* 0x00000000004b7308 */ /* 0x0004680000002400 */
[----:B------:R-:W-:Y:S01]  /*33c0*/  HMMA.16816.F32.BF16 R12, R188, R36, R60 ;  /* 0x00000024bc0c723c */ /* 0x000fe2000004183c */
[----:B--2---:R-:W-:-:S04]  /*33d0*/  FMUL.FTZ R0, R4, c[0x0][0x320] ;  /* 0x0000c80004007a20 */ /* 0x004fc80000410000 */
[----:B------:R2:W1:Y:S02]  /*33e0*/  MUFU.TANH R73, R0 ;  /* 0x0000000000497308 */ /* 0x0004640000002400 */
[----:B--2---:R-:W-:-:S06]  /*33f0*/  FMUL.FTZ R0, R5, c[0x0][0x320] ;  /* 0x0000c80005007a20 */ /* 0x004fcc0000410000 */
[----:B------:R2:W1:Y:S02]  /*3400*/  MUFU.TANH R72, R0 ;  /* 0x0000000000487308 */ /* 0x0004640000002400 */
[----:B--2---:R-:W-:-:S06]  /*3410*/  FMUL.FTZ R0, R6, c[0x0][0x320] ;  /* 0x0000c80006007a20 */ /* 0x004fcc0000410000 */
[----:B------:R2:W1:Y:S02]  /*3420*/  MUFU.TANH R74, R0 ;  /* 0x00000000004a7308 */ /* 0x0004640000002400 */
[----:B--2---:R-:W-:Y:S02]  /*3430*/  FMUL.FTZ R0, R7, c[0x0][0x320] ;  /* 0x0000c80007007a20 */ /* 0x004fe40000410000 */
[----:B------:R-:W-:Y:S01]  /*3440*/  HMMA.16816.F32.BF16 R4, R196, R42, R8 ;  /* 0x0000002ac404723c */ /* 0x000fe20000041808 */
[----:B------:R-:W2:Y:S03]  /*3450*/  LDSM.16.M88.4 R40, [R214] ;  /* 0x00000000d628783b */ /* 0x000ea60000000200 */
[----:B------:R1:W1:Y:S04]  /*3460*/  MUFU.TANH R65, R0 ;  /* 0x0000000000417308 */ /* 0x0002680000002400 */
[----:B------:R-:W-:Y:S01]  /*3470*/  HMMA.16816.F32.BF16 R8, R192, R34, R20 ;  /* 0x00000022c008723c */ /* 0x000fe20000041814 */
[----:B------:R-:W3:Y:S07]  /*3480*/  LDSM.16.M88.4 R32, [R201+0x7800] ;  /* 0x00780000c920783b */ /* 0x000eee0000000200 */
[----:B------:R-:W-:Y:S01]  /*3490*/  HMMA.16816.F32.BF16 R20, R196, R44, R16 ;  /* 0x0000002cc414723c */ /* 0x000fe20000041810 */
[----:B-1----:R-:W-:-:S04]  /*34a0*/  FMUL.FTZ R0, R24, c[0x0][0x320] ;  /* 0x0000c80018007a20 */ /* 0x002fc80000410000 */
[----:B------:R1:W1:Y:S03]  /*34b0*/  MUFU.TANH R64, R0 ;  /* 0x0000000000407308 */ /* 0x0002660000002400 */
[----:B------:R-:W-:Y:S08]  /*34c0*/  HMMA.16816.F32.BF16 R16, R192, R28, R12 ;  /* 0x0000001cc010723c */ /* 0x000ff0000004180c */
[----:B------:R-:W-:Y:S01]  /*34d0*/  HMMA.16816.F32.BF16 R8, R196, R46, R8 ;  /* 0x0000002ec408723c */ /* 0x000fe20000041808 */
[----:B-1----:R-:W-:-:S07]  /*34e0*/  FMUL.FTZ R0, R25, c[0x0][0x320] ;  /* 0x0000c80019007a20 */ /* 0x002fce0000410000 */
[----:B------:R-:W-:Y:S01]  /*34f0*/  FMUL.FTZ R21, R21, c[0x0][0x320] ;  /* 0x0000c80015157a20 */ /* 0x000fe20000410000 */
[----:B--2---:R-:W-:Y:S01]  /*3500*/  HMMA.16816.F32.BF16 R12, R188, R40, R48 ;  /* 0x00000028bc0c723c */ /* 0x004fe20000041830 */
[----:B------:R1:W2:Y:S01]  /*3510*/  MUFU.TANH R57, R0 ;  /* 0x0000000000397308 */ /* 0x0002a20000002400 */
[----:B------:R-:W-:Y:S02]  /*3520*/  FMUL.FTZ R22, R22, c[0x0][0x320] ;  /* 0x0000c80016167a20 */ /* 0x000fe40000410000 */
[----:B------:R-:W-:-:S05]  /*3530*/  FMUL.FTZ R23, R23, c[0x0][0x320] ;  /* 0x0000c80017177a20 */ /* 0x000fca0000410000 */
[----:B------:R-:W2:Y:S06]  /*3540*/  MUFU.TANH R44, R21 ;  /* 0x00000015002c7308 */ /* 0x000eac0000002400 */
[----:B------:R-:W-:Y:S02]  /*3550*/  FMUL.FTZ R8, R8, c[0x0][0x320] ;  /* 0x0000c80008087a20 */ /* 0x000fe40000410000 */
[----:B-1----:R-:W-:Y:S01]  /*3560*/  FMUL.FTZ R0, R26, c[0x0][0x320] ;  /* 0x0000c8001a007a20 */ /* 0x002fe20000410000 */
[----:B------:R-:W1:Y:S01]  /*3570*/  MUFU.TANH R47, R22 ;  /* 0x00000016002f7308 */ /* 0x000e620000002400 */
[----:B------:R-:W-:-:S02]  /*3580*/  FMUL.FTZ R9, R9, c[0x0][0x320] ;  /* 0x0000c80009097a20 */ /* 0x000fc40000410000 */
[----:B------:R-:W-:Y:S02]  /*3590*/  FMUL.FTZ R10, R10, c[0x0][0x320] ;  /* 0x0000c8000a0a7a20 */ /* 0x000fe40000410000 */
[----:B------:R-:W-:Y:S01]  /*35a0*/  FMUL.FTZ R11, R11, c[0x0][0x320] ;  /* 0x0000c8000b0b7a20 */ /* 0x000fe20000410000 */
[----:B---3--:R-:W-:Y:S02]  /*35b0*/  HMMA.16816.F32.BF16 R12, R192, R32, R12 ;  /* 0x00000020c00c723c */ /* 0x008fe4000004180c */
[----:B------:R3:W1:Y:S08]  /*35c0*/  MUFU.TANH R61, R0 ;  /* 0x00000000003d7308 */ /* 0x0006700000002400 */
[----:B------:R-:W1:Y:S01]  /*35d0*/  MUFU.TANH R46, R23 ;  /* 0x00000017002e7308 */ /* 0x000e620000002400 */
[----:B---3--:R-:W-:-:S07]  /*35e0*/  FMUL.FTZ R0, R27, c[0x0][0x320] ;  /* 0x0000c8001b007a20 */ /* 0x008fce0000410000 */
[----:B------:R-:W3:Y:S01]  /*35f0*/  MUFU.TANH R40, R8 ;  /* 0x0000000800287308 */ /* 0x000ee20000002400 */
[----:B------:R-:W-:Y:S01]  /*3600*/  HMMA.16816.F32.BF16 R24, R188, R38, R52 ;  /* 0x00000026bc18723c */ /* 0x000fe20000041834 */
[----:B------:R-:W1:Y:S06]  /*3610*/  LDSM.16.M88.4 R36, [R200+0x3000] ;  /* 0x00300000c824783b */ /* 0x000e6c0000000200 */
[----:B------:R2:W1:Y:S08]  /*3620*/  MUFU.TANH R60, R0 ;  /* 0x00000000003c7308 */ /* 0x0004700000002400 */
[----:B------:R-:W1:Y:S01]  /*3630*/  MUFU.TANH R41, R11 ;  /* 0x0000000b00297308 */ /* 0x000e620000002400 */
[----:B--2---:R-:W-:-:S08]  /*3640*/  FMUL.FTZ R0, R4, c[0x0][0x320] ;  /* 0x0000c80004007a20 */ /* 0x004fd00000410000 */
[----:B------:R-:W-:Y:S01]  /*3650*/  HMMA.16816.F32.BF16 R24, R192, R30, R24 ;  /* 0x0000001ec018723c */ /* 0x000fe20000041818 */
[----:B------:R-:W2:Y:S01]  /*3660*/  LDSM.16.M88.4 R28, [R200+0x3800] ;  /* 0x00380000c81c783b */ /* 0x000ea20000000200 */
[----:B------:R-:W-:-:S04]  /*3670*/  DEPBAR.LE SB0, 0x0 ;  /* 0x000080000000791a */ /* 0x000fc80000000000 */
[----:B------:R1:W1:Y:S02]  /*3680*/  MUFU.TANH R56, R0 ;  /* 0x0000000000387308 */ /* 0x0002640000002400 */
[----:B-1----:R-:W-:-:S06]  /*3690*/  FMUL.FTZ R0, R5, c[0x0][0x320] ;  /* 0x0000c80005007a20 */ /* 0x002fcc0000410000 */
[----:B------:R1:W1:Y:S02]  /*36a0*/  MUFU.TANH R53, R0 ;  /* 0x0000000000357308 */ /* 0x0002640000002400 */
[----:B-1----:R-:W-:-:S06]  /*36b0*/  FMUL.FTZ R0, R6, c[0x0][0x320] ;  /* 0x0000c80006007a20 */ /* 0x002fcc0000410000 */
[----:B------:R1:W1:Y:S02]  /*36c0*/  MUFU.TANH R55, R0 ;  /* 0x0000000000377308 */ /* 0x0002640000002400 */
[----:B-1----:R-:W-:Y:S02]  /*36d0*/  FMUL.FTZ R0, R7, c[0x0][0x320] ;  /* 0x0000c80007007a20 */ /* 0x002fe40000410000 */
[----:B------:R-:W-:Y:S04]  /*36e0*/  HMMA.16816.F32.BF16 R4, R184, R58, R96 ;  /* 0x0000003ab804723c */ /* 0x000fe80000041860 */
[----:B------:R1:W1:Y:S02]  /*36f0*/  MUFU.TANH R54, R0 ;  /* 0x0000000000367308 */ /* 0x0002640000002400 */
[----:B-1----:R-:W-:-:S02]  /*3700*/  FMUL.FTZ R0, R20, c[0x0][0x320] ;  /* 0x0000c80014007a20 */ /* 0x002fc40000410000 */
[----:B------:R-:W-:Y:S04]  /*3710*/  HMMA.16816.F32.BF16 R20, R196, R36, R16 ;  /* 0x00000024c414723c */ /* 0x000fe80000041810 */
[----:B------:R-:W1:Y:S11]  /*3720*/  MUFU.TANH R37, R9 ;  /* 0x0000000900257308 */ /* 0x000e760000002400 */
[----:B------:R-:W-:Y:S01]  /*3730*/  @!UPT UIADD3 URZ, URZ, URZ, URZ ;  /* 0x0000003f3f3ff290 */ /* 0x000fe2000fffe03f */
[----:B------:R-:W-:Y:S01]  /*3740*/  HMMA.16816.F32.BF16 R4, R188, R42, R4 ;  /* 0x0000002abc04723c */ /* 0x000fe20000041804 */
[----:B------:R2:W1:Y:S07]  /*3750*/  MUFU.TANH R42, R10 ;  /* 0x0000000a002a7308 */ /* 0x00046e0000002400 */
[----:B------:R-:W-:Y:S01]  /*3760*/  HMMA.16816.F32.BF16 R16, R196, R38, R24 ;  /* 0x00000026c410723c */ /* 0x000fe20000041818 */
[----:B------:R1:W1:Y:S01]  /*3770*/  MUFU.TANH R45, R0 ;  /* 0x00000000002d7308 */ /* 0x0002620000002400 */
[----:B------:R-:W-:-:S06]  /*3780*/  FMUL.FTZ R20, R20, c[0x0][0x320] ;  /* 0x0000c80014147a20 */ /* 0x000fcc0000410000 */
[----:B--2---:R-:W-:Y:S01]  /*3790*/  HMMA.16816.F32.BF16 R8, R196, R28, R12 ;  /* 0x0000001cc408723c */ /* 0x004fe2000004180c */
[----:B------:R-:W-:Y:S02]  /*37a0*/  FMUL.FTZ R22, R22, c[0x0][0x320] ;  /* 0x0000c80016167a20 */ /* 0x000fe40000410000 */
[----:B------:R-:W-:Y:S01]  /*37b0*/  FMUL.FTZ R23, R23, c[0x0][0x320] ;  /* 0x0000c80017177a20 */ /* 0x000fe20000410000 */
[----:B------:R2:W1:Y:S01]  /*37c0*/  MUFU.TANH R25, R20 ;  /* 0x0000001400197308 */ /* 0x0004620000002400 */
[----:B------:R-:W-:-:S03]  /*37d0*/  FMUL.FTZ R21, R21, c[0x0][0x320] ;  /* 0x0000c80015157a20 */ /* 0x000fc60000410000 */
[----:B------:R-:W-:Y:S04]  /*37e0*/  HMMA.16816.F32.BF16 R4, R192, R34, R4 ;  /* 0x00000022c004723c */ /* 0x000fe80000041804 */
[----:B------:R2:W1:Y:S04]  /*37f0*/  MUFU.TANH R38, R22 ;  /* 0x0000001600267308 */ /* 0x0004680000002400 */
        /* <DEDUP_REMOVED lines=10> */
[----:B------:R-:W-:Y:S05]  /*38a0*/  HMMA.16816.F32.BF16 R4, R196, R30, R4 ;  /* 0x0000001ec404723c */ /* 0x000fea0000041804 */
[----:B------:R2:W1:Y:S08]  /*38b0*/  MUFU.TANH R24, R21 ;  /* 0x0000001500187308 */ /* 0x0004700000002400 */
[----:B------:R2:W1:Y:S08]  /*38c0*/  MUFU.TANH R23, R16 ;  /* 0x0000001000177308 */ /* 0x0004700000002400 */
[----:B------:R2:W1:Y:S03]  /*38d0*/  MUFU.TANH R22, R17 ;  /* 0x0000001100167308 */ /* 0x0004660000002400 */
[----:B------:R-:W-:-:S02]  /*38e0*/  FMUL.FTZ R4, R4, c[0x0][0x320] ;  /* 0x0000c80004047a20 */ /* 0x000fc40000410000 */
[----:B------:R-:W-:Y:S02]  /*38f0*/  FMUL.FTZ R5, R5, c[0x0][0x320] ;  /* 0x0000c80005057a20 */ /* 0x000fe40000410000 */
[----:B------:R-:W-:Y:S01]  /*3900*/  FMUL.FTZ R6, R6, c[0x0][0x320] ;  /* 0x0000c80006067a20 */ /* 0x000fe20000410000 */
[----:B------:R2:W1:Y:S01]  /*3910*/  MUFU.TANH R34, R18 ;  /* 0x0000001200227308 */ /* 0x0004620000002400 */
[----:B------:R-:W-:-:S07]  /*3920*/  FMUL.FTZ R7, R7, c[0x0][0x320] ;  /* 0x0000c80007077a20 */ /* 0x000fce0000410000 */
[----:B------:R2:W1:Y:S08]  /*3930*/  MUFU.TANH R20, R8 ;  /* 0x0000000800147308 */ /* 0x0004700000002400 */
[----:B------:R2:W1:Y:S08]  /*3940*/  MUFU.TANH R19, R9 ;  /* 0x0000000900137308 */ /* 0x0004700000002400 */
[----:B------:R2:W1:Y:S08]  /*3950*/  MUFU.TANH R29, R10 ;  /* 0x0000000a001d7308 */ /* 0x0004700000002400 */
[----:B------:R2:W1:Y:S08]  /*3960*/  MUFU.TANH R28, R11 ;  /* 0x0000000b001c7308 */ /* 0x0004700000002400 */
[----:B------:R2:W1:Y:S08]  /*3970*/  MUFU.TANH R15, R4 ;  /* 0x00000004000f7308 */ /* 0x0004700000002400 */
[----:B------:R2:W1:Y:S08]  /*3980*/  MUFU.TANH R14, R5 ;  /* 0x00000005000e7308 */ /* 0x0004700000002400 */
[----:B------:R2:W1:Y:S08]  /*3990*/  MUFU.TANH R27, R6 ;  /* 0x00000006001b7308 */ /* 0x0004700000002400 */
[----:B------:R2:W1:Y:S01]  /*39a0*/  MUFU.TANH R26, R7 ;  /* 0x00000007001a7308 */ /* 0x0004620000002400 */
[----:B------:R-:W-:Y:S06]  /*39b0*/  BAR.SYNC.DEFER_BLOCKING 0x0 ;  /* 0x0000000000007b1d */ /* 0x000fec0000010000 */
[----:B------:R-:W-:Y:S05]  /*39c0*/  @!P0 BRA `(.L_x_76) ;  /* 0x0000049000008947 */ /* 0x000fea0003800000 */
[----:B---34-:R-:W-:Y:S01]  /*39d0*/  IMAD R2, R70, 0x80, R166 ;  /* 0x0000008046027824 */ /* 0x018fe200078e02a6 */
[----:B------:R-:W-:-:S04]  /*39e0*/  MOV R238, RZ ;  /* 0x000000ff00ee7202 */ /* 0x000fc80000000f00 */
[----:B------:R-:W-:-:S05]  /*39f0*/  IADD3 R2, R2, -0x80, R156 ;  /* 0xffffff8002027810 */ /* 0x000fca0007ffe09c */
[----:B------:R-:W-:-:S04]  /*3a00*/  @P3 IMAD.HI.U32 R3, R2, c[0x0][0x2bc], RZ ;  /* 0x0000af0002033a27 */ /* 0x000fc800078e00ff */
[----:B-1----:R-:W-:Y:S01]  /*3a10*/  IMAD.MOV.U32 R0, RZ, RZ, R2 ;  /* 0x000000ffff007224 */ /* 0x002fe200078e0002 */
[----:B------:R-:W-:-:S04]  /*3a20*/  @P3 SHF.R.U32.HI R0, RZ, c[0x0][0x2c0], R3 ;  /* 0x0000b000ff003a19 */ /* 0x000fc80000011603 */
[----:B------:R-:W-:-:S04]  /*3a30*/  @!P1 IADD3 R3, P0, R0, R164, RZ ;  /* 0x000000a400039210 */ /* 0x000fc80007f1e0ff */
[----:B--2---:R-:W-:Y:S02]  /*3a40*/  @!P1 LEA.HI.X.SX32 R5, R0, R161, 0x1, P0 ;  /* 0x000000a100059211 */ /* 0x004fe400000f0eff */
[----:B------:R-:W-:-:S04]  /*3a50*/  @!P1 LEA R4, P0, R3, c[0x0][0x2a0], 0x2 ;  /* 0x0000a80003049a11 */ /* 0x000fc800078010ff */
[----:B------:R-:W-:-:S05]  /*3a60*/  @!P1 LEA.HI.X R5, R3, c[0x0][0x2a4], R5, 0x2, P0 ;  /* 0x0000a90003059a11 */ /* 0x000fca00000f1405 */
[----:B------:R-:W2:Y:S01]  /*3a70*/  @!P1 LDG.E R238, [R4.64] ;  /* 0x0000000604ee9981 */ /* 0x000ea2000c1e1900 */
[----:B------:R-:W-:-:S04]  /*3a80*/  IMAD.MOV R239, RZ, RZ, -R0 ;  /* 0x000000ffffef7224 */ /* 0x000fc800078e0a00 */
[----:B------:R-:W-:-:S04]  /*3a90*/  IMAD R239, R239, c[0x0][0x2b8], R2 ;  /* 0x0000ae00efef7a24 */ /* 0x000fc800078e0202 */
[----:B------:R-:W-:Y:S01]  /*3aa0*/  IMAD.WIDE.U32 R2, R239, c[0x0][0x1e0], RZ ;  /* 0x00007800ef027a25 */ /* 0x000fe200078e00ff */
[----:B------:R-:W-:-:S05]  /*3ab0*/  SHF.R.S32.HI R0, RZ, 0x1f, R239 ;  /* 0x0000001fff007819 */ /* 0x000fca00000114ef */
[----:B------:R-:W-:-:S04]  /*3ac0*/  IMAD R0, R0, c[0x0][0x1e0], RZ ;  /* 0x0000780000007a24 */ /* 0x000fc800078e02ff */
[----:B------:R-:W-:-:S05]  /*3ad0*/  IMAD R0, R239, c[0x0][0x1e4], R0 ;  /* 0x00007900ef007a24 */ /* 0x000fca00078e0200 */
[----:B------:R-:W-:Y:S02]  /*3ae0*/  IADD3 R3, R3, R0, RZ ;  /* 0x0000000003037210 */ /* 0x000fe40007ffe0ff */
[----:B--2---:R-:W-:-:S03]  /*3af0*/  SHF.R.S32.HI R4, RZ, 0x1f, R238 ;  /* 0x0000001fff047819 */ /* 0x004fc600000114ee */
[----:B------:R-:W-:-:S04]  /*3b00*/  IMAD.WIDE.U32 R2, R238, c[0x0][0x1f0], R2 ;  /* 0x00007c00ee027a25 */ /* 0x000fc800078e0002 */
[----:B------:R-:W-:Y:S01]  /*3b10*/  IMAD R4, R4, c[0x0][0x1f0], RZ ;  /* 0x00007c0004047a24 */ /* 0x000fe200078e02ff */
[----:B------:R-:W-:-:S03]  /*3b20*/  IADD3 R0, P2, R162, R2, RZ ;  /* 0x00000002a2007210 */ /* 0x000fc60007f5e0ff */
[----:B------:R-:W-:Y:S01]  /*3b30*/  IMAD R2, R238, c[0x0][0x1f4], R4 ;  /* 0x00007d00ee027a24 */ /* 0x000fe200078e0204 */
[----:B------:R-:W-:-:S04]  /*3b40*/  LEA R4, P0, R0, c[0x0][0x1c8], 0x1 ;  /* 0x0000720000047a11 */ /* 0x000fc800078008ff */
[----:B------:R-:W-:-:S04]  /*3b50*/  IADD3.X R2, R160, R3, R2, P2, !PT ;  /* 0x00000003a0027210 */ /* 0x000fc800017fe402 */
[----:B------:R-:W-:Y:S01]  /*3b60*/  LEA.HI.X R0, R0, c[0x0][0x1cc], R2, 0x1, P0 ;  /* 0x0000730000007a11 */ /* 0x000fe200000f0c02 */
[----:B------:R-:W-:Y:S05]  /*3b70*/  BRA.DIV ~URZ, `(.L_x_77) ;  /* 0x0000d9227f007947 */ /* 0x000fea000b800000 */
[----:B------:R1:W2:Y:S02]  /*3b80*/  SHFL.IDX PT, R5, R0, RZ, 0x181f ;  /* 0x00181fff00057589 */ /* 0x0002a400000e0000 */
.L_x_115:
[----:B------:R-:W-:Y:S05]  /*3b90*/  BRA.DIV ~URZ, `(.L_x_78) ;  /* 0x0000d9727f007947 */ /* 0x000fea000b800000 */
[----:B------:R-:W3:Y:S01]  /*3ba0*/  SHFL.IDX PT, R2, R4, RZ, 0x181f ;  /* 0x00181fff04027589 */ /* 0x000ee200000e0000 */
[----:B------:R-:W-:Y:S02]  /*3bb0*/  ISETP.GE.AND P2, PT, R241, c[0x0][0x1d4], PT ;  /* 0x00007500f1007a0c */ /* 0x000fe40003f46270 */
[----:B------:R-:W-:Y:S01]  /*3bc0*/  ISETP.GE.AND P0, PT, R242, c[0x0][0x1d4], PT ;  /* 0x00007500f2007a0c */ /* 0x000fe20003f06270 */
[----:B------:R-:W4:Y:S04]  /*3bd0*/  SHFL.IDX PT, R8, R4, 0x1, 0x181f ;  /* 0x00381f0004087f89 */ /* 0x000f2800000e0000 */
[----:B------:R-:W5:Y:S04]  /*3be0*/  SHFL.IDX PT, R9, R0, 0x1, 0x181f ;  /* 0x00381f0000097f89 */ /* 0x000f6800000e0000 */
[----:B------:R-:W1:Y:S04]  /*3bf0*/  SHFL.IDX PT, R12, R4, 0x2, 0x181f ;  /* 0x00581f00040c7f89 */ /* 0x000e6800000e0000 */
[----:B------:R-:W2:Y:S04]  /*3c00*/  SHFL.IDX PT, R13, R0, 0x2, 0x181f ;  /* 0x00581f00000d7f89 */ /* 0x000ea800000e0000 */
[----:B-1----:R-:W1:Y:S01]  /*3c10*/  SHFL.IDX PT, R0, R0, 0x3, 0x181f ;  /* 0x00781f0000007f89 */ /* 0x002e6200000e0000 */
[----:B---3--:R-:W-:-:S03]  /*3c20*/  IADD3 R6, P6, R2, R158, RZ ;  /* 0x0000009e02067210 */ /* 0x008fc60007fde0ff */
[----:B------:R-:W3:Y:S01]  /*3c30*/  SHFL.IDX PT, R4, R4, 0x3, 0x181f ;  /* 0x00781f0004047f89 */ /* 0x000ee200000e0000 */
[----:B------:R-:W-:Y:S01]  /*3c40*/  IADD3 R2, P5, R2, R159, RZ ;  /* 0x0000009f02027210 */ /* 0x000fe20007fbe0ff */
[----:B--2---:R-:W-:Y:S01]  /*3c50*/  IMAD.X R7, R5, 0x1, R68, P6 ;  /* 0x0000000105077824 */ /* 0x004fe200030e0644 */
[----:B----4-:R-:W-:-:S03]  /*3c60*/  IADD3 R10, P6, R8, R158, RZ ;  /* 0x0000009e080a7210 */ /* 0x010fc60007fde0ff */
[--C-:B------:R-:W-:Y:S01]  /*3c70*/  IMAD.X R3, R5, 0x1, R69.reuse, P5 ;  /* 0x0000000105037824 */ /* 0x100fe200028e0645 */
[-C--:B------:R-:W-:Y:S01]  /*3c80*/  IADD3 R8, P5, R8, R159.reuse, RZ ;  /* 0x0000009f08087210 */ /* 0x080fe20007fbe0ff */
[----:B------:R2:W-:Y:S01]  /*3c90*/  LDGSTS.E.BYPASS.LTC128B.128 [R227+0x8100], [R6.64], !P2 ;  /* 0x0810000006e37fae */ /* 0x0005e2000d101d46 */
[C---:B-----5:R-:W-:Y:S01]  /*3ca0*/  IMAD.X R11, R9.reuse, 0x1, R68, P6 ;  /* 0x00000001090b7824 */ /* 0x060fe200030e0644 */
[----:B------:R-:W-:Y:S02]  /*3cb0*/  SEL R5, RZ, 0x10, P0 ;  /* 0x00000010ff057807 */ /* 0x000fe40000000000 */
[----:B------:R-:W-:Y:S01]  /*3cc0*/  IMAD.X R9, R9, 0x1, R69, P5 ;  /* 0x0000000109097824 */ /* 0x000fe200028e0645 */
[----:B------:R4:W-:Y:S04]  /*3cd0*/  LDGSTS.E.BYPASS.LTC128B.128 [R227+0xc100], [R2.64], !P0 ;  /* 0x0c10000002e37fae */ /* 0x0009e8000c101d46 */
[----:B------:R1:W-:Y:S04]  /*3ce0*/  LDGSTS.E.BYPASS.LTC128B.128 [R227+0x9100], [R10.64], !P2 ;  /* 0x091000000ae37fae */ /* 0x0003e8000d101d46 */
[----:B------:R1:W-:Y:S01]  /*3cf0*/  LDGSTS.E.BYPASS.LTC128B.128 [R227+0xd100], [R8.64], !P0 ;  /* 0x0d10000008e37fae */ /* 0x0003e2000c101d46 */
[----:B--2---:R-:W-:-:S02]  /*3d00*/  IADD3 R6, P5, R12, R159, RZ ;  /* 0x0000009f0c067210 */ /* 0x004fc40007fbe0ff */
[----:B----4-:R-:W-:-:S03]  /*3d10*/  IADD3 R2, P6, R12, R158, RZ ;  /* 0x0000009e0c027210 */ /* 0x010fc60007fde0ff */
[C---:B------:R-:W-:Y:S02]  /*3d20*/  IMAD.X R7, R13.reuse, 0x1, R69, P5 ;  /* 0x000000010d077824 */ /* 0x040fe400028e0645 */
[----:B------:R-:W-:-:S05]  /*3d30*/  IMAD.X R3, R13, 0x1, R68, P6 ;  /* 0x000000010d037824 */ /* 0x000fca00030e0644 */
[----:B------:R2:W-:Y:S04]  /*3d40*/  LDGSTS.E.BYPASS.LTC128B.128 [R227+0xa100], [R2.64], !P2 ;  /* 0x0a10000002e37fae */ /* 0x0005e8000d101d46 */
[----:B------:R4:W-:Y:S02]  /*3d50*/  LDGSTS.E.BYPASS.LTC128B.128 [R227+0xe100], [R6.64], !P0 ;  /* 0x0e10000006e37fae */ /* 0x0009e4000c101d46 */
[----:B----4-:R-:W-:-:S04]  /*3d60*/  SEL R6, RZ, 0x10, P2 ;  /* 0x00000010ff067807 */ /* 0x010fc80001000000 */
.L_x_116:
[----:B-123--:R-:W-:Y:S02]  /*3d70*/  IADD3 R2, -R6, 0x10, RZ ;  /* 0x0000001006027810 */ /* 0x00efe40007ffe1ff */
[----:B------:R-:W-:Y:S02]  /*3d80*/  IADD3 R7, -R5, 0x10, RZ ;  /* 0x0000001005077810 */ /* 0x000fe40007ffe1ff */
[----:B------:R-:W-:-:S02]  /*3d90*/  LOP3.LUT R2, R2, 0xf, RZ, 0xc0, !PT ;  /* 0x0000000f02027812 */ /* 0x000fc400078ec0ff */
[----:B------:R-:W-:Y:S02]  /*3da0*/  ISETP.NE.U32.AND P6, PT, R6, RZ, PT ;  /* 0x000000ff0600720c */ /* 0x000fe40003fc5070 */
[----:B------:R-:W-:Y:S02]  /*3db0*/  IADD3 R2, P2, P0, R2, R4, R158 ;  /* 0x0000000402027210 */ /* 0x000fe4000785e09e */
[----:B------:R-:W-:Y:S02]  /*3dc0*/  LOP3.LUT R7, R7, 0xf, RZ, 0xc0, !PT ;  /* 0x0000000f07077812 */ /* 0x000fe400078ec0ff */
[----:B------:R-:W-:Y:S02]  /*3dd0*/  ISETP.NE.U32.AND P5, PT, R5, RZ, PT ;  /* 0x000000ff0500720c */ /* 0x000fe40003fa5070 */
[----:B------:R-:W-:Y:S02]  /*3de0*/  IADD3.X R3, RZ, R0, R68, P2, P0 ;  /* 0x00000000ff037210 */ /* 0x000fe400017e0444 */
[----:B------:R-:W-:-:S03]  /*3df0*/  IADD3 R4, P2, P0, R7, R4, R159 ;  /* 0x0000000407047210 */ /* 0x000fc6000785e09f */
[----:B------:R-:W-:Y:S01]  /*3e00*/  @!PT LDS RZ, [RZ] ;  /* 0x00000000fffff984 */ /* 0x000fe20000000800 */
[----:B------:R-:W-:Y:S01]  /*3e10*/  @!PT LDS RZ, [RZ] ;  /* 0x00000000fffff984 */ /* 0x000fe20000000800 */
[----:B------:R-:W-:Y:S01]  /*3e20*/  @!PT LDS RZ, [RZ] ;  /* 0x00000000fffff984 */ /* 0x000fe20000000800 */
[----:B------:R1:W-:Y:S01]  /*3e30*/  LDGSTS.E.BYPASS.LTC128B.128.ZFILL [R227+0xb100], [R2.64], P6 ;  /* 0x0b10000002e37fae */ /* 0x0003e2000b141d46 */
[----:B------:R-:W-:-:S05]  /*3e40*/  IADD3.X R5, RZ, R0, R69, P2, P0 ;  /* 0x00000000ff057210 */ /* 0x000fca00017e0445 */
[----:B------:R1:W-:Y:S04]  /*3e50*/  LDGSTS.E.BYPASS.LTC128B.128.ZFILL [R227+0xf100], [R4.64], P5 ;  /* 0x0f10000004e37fae */ /* 0x0003e8000a941d46 */
.L_x_76:
[----:B---34-:R-:W-:Y:S05]  /*3e60*/  BSYNC B0 ;  /* 0x0000000000007941 */ /* 0x018fea0003800000 */
.L_x_75:
[----:B-1----:R-:W3:Y:S04]  /*3e70*/  LDL R3, [R1+0x4c] ;  /* 0x00004c0001037983 */ /* 0x002ee80000100800 */
[----:B------:R-:W3:Y:S04]  /*3e80*/  LDL R2, [R1+0xcc] ;  /* 0x0000cc0001027983 */ /* 0x000ee80000100800 */
[----:B--2---:R-:W2:Y:S01]  /*3e90*/  LDL R5, [R1+0x3c] ;  /* 0x00003c0001057983 */ /* 0x004ea20000100800 */
[----:B------:R-:W-:-:S03]  /*3ea0*/  MOV R0, 0xffffff80 ;  /* 0xffffff8000007802 */ /* 0x000fc60000000f00 */
[----:B------:R-:W0:Y:S02]  /*3eb0*/  LDGDEPBAR ;  /* 0x00000000000079af */ /* 0x000e240000000000 */
[----:B------:R-:W-:Y:S01]  /*3ec0*/  IMAD R0, R70, R0, 0x1 ;  /* 0x0000000146007424 */ /* 0x000fe200078e0200 */
[----:B---3--:R-:W-:Y:S02]  /*3ed0*/  IADD3 R4, R2, R3, RZ ;  /* 0x0000000302047210 */ /* 0x008fe40007ffe0ff */
[----:B------:R-:W-:Y:S02]  /*3ee0*/  MOV R3, c[0x0][0x2ac] ;  /* 0x0000ab0000037a02 */ /* 0x000fe40000000f00 */
[----:B--2---:R-:W-:Y:S01]  /*3ef0*/  IADD3 R6, -R5, R157, RZ ;  /* 0x0000009d05067210 */ /* 0x004fe20007ffe1ff */
[----:B------:R-:W-:Y:S01]  /*3f00*/  @P4 IMAD.HI.U32 R2, R4, c[0x0][0x2c8], RZ ;  /* 0x0000b20004024a27 */ /* 0x000fe200078e00ff */
[----:B------:R1:W-:Y:S03]  /*3f10*/  STL [R1+0x8], R4 ;  /* 0x0000080401007387 */ /* 0x0003e60000100800 */
[----:B------:R-:W-:-:S05]  /*3f20*/  IMAD R0, R3, c[0x0][0x1d0], R0 ;  /* 0x0000740003007a24 */ /* 0x000fca00078e0200 */
[----:B------:R-:W-:Y:S02]  /*3f30*/  IADD3 R5, R0, -c[0x0][0x168], -R5 ;  /* 0x80005a0000057a10 */ /* 0x000fe40007ffe805 */
[----:B-1----:R-:W-:Y:S01]  /*3f40*/  @P4 SHF.R.U32.HI R4, RZ, c[0x0][0x2cc], R2 ;  /* 0x0000b300ff044a19 */ /* 0x002fe20000011602 */
[----:B------:R-:W-:Y:S05]  /*3f50*/  BRA.DIV ~URZ, `(.L_x_79) ;  /* 0x0000dae27f007947 */ /* 0x000fea000b800000 */
[----:B------:R1:W2:Y:S02]  /*3f60*/  SHFL.IDX PT, R52, R4, RZ, 0x1c1f ;  /* 0x001c1fff04347589 */ /* 0x0002a400000e0000 */
.L_x_117:
[----:B--2---:R-:W-:-:S05]  /*3f70*/  IMAD.IADD R0, R5, 0x1, R52 ;  /* 0x0000000105007824 */ /* 0x004fca00078e0234 */
[----:B------:R-:W-:-:S04]  /*3f80*/  IMNMX R0, R6, R0, PT ;  /* 0x0000000006007217 */ /* 0x000fc80003800200 */
[C---:B------:R-:W-:Y:S02]  /*3f90*/  ISETP.GT.AND P6, PT, R0.reuse, RZ, PT ;  /* 0x000000ff0000720c */ /* 0x040fe40003fc4270 */
[C---:B------:R-:W-:Y:S02]  /*3fa0*/  ISETP.GT.AND P5, PT, R0.reuse, 0x1, PT ;  /* 0x000000010000780c */ /* 0x040fe40003fa4270 */
[C---:B------:R-:W-:Y:S02]  /*3fb0*/  ISETP.GT.AND P2, PT, R0.reuse, 0x8, PT ;  /* 0x000000080000780c */ /* 0x040fe40003f44270 */
[----:B------:R-:W-:Y:S02]  /*3fc0*/  ISETP.GT.AND P0, PT, R0, 0x9, PT ;  /* 0x000000090000780c */ /* 0x000fe40003f04270 */
[----:B------:R-:W-:Y:S02]  /*3fd0*/  FSEL R7, R125, -INF , P6 ;  /* 0xff8000007d077808 */ /* 0x000fe40003000000 */
[----:B------:R-:W-:-:S02]  /*3fe0*/  FSEL R9, R124, -INF , P5 ;  /* 0xff8000007c097808 */ /* 0x000fc40002800000 */
[----:B------:R-:W-:Y:S02]  /*3ff0*/  FSEL R11, R103, -INF , P2 ;  /* 0xff800000670b7808 */ /* 0x000fe40001000000 */
[----:B------:R-:W-:Y:S02]  /*4000*/  FSEL R13, R102, -INF , P0 ;  /* 0xff800000660d7808 */ /* 0x000fe40000000000 */
[C---:B------:R-:W-:Y:S02]  /*4010*/  ISETP.GT.AND P6, PT, R0.reuse, 0x10, PT ;  /* 0x000000100000780c */ /* 0x040fe40003fc4270 */
[C---:B------:R-:W-:Y:S02]  /*4020*/  ISETP.GT.AND P5, PT, R0.reuse, 0x11, PT ;  /* 0x000000110000780c */ /* 0x040fe40003fa4270 */
[C---:B------:R-:W-:Y:S02]  /*4030*/  ISETP.GT.AND P2, PT, R0.reuse, 0x18, PT ;  /* 0x000000180000780c */ /* 0x040fe40003f44270 */
[----:B------:R-:W-:-:S02]  /*4040*/  ISETP.GT.AND P0, PT, R0, 0x19, PT ;  /* 0x000000190000780c */ /* 0x000fc40003f04270 */
[----:B------:R-:W-:Y:S02]  /*4050*/  FSEL R16, R101, -INF , P6 ;  /* 0xff80000065107808 */ /* 0x000fe40003000000 */
[----:B------:R-:W-:Y:S02]  /*4060*/  FSEL R17, R100, -INF , P5 ;  /* 0xff80000064117808 */ /* 0x000fe40002800000 */
[----:B------:R-:W-:Y:S02]  /*4070*/  FSEL R18, R92, -INF , P2 ;  /* 0xff8000005c127808 */ /* 0x000fe40001000000 */
[----:B------:R-:W-:Y:S02]  /*4080*/  FSEL R21, R86, -INF , P0 ;  /* 0xff80000056157808 */ /* 0x000fe40000000000 */
[C---:B------:R-:W-:Y:S02]  /*4090*/  ISETP.GT.AND P6, PT, R0.reuse, 0x20, PT ;  /* 0x000000200000780c */ /* 0x040fe40003fc4270 */
[----:B------:R-:W-:-:S02]  /*40a0*/  ISETP.GT.AND P5, PT, R0, 0x21, PT ;  /* 0x000000210000780c */ /* 0x000fc40003fa4270 */
[C---:B------:R-:W-:Y:S02]  /*40b0*/  ISETP.GT.AND P2, PT, R0.reuse, 0x28, PT ;  /* 0x000000280000780c */ /* 0x040fe40003f44270 */
[----:B------:R-:W-:Y:S02]  /*40c0*/  ISETP.GT.AND P0, PT, R0, 0x29, PT ;  /* 0x000000290000780c */ /* 0x000fe40003f04270 */
[----:B------:R-:W-:Y:S02]  /*40d0*/  FSEL R69, R85, -INF , P6 ;  /* 0xff80000055457808 */ /* 0x000fe40003000000 */
[----:B------:R-:W-:Y:S02]  /*40e0*/  FSEL R70, R84, -INF , P5 ;  /* 0xff80000054467808 */ /* 0x000fe40002800000 */
[----:B------:R-:W-:Y:S02]  /*40f0*/  FSEL R108, R80, -INF , P2 ;  /* 0xff800000506c7808 */ /* 0x000fe40001000000 */
[----:B------:R-:W-:-:S02]  /*4100*/  FSEL R109, R78, -INF , P0 ;  /* 0xff8000004e6d7808 */ /* 0x000fc40000000000 */
[C---:B------:R-:W-:Y:S02]  /*4110*/  ISETP.GT.AND P6, PT, R0.reuse, 0x30, PT ;  /* 0x000000300000780c */ /* 0x040fe40003fc4270 */
        /* <DEDUP_REMOVED lines=38> */
[----:B------:R-:W-:Y:S01]  /*4380*/  FSEL R167, R14, -INF , P0 ;  /* 0xff8000000ea77808 */ /* 0x000fe20000000000 */
[----:B------:R-:W-:Y:S05]  /*4390*/  BRA.DIV ~URZ, `(.L_x_80) ;  /* 0x0000d7027f007947 */ /* 0x000fea000b800000 */
[----:B------:R-:W2:Y:S01]  /*43a0*/  SHFL.IDX PT, R0, R4, 0x1, 0x1c1f ;  /* 0x003c1f0004007f89 */ /* 0x000ea200000e0000 */
[----:B------:R-:W-:-:S04]  /*43b0*/  FMNMX.FTZ R2, R7, R9, !PT ;  /* 0x0000000907027209 */ /* 0x000fc80007810000 */
[----:B------:R-:W-:-:S04]  /*43c0*/  FMNMX.FTZ R2, R11, R2, !PT ;  /* 0x000000020b027209 */ /* 0x000fc80007810000 */
[----:B------:R-:W-:-:S04]  /*43d0*/  FMNMX.FTZ R2, R13, R2, !PT ;  /* 0x000000020d027209 */ /* 0x000fc80007810000 */
[----:B------:R-:W-:-:S04]  /*43e0*/  FMNMX.FTZ R2, R16, R2, !PT ;  /* 0x0000000210027209 */ /* 0x000fc80007810000 */
[----:B------:R-:W-:-:S04]  /*43f0*/  FMNMX.FTZ R2, R17, R2, !PT ;  /* 0x0000000211027209 */ /* 0x000fc80007810000 */
[----:B------:R-:W-:Y:S01]  /*4400*/  FMNMX.FTZ R2, R18, R2, !PT ;  /* 0x0000000212027209 */ /* 0x000fe20007810000 */
[----:B--2---:R-:W-:-:S03]  /*4410*/  IMAD.IADD R0, R5, 0x1, R0 ;  /* 0x0000000105007824 */ /* 0x004fc600078e0200 */
[----:B------:R-:W-:Y:S02]  /*4420*/  FMNMX.FTZ R2, R21, R2, !PT ;  /* 0x0000000215027209 */ /* 0x000fe40007810000 */
[----:B------:R-:W-:Y:S02]  /*4430*/  IMNMX R0, R6, R0, PT ;  /* 0x0000000006007217 */ /* 0x000fe40003800200 */
[----:B------:R-:W-:Y:S02]  /*4440*/  FMNMX.FTZ R2, R69, R2, !PT ;  /* 0x0000000245027209 */ /* 0x000fe40007810000 */
[C---:B------:R-:W-:Y:S02]  /*4450*/  ISETP.GT.AND P5, PT, R0.reuse, RZ, PT ;  /* 0x000000ff0000720c */ /* 0x040fe40003fa4270 */
[C---:B------:R-:W-:Y:S02]  /*4460*/  ISETP.GT.AND P2, PT, R0.reuse, 0x1, PT ;  /* 0x000000010000780c */ /* 0x040fe40003f44270 */
[----:B------:R-:W-:-:S02]  /*4470*/  ISETP.GT.AND P0, PT, R0, 0x8, PT ;  /* 0x000000080000780c */ /* 0x000fc40003f04270 */
[----:B------:R-:W-:Y:S02]  /*4480*/  FSEL R5, R129, -INF , P5 ;  /* 0xff80000081057808 */ /* 0x000fe40002800000 */
[----:B------:R-:W-:Y:S02]  /*4490*/  FSEL R8, R128, -INF , P2 ;  /* 0xff80000080087808 */ /* 0x000fe40001000000 */
[----:B------:R-:W-:Y:S02]  /*44a0*/  ISETP.GT.AND P2, PT, R0, 0x9, PT ;  /* 0x000000090000780c */ /* 0x000fe40003f44270 */
[----:B------:R-:W-:Y:S02]  /*44b0*/  FSEL R10, R126, -INF , P0 ;  /* 0xff8000007e0a7808 */ /* 0x000fe40000000000 */
[----:B------:R-:W-:Y:S02]  /*44c0*/  FMNMX.FTZ R3, R5, R8, !PT ;  /* 0x0000000805037209 */ /* 0x000fe40007810000 */
[----:B------:R-:W-:-:S02]  /*44d0*/  ISETP.GT.AND P0, PT, R0, 0x10, PT ;  /* 0x000000100000780c */ /* 0x000fc40003f04270 */
[----:B------:R-:W-:Y:S02]  /*44e0*/  FSEL R15, R127, -INF , P2 ;  /* 0xff8000007f0f7808 */ /* 0x000fe40001000000 */
[----:B------:R-:W-:Y:S02]  /*44f0*/  FMNMX.FTZ R3, R10, R3, !PT ;  /* 0x000000030a037209 */ /* 0x000fe40007810000 */
[----:B------:R-:W-:Y:S02]  /*4500*/  ISETP.GT.AND P2, PT, R0, 0x11, PT ;  /* 0x000000110000780c */ /* 0x000fe40003f44270 */
[----:B------:R-:W-:Y:S02]  /*4510*/  FSEL R14, R94, -INF , P0 ;  /* 0xff8000005e0e7808 */ /* 0x000fe40000000000 */
[----:B------:R-:W-:Y:S02]  /*4520*/  FMNMX.FTZ R3, R15, R3, !PT ;  /* 0x000000030f037209 */ /* 0x000fe40007810000 */
[----:B------:R-:W-:-:S02]  /*4530*/  ISETP.GT.AND P0, PT, R0, 0x18, PT ;  /* 0x000000180000780c */ /* 0x000fc40003f04270 */
[----:B------:R-:W-:Y:S02]  /*4540*/  FSEL R19, R93, -INF , P2 ;  /* 0xff8000005d137808 */ /* 0x000fe40001000000 */
[----:B------:R-:W-:Y:S02]  /*4550*/  FMNMX.FTZ R3, R14, R3, !PT ;  /* 0x000000030e037209 */ /* 0x000fe40007810000 */
[C---:B------:R-:W-:Y:S02]  /*4560*/  ISETP.GT.AND P2, PT, R0.reuse, 0x19, PT ;  /* 0x000000190000780c */ /* 0x040fe40003f44270 */
        /* <DEDUP_REMOVED lines=8> */
[----:B------:R-:W-:-:S02]  /*45f0*/  FMNMX.FTZ R2, R70, R2, !PT ;  /* 0x0000000246027209 */ /* 0x000fc40007810000 */
[----:B------:R-:W-:Y:S02]  /*4600*/  ISETP.GT.AND P0, PT, R0, 0x28, PT ;  /* 0x000000280000780c */ /* 0x000fe40003f04270 */
[----:B------:R-:W-:Y:S02]  /*4610*/  FSEL R58, R83, -INF , P2 ;  /* 0xff800000533a7808 */ /* 0x000fe40001000000 */
[----:B------:R-:W-:Y:S02]  /*4620*/  FMNMX.FTZ R3, R59, R3, !PT ;  /* 0x000000033b037209 */ /* 0x000fe40007810000 */
[----:B------:R-:W-:Y:S02]  /*4630*/  FMNMX.FTZ R2, R108, R2, !PT ;  /* 0x000000026c027209 */ /* 0x000fe40007810000 */
[----:B------:R-:W-:Y:S02]  /*4640*/  ISETP.GT.AND P2, PT, R0, 0x29, PT ;  /* 0x000000290000780c */ /* 0x000fe40003f44270 */
[----:B------:R-:W-:-:S02]  /*4650*/  FSEL R57, R82, -INF , P0 ;  /* 0xff80000052397808 */ /* 0x000fc40000000000 */
[----:B------:R-:W-:Y:S02]  /*4660*/  FMNMX.FTZ R3, R58, R3, !PT ;  /* 0x000000033a037209 */ /* 0x000fe40007810000 */
        /* <DEDUP_REMOVED lines=17> */
[C---:B------:R-:W-:Y:S02]  /*4780*/  ISETP.GT.AND P0, PT, R0.reuse, 0x40, PT ;  /* 0x000000400000780c */ /* 0x040fe40003f04270 */
        /* <DEDUP_REMOVED lines=63> */
[----:B------:R-:W-:Y:S02]  /*4b80*/  FSEL R171, R26, -INF , P2 ;  /* 0xff8000001aab7808 */ /* 0x000fe40001000000 */
[----:B------:R-:W-:-:S02]  /*4b90*/  FMNMX.FTZ R2, R166, R3, !PT ;  /* 0x00000003a6027209 */ /* 0x000fc40007810000 */
[----:B------:R-:W2:Y:S02]  /*4ba0*/  SHFL.BFLY PT, R3, R0, 0x2, 0x1f ;  /* 0x0c401f0000037f89 */ /* 0x000ea400000e0000 */
[----:B------:R-:W-:-:S05]  /*4bb0*/  FMNMX.FTZ R2, R171, R2, !PT ;  /* 0x00000002ab027209 */ /* 0x000fca0007810000 */
[----:B------:R-:W3:Y:S01]  /*4bc0*/  SHFL.BFLY PT, R12, R2, 0x2, 0x1f ;  /* 0x0c401f00020c7f89 */ /* 0x000ee200000e0000 */
[----:B--2---:R-:W-:-:S05]  /*4bd0*/  FMNMX.FTZ R0, R3, R0, !PT ;  /* 0x0000000003007209 */ /* 0x004fca0007810000 */
[----:B------:R-:W2:Y:S01]  /*4be0*/  SHFL.BFLY PT, R68, R0, 0x1, 0x1f ;  /* 0x0c201f0000447f89 */ /* 0x000ea200000e0000 */
[----:B---3--:R-:W-:-:S05]  /*4bf0*/  FMNMX.FTZ R12, R2, R12, !PT ;  /* 0x0000000c020c7209 */ /* 0x008fca0007810000 */
[----:B------:R3:W4:Y:S01]  /*4c00*/  SHFL.BFLY PT, R3, R12, 0x1, 0x1f ;  /* 0x0c201f000c037f89 */ /* 0x00072200000e0000 */
[----:B--2---:R-:W-:-:S05]  /*4c10*/  FMNMX.FTZ R68, R0, R68, !PT ;  /* 0x0000004400447209 */ /* 0x004fca0007810000 */
.L_x_118:
[C---:B------:R-:W-:Y:S01]  /*4c20*/  FMUL.FTZ R2, R68.reuse, c[0x0][0x2d0] ;  /* 0x0000b40044027a20 */ /* 0x040fe20000410000 */
[----:B------:R-:W-:Y:S01]  /*4c30*/  FSETP.NEU.FTZ.AND P0, PT, R68, -INF , PT ;  /* 0xff8000004400780b */ /* 0x000fe20003f1d000 */
[----:B------:R-:W2:Y:S03]  /*4c40*/  LDL R235, [R1+0x4c] ;  /* 0x00004c0001eb7983 */ /* 0x000ea60000100800 */
[----:B------:R-:W-:Y:S01]  /*4c50*/  FSEL R2, R2, RZ, P0 ;  /* 0x000000ff02027208 */ /* 0x000fe20000000000 */
[----:B------:R-:W5:Y:S01]  /*4c60*/  LDL R234, [R1+0x4] ;  /* 0x0000040001ea7983 */ /* 0x000f620000100800 */
[----:B---34-:R-:W-:Y:S01]  /*4c70*/  FMNMX.FTZ R12, R3, R12, !PT ;  /* 0x0000000c030c7209 */ /* 0x018fe20007810000 */
[----:B------:R-:W-:Y:S01]  /*4c80*/  WARPSYNC 0xffffffff ;  /* 0xffffffff00007948 */ /* 0x000fe20003800000 */
[----:B------:R-:W-:Y:S01]  /*4c90*/  IADD3 R232, R232, -0x2, RZ ;  /* 0xfffffffee8e87810 */ /* 0x000fe20007ffe0ff */
[--C-:B------:R-:W-:Y:S01]  /*4ca0*/  FFMA.FTZ R0, R7, c[0x0][0x2d0], -R2.reuse ;  /* 0x0000b40007007a23 */ /* 0x100fe20000010802 */
[----:B------:R-:W-:Y:S01]  /*4cb0*/  FSETP.NEU.FTZ.AND P0, PT, R12, -INF , PT ;  /* 0xff8000000c00780b */ /* 0x000fe20003f1d000 */
[--C-:B------:R-:W-:Y:S01]  /*4cc0*/  FFMA.FTZ R3, R17, c[0x0][0x2d0], -R2.reuse ;  /* 0x0000b40011037a23 */ /* 0x100fe20000010802 */
[----:B------:R-:W-:Y:S01]  /*4cd0*/  LDSM.16.MT88.4 R36, [R204] ;  /* 0x00000000cc24783b */ /* 0x000fe20000004200 */
[----:B------:R3:W-:Y:S03]  /*4ce0*/  MUFU.EX2 R61, R0 ;  /* 0x00000000003d7308 */ /* 0x0007e60000000800 */
[----:B------:R-:W-:Y:S04]  /*4cf0*/  LDSM.16.MT88.4 R28, [R202+0x800] ;  /* 0x00080000ca1c783b */ /* 0x000fe80000004200 */
[----:B------:R-:W-:Y:S01]  /*4d00*/  LDSM.16.MT88.4 R40, [R203] ;  /* 0x00000000cb28783b */ /* 0x000fe20000004200 */
[----:B------:R4:W-:Y:S03]  /*4d10*/  MUFU.EX2 R73, R3 ;  /* 0x0000000300497308 */ /* 0x0009e60000000800 */
[----:B------:R-:W-:Y:S04]  /*4d20*/  LDSM.16.MT88.4 R52, [R204+0x800] ;  /* 0x00080000cc34783b */ /* 0x000fe80000004200 */
[----:B------:R-:W-:Y:S01]  /*4d30*/  LDSM.16.MT88.4 R48, [R215] ;  /* 0x00000000d730783b */ /* 0x000fe20000004200 */
[----:B---3--:R-:W-:-:S03]  /*4d40*/  FFMA.FTZ R0, R9, c[0x0][0x2d0], -R2 ;  /* 0x0000b40009007a23 */ /* 0x008fc60000010802 */
[----:B------:R-:W-:Y:S01]  /*4d50*/  LDSM.16.MT88.4 R44, [R205+0x800] ;  /* 0x00080000cd2c783b */ /* 0x000fe20000004200 */
[----:B------:R3:W1:Y:S01]  /*4d60*/  MUFU.EX2 R60, R0 ;  /* 0x00000000003c7308 */ /* 0x0006620000000800 */
[----:B----4-:R-:W-:-:S07]  /*4d70*/  FFMA.FTZ R3, R18, c[0x0][0x2d0], -R2 ;  /* 0x0000b40012037a23 */ /* 0x010fce0000010802 */
[----:B------:R-:W-:Y:S01]  /*4d80*/  MUFU.EX2 R75, R3 ;  /* 0x00000003004b7308 */ /* 0x000fe20000000800 */
[----:B---3--:R-:W-:-:S07]  /*4d90*/  FFMA.FTZ R0, R11, c[0x0][0x2d0], -R2 ;  /* 0x0000b4000b007a23 */ /* 0x008fce0000010802 */
[----:B------:R3:W-:Y:S02]  /*4da0*/  MUFU.EX2 R66, R0 ;  /* 0x0000000000427308 */ /* 0x0007e40000000800 */
[----:B---3--:R-:W-:-:S06]  /*4db0*/  FFMA.FTZ R0, R13, c[0x0][0x2d0], -R2 ;  /* 0x0000b4000d007a23 */ /* 0x008fcc0000010802 */
[----:B------:R3:W4:Y:S02]  /*4dc0*/  MUFU.EX2 R67, R0 ;  /* 0x0000000000437308 */ /* 0x0007240000000800 */
[----:B---3--:R-:W-:-:S06]  /*4dd0*/  FFMA.FTZ R0, R16, c[0x0][0x2d0], -R2 ;  /* 0x0000b40010007a23 */ /* 0x008fcc0000010802 */
[----:B------:R3:W-:Y:S02]  /*4de0*/  MUFU.EX2 R74, R0 ;  /* 0x00000000004a7308 */ /* 0x0007e40000000800 */
[----:B---3--:R-:W-:-:S05]  /*4df0*/  FMUL.FTZ R0, R12, c[0x0][0x2d0] ;  /* 0x0000b4000c007a20 */ /* 0x008fca0000410000 */
[----:B------:R-:W-:-:S05]  /*4e00*/  FSEL R0, R0, RZ, P0 ;  /* 0x000000ff00007208 */ /* 0x000fca0000000000 */
[--C-:B------:R-:W-:Y:S02]  /*4e10*/  FFMA.FTZ R3, R5, c[0x0][0x2d0], -R0.reuse ;  /* 0x0000b40005037a23 */ /* 0x100fe40000010800 */
[----:B-1----:R-:W1:Y:S02]  /*4e20*/  LDSM.16.MT88.4 R4, [R202] ;  /* 0x00000000ca04783b */ /* 0x002e640000004200 */
[----:B------:R3:W-:Y:S02]  /*4e30*/  MUFU.EX2 R64, R3 ;  /* 0x0000000300407308 */ /* 0x0007e40000000800 */
[----:B---3--:R-:W-:Y:S01]  /*4e40*/  FFMA.FTZ R3, R8, c[0x0][0x2d0], -R0 ;  /* 0x0000b40008037a23 */ /* 0x008fe20000010800 */
[----:B------:R-:W-:-:S05]  /*4e50*/  F2FP.BF16.PACK_AB R8, R60, R61 ;  /* 0x0000003d3c08723e */ /* 0x000fca00000010ff */
[----:B------:R3:W1:Y:S02]  /*4e60*/  MUFU.EX2 R13, R3 ;  /* 0x00000003000d7308 */ /* 0x0006640000000800 */
[----:B---3--:R-:W-:Y:S01]  /*4e70*/  FFMA.FTZ R3, R10, c[0x0][0x2d0], -R0 ;  /* 0x0000b4000a037a23 */ /* 0x008fe20000010800 */
[----:B----4-:R-:W-:Y:S02]  /*4e80*/  F2FP.BF16.PACK_AB R10, R67, R66 ;  /* 0x00000042430a723e */ /* 0x010fe400000010ff */
[----:B-1----:R-:W-:-:S03]  /*4e90*/  F2FP.BF16.PACK_AB R9, R13, R64 ;  /* 0x000000400d09723e */ /* 0x002fc600000010ff */
[----:B------:R1:W3:Y:S01]  /*4ea0*/  MUFU.EX2 R65, R3 ;  /* 0x0000000300417308 */ /* 0x0002e20000000800 */
[----:B------:R-:W-:Y:S02]  /*4eb0*/  FADD.FTZ R13, R64, R13 ;  /* 0x0000000d400d7221 */ /* 0x000fe40000010000 */
[----:B-1----:R-:W-:Y:S02]  /*4ec0*/  FFMA.FTZ R3, R15, c[0x0][0x2d0], -R0 ;  /* 0x0000b4000f037a23 */ /* 0x002fe40000010800 */
[----:B---3--:R-:W-:-:S03]  /*4ed0*/  FADD.FTZ R13, R65, R13 ;  /* 0x0000000d410d7221 */ /* 0x008fc60000010000 */
[----:B------:R1:W3:Y:S02]  /*4ee0*/  MUFU.EX2 R15, R3 ;  /* 0x00000003000f7308 */ /* 0x0002e40000000800 */
[----:B-1----:R-:W-:Y:S01]  /*4ef0*/  FFMA.FTZ R3, R21, c[0x0][0x2d0], -R2 ;  /* 0x0000b40015037a23 */ /* 0x002fe20000010802 */
[C---:B---3--:R-:W-:Y:S01]  /*4f00*/  F2FP.BF16.PACK_AB R11, R15.reuse, R65 ;  /* 0x000000410f0b723e */ /* 0x048fe200000010ff */
[----:B------:R-:W-:-:S04]  /*4f10*/  FADD.FTZ R13, R15, R13 ;  /* 0x0000000d0f0d7221 */ /* 0x000fc80000010000 */
[----:B------:R1:W-:Y:S02]  /*4f20*/  MUFU.EX2 R230, R3 ;  /* 0x0000000300e67308 */ /* 0x0003e40000000800 */
[----:B------:R-:W-:Y:S07]  /*4f30*/  HMMA.16816.F32.BF16 R24, R8, R4, RZ ;  /* 0x000000040818723c */ /* 0x000fee00000418ff */
[----:B------:R-:W-:Y:S01]  /*4f40*/  F2FP.BF16.PACK_AB R4, R73, R74 ;  /* 0x0000004a4904723e */ /* 0x000fe200000010ff */
[----:B-1----:R-:W-:-:S04]  /*4f50*/  FFMA.FTZ R3, R14, c[0x0][0x2d0], -R0 ;  /* 0x0000b4000e037a23 */ /* 0x002fc80000010800 */
[----:B------:R1:W3:Y:S02]  /*4f60*/  MUFU.EX2 R14, R3 ;  /* 0x00000003000e7308 */ /* 0x0002e40000000800 */
[----:B-1----:R-:W-:Y:S02]  /*4f70*/  FFMA.FTZ R3, R19, c[0x0][0x2d0], -R0 ;  /* 0x0000b40013037a23 */ /* 0x002fe40000010800 */
[----:B------:R-:W-:Y:S01]  /*4f80*/  HMMA.16816.F32.BF16 R16, R8, R36, RZ ;  /* 0x000000240810723c */ /* 0x000fe200000418ff */
[----:B---3--:R-:W-:-:S03]  /*4f90*/  FADD.FTZ R13, R14, R13 ;  /* 0x0000000d0e0d7221 */ /* 0x008fc60000010000 */
[----:B------:R1:W3:Y:S02]  /*4fa0*/  MUFU.EX2 R72, R3 ;  /* 0x0000000300487308 */ /* 0x0002e40000000800 */
[----:B-1----:R-:W-:Y:S01]  /*4fb0*/  FFMA.FTZ R3, R20, c[0x0][0x2d0], -R0 ;  /* 0x0000b40014037a23 */ /* 0x002fe20000010800 */
[C---:B---3--:R-:W-:Y:S01]  /*4fc0*/  F2FP.BF16.PACK_AB R5, R72.reuse, R14 ;  /* 0x0000000e4805723e */ /* 0x048fe200000010ff */
[----:B------:R-:W-:Y:S01]  /*4fd0*/  HMMA.16816.F32.BF16 R20, R8, R6, RZ ;  /* 0x000000060814723c */ /* 0x000fe200000418ff */
[----:B------:R-:W-:-:S03]  /*4fe0*/  FADD.FTZ R13, R72, R13 ;  /* 0x0000000d480d7221 */ /* 0x000fc60000010000 */
[----:B------:R1:W-:Y:S03]  /*4ff0*/  MUFU.EX2 R229, R3 ;  /* 0x0000000300e57308 */ /* 0x0003e60000000800 */
[----:B------:R-:W-:Y:S01]  /*5000*/  F2FP.BF16.PACK_AB R6, R230, R75 ;  /* 0x0000004be606723e */ /* 0x000fe200000010ff */
[----:B-1----:R-:W-:Y:S02]  /*5010*/  FFMA.FTZ R3, R32, c[0x0][0x2d0], -R0 ;  /* 0x0000b40020037a23 */ /* 0x002fe40000010800 */
[----:B------:R-:W1:Y:S02]  /*5020*/  LDSM.16.MT88.4 R32, [R203+0x800] ;  /* 0x00080000cb20783b */ /* 0x000e640000004200 */
[----:B------:R-:W3:Y:S02]  /*5030*/  MUFU.EX2 R228, R3 ;  /* 0x0000000300e47308 */ /* 0x000ee40000000800 */
[----:B---3--:R-:W-:Y:S01]  /*5040*/  F2FP.BF16.PACK_AB R7, R228, R229 ;  /* 0x000000e5e407723e */ /* 0x008fe200000010ff */
[----:B------:R-:W-:-:S04]  /*5050*/  FADD.FTZ R3, R61, R60 ;  /* 0x0000003c3d037221 */ /* 0x000fc80000010000 */
[----:B------:R-:W-:Y:S02]  /*5060*/  FADD.FTZ R3, R66, R3 ;  /* 0x0000000342037221 */ /* 0x000fe40000010000 */
[----:B------:R-:W-:Y:S02]  /*5070*/  HMMA.16816.F32.BF16 R116, R4, R28, R24 ;  /* 0x0000001c0474723c */ /* 0x000fe40000041818 */
[----:B------:R-:W-:-:S04]  /*5080*/  FADD.FTZ R3, R67, R3 ;  /* 0x0000000343037221 */ /* 0x000fc80000010000 */
[----:B------:R-:W-:Y:S02]  /*5090*/  FADD.FTZ R3, R74, R3 ;  /* 0x000000034a037221 */ /* 0x000fe40000010000 */
[----:B------:R-:W-:Y:S02]  /*50a0*/  HMMA.16816.F32.BF16 R104, R4, R30, R20 ;  /* 0x0000001e0468723c */ /* 0x000fe40000041814 */
[----:B------:R-:W-:-:S04]  /*50b0*/  FADD.FTZ R3, R73, R3 ;  /* 0x0000000349037221 */ /* 0x000fc80000010000 */
[----:B------:R-:W-:Y:S02]  /*50c0*/  FADD.FTZ R14, R75, R3 ;  /* 0x000000034b0e7221 */ /* 0x000fe40000010000 */
[----:B------:R-:W-:Y:S01]  /*50d0*/  HMMA.16816.F32.BF16 R28, R8, R38, RZ ;  /* 0x00000026081c723c */ /* 0x000fe200000418ff */
[----:B------:R-:W3:Y:S01]  /*50e0*/  LDSM.16.MT88.4 R36, [R202+0x4000] ;  /* 0x00400000ca24783b */ /* 0x000ee20000004200 */
[----:B------:R-:W-:-:S04]  /*50f0*/  FFMA.FTZ R3, R69, c[0x0][0x2d0], -R2 ;  /* 0x0000b40045037a23 */ /* 0x000fc80000010802 */
[----:B------:R4:W-:Y:S02]  /*5100*/  MUFU.EX2 R15, R3 ;  /* 0x00000003000f7308 */ /* 0x0009e40000000800 */
[----:B------:R-:W-:Y:S08]  /*5110*/  HMMA.16816.F32.BF16 R24, R8, R40, RZ ;  /* 0x000000280818723c */ /* 0x000ff000000418ff */
[----:B------:R-:W-:Y:S01]  /*5120*/  HMMA.16816.F32.BF16 R112, R4, R52, R16 ;  /* 0x000000340470723c */ /* 0x000fe20000041810 */
[----:B----4-:R-:W-:-:S07]  /*5130*/  FFMA.FTZ R3, R70, c[0x0][0x2d0], -R2 ;  /* 0x0000b40046037a23 */ /* 0x010fce0000010802 */
[----:B------:R-:W-:Y:S01]  /*5140*/  HMMA.16816.F32.BF16 R16, R8, R48, RZ ;  /* 0x000000300810723c */ /* 0x000fe200000418ff */
[----:B------:R4:W2:Y:S07]  /*5150*/  MUFU.EX2 R172, R3 ;  /* 0x0000000300ac7308 */ /* 0x0008ae0000000800 */
[----:B-1----:R-:W-:Y:S01]  /*5160*/  HMMA.16816.F32.BF16 R100, R4, R32, R24 ;  /* 0x000000200464723c */ /* 0x002fe20000041818 */
[----:B------:R-:W1:Y:S07]  /*5170*/  LDSM.16.MT88.4 R24, [R202+0x4800] ;  /* 0x00480000ca18783b */ /* 0x000e6e0000004200 */
[----:B------:R-:W-:Y:S01]  /*5180*/  HMMA.16816.F32.BF16 R20, R8, R42, RZ ;  /* 0x0000002a0814723c */ /* 0x000fe200000418ff */
[----:B----4-:R-:W-:-:S04]  /*5190*/  FFMA.FTZ R3, R108, c[0x0][0x2d0], -R2 ;  /* 0x0000b4006c037a23 */ /* 0x010fc80000010802 */
[----:B------:R4:W-:Y:S03]  /*51a0*/  MUFU.EX2 R108, R3 ;  /* 0x00000003006c7308 */ /* 0x0009e60000000800 */
[----:B------:R-:W-:Y:S08]  /*51b0*/  HMMA.16816.F32.BF16 R96, R4, R44, R16 ;  /* 0x0000002c0460723c */ /* 0x000ff00000041810 */
[----:B---3--:R-:W-:Y:S01]  /*51c0*/  HMMA.16816.F32.BF16 R16, R8, R36, RZ ;  /* 0x000000240810723c */ /* 0x008fe200000418ff */
[----:B----4-:R-:W-:-:S07]  /*51d0*/  FFMA.FTZ R3, R109, c[0x0][0x2d0], -R2 ;  /* 0x0000b4006d037a23 */ /* 0x010fce0000010802 */
[C---:B------:R-:W-:Y:S01]  /*51e0*/  HMMA.16816.F32.BF16 R84, R4.reuse, R34, R20 ;  /* 0x000000220454723c */ /* 0x040fe20000041814 */
[----:B------:R3:W4:Y:S07]  /*51f0*/  MUFU.EX2 R173, R3 ;  /* 0x0000000300ad7308 */ /* 0x00072e0000000800 */
[----:B------:R-:W-:Y:S01]  /*5200*/  HMMA.16816.F32.BF16 R92, R4, R54, R28 ;  /* 0x00000036045c723c */ /* 0x000fe2000004181c */
[----:B------:R-:W2:Y:S07]  /*5210*/  LDSM.16.MT88.4 R28, [R204+0x4000] ;  /* 0x00400000cc1c783b */ /* 0x000eae0000004200 */
[----:B------:R-:W-:Y:S01]  /*5220*/  HMMA.16816.F32.BF16 R20, R8, R50, RZ ;  /* 0x000000320814723c */ /* 0x000fe200000418ff */
[----:B---3--:R-:W-:-:S04]  /*5230*/  FFMA.FTZ R3, R59, c[0x0][0x2d0], -R0 ;  /* 0x0000b4003b037a23 */ /* 0x008fc80000010800 */
[----:B------:R3:W-:Y:S03]  /*5240*/  MUFU.EX2 R70, R3 ;  /* 0x0000000300467308 */ /* 0x0007e60000000800 */
[----:B-1----:R-:W-:Y:S08]  /*5250*/  HMMA.16816.F32.BF16 R80, R4, R24, R16 ;  /* 0x000000180450723c */ /* 0x002ff00000041810 */
[----:B------:R-:W-:Y:S01]  /*5260*/  HMMA.16816.F32.BF16 R16, R8, R38, RZ ;  /* 0x000000260810723c */ /* 0x000fe200000418ff */
[----:B---3--:R-:W-:-:S07]  /*5270*/  FFMA.FTZ R3, R58, c[0x0][0x2d0], -R0 ;  /* 0x0000b4003a037a23 */ /* 0x008fce0000010800 */
[C---:B------:R-:W-:Y:S01]  /*5280*/  HMMA.16816.F32.BF16 R52, R4.reuse, R46, R20 ;  /* 0x0000002e0434723c */ /* 0x040fe20000041814 */
[----:B------:R-:W1:Y:S01]  /*5290*/  LDSM.16.MT88.4 R20, [R204+0x4800] ;  /* 0x00480000cc14783b */ /* 0x000e620000004200 */
[----:B------:R3:W1:Y:S11]  /*52a0*/  MUFU.EX2 R69, R3 ;  /* 0x0000000300457308 */ /* 0x0006760000000800 */
[----:B------:R-:W-:Y:S03]  /*52b0*/  @!UPT UIADD3 URZ, URZ, URZ, URZ ;  /* 0x0000003f3f3ff290 */ /* 0x000fe6000fffe03f */
[----:B------:R-:W-:Y:S01]  /*52c0*/  HMMA.16816.F32.BF16 R60, R4, R26, R16 ;  /* 0x0000001a043c723c */ /* 0x000fe20000041810 */
[----:B------:R-:W4:Y:S01]  /*52d0*/  LDSM.16.MT88.4 R24, [R203+0x4000] ;  /* 0x00400000cb18783b */ /* 0x000f220000004200 */
[----:B---3--:R-:W-:-:S04]  /*52e0*/  FFMA.FTZ R3, R57, c[0x0][0x2d0], -R0 ;  /* 0x0000b40039037a23 */ /* 0x008fc80000010800 */
[----:B------:R3:W-:Y:S02]  /*52f0*/  MUFU.EX2 R174, R3 ;  /* 0x0000000300ae7308 */ /* 0x0007e40000000800 */
[----:B--2---:R-:W-:Y:S01]  /*5300*/  HMMA.16816.F32.BF16 R16, R8, R28, RZ ;  /* 0x0000001c0810723c */ /* 0x004fe200000418ff */
[----:B---3--:R-:W-:-:S05]  /*5310*/  FFMA.FTZ R3, R56, c[0x0][0x2d0], -R0 ;  /* 0x0000b40038037a23 */ /* 0x008fca0000010800 */
[----:B------:R2:W3:Y:S11]  /*5320*/  MUFU.EX2 R175, R3 ;  /* 0x0000000300af7308 */ /* 0x0004f60000000800 */
[----:B------:R-:W-:Y:S07]  /*5330*/  @!UPT UIADD3 URZ, URZ, URZ, URZ ;  /* 0x0000003f3f3ff290 */ /* 0x000fee000fffe03f */
[----:B-1----:R-:W-:Y:S08]  /*5340*/  HMMA.16816.F32.BF16 R88, R4, R20, R16 ;  /* 0x000000140458723c */ /* 0x002ff00000041810 */
[----:B------:R-:W-:Y:S01]  /*5350*/  HMMA.16816.F32.BF16 R16, R8, R30, RZ ;  /* 0x0000001e0810723c */ /* 0x000fe200000418ff */
[----:B--2---:R-:W-:-:S04]  /*5360*/  FFMA.FTZ R3, R122, c[0x0][0x2d0], -R2 ;  /* 0x0000b4007a037a23 */ /* 0x004fc80000010802 */
[----:B------:R1:W-:Y:S02]  /*5370*/  MUFU.EX2 R109, R3 ;  /* 0x00000003006d7308 */ /* 0x0003e40000000800 */
[----:B-1----:R-:W-:Y:S11]  /*5380*/  FFMA.FTZ R3, R123, c[0x0][0x2d0], -R2 ;  /* 0x0000b4007b037a23 */ /* 0x002ff60000010802 */
[----:B------:R-:W-:Y:S06]  /*5390*/  @!UPT UIADD3 URZ, URZ, URZ, URZ ;  /* 0x0000003f3f3ff290 */ /* 0x000fec000fffe03f */
[----:B------:R-:W-:Y:S01]  /*53a0*/  HMMA.16816.F32.BF16 R76, R4, R22, R16 ;  /* 0x00000016044c723c */ /* 0x000fe20000041810 */
[----:B------:R-:W1:Y:S07]  /*53b0*/  LDSM.16.MT88.4 R20, [R203+0x4800] ;  /* 0x00480000cb14783b */ /* 0x000e6e0000004200 */
[----:B----4-:R-:W-:Y:S11]  /*53c0*/  HMMA.16816.F32.BF16 R16, R8, R24, RZ ;  /* 0x000000180810723c */ /* 0x010ff600000418ff */
[----:B------:R-:W-:Y:S11]  /*53d0*/  @!UPT UIADD3 URZ, URZ, URZ, URZ ;  /* 0x0000003f3f3ff290 */ /* 0x000ff6000fffe03f */
[----:B------:R-:W-:Y:S02]  /*53e0*/  @!UPT UIADD3 URZ, URZ, URZ, URZ ;  /* 0x0000003f3f3ff290 */ /* 0x000fe4000fffe03f */
[----:B-1----:R-:W-:Y:S08]  /*53f0*/  HMMA.16816.F32.BF16 R72, R4, R20, R16 ;  /* 0x000000140448723c */ /* 0x002ff00000041810 */
[----:B------:R-:W-:Y:S11]  /*5400*/  HMMA.16816.F32.BF16 R16, R8, R26, RZ ;  /* 0x0000001a0810723c */ /* 0x000ff600000418ff */
[----:B------:R-:W-:Y:S11]  /*5410*/  @!UPT UIADD3 URZ, URZ, URZ, URZ ;  /* 0x0000003f3f3ff290 */ /* 0x000ff6000fffe03f */
[----:B------:R-:W-:Y:S02]  /*5420*/  @!UPT UIADD3 URZ, URZ, URZ, URZ ;  /* 0x0000003f3f3ff290 */ /* 0x000fe4000fffe03f */
[----:B------:R-:W-:Y:S01]  /*5430*/  HMMA.16816.F32.BF16 R64, R4, R22, R16 ;  /* 0x000000160440723c */ /* 0x000fe20000041810 */
[----:B------:R-:W1:Y:S07]  /*5440*/  LDSM.16.MT88.4 R16, [R205+0x4000] ;  /* 0x00400000cd10783b */ /* 0x000e6e0000004200 */
[C---:B-1----:R-:W-:Y:S08]  /*5450*/  HMMA.16816.F32.BF16 R20, R8.reuse, R16, RZ ;  /* 0x000000100814723c */ /* 0x042ff000000418ff */
[----:B------:R-:W-:Y:S01]  /*5460*/  HMMA.16816.F32.BF16 R8, R8, R18, RZ ;  /* 0x000000120808723c */ /* 0x000fe200000418ff */
[----:B------:R-:W1:Y:S11]  /*5470*/  LDSM.16.MT88.4 R16, [R205+0x4800] ;  /* 0x00480000cd10783b */ /* 0x000e760000004200 */
[----:B------:R-:W-:Y:S04]  /*5480*/  @!UPT UIADD3 URZ, URZ, URZ, URZ ;  /* 0x0000003f3f3ff290 */ /* 0x000fe8000fffe03f */
[C---:B-1----:R-:W-:Y:S08]  /*5490*/  HMMA.16816.F32.BF16 R48, R4.reuse, R16, R20 ;  /* 0x000000100430723c */ /* 0x042ff00000041814 */
[----:B------:R-:W-:Y:S01]  /*54a0*/  HMMA.16816.F32.BF16 R16, R4, R18, R8 ;  /* 0x000000120410723c */ /* 0x000fe20000041808 */
[----:B------:R-:W1:Y:S06]  /*54b0*/  LDSM.16.MT88.4 R8, [R202+0x1000] ;  /* 0x00100000ca08783b */ /* 0x000e6c0000004200 */
[----:B------:R-:W-:-:S02]  /*54c0*/  F2FP.BF16.PACK_AB R4, R172, R15 ;  /* 0x0000000fac04723e */ /* 0x000fc400000010ff */
[----:B------:R-:W-:Y:S02]  /*54d0*/  F2FP.BF16.PACK_AB R6, R173, R108 ;  /* 0x0000006cad06723e */ /* 0x000fe400000010ff */
[----:B------:R-:W-:Y:S02]  /*54e0*/  F2FP.BF16.PACK_AB R5, R69, R70 ;  /* 0x000000464505723e */ /* 0x000fe400000010ff */
[----:B---3--:R-:W-:-:S07]  /*54f0*/  F2FP.BF16.PACK_AB R7, R175, R174 ;  /* 0x000000aeaf07723e */ /* 0x008fce00000010ff */
[C---:B-1----:R-:W-:Y:S08]  /*5500*/  HMMA.16816.F32.BF16 R40, R4.reuse, R8, R116 ;  /* 0x000000080428723c */ /* 0x042ff00000041874 */
[----:B------:R-:W-:Y:S01]  /*5510*/  HMMA.16816.F32.BF16 R28, R4, R10, R104 ;  /* 0x0000000a041c723c */ /* 0x000fe20000041868 */
[----:B------:R-:W1:Y:S01]  /*5520*/  LDSM.16.MT88.4 R8, [R204+0x1000] ;  /* 0x00100000cc08783b */ /* 0x000e620000004200 */
[----:B------:R2:W3:Y:S02]  /*5530*/  MUFU.EX2 R107, R3 ;  /* 0x00000003006b7308 */ /* 0x0004e40000000800 */
[----:B--2---:R-:W-:-:S06]  /*5540*/  FFMA.FTZ R3, R125, c[0x0][0x2d0], -R2 ;  /* 0x0000b4007d037a23 */ /* 0x004fcc0000010802 */
[----:B------:R2:W-:Y:S02]  /*5550*/  MUFU.EX2 R106, R3 ;  /* 0x00000003006a7308 */ /* 0x0005e40000000800 */
[----:B--2---:R-:W-:Y:S01]  /*5560*/  FFMA.FTZ R3, R124, c[0x0][0x2d0], -R2 ;  /* 0x0000b4007c037a23 */ /* 0x004fe20000010802 */
[C---:B-1----:R-:W-:Y:S05]  /*5570*/  HMMA.16816.F32.BF16 R36, R4.reuse, R8, R112 ;  /* 0x000000080424723c */ /* 0x042fea0000041870 */
[----:B------:R1:W2:Y:S03]  /*5580*/  MUFU.EX2 R122, R3 ;  /* 0x00000003007a7308 */ /* 0x0002a60000000800 */
[----:B------:R-:W-:Y:S01]  /*5590*/  HMMA.16816.F32.BF16 R24, R4, R10, R92 ;  /* 0x0000000a0418723c */ /* 0x000fe2000004185c */
[----:B------:R-:W4:Y:S01]  /*55a0*/  LDSM.16.MT88.4 R8, [R203+0x1000] ;  /* 0x00100000cb08783b */ /* 0x000f220000004200 */
[----:B-1----:R-:W-:-:S04]  /*55b0*/  FFMA.FTZ R3, R121, c[0x0][0x2d0], -R0 ;  /* 0x0000b40079037a23 */ /* 0x002fc80000010800 */
[----:B------:R1:W-:Y:S02]  /*55c0*/  MUFU.EX2 R105, R3 ;  /* 0x0000000300697308 */ /* 0x0003e40000000800 */
[----:B-1----:R-:W-:-:S06]  /*55d0*/  FFMA.FTZ R3, R120, c[0x0][0x2d0], -R0 ;  /* 0x0000b40078037a23 */ /* 0x002fcc0000010800 */
[----:B------:R1:W1:Y:S01]  /*55e0*/  MUFU.EX2 R104, R3 ;  /* 0x0000000300687308 */ /* 0x0002620000000800 */
[C---:B----4-:R-:W-:Y:S08]  /*55f0*/  HMMA.16816.F32.BF16 R32, R4.reuse, R8, R100 ;  /* 0x000000080420723c */ /* 0x050ff00000041864 */
[----:B------:R-:W-:Y:S01]  /*5600*/  HMMA.16816.F32.BF16 R20, R4, R10, R84 ;  /* 0x0000000a0414723c */ /* 0x000fe20000041854 */
[----:B------:R-:W4:Y:S01]  /*5610*/  LDSM.16.MT88.4 R8, [R205+0x1000] ;  /* 0x00100000cd08783b */ /* 0x000f220000004200 */
[----:B-1----:R-:W-:-:S04]  /*5620*/  FFMA.FTZ R3, R111, c[0x0][0x2d0], -R0 ;  /* 0x0000b4006f037a23 */ /* 0x002fc80000010800 */
[----:B------:R1:W-:Y:S02]  /*5630*/  MUFU.EX2 R120, R3 ;  /* 0x0000000300787308 */ /* 0x0003e40000000800 */
[----:B-1----:R-:W-:-:S06]  /*5640*/  FFMA.FTZ R3, R110, c[0x0][0x2d0], -R0 ;  /* 0x0000b4006e037a23 */ /* 0x002fcc0000010800 */
[----:B------:R1:W1:Y:S01]  /*5650*/  MUFU.EX2 R121, R3 ;  /* 0x0000000300797308 */ /* 0x0002620000000800 */
[----:B----4-:R-:W-:Y:S01]  /*5660*/  HMMA.16816.F32.BF16 R44, R4, R8, R96 ;  /* 0x00000008042c723c */ /* 0x010fe20000041860 */
[----:B-1----:R-:W-:-:S06]  /*5670*/  FFMA.FTZ R3, R147, c[0x0][0x2d0], -R2 ;  /* 0x0000b40093037a23 */ /* 0x002fcc0000010802 */
[----:B------:R1:W-:Y:S01]  /*5680*/  MUFU.EX2 R113, R3 ;  /* 0x0000000300717308 */ /* 0x0003e20000000800 */
[----:B------:R-:W-:Y:S01]  /*5690*/  HMMA.16816.F32.BF16 R52, R4, R10, R52 ;  /* 0x0000000a0434723c */ /* 0x000fe20000041834 */
[----:B------:R-:W4:Y:S01]  /*56a0*/  LDSM.16.MT88.4 R8, [R202+0x5000] ;  /* 0x00500000ca08783b */ /* 0x000f220000004200 */
[----:B-1----:R-:W-:-:S05]  /*56b0*/  FFMA.FTZ R3, R146, c[0x0][0x2d0], -R2 ;  /* 0x0000b40092037a23 */ /* 0x002fca0000010802 */
[----:B------:R1:W-:Y:S02]  /*56c0*/  MUFU.EX2 R114, R3 ;  /* 0x0000000300727308 */ /* 0x0003e40000000800 */
[----:B-1----:R-:W-:-:S06]  /*56d0*/  FFMA.FTZ R3, R145, c[0x0][0x2d0], -R2 ;  /* 0x0000b40091037a23 */ /* 0x002fcc0000010802 */
[----:B------:R1:W-:Y:S01]  /*56e0*/  MUFU.EX2 R115, R3 ;  /* 0x0000000300737308 */ /* 0x0003e20000000800 */
[C---:B----4-:R-:W-:Y:S08]  /*56f0*/  HMMA.16816.F32.BF16 R56, R4.reuse, R8, R80 ;  /* 0x000000080438723c */ /* 0x050ff00000041850 */
[----:B------:R-:W-:Y:S01]  /*5700*/  HMMA.16816.F32.BF16 R60, R4, R10, R60 ;  /* 0x0000000a043c723c */ /* 0x000fe2000004183c */
[----:B------:R-:W4:Y:S01]  /*5710*/  LDSM.16.MT88.4 R8, [R204+0x5000] ;  /* 0x00500000cc08783b */ /* 0x000f220000004200 */
[----:B-1----:R-:W-:-:S04]  /*5720*/  FFMA.FTZ R3, R144, c[0x0][0x2d0], -R2 ;  /* 0x0000b40090037a23 */ /* 0x002fc80000010802 */
[----:B------:R1:W1:Y:S02]  /*5730*/  MUFU.EX2 R231, R3 ;  /* 0x0000000300e77308 */ /* 0x0002640000000800 */
[----:B-1----:R-:W-:Y:S01]  /*5740*/  FADD.FTZ R3, R230, R14 ;  /* 0x0000000ee6037221 */ /* 0x002fe20000010000 */
[C---:B----4-:R-:W-:Y:S08]  /*5750*/  HMMA.16816.F32.BF16 R88, R4.reuse, R8, R88 ;  /* 0x000000080458723c */ /* 0x050ff00000041858 */
[C---:B------:R-:W-:Y:S01]  /*5760*/  HMMA.16816.F32.BF16 R76, R4.reuse, R10, R76 ;  /* 0x0000000a044c723c */ /* 0x040fe2000004184c */
[----:B------:R-:W1:Y:S07]  /*5770*/  LDSM.16.MT88.4 R8, [R203+0x5000] ;  /* 0x00500000cb08783b */ /* 0x000e6e0000004200 */
[C---:B-1----:R-:W-:Y:S08]  /*5780*/  HMMA.16816.F32.BF16 R84, R4.reuse, R8, R72 ;  /* 0x000000080454723c */ /* 0x042ff00000041848 */
[C---:B------:R-:W-:Y:S01]  /*5790*/  HMMA.16816.F32.BF16 R72, R4.reuse, R10, R64 ;  /* 0x0000000a0448723c */ /* 0x040fe20000041840 */
[----:B------:R-:W1:Y:S07]  /*57a0*/  LDSM.16.MT88.4 R8, [R205+0x5000] ;  /* 0x00500000cd08783b */ /* 0x000e6e0000004200 */
[C---:B-1----:R-:W-:Y:S08]  /*57b0*/  HMMA.16816.F32.BF16 R80, R4.reuse, R8, R48 ;  /* 0x000000080450723c */ /* 0x042ff00000041830 */
[----:B------:R-:W-:Y:S01]  /*57c0*/  HMMA.16816.F32.BF16 R64, R4, R10, R16 ;  /* 0x0000000a0440723c */ /* 0x000fe20000041810 */
[----:B------:R-:W1:Y:S06]  /*57d0*/  LDSM.16.MT88.4 R8, [R202+0x1800] ;  /* 0x00180000ca08783b */ /* 0x000e6c0000004200 */
[----:B---3--:R-:W-:-:S02]  /*57e0*/  F2FP.BF16.PACK_AB R4, R107, R109 ;  /* 0x0000006d6b04723e */ /* 0x008fc400000010ff */
[----:B--2---:R-:W-:Y:S02]  /*57f0*/  F2FP.BF16.PACK_AB R6, R122, R106 ;  /* 0x0000006a7a06723e */ /* 0x004fe400000010ff */
[----:B------:R-:W-:Y:S02]  /*5800*/  F2FP.BF16.PACK_AB R5, R104, R105 ;  /* 0x000000696805723e */ /* 0x000fe400000010ff */
[----:B------:R-:W-:-:S07]  /*5810*/  F2FP.BF16.PACK_AB R7, R121, R120 ;  /* 0x000000787907723e */ /* 0x000fce00000010ff */
[C---:B-1----:R-:W-:Y:S08]  /*5820*/  HMMA.16816.F32.BF16 R132, R4.reuse, R8, R40 ;  /* 0x000000080484723c */ /* 0x042ff00000041828 */
[C---:B------:R-:W-:Y:S01]  /*5830*/  HMMA.16816.F32.BF16 R96, R4.reuse, R10, R28 ;  /* 0x0000000a0460723c */ /* 0x040fe2000004181c */
[----:B------:R-:W1:Y:S07]  /*5840*/  LDSM.16.MT88.4 R8, [R204+0x1800] ;  /* 0x00180000cc08783b */ /* 0x000e6e0000004200 */
        /* <DEDUP_REMOVED lines=21> */
[----:B------:R-:W-:Y:S01]  /*59a0*/  FFMA.FTZ R4, R129, c[0x0][0x2d0], -R0 ;  /* 0x0000b40081047a23 */ /* 0x000fe20000010800 */
[----:B------:R-:W-:Y:S01]  /*59b0*/  F2FP.BF16.PACK_AB R6, R231, R115 ;  /* 0x00000073e706723e */ /* 0x000fe200000010ff */
[----:B------:R-:W-:-:S02]  /*59c0*/  FADD.FTZ R5, R229, R13 ;  /* 0x0000000de5057221 */ /* 0x000fc40000010000 */
[----:B------:R2:W-:Y:S02]  /*59d0*/  MUFU.EX2 R112, R4 ;  /* 0x0000000400707308 */ /* 0x0005e40000000800 */
[----:B------:R-:W-:Y:S02]  /*59e0*/  FADD.FTZ R5, R228, R5 ;  /* 0x00000005e4057221 */ /* 0x000fe40000010000 */
[----:B--2---:R-:W-:Y:S02]  /*59f0*/  FADD.FTZ R4, R15, R3 ;  /* 0x000000030f047221 */ /* 0x004fe40000010000 */
[----:B------:R-:W-:Y:S02]  /*5a00*/  FFMA.FTZ R3, R128, c[0x0][0x2d0], -R0 ;  /* 0x0000b40080037a23 */ /* 0x000fe40000010800 */
[----:B------:R-:W-:Y:S02]  /*5a10*/  FFMA.FTZ R15, R170, c[0x0][0x2d0], -R2 ;  /* 0x0000b400aa0f7a23 */ /* 0x000fe40000010802 */
[----:B------:R2:W-:Y:S02]  /*5a20*/  MUFU.EX2 R228, R3 ;  /* 0x0000000300e47308 */ /* 0x0005e40000000800 */
[----:B--2---:R-:W-:-:S06]  /*5a30*/  FFMA.FTZ R3, R131, c[0x0][0x2d0], -R0 ;  /* 0x0000b40083037a23 */ /* 0x004fcc0000010800 */
[----:B------:R2:W-:Y:S02]  /*5a40*/  MUFU.EX2 R230, R3 ;  /* 0x0000000300e67308 */ /* 0x0005e40000000800 */
[----:B--2---:R-:W-:Y:S02]  /*5a50*/  FFMA.FTZ R3, R130, c[0x0][0x2d0], -R0 ;  /* 0x0000b40082037a23 */ /* 0x004fe40000010800 */
[----:B------:R-:W-:Y:S04]  /*5a60*/  LDSM.16.MT88.4 R128, [R202+0x3800] ;  /* 0x00380000ca80783b */ /* 0x000fe80000004200 */
[----:B------:R2:W3:Y:S02]  /*5a70*/  MUFU.EX2 R229, R3 ;  /* 0x0000000300e57308 */ /* 0x0004e40000000800 */
[----:B--2---:R-:W-:Y:S01]  /*5a80*/  FADD.FTZ R3, R172, R4 ;  /* 0x00000004ac037221 */ /* 0x004fe20000010000 */
[----:B---3--:R-:W-:Y:S01]  /*5a90*/  F2FP.BF16.PACK_AB R7, R229, R230 ;  /* 0x000000e6e507723e */ /* 0x008fe200000010ff */
[----:B------:R-:W-:Y:S01]  /*5aa0*/  FADD.FTZ R4, R70, R5 ;  /* 0x0000000546047221 */ /* 0x000fe20000010000 */
[----:B------:R-:W-:Y:S01]  /*5ab0*/  F2FP.BF16.PACK_AB R5, R228, R112 ;  /* 0x00000070e405723e */ /* 0x000fe200000010ff */
[----:B------:R-:W-:-:S02]  /*5ac0*/  FADD.FTZ R13, R108, R3 ;  /* 0x000000036c0d7221 */ /* 0x000fc40000010000 */
[----:B------:R-:W-:Y:S01]  /*5ad0*/  FADD.FTZ R14, R69, R4 ;  /* 0x00000004450e7221 */ /* 0x000fe20000010000 */
[----:B------:R-:W-:Y:S01]  /*5ae0*/  F2FP.BF16.PACK_AB R4, R114, R113 ;  /* 0x000000717204723e */ /* 0x000fe200000010ff */
[----:B------:R-:W-:-:S06]  /*5af0*/  FFMA.FTZ R3, R155, c[0x0][0x2d0], -R2 ;  /* 0x0000b4009b037a23 */ /* 0x000fcc0000010802 */
[C---:B-1----:R-:W-:Y:S08]  /*5b00*/  HMMA.16816.F32.BF16 R132, R4.reuse, R8, R132 ;  /* 0x000000080484723c */ /* 0x042ff00000041884 */
[----:B------:R-:W-:Y:S01]  /*5b10*/  HMMA.16816.F32.BF16 R76, R4, R10, R96 ;  /* 0x0000000a044c723c */ /* 0x000fe20000041860 */
[----:B------:R-:W1:Y:S01]  /*5b20*/  LDSM.16.MT88.4 R8, [R204+0x2000] ;  /* 0x00200000cc08783b */ /* 0x000e620000004200 */
[----:B------:R2:W-:Y:S02]  /*5b30*/  MUFU.EX2 R97, R3 ;  /* 0x0000000300617308 */ /* 0x0005e40000000800 */
[----:B--2---:R-:W-:-:S06]  /*5b40*/  FFMA.FTZ R3, R154, c[0x0][0x2d0], -R2 ;  /* 0x0000b4009a037a23 */ /* 0x004fcc0000010802 */
[----:B------:R2:W-:Y:S02]  /*5b50*/  MUFU.EX2 R98, R3 ;  /* 0x0000000300627308 */ /* 0x0005e40000000800 */
[--C-:B--2---:R-:W-:Y:S01]  /*5b60*/  FFMA.FTZ R3, R153, c[0x0][0x2d0], -R2.reuse ;  /* 0x0000b40099037a23 */ /* 0x104fe20000010802 */
[C---:B-1----:R-:W-:Y:S05]  /*5b70*/  HMMA.16816.F32.BF16 R124, R4.reuse, R8, R124 ;  /* 0x00000008047c723c */ /* 0x042fea000004187c */
[----:B------:R1:W-:Y:S03]  /*5b80*/  MUFU.EX2 R153, R3 ;  /* 0x0000000300997308 */ /* 0x0003e60000000800 */
[----:B------:R-:W-:Y:S01]  /*5b90*/  HMMA.16816.F32.BF16 R80, R4, R10, R92 ;  /* 0x0000000a0450723c */ /* 0x000fe2000004185c */
[----:B------:R-:W2:Y:S01]  /*5ba0*/  LDSM.16.MT88.4 R8, [R203+0x2000] ;  /* 0x00200000cb08783b */ /* 0x000ea20000004200 */
[----:B-1----:R-:W-:-:S04]  /*5bb0*/  FFMA.FTZ R3, R152, c[0x0][0x2d0], -R2 ;  /* 0x0000b40098037a23 */ /* 0x002fc80000010802 */
[----:B------:R1:W3:Y:S02]  /*5bc0*/  MUFU.EX2 R152, R3 ;  /* 0x0000000300987308 */ /* 0x0002e40000000800 */
[----:B-1----:R-:W-:-:S06]  /*5bd0*/  FFMA.FTZ R3, R150, c[0x0][0x2d0], -R0 ;  /* 0x0000b40096037a23 */ /* 0x002fcc0000010800 */
[----:B------:R1:W-:Y:S01]  /*5be0*/  MUFU.EX2 R96, R3 ;  /* 0x0000000300607308 */ /* 0x0003e20000000800 */
[C---:B--2---:R-:W-:Y:S08]  /*5bf0*/  HMMA.16816.F32.BF16 R100, R4.reuse, R8, R100 ;  /* 0x000000080464723c */ /* 0x044ff00000041864 */
[----:B------:R-:W-:Y:S01]  /*5c00*/  HMMA.16816.F32.BF16 R92, R4, R10, R24 ;  /* 0x0000000a045c723c */ /* 0x000fe20000041818 */
[----:B------:R-:W2:Y:S01]  /*5c10*/  LDSM.16.MT88.4 R8, [R205+0x2000] ;  /* 0x00200000cd08783b */ /* 0x000ea20000004200 */
[----:B-1----:R-:W-:-:S04]  /*5c20*/  FFMA.FTZ R3, R149, c[0x0][0x2d0], -R0 ;  /* 0x0000b40095037a23 */ /* 0x002fc80000010800 */
[----:B------:R1:W-:Y:S02]  /*5c30*/  MUFU.EX2 R149, R3 ;  /* 0x0000000300957308 */ /* 0x0003e40000000800 */
[----:B-1----:R-:W-:-:S06]  /*5c40*/  FFMA.FTZ R3, R148, c[0x0][0x2d0], -R0 ;  /* 0x0000b40094037a23 */ /* 0x002fcc0000010800 */
[----:B------:R1:W-:Y:S01]  /*5c50*/  MUFU.EX2 R147, R3 ;  /* 0x0000000300937308 */ /* 0x0003e20000000800 */
[----:B--2---:R-:W-:Y:S01]  /*5c60*/  HMMA.16816.F32.BF16 R88, R4, R8, R32 ;  /* 0x000000080458723c */ /* 0x004fe20000041820 */
[----:B-1----:R-:W-:-:S06]  /*5c70*/  FFMA.FTZ R3, R151, c[0x0][0x2d0], -R0 ;  /* 0x0000b40097037a23 */ /* 0x002fcc0000010800 */
[----:B------:R-:W1:Y:S01]  /*5c80*/  MUFU.EX2 R148, R3 ;  /* 0x0000000300947308 */ /* 0x000e620000000800 */
[C---:B------:R-:W-:Y:S01]  /*5c90*/  HMMA.16816.F32.BF16 R84, R4.reuse, R10, R20 ;  /* 0x0000000a0454723c */ /* 0x040fe20000041814 */
[----:B------:R-:W2:Y:S04]  /*5ca0*/  LDSM.16.MT88.4 R8, [R202+0x6000] ;  /* 0x00600000ca08783b */ /* 0x000ea80000004200 */
[----:B------:R-:W-:Y:S03]  /*5cb0*/  LDSM.16.MT88.4 R20, [R203+0x2800] ;  /* 0x00280000cb14783b */ /* 0x000fe60000004200 */
[C---:B--2---:R-:W-:Y:S08]  /*5cc0*/  HMMA.16816.F32.BF16 R56, R4.reuse, R8, R28 ;  /* 0x000000080438723c */ /* 0x044ff0000004181c */
[C---:B------:R-:W-:Y:S01]  /*5cd0*/  HMMA.16816.F32.BF16 R28, R4.reuse, R10, R16 ;  /* 0x0000000a041c723c */ /* 0x040fe20000041810 */
[----:B------:R-:W2:Y:S04]  /*5ce0*/  LDSM.16.MT88.4 R8, [R204+0x6000] ;  /* 0x00600000cc08783b */ /* 0x000ea80000004200 */
[----:B------:R-:W-:Y:S03]  /*5cf0*/  LDSM.16.MT88.4 R16, [R202+0x2800] ;  /* 0x00280000ca10783b */ /* 0x000fe60000004200 */
[C---:B--2---:R-:W-:Y:S08]  /*5d00*/  HMMA.16816.F32.BF16 R52, R4.reuse, R8, R40 ;  /* 0x000000080434723c */ /* 0x044ff00000041828 */
[C---:B------:R-:W-:Y:S01]  /*5d10*/  HMMA.16816.F32.BF16 R44, R4.reuse, R10, R36 ;  /* 0x0000000a042c723c */ /* 0x040fe20000041824 */
[----:B------:R-:W2:Y:S07]  /*5d20*/  LDSM.16.MT88.4 R8, [R203+0x6000] ;  /* 0x00600000cb08783b */ /* 0x000eae0000004200 */
[C---:B--2---:R-:W-:Y:S08]  /*5d30*/  HMMA.16816.F32.BF16 R40, R4.reuse, R8, R48 ;  /* 0x000000080428723c */ /* 0x044ff00000041830 */
[C---:B------:R-:W-:Y:S01]  /*5d40*/  HMMA.16816.F32.BF16 R36, R4.reuse, R10, R60 ;  /* 0x0000000a0424723c */ /* 0x040fe2000004183c */
[----:B------:R-:W2:Y:S07]  /*5d50*/  LDSM.16.MT88.4 R8, [R205+0x6000] ;  /* 0x00600000cd08783b */ /* 0x000eae0000004200 */
[C---:B--2---:R-:W-:Y:S08]  /*5d60*/  HMMA.16816.F32.BF16 R32, R4.reuse, R8, R72 ;  /* 0x000000080420723c */ /* 0x044ff00000041848 */
[----:B------:R-:W-:Y:S01]  /*5d70*/  HMMA.16816.F32.BF16 R24, R4, R10, R64 ;  /* 0x0000000a0418723c */ /* 0x000fe20000041840 */
[----:B------:R-:W2:Y:S06]  /*5d80*/  LDSM.16.MT88.4 R8, [R204+0x2800] ;  /* 0x00280000cc08783b */ /* 0x000eac0000004200 */
[----:B------:R-:W-:Y:S01]  /*5d90*/  FADD.FTZ R4, R173, R13 ;  /* 0x0000000dad047221 */ /* 0x000fe20000010000 */
[----:B---3--:R-:W-:Y:S01]  /*5da0*/  F2FP.BF16.PACK_AB R6, R152, R153 ;  /* 0x000000999806723e */ /* 0x008fe200000010ff */
[----:B------:R-:W-:Y:S01]  /*5db0*/  FADD.FTZ R5, R174, R14 ;  /* 0x0000000eae057221 */ /* 0x000fe20000010000 */
[----:B-1----:R-:W-:Y:S01]  /*5dc0*/  F2FP.BF16.PACK_AB R7, R148, R147 ;  /* 0x000000939407723e */ /* 0x002fe200000010ff */
[----:B------:R-:W-:-:S02]  /*5dd0*/  FADD.FTZ R3, R109, R4 ;  /* 0x000000046d037221 */ /* 0x000fc40000010000 */
[----:B------:R-:W-:Y:S01]  /*5de0*/  FADD.FTZ R4, R175, R5 ;  /* 0x00000005af047221 */ /* 0x000fe20000010000 */
[----:B------:R-:W-:Y:S01]  /*5df0*/  F2FP.BF16.PACK_AB R5, R149, R96 ;  /* 0x000000609505723e */ /* 0x000fe200000010ff */
[----:B------:R-:W-:Y:S02]  /*5e00*/  FADD.FTZ R3, R107, R3 ;  /* 0x000000036b037221 */ /* 0x000fe40000010000 */
[----:B------:R-:W-:Y:S02]  /*5e10*/  FADD.FTZ R4, R105, R4 ;  /* 0x0000000469047221 */ /* 0x000fe40000010000 */
[----:B------:R-:W-:Y:S02]  /*5e20*/  FADD.FTZ R13, R106, R3 ;  /* 0x000000036a0d7221 */ /* 0x000fe40000010000 */
[----:B------:R-:W-:Y:S01]  /*5e30*/  FADD.FTZ R14, R104, R4 ;  /* 0x00000004680e7221 */ /* 0x000fe20000010000 */
[----:B------:R-:W-:Y:S01]  /*5e40*/  F2FP.BF16.PACK_AB R4, R98, R97 ;  /* 0x000000616204723e */ /* 0x000fe200000010ff */
[----:B------:R-:W-:Y:S01]  /*5e50*/  FFMA.FTZ R3, R160, c[0x0][0x2d0], -R2 ;  /* 0x0000b400a0037a23 */ /* 0x000fe20000010802 */
[----:B------:R-:W-:Y:S05]  /*5e60*/  LDSM.16.MT88.4 R104, [R205+0x3800] ;  /* 0x00380000cd68783b */ /* 0x000fea0000004200 */
[C---:B------:R-:W-:Y:S08]  /*5e70*/  HMMA.16816.F32.BF16 R132, R4.reuse, R16, R132 ;  /* 0x000000100484723c */ /* 0x040ff00000041884 */
[C---:B------:R-:W-:Y:S01]  /*5e80*/  HMMA.16816.F32.BF16 R60, R4.reuse, R18, R76 ;  /* 0x00000012043c723c */ /* 0x040fe2000004184c */
[----:B------:R-:W1:Y:S07]  /*5e90*/  LDSM.16.MT88.4 R16, [R205+0x2800] ;  /* 0x00280000cd10783b */ /* 0x000e6e0000004200 */
[C---:B--2---:R-:W-:Y:S08]  /*5ea0*/  HMMA.16816.F32.BF16 R124, R4.reuse, R8, R124 ;  /* 0x00000008047c723c */ /* 0x044ff0000004187c */
[C---:B------:R-:W-:Y:S01]  /*5eb0*/  HMMA.16816.F32.BF16 R64, R4.reuse, R10, R80 ;  /* 0x0000000a0440723c */ /* 0x040fe20000041850 */
[----:B------:R-:W2:Y:S07]  /*5ec0*/  LDSM.16.MT88.4 R8, [R202+0x6800] ;  /* 0x00680000ca08783b */ /* 0x000eae0000004200 */
[C---:B------:R-:W-:Y:S08]  /*5ed0*/  HMMA.16816.F32.BF16 R76, R4.reuse, R22, R92 ;  /* 0x00000016044c723c */ /* 0x040ff0000004185c */
[C---:B------:R-:W-:Y:S01]  /*5ee0*/  HMMA.16816.F32.BF16 R116, R4.reuse, R20, R100 ;  /* 0x000000140474723c */ /* 0x040fe20000041864 */
[----:B------:R-:W3:Y:S07]  /*5ef0*/  LDSM.16.MT88.4 R20, [R204+0x6800] ;  /* 0x00680000cc14783b */ /* 0x000eee0000004200 */
[C---:B-1----:R-:W-:Y:S08]  /*5f00*/  HMMA.16816.F32.BF16 R108, R4.reuse, R16, R88 ;  /* 0x00000010046c723c */ /* 0x042ff00000041858 */
[C---:B------:R-:W-:Y:S01]  /*5f10*/  HMMA.16816.F32.BF16 R92, R4.reuse, R18, R84 ;  /* 0x00000012045c723c */ /* 0x040fe20000041854 */
[----:B------:R-:W1:Y:S07]  /*5f20*/  LDSM.16.MT88.4 R16, [R203+0x6800] ;  /* 0x00680000cb10783b */ /* 0x000e6e0000004200 */
[C---:B--2---:R-:W-:Y:S08]  /*5f30*/  HMMA.16816.F32.BF16 R88, R4.reuse, R8, R56 ;  /* 0x000000080458723c */ /* 0x044ff00000041838 */
[C---:B------:R-:W-:Y:S01]  /*5f40*/  HMMA.16816.F32.BF16 R84, R4.reuse, R10, R28 ;  /* 0x0000000a0454723c */ /* 0x040fe2000004181c */
[----:B------:R-:W2:Y:S04]  /*5f50*/  LDSM.16.MT88.4 R8, [R205+0x6800] ;  /* 0x00680000cd08783b */ /* 0x000ea80000004200 */
[----:B------:R-:W-:Y:S03]  /*5f60*/  LDSM.16.MT88.4 R28, [R205+0x7000] ;  /* 0x00700000cd1c783b */ /* 0x000fe60000004200 */
[C---:B---3--:R-:W-:Y:S08]  /*5f70*/  HMMA.16816.F32.BF16 R80, R4.reuse, R20, R52 ;  /* 0x000000140450723c */ /* 0x048ff00000041834 */
[C---:B------:R-:W-:Y:S01]  /*5f80*/  HMMA.16816.F32.BF16 R72, R4.reuse, R22, R44 ;  /* 0x000000160448723c */ /* 0x040fe2000004182c */
[----:B------:R-:W3:Y:S07]  /*5f90*/  LDSM.16.MT88.4 R20, [R202+0x3000] ;  /* 0x00300000ca14783b */ /* 0x000eee0000004200 */
[C---:B-1----:R-:W-:Y:S08]  /*5fa0*/  HMMA.16816.F32.BF16 R56, R4.reuse, R16, R40 ;  /* 0x000000100438723c */ /* 0x042ff00000041828 */
[C---:B------:R-:W-:Y:S01]  /*5fb0*/  HMMA.16816.F32.BF16 R48, R4.reuse, R18, R36 ;  /* 0x000000120430723c */ /* 0x040fe20000041824 */
[----:B------:R-:W1:Y:S07]  /*5fc0*/  LDSM.16.MT88.4 R16, [R204+0x3000] ;  /* 0x00300000cc10783b */ /* 0x000e6e0000004200 */
[C---:B--2---:R-:W-:Y:S01]  /*5fd0*/  HMMA.16816.F32.BF16 R40, R4.reuse, R8, R32 ;  /* 0x000000080428723c */ /* 0x044fe20000041820 */
[----:B------:R2:W-:Y:S07]  /*5fe0*/  MUFU.EX2 R35, R3 ;  /* 0x0000000300237308 */ /* 0x0005ee0000000800 */
[----:B------:R-:W-:Y:S01]  /*5ff0*/  HMMA.16816.F32.BF16 R36, R4, R10, R24 ;  /* 0x0000000a0424723c */ /* 0x000fe20000041818 */
[----:B------:R-:W4:Y:S04]  /*6000*/  LDSM.16.MT88.4 R8, [R203+0x3000] ;  /* 0x00300000cb08783b */ /* 0x000f280000004200 */
[----:B------:R-:W1:Y:S02]  /*6010*/  LDSM.16.MT88.4 R24, [R205+0x3000] ;  /* 0x00300000cd18783b */ /* 0x000e640000004200 */
[----:B------:R-:W-:-:S02]  /*6020*/  FFMA.FTZ R4, R156, c[0x0][0x2d0], -R0 ;  /* 0x0000b4009c047a23 */ /* 0x000fc40000010800 */
[----:B--2---:R-:W-:Y:S02]  /*6030*/  FFMA.FTZ R3, R161, c[0x0][0x2d0], -R2 ;  /* 0x0000b400a1037a23 */ /* 0x004fe40000010802 */
[----:B------:R2:W-:Y:S01]  /*6040*/  MUFU.EX2 R34, R4 ;  /* 0x0000000400227308 */ /* 0x0005e20000000800 */
[----:B------:R-:W-:Y:S02]  /*6050*/  FADD.FTZ R5, R120, R14 ;  /* 0x0000000e78057221 */ /* 0x000fe40000010000 */
[----:B------:R-:W-:-:S05]  /*6060*/  FFMA.FTZ R14, R169, c[0x0][0x2d0], -R2 ;  /* 0x0000b400a90e7a23 */ /* 0x000fca0000010802 */
[----:B------:R3:W-:Y:S01]  /*6070*/  MUFU.EX2 R144, R3 ;  /* 0x0000000300907308 */ /* 0x0007e20000000800 */
[----:B--2---:R-:W-:-:S07]  /*6080*/  FFMA.FTZ R4, R159, c[0x0][0x2d0], -R0 ;  /* 0x0000b4009f047a23 */ /* 0x004fce0000010800 */
[----:B------:R-:W-:Y:S01]  /*6090*/  MUFU.EX2 R246, R14 ;  /* 0x0000000e00f67308 */ /* 0x000fe20000000800 */
[----:B---3--:R-:W-:-:S07]  /*60a0*/  FFMA.FTZ R3, R162, c[0x0][0x2d0], -R2 ;  /* 0x0000b400a2037a23 */ /* 0x008fce0000010802 */
[----:B------:R2:W3:Y:S08]  /*60b0*/  MUFU.EX2 R70, R4 ;  /* 0x0000000400467308 */ /* 0x0004f00000000800 */
[----:B------:R1:W-:Y:S01]  /*60c0*/  MUFU.EX2 R145, R3 ;  /* 0x0000000300917308 */ /* 0x0003e20000000800 */
[----:B--2---:R-:W-:Y:S01]  /*60d0*/  FADD.FTZ R4, R121, R5 ;  /* 0x0000000579047221 */ /* 0x004fe20000010000 */
[----:B---3--:R-:W-:-:S03]  /*60e0*/  F2FP.BF16.PACK_AB R7, R70, R34 ;  /* 0x000000224607723e */ /* 0x008fc600000010ff */
[----:B------:R-:W-:Y:S01]  /*60f0*/  FADD.FTZ R32, R112, R4 ;  /* 0x0000000470207221 */ /* 0x000fe20000010000 */
[----:B------:R-:W-:Y:S01]  /*6100*/  F2FP.BF16.PACK_AB R4, R144, R35 ;  /* 0x000000239004723e */ /* 0x000fe200000010ff */
[----:B-1----:R-:W-:-:S04]  /*6110*/  FFMA.FTZ R3, R163, c[0x0][0x2d0], -R2 ;  /* 0x0000b400a3037a23 */ /* 0x002fc80000010802 */
[----:B------:R1:W2:Y:S02]  /*6120*/  MUFU.EX2 R146, R3 ;  /* 0x0000000300927308 */ /* 0x0002a40000000800 */
[----:B-1----:R-:W-:Y:S01]  /*6130*/  FFMA.FTZ R3, R158, c[0x0][0x2d0], -R0 ;  /* 0x0000b4009e037a23 */ /* 0x002fe20000010800 */
[----:B--2---:R-:W-:-:S05]  /*6140*/  F2FP.BF16.PACK_AB R6, R146, R145 ;  /* 0x000000919206723e */ /* 0x004fca00000010ff */
[----:B------:R1:W-:Y:S02]  /*6150*/  MUFU.EX2 R33, R3 ;  /* 0x0000000300217308 */ /* 0x0003e40000000800 */
[----:B-1----:R-:W-:-:S06]  /*6160*/  FFMA.FTZ R3, R157, c[0x0][0x2d0], -R0 ;  /* 0x0000b4009d037a23 */ /* 0x002fcc0000010800 */
[----:B------:R-:W1:Y:S02]  /*6170*/  MUFU.EX2 R69, R3 ;  /* 0x0000000300457308 */ /* 0x000e640000000800 */
[----:B-1----:R-:W-:Y:S01]  /*6180*/  F2FP.BF16.PACK_AB R5, R69, R33 ;  /* 0x000000214505723e */ /* 0x002fe200000010ff */
[----:B------:R-:W-:Y:S02]  /*6190*/  FADD.FTZ R3, R122, R13 ;  /* 0x0000000d7a037221 */ /* 0x000fe40000010000 */
[--C-:B------:R-:W-:Y:S01]  /*61a0*/  FFMA.FTZ R13, R168, c[0x0][0x2d0], -R2.reuse ;  /* 0x0000b400a80d7a23 */ /* 0x100fe20000010802 */
[----:B------:R-:W-:Y:S01]  /*61b0*/  LDSM.16.MT88.4 R120, [R204+0x3800] ;  /* 0x00380000cc78783b */ /* 0x000fe20000004200 */
[----:B------:R-:W-:Y:S02]  /*61c0*/  FFMA.FTZ R2, R167, c[0x0][0x2d0], -R2 ;  /* 0x0000b400a7027a23 */ /* 0x000fe40000010802 */
[----:B------:R-:W-:Y:S01]  /*61d0*/  HMMA.16816.F32.BF16 R132, R4, R20, R132 ;  /* 0x000000140484723c */ /* 0x000fe20000041884 */
[----:B------:R-:W-:-:S04]  /*61e0*/  FADD.FTZ R3, R113, R3 ;  /* 0x0000000371037221 */ /* 0x000fc80000010000 */
[----:B------:R-:W-:-:S03]  /*61f0*/  FADD.FTZ R3, R114, R3 ;  /* 0x0000000372037221 */ /* 0x000fc60000010000 */
[----:B------:R-:W-:Y:S01]  /*6200*/  HMMA.16816.F32.BF16 R44, R4, R22, R60 ;  /* 0x00000016042c723c */ /* 0x000fe2000004183c */
[----:B------:R-:W1:Y:S01]  /*6210*/  LDSM.16.MT88.4 R20, [R202+0x7000] ;  /* 0x00700000ca14783b */ /* 0x000e620000004200 */
[----:B------:R-:W-:-:S03]  /*6220*/  FADD.FTZ R3, R115, R3 ;  /* 0x0000000373037221 */ /* 0x000fc60000010000 */
[----:B------:R-:W-:Y:S01]  /*6230*/  LDSM.16.MT88.4 R112, [R203+0x3800] ;  /* 0x00380000cb70783b */ /* 0x000fe20000004200 */
[----:B------:R-:W-:Y:S02]  /*6240*/  FADD.FTZ R3, R231, R3 ;  /* 0x00000003e7037221 */ /* 0x000fe40000010000 */
[C---:B------:R-:W-:Y:S08]  /*6250*/  HMMA.16816.F32.BF16 R124, R4.reuse, R16, R124 ;  /* 0x00000010047c723c */ /* 0x040ff0000004187c */
[C---:B------:R-:W-:Y:S01]  /*6260*/  HMMA.16816.F32.BF16 R52, R4.reuse, R18, R64 ;  /* 0x000000120434723c */ /* 0x040fe20000041840 */
[----:B------:R-:W2:Y:S07]  /*6270*/  LDSM.16.MT88.4 R16, [R204+0x7000] ;  /* 0x00700000cc10783b */ /* 0x000eae0000004200 */
[C---:B----4-:R-:W-:Y:S08]  /*6280*/  HMMA.16816.F32.BF16 R116, R4.reuse, R8, R116 ;  /* 0x000000080474723c */ /* 0x050ff00000041874 */
[C---:B------:R-:W-:Y:S01]  /*6290*/  HMMA.16816.F32.BF16 R60, R4.reuse, R10, R76 ;  /* 0x0000000a043c723c */ /* 0x040fe2000004184c */
[----:B------:R-:W3:Y:S07]  /*62a0*/  LDSM.16.MT88.4 R8, [R203+0x7000] ;  /* 0x00700000cb08783b */ /* 0x000eee0000004200 */
[C---:B------:R-:W-:Y:S08]  /*62b0*/  HMMA.16816.F32.BF16 R108, R4.reuse, R24, R108 ;  /* 0x00000018046c723c */ /* 0x040ff0000004186c */
[C---:B-1----:R-:W-:Y:S01]  /*62c0*/  HMMA.16816.F32.BF16 R100, R4.reuse, R20, R88 ;  /* 0x000000140464723c */ /* 0x042fe20000041858 */
[----:B------:R-:W1:Y:S01]  /*62d0*/  MUFU.EX2 R20, R15 ;  /* 0x0000000f00147308 */ /* 0x000e620000000800 */
[----:B------:R-:W4:Y:S06]  /*62e0*/  LDSM.16.MT88.4 R88, [R204+0x7800] ;  /* 0x00780000cc58783b */ /* 0x000f2c0000004200 */
[C---:B------:R-:W-:Y:S01]  /*62f0*/  HMMA.16816.F32.BF16 R24, R4.reuse, R26, R92 ;  /* 0x0000001a0418723c */ /* 0x040fe2000004185c */
[----:B------:R1:W-:Y:S07]  /*6300*/  MUFU.EX2 R15, R2 ;  /* 0x00000002000f7308 */ /* 0x0003ee0000000800 */
[C---:B--2---:R-:W-:Y:S01]  /*6310*/  HMMA.16816.F32.BF16 R92, R4.reuse, R16, R80 ;  /* 0x00000010045c723c */ /* 0x044fe20000041850 */
[----:B------:R-:W2:Y:S01]  /*6320*/  MUFU.EX2 R21, R13 ;  /* 0x0000000d00157308 */ /* 0x000ea20000000800 */
[----:B------:R-:W-:Y:S06]  /*6330*/  LDSM.16.MT88.4 R80, [R203+0x7800] ;  /* 0x00780000cb50783b */ /* 0x000fec0000004200 */
[----:B------:R-:W-:Y:S01]  /*6340*/  HMMA.16816.F32.BF16 R84, R4, R22, R84 ;  /* 0x000000160454723c */ /* 0x000fe20000041854 */
[----:B-1----:R-:W-:-:S04]  /*6350*/  FFMA.FTZ R2, R164, c[0x0][0x2d0], -R0 ;  /* 0x0000b400a4027a23 */ /* 0x002fc80000010800 */
[----:B------:R1:W-:Y:S03]  /*6360*/  MUFU.EX2 R14, R2 ;  /* 0x00000002000e7308 */ /* 0x0003e60000000800 */
[C---:B------:R-:W-:Y:S07]  /*6370*/  HMMA.16816.F32.BF16 R16, R4.reuse, R18, R72 ;  /* 0x000000120410723c */ /* 0x040fee0000041848 */
[----:B------:R-:W-:Y:S01]  /*6380*/  F2FP.BF16.PACK_AB R72, R246, R20 ;  /* 0x00000014f648723e */ /* 0x000fe200000010ff */
[----:B---3--:R-:W-:Y:S01]  /*6390*/  HMMA.16816.F32.BF16 R56, R4, R8, R56 ;  /* 0x000000080438723c */ /* 0x008fe20000041838 */
[----:B--2---:R-:W-:Y:S01]  /*63a0*/  F2FP.BF16.PACK_AB R74, R15, R21 ;  /* 0x000000150f4a723e */ /* 0x004fe200000010ff */
[----:B-1----:R-:W-:-:S06]  /*63b0*/  FFMA.FTZ R2, R165, c[0x0][0x2d0], -R0 ;  /* 0x0000b400a5027a23 */ /* 0x002fcc0000010800 */
[C---:B------:R-:W-:Y:S01]  /*63c0*/  HMMA.16816.F32.BF16 R48, R4.reuse, R10, R48 ;  /* 0x0000000a0430723c */ /* 0x040fe20000041830 */
[----:B------:R1:W2:Y:S01]  /*63d0*/  MUFU.EX2 R13, R2 ;  /* 0x00000002000d7308 */ /* 0x0002a20000000800 */
[----:B------:R-:W-:Y:S06]  /*63e0*/  LDSM.16.MT88.4 R8, [R205+0x7800] ;  /* 0x00780000cd08783b */ /* 0x000fec0000004200 */
[C---:B------:R-:W-:Y:S08]  /*63f0*/  HMMA.16816.F32.BF16 R40, R4.reuse, R28, R40 ;  /* 0x0000001c0428723c */ /* 0x040ff00000041828 */
[----:B------:R-:W-:Y:S01]  /*6400*/  HMMA.16816.F32.BF16 R36, R4, R30, R36 ;  /* 0x0000001e0424723c */ /* 0x000fe20000041824 */
[----:B-1----:R-:W-:Y:S01]  /*6410*/  FFMA.FTZ R2, R166, c[0x0][0x2d0], -R0 ;  /* 0x0000b400a6027a23 */ /* 0x002fe20000010800 */
[----:B--2---:R-:W-:-:S03]  /*6420*/  F2FP.BF16.PACK_AB R73, R13, R14 ;  /* 0x0000000e0d49723e */ /* 0x004fc600000010ff */
[----:B------:R1:W-:Y:S02]  /*6430*/  MUFU.EX2 R7, R2 ;  /* 0x0000000200077308 */ /* 0x0003e40000000800 */
[----:B------:R-:W-:-:S04]  /*6440*/  @P4 IMAD.HI.U32 R4, R235, c[0x0][0x2c8], RZ ;  /* 0x0000b200eb044a27 */ /* 0x000fc800078e00ff */
[----:B-1----:R-:W-:Y:S02]  /*6450*/  FFMA.FTZ R2, R171, c[0x0][0x2d0], -R0 ;  /* 0x0000b400ab027a23 */ /* 0x002fe40000010800 */
[----:B------:R-:W-:Y:S02]  /*6460*/  FADD.FTZ R0, R228, R32 ;  /* 0x00000020e4007221 */ /* 0x000fe40000010000 */
[----:B------:R1:W2:Y:S02]  /*6470*/  MUFU.EX2 R6, R2 ;  /* 0x0000000200067308 */ /* 0x0002a40000000800 */
[----:B------:R-:W-:-:S04]  /*6480*/  FADD.FTZ R0, R230, R0 ;  /* 0x00000000e6007221 */ /* 0x000fc80000010000 */
[----:B------:R-:W-:-:S04]  /*6490*/  FADD.FTZ R0, R229, R0 ;  /* 0x00000000e5007221 */ /* 0x000fc80000010000 */
[----:B------:R-:W-:-:S04]  /*64a0*/  FADD.FTZ R0, R96, R0 ;  /* 0x0000000060007221 */ /* 0x000fc80000010000 */
[----:B------:R-:W-:Y:S02]  /*64b0*/  FADD.FTZ R0, R149, R0 ;  /* 0x0000000095007221 */ /* 0x000fe40000010000 */
[----:B-1----:R-:W-:Y:S01]  /*64c0*/  FADD.FTZ R2, R97, R3 ;  /* 0x0000000361027221 */ /* 0x002fe20000010000 */
[----:B--2---:R-:W-:-:S03]  /*64d0*/  F2FP.BF16.PACK_AB R75, R6, R7 ;  /* 0x00000007064b723e */ /* 0x004fc600000010ff */
[----:B------:R-:W-:Y:S02]  /*64e0*/  FADD.FTZ R2, R98, R2 ;  /* 0x0000000262027221 */ /* 0x000fe40000010000 */
[----:B------:R-:W1:Y:S02]  /*64f0*/  LDSM.16.MT88.4 R96, [R202+0x7800] ;  /* 0x00780000ca60783b */ /* 0x000e640000004200 */
[----:B------:R-:W-:Y:S01]  /*6500*/  FADD.FTZ R3, R153, R2 ;  /* 0x0000000299037221 */ /* 0x000fe20000010000 */
[----:B----4-:R-:W-:Y:S01]  /*6510*/  HMMA.16816.F32.BF16 R92, R72, R88, R92 ;  /* 0x00000058485c723c */ /* 0x010fe2000004185c */
[----:B------:R-:W-:Y:S01]  /*6520*/  FADD.FTZ R2, R147, R0 ;  /* 0x0000000093027221 */ /* 0x000fe20000010000 */
[----:B------:R-:W-:Y:S01]  /*6530*/  MOV R0, R235 ;  /* 0x000000eb00007202 */ /* 0x000fe20000000f00 */
[----:B------:R-:W-:Y:S01]  /*6540*/  FADD.FTZ R3, R152, R3 ;  /* 0x0000000398037221 */ /* 0x000fe20000010000 */
[----:B------:R-:W-:Y:S01]  /*6550*/  @P4 SHF.R.U32.HI R0, RZ, c[0x0][0x2cc], R4 ;  /* 0x0000b300ff004a19 */ /* 0x000fe20000011604 */
[----:B------:R-:W-:-:S02]  /*6560*/  FADD.FTZ R2, R148, R2 ;  /* 0x0000000294027221 */ /* 0x000fc40000010000 */
[----:B------:R-:W-:Y:S01]  /*6570*/  FADD.FTZ R3, R35, R3 ;  /* 0x0000000323037221 */ /* 0x000fe20000010000 */
[----:B------:R-:W-:Y:S01]  /*6580*/  IADD3 R0, R0, -c[0x0][0x168], R233 ;  /* 0x80005a0000007a10 */ /* 0x000fe20007ffe0e9 */
[----:B------:R-:W-:Y:S01]  /*6590*/  FADD.FTZ R2, R33, R2 ;  /* 0x0000000221027221 */ /* 0x000fe20000010000 */
[C---:B------:R-:W-:Y:S01]  /*65a0*/  HMMA.16816.F32.BF16 R88, R72.reuse, R90, R16 ;  /* 0x0000005a4858723c */ /* 0x040fe20000041810 */
[----:B------:R-:W-:Y:S01]  /*65b0*/  FADD.FTZ R3, R144, R3 ;  /* 0x0000000390037221 */ /* 0x000fe20000010000 */
[----:B------:R-:W-:Y:S01]  /*65c0*/  SHF.R.S32.HI R5, RZ, 0x1f, R0 ;  /* 0x0000001fff057819 */ /* 0x000fe20000011400 */
[----:B------:R-:W-:Y:S02]  /*65d0*/  FADD.FTZ R2, R69, R2 ;  /* 0x0000000245027221 */ /* 0x000fe40000010000 */
[----:B------:R-:W-:Y:S01]  /*65e0*/  FADD.FTZ R4, R145, R3 ;  /* 0x0000000391047221 */ /* 0x000fe20000010000 */
[----:B------:R-:W-:Y:S01]  /*65f0*/  LEA.HI R5, R5, R0, RZ, 0x7 ;  /* 0x0000000005057211 */ /* 0x000fe200078f38ff */
[----:B------:R-:W-:Y:S01]  /*6600*/  FADD.FTZ R3, R34, R2 ;  /* 0x0000000222037221 */ /* 0x000fe20000010000 */
[----:B------:R-:W-:Y:S01]  /*6610*/  HMMA.16816.F32.BF16 R132, R72, R128, R132 ;  /* 0x000000804884723c */ /* 0x000fe20000041884 */
[----:B------:R-:W-:-:S02]  /*6620*/  FADD.FTZ R2, R146, R4 ;  /* 0x0000000492027221 */ /* 0x000fc40000010000 */
[----:B------:R-:W-:Y:S01]  /*6630*/  FADD.FTZ R0, R70, R3 ;  /* 0x0000000346007221 */ /* 0x000fe20000010000 */
[----:B------:R-:W-:Y:S01]  /*6640*/  SHF.R.S32.HI R3, RZ, 0x7, R5 ;  /* 0x00000007ff037819 */ /* 0x000fe20000011405 */
[----:B------:R-:W-:Y:S02]  /*6650*/  FADD.FTZ R2, R20, R2 ;  /* 0x0000000214027221 */ /* 0x000fe40000010000 */
[----:B------:R-:W-:Y:S01]  /*6660*/  FADD.FTZ R0, R14, R0 ;  /* 0x000000000e007221 */ /* 0x000fe20000010000 */
[----:B-----5:R-:W-:Y:S01]  /*6670*/  IMNMX R16, R234, R3, !PT ;  /* 0x00000003ea107217 */ /* 0x020fe20007800200 */
[----:B------:R-:W-:Y:S01]  /*6680*/  FADD.FTZ R246, R246, R2 ;  /* 0x00000002f6f67221 */ /* 0x000fe20000010000 */
[----:B------:R-:W-:Y:S01]  /*6690*/  HMMA.16816.F32.BF16 R124, R72, R120, R124 ;  /* 0x00000078487c723c */ /* 0x000fe2000004187c */
[----:B------:R-:W-:Y:S01]  /*66a0*/  FADD.FTZ R0, R13, R0 ;  /* 0x000000000d007221 */ /* 0x000fe20000010000 */
[----:B------:R-:W-:Y:S01]  /*66b0*/  ISETP.GE.AND P0, PT, R232, R16, PT ;  /* 0x00000010e800720c */ /* 0x000fe20003f06270 */
[----:B------:R2:W-:Y:S01]  /*66c0*/  STL [R1+0xc], R16 ;  /* 0x00000c1001007387 */ /* 0x0005e20000100800 */
[----:B------:R-:W-:-:S02]  /*66d0*/  FADD.FTZ R246, R21, R246 ;  /* 0x000000f615f67221 */ /* 0x000fc40000010000 */
[----:B------:R-:W-:Y:S02]  /*66e0*/  FADD.FTZ R0, R7, R0 ;  /* 0x0000000007007221 */ /* 0x000fe40000010000 */
[----:B------:R-:W-:Y:S01]  /*66f0*/  HMMA.16816.F32.BF16 R116, R72, R112, R116 ;  /* 0x000000704874723c */ /* 0x000fe20000041874 */
[----:B------:R-:W-:Y:S02]  /*6700*/  FADD.FTZ R246, R15, R246 ;  /* 0x000000f60ff67221 */ /* 0x000fe40000010000 */
[----:B------:R-:W-:-:S05]  /*6710*/  FADD.FTZ R0, R6, R0 ;  /* 0x0000000006007221 */ /* 0x000fca0000010000 */
[----:B------:R2:W-:Y:S01]  /*6720*/  STL [R1], R0 ;  /* 0x0000000001007387 */ /* 0x0005e20000100800 */
[C---:B-1----:R-:W-:Y:S08]  /*6730*/  HMMA.16816.F32.BF16 R100, R72.reuse, R96, R100 ;  /* 0x000000604864723c */ /* 0x042ff00000041864 */
        /* <DEDUP_REMOVED lines=9> */
[----:B------:R-:W-:Y:S01]  /*67d0*/  HMMA.16816.F32.BF16 R72, R72, R10, R36 ;  /* 0x0000000a4848723c */ /* 0x000fe20000041824 */
[----:B------:R-:W-:Y:S01]  /*67e0*/  @!UPT UIADD3 URZ, URZ, URZ, URZ ;  /* 0x0000003f3f3ff290 */ /* 0x000fe2000fffe03f */
[----:B------:R-:W-:Y:S11]  /*67f0*/  @!P0 BRA `(.L_x_81) ;  /* 0x00004d5000008947 */ /* 0x000ff60003800000 */
[----:B--2---:R-:W-:Y:S02]  /*6800*/  MOV R70, R12 ;  /* 0x0000000c00467202 */ /* 0x004fe40000000f00 */
[----:B------:R-:W-:-:S02]  /*6810*/  MOV R69, R68 ;  /* 0x0000004400457202 */ /* 0x000fc40000000f00 */
[----:B------:R-:W-:-:S07]  /*6820*/  MOV R240, R232 ;  /* 0x000000e800f07202 */ /* 0x000fce0000000f00 */
.L_x_92:
[----:B------:R-:W2:Y:S01]  /*6830*/  LDL R0, [R1+0x4] ;  /* 0x0000040001007983 */ /* 0x000ea20000100800 */
[----:B------:R-:W-:Y:S04]  /*6840*/  DEPBAR.LE SB0, 0x0 ;  /* 0x000080000000791a */ /* 0x000fe80000000000 */
[----:B------:R-:W-:Y:S01]  /*6850*/  WARPSYNC 0xffffffff ;  /* 0xffffffff00007948 */ /* 0x000fe20003800000 */
[----:B------:R-:W-:Y:S06]  /*6860*/  BAR.SYNC.DEFER_BLOCKING 0x0 ;  /* 0x0000000000007b1d */ /* 0x000fec0000010000 */
[----:B------:R1:W3:Y:S01]  /*6870*/  LDSM.16.M88.4 R8, [R71] ;  /* 0x000000004708783b */ /* 0x0002e20000000200 */
[----:B------:R-:W-:Y:S03]  /*6880*/  BSSY B0, `(.L_x_82) ;  /* 0x0000058000007945 */ /* 0x000fe60003800000 */
[----:B------:R1:W4:Y:S04]  /*6890*/  LDSM.16.M88.4 R16, [R71+0x800] ;  /* 0x000800004710783b */ /* 0x0003280000000200 */
[----:B------:R1:W1:Y:S04]  /*68a0*/  LDSM.16.M88.4 R24, [R71+0x1000] ;  /* 0x001000004718783b */ /* 0x0002680000000200 */
[----:B------:R1:W1:Y:S04]  /*68b0*/  LDSM.16.M88.4 R32, [R71+0x1800] ;  /* 0x001800004720783b */ /* 0x0002680000000200 */
[----:B------:R1:W1:Y:S04]  /*68c0*/  LDSM.16.M88.4 R40, [R71+0x2000] ;  /* 0x002000004728783b */ /* 0x0002680000000200 */
        /* <DEDUP_REMOVED lines=8> */
[----:B------:R1:W1:Y:S04]  /*6950*/  LDSM.16.M88.4 R164, [R220] ;  /* 0x00000000dca4783b */ /* 0x0002680000000200 */
[----:B------:R1:W1:Y:S04]  /*6960*/  LDSM.16.M88.4 R168, [R221] ;  /* 0x00000000dda8783b */ /* 0x0002680000000200 */
[----:B------:R1:W1:Y:S01]  /*6970*/  LDSM.16.M88.4 R172, [R222] ;  /* 0x00000000deac783b */ /* 0x0002620000000200 */
[----:B--2---:R-:W-:Y:S11]  /*6980*/  ISETP.GT.AND P0, PT, R0, R240, PT ;  /* 0x000000f00000720c */ /* 0x004ff60003f04270 */
[----:B------:R-:W-:Y:S02]  /*6990*/  @!UPT UIADD3 URZ, URZ, URZ, URZ ;  /* 0x0000003f3f3ff290 */ /* 0x000fe4000fffe03f */
[----:B------:R-:W-:-:S05]  /*69a0*/  @P0 BRA `(.L_x_83) ;  /* 0x0000045000000947 */ /* 0x000fca0003800000 */
[----:B-1-34-:R-:W-:Y:S01]  /*69b0*/  IMAD.WIDE.U32 R2, R239, c[0x0][0x208], RZ ;  /* 0x00008200ef027a25 */ /* 0x01afe200078e00ff */
[----:B------:R-:W-:Y:S01]  /*69c0*/  SHF.R.S32.HI R0, RZ, 0x1f, R239 ;  /* 0x0000001fff007819 */ /* 0x000fe200000114ef */
[----:B------:R-:W2:Y:S02]  /*69d0*/  LDL.64 R6, [R1+0x28] ;  /* 0x0000280001067983 */ /* 0x000ea40000100a00 */
[----:B------:R-:W-:Y:S02]  /*69e0*/  IMAD.SHL.U32 R21, R242, 0x2, RZ ;  /* 0x00000002f2157824 */ /* 0x000fe400078e00ff */
[----:B------:R-:W-:Y:S02]  /*69f0*/  IMAD R0, R0, c[0x0][0x208], RZ ;  /* 0x0000820000007a24 */ /* 0x000fe400078e02ff */
[----:B------:R-:W3:Y:S01]  /*6a00*/  LDL R5, [R1+0x38] ;  /* 0x0000380001057983 */ /* 0x000ee20000100800 */
[----:B------:R-:W-:Y:S02]  /*6a10*/  IMAD.SHL.U32 R20, R241, 0x2, RZ ;  /* 0x00000002f1147824 */ /* 0x000fe400078e00ff */
[----:B------:R-:W-:Y:S04]  /*6a20*/  IMAD R0, R239, c[0x0][0x20c], R0 ;  /* 0x00008300ef007a24 */ /* 0x000fe800078e0200 */
[----:B------:R-:W-:Y:S01]  /*6a30*/  IMAD.IADD R3, R3, 0x1, R0 ;  /* 0x0000000103037824 */ /* 0x000fe200078e0200 */
[----:B------:R-:W-:Y:S03]  /*6a40*/  SHF.R.S32.HI R0, RZ, 0x1f, R238 ;  /* 0x0000001fff007819 */ /* 0x000fe600000114ee */
[----:B------:R-:W-:Y:S04]  /*6a50*/  IMAD.WIDE.U32 R2, R238, c[0x0][0x218], R2 ;  /* 0x00008600ee027a25 */ /* 0x000fe800078e0002 */
[----:B------:R-:W-:Y:S04]  /*6a60*/  IMAD R4, R0, c[0x0][0x218], RZ ;  /* 0x0000860000047a24 */ /* 0x000fe800078e02ff */
[----:B------:R-:W-:Y:S01]  /*6a70*/  IMAD R4, R238, c[0x0][0x21c], R4 ;  /* 0x00008700ee047a24 */ /* 0x000fe200078e0204 */
[----:B--2---:R-:W-:Y:S02]  /*6a80*/  IADD3 R0, P0, R6, R2, RZ ;  /* 0x0000000206007210 */ /* 0x004fe40007f1e0ff */
[----:B------:R-:W-:Y:S02]  /*6a90*/  SHF.R.S32.HI R6, RZ, 0x1f, R242 ;  /* 0x0000001fff067819 */ /* 0x000fe400000114f2 */
[----:B---3--:R-:W-:Y:S02]  /*6aa0*/  IADD3.X R2, R5, R3, R4, P0, !PT ;  /* 0x0000000305027210 */ /* 0x008fe400007fe404 */
[C---:B------:R-:W-:Y:S02]  /*6ab0*/  LEA R4, P0, R0.reuse, c[0x0][0x1f8], 0x1 ;  /* 0x00007e0000047a11 */ /* 0x040fe400078008ff */
[----:B------:R-:W-:Y:S02]  /*6ac0*/  SHF.R.S32.HI R5, RZ, 0x1f, R241 ;  /* 0x0000001fff057819 */ /* 0x000fe400000114f1 */
[----:B------:R-:W-:Y:S02]  /*6ad0*/  LEA.HI.X R0, R0, c[0x0][0x1fc], R2, 0x1, P0 ;  /* 0x00007f0000007a11 */ /* 0x000fe400000f0c02 */
[----:B------:R-:W-:Y:S02]  /*6ae0*/  SHF.L.U64.HI R6, R242, 0x1, R6 ;  /* 0x00000001f2067819 */ /* 0x000fe40000010206 */
[----:B------:R-:W-:Y:S01]  /*6af0*/  SHF.L.U64.HI R5, R241, 0x1, R5 ;  /* 0x00000001f1057819 */ /* 0x000fe20000010205 */
[----:B------:R-:W-:-:S05]  /*6b00*/  BRA.DIV ~URZ, `(.L_x_84) ;  /* 0x0000b9327f007947 */ /* 0x000fca000b800000 */
[----:B------:R1:W2:Y:S02]  /*6b10*/  SHFL.IDX PT, R7, R0, RZ, 0x181f ;  /* 0x00181fff00077589 */ /* 0x0002a400000e0000 */
.L_x_119:
[----:B------:R-:W-:-:S05]  /*6b20*/  BRA.DIV ~URZ, `(.L_x_85) ;  /* 0x0000b9827f007947 */ /* 0x000fca000b800000 */
[----:B------:R-:W3:Y:S01]  /*6b30*/  SHFL.IDX PT, R14, R4, RZ, 0x181f ;  /* 0x00181fff040e7589 */ /* 0x000ee200000e0000 */
[----:B------:R-:W-:Y:S02]  /*6b40*/  ISETP.GE.AND P2, PT, R241, c[0x0][0x1d4], PT ;  /* 0x00007500f1007a0c */ /* 0x000fe40003f46270 */
[CC--:B---3--:R-:W-:Y:S02]  /*6b50*/  IADD3 R2, P0, R14.reuse, R20.reuse, RZ ;  /* 0x000000140e027210 */ /* 0x0c8fe40007f1e0ff */
[-C--:B------:R-:W-:Y:S03]  /*6b60*/  IADD3 R14, P5, R14, R21.reuse, RZ ;  /* 0x000000150e0e7210 */ /* 0x080fe60007fbe0ff */
[C-C-:B--2---:R-:W-:Y:S01]  /*6b70*/  IMAD.X R3, R7.reuse, 0x1, R5.reuse, P0 ;  /* 0x0000000107037824 */ /* 0x144fe200000e0605 */
[----:B------:R-:W-:Y:S01]  /*6b80*/  ISETP.GE.AND P0, PT, R242, c[0x0][0x1d4], PT ;  /* 0x00007500f2007a0c */ /* 0x000fe20003f06270 */
[--C-:B------:R-:W-:Y:S02]  /*6b90*/  IMAD.X R15, R7, 0x1, R6.reuse, P5 ;  /* 0x00000001070f7824 */ /* 0x100fe400028e0606 */
[----:B------:R-:W-:Y:S04]  /*6ba0*/  SHFL.IDX PT, R7, R4, 0x2, 0x181f ;  /* 0x00581f0004077f89 */ /* 0x000fe800000e0000 */
[----:B------:R-:W-:Y:S01]  /*6bb0*/  @!PT LDS RZ, [RZ] ;  /* 0x00000000fffff984 */ /* 0x000fe20000000800 */
[----:B------:R2:W-:Y:S06]  /*6bc0*/  LDGSTS.E.BYPASS.LTC128B.128 [R227+0x100], [R2.64], !P2 ;  /* 0x0010000002e37fae */ /* 0x0005ec000d101d46 */
[----:B------:R3:W-:Y:S04]  /*6bd0*/  LDGSTS.E.BYPASS.LTC128B.128 [R227+0x4100], [R14.64], !P0 ;  /* 0x041000000ee37fae */ /* 0x0007e8000c101d46 */
[----:B--2---:R-:W2:Y:S04]  /*6be0*/  SHFL.IDX PT, R2, R4, 0x1, 0x181f ;  /* 0x00381f0004027f89 */ /* 0x004ea800000e0000 */
[----:B------:R-:W4:Y:S04]  /*6bf0*/  SHFL.IDX PT, R3, R0, 0x1, 0x181f ;  /* 0x00381f0000037f89 */ /* 0x000f2800000e0000 */
[----:B------:R-:W-:Y:S01]  /*6c00*/  SHFL.IDX PT, R4, R4, 0x3, 0x181f ;  /* 0x00781f0004047f89 */ /* 0x000fe200000e0000 */
[CC--:B--2---:R-:W-:Y:S02]  /*6c10*/  IADD3 R12, P6, R2.reuse, R20.reuse, RZ ;  /* 0x00000014020c7210 */ /* 0x0c4fe40007fde0ff */
[-C--:B------:R-:W-:Y:S03]  /*6c20*/  IADD3 R2, P5, R2, R21.reuse, RZ ;  /* 0x0000001502027210 */ /* 0x080fe60007fbe0ff */
[C-C-:B----4-:R-:W-:Y:S02]  /*6c30*/  IMAD.X R13, R3.reuse, 0x1, R5.reuse, P6 ;  /* 0x00000001030d7824 */ /* 0x150fe400030e0605 */
[--C-:B------:R-:W-:Y:S03]  /*6c40*/  IMAD.X R3, R3, 0x1, R6.reuse, P5 ;  /* 0x0000000103037824 */ /* 0x100fe600028e0606 */
[----:B------:R2:W-:Y:S04]  /*6c50*/  LDGSTS.E.BYPASS.LTC128B.128 [R227+0x1100], [R12.64], !P2 ;  /* 0x011000000ce37fae */ /* 0x0005e8000d101d46 */
[----:B------:R4:W-:Y:S04]  /*6c60*/  LDGSTS.E.BYPASS.LTC128B.128 [R227+0x5100], [R2.64], !P0 ;  /* 0x0510000002e37fae */ /* 0x0009e8000c101d46 */
[----:B--2---:R-:W2:Y:S04]  /*6c70*/  SHFL.IDX PT, R12, R0, 0x2, 0x181f ;  /* 0x00581f00000c7f89 */ /* 0x004ea800000e0000 */
[----:B-1----:R-:W1:Y:S01]  /*6c80*/  SHFL.IDX PT, R0, R0, 0x3, 0x181f ;  /* 0x00781f0000007f89 */ /* 0x002e6200000e0000 */
[C---:B----4-:R-:W-:Y:S05]  /*6c90*/  IADD3 R2, P5, R7.reuse, R20, RZ ;  /* 0x0000001407027210 */ /* 0x050fea0007fbe0ff */
[C---:B--2---:R-:W-:Y:S05]  /*6ca0*/  IMAD.X R3, R12.reuse, 0x1, R5, P5 ;  /* 0x000000010c037824 */ /* 0x044fea00028e0605 */
[----:B------:R2:W-:Y:S02]  /*6cb0*/  LDGSTS.E.BYPASS.LTC128B.128 [R227+0x2100], [R2.64], !P2 ;  /* 0x0210000002e37fae */ /* 0x0005e4000d101d46 */
[----:B--2---:R-:W-:Y:S02]  /*6cc0*/  IADD3 R2, P5, R7, R21, RZ ;  /* 0x0000001507027210 */ /* 0x004fe40007fbe0ff */
[----:B------:R-:W-:Y:S03]  /*6cd0*/  SEL R7, RZ, 0x10, P2 ;  /* 0x00000010ff077807 */ /* 0x000fe60001000000 */
[----:B------:R-:W-:Y:S01]  /*6ce0*/  IMAD.X R3, R12, 0x1, R6, P5 ;  /* 0x000000010c037824 */ /* 0x000fe200028e0606 */
[----:B------:R-:W-:Y:S04]  /*6cf0*/  SEL R12, RZ, 0x10, P0 ;  /* 0x00000010ff0c7807 */ /* 0x000fe80000000000 */
[----:B------:R3:W-:Y:S03]  /*6d00*/  LDGSTS.E.BYPASS.LTC128B.128 [R227+0x6100], [R2.64], !P0 ;  /* 0x0610000002e37fae */ /* 0x0007e6000c101d46 */
.L_x_120:
[C---:B-1----:R-:W-:Y:S02]  /*6d10*/  ISETP.NE.U32.AND P5, PT, R7.reuse, RZ, PT ;  /* 0x000000ff0700720c */ /* 0x042fe40003fa5070 */
[----:B------:R-:W-:Y:S04]  /*6d20*/  IADD3 R7, -R7, 0x10, RZ ;  /* 0x0000001007077810 */ /* 0x000fe80007ffe1ff */
[----:B------:R-:W-:Y:S04]  /*6d30*/  LOP3.LUT R7, R7, 0xf, RZ, 0xc0, !PT ;  /* 0x0000000f07077812 */ /* 0x000fe800078ec0ff */
[----:B---3--:R-:W-:Y:S04]  /*6d40*/  IADD3 R2, P2, P0, R7, R4, R20 ;  /* 0x0000000407027210 */ /* 0x008fe8000785e014 */
[----:B------:R-:W-:Y:S05]  /*6d50*/  IADD3.X R3, RZ, R0, R5, P2, P0 ;  /* 0x00000000ff037210 */ /* 0x000fea00017e0405 */
[----:B------:R-:W-:Y:S01]  /*6d60*/  @!PT LDS RZ, [RZ] ;  /* 0x00000000fffff984 */ /* 0x000fe20000000800 */
[----:B------:R-:W-:Y:S01]  /*6d70*/  @!PT LDS RZ, [RZ] ;  /* 0x00000000fffff984 */ /* 0x000fe20000000800 */
[----:B------:R-:W-:Y:S01]  /*6d80*/  @!PT LDS RZ, [RZ] ;  /* 0x00000000fffff984 */ /* 0x000fe20000000800 */
[----:B------:R1:W-:Y:S01]  /*6d90*/  LDGSTS.E.BYPASS.LTC128B.128.ZFILL [R227+0x3100], [R2.64], P5 ;  /* 0x0310000002e37fae */ /* 0x0003e2000a941d46 */
[C---:B------:R-:W-:Y:S02]  /*6da0*/  ISETP.NE.U32.AND P5, PT, R12.reuse, RZ, PT ;  /* 0x000000ff0c00720c */ /* 0x040fe40003fa5070 */
[----:B------:R-:W-:Y:S04]  /*6db0*/  IADD3 R12, -R12, 0x10, RZ ;  /* 0x000000100c0c7810 */ /* 0x000fe80007ffe1ff */
[----:B------:R-:W-:Y:S04]  /*6dc0*/  LOP3.LUT R12, R12, 0xf, RZ, 0xc0, !PT ;  /* 0x0000000f0c0c7812 */ /* 0x000fe800078ec0ff */
[----:B-1----:R-:W-:Y:S04]  /*6dd0*/  IADD3 R2, P2, P0, R12, R4, R21 ;  /* 0x000000040c027210 */ /* 0x002fe8000785e015 */
[----:B------:R-:W-:Y:S05]  /*6de0*/  IADD3.X R3, RZ, R0, R6, P2, P0 ;  /* 0x00000000ff037210 */ /* 0x000fea00017e0406 */
[----:B------:R1:W-:Y:S04]  /*6df0*/  LDGSTS.E.BYPASS.LTC128B.128.ZFILL [R227+0x7100], [R2.64], P5 ;  /* 0x0710000002e37fae */ /* 0x0003e8000a941d46 */
.L_x_83:
[----:B-1-34-:R-:W-:Y:S05]  /*6e00*/  BSYNC B0 ;  /* 0x0000000000007941 */ /* 0x01afea0003800000 */
.L_x_82:
[----:B------:R-:W0:Y:S01]  /*6e10*/  LDGDEPBAR ;  /* 0x00000000000079af */ /* 0x000e220000000000 */
[----:B------:R-:W-:Y:S01]  /*6e20*/  WARPSYNC 0xffffffff ;  /* 0xffffffff00007948 */ /* 0x000fe20003800000 */
[C---:B------:R-:W-:Y:S01]  /*6e30*/  HMMA.16816.F32.BF16 R4, R136.reuse, R8, RZ ;  /* 0x000000088804723c */ /* 0x040fe200000418ff */
[----:B------:R-:W-:Y:S05]  /*6e40*/  BSSY B0, `(.L_x_86) ;  /* 0x0000193000007945 */ /* 0x000fea0003800000 */
[----:B------:R-:W2:Y:S02]  /*6e50*/  LDL R0, [R1+0x4] ;  /* 0x0000040001007983 */ /* 0x000ea40000100800 */
[C---:B------:R-:W-:Y:S08]  /*6e60*/  HMMA.16816.F32.BF16 R8, R136.reuse, R10, RZ ;  /* 0x0000000a8808723c */ /* 0x040ff000000418ff */
        /* <DEDUP_REMOVED lines=13> */
[----:B------:R-:W-:Y:S08]  /*6f40*/  HMMA.16816.F32.BF16 R64, R136, R66, RZ ;  /* 0x000000428840723c */ /* 0x000ff000000418ff */
[C---:B------:R-:W-:Y:S08]  /*6f50*/  HMMA.16816.F32.BF16 R4, R140.reuse, R144, R4 ;  /* 0x000000908c04723c */ /* 0x040ff00000041804 */
[C---:B------:R-:W-:Y:S01]  /*6f60*/  HMMA.16816.F32.BF16 R8, R140.reuse, R146, R8 ;  /* 0x000000928c08723c */ /* 0x040fe20000041808 */
[----:B------:R-:W1:Y:S07]  /*6f70*/  LDSM.16.M88.4 R144, [R201] ;  /* 0x00000000c990783b */ /* 0x000e6e0000000200 */
[C---:B------:R-:W-:Y:S08]  /*6f80*/  HMMA.16816.F32.BF16 R12, R140.reuse, R148, R12 ;  /* 0x000000948c0c723c */ /* 0x040ff0000004180c */
[C---:B------:R-:W-:Y:S01]  /*6f90*/  HMMA.16816.F32.BF16 R16, R140.reuse, R150, R16 ;  /* 0x000000968c10723c */ /* 0x040fe20000041810 */
[----:B------:R-:W3:Y:S07]  /*6fa0*/  LDSM.16.M88.4 R148, [R201+0x800] ;  /* 0x00080000c994783b */ /* 0x000eee0000000200 */
[C---:B------:R-:W-:Y:S08]  /*6fb0*/  HMMA.16816.F32.BF16 R20, R140.reuse, R152, R20 ;  /* 0x000000988c14723c */ /* 0x040ff00000041814 */
[C---:B------:R-:W-:Y:S01]  /*6fc0*/  HMMA.16816.F32.BF16 R24, R140.reuse, R154, R24 ;  /* 0x0000009a8c18723c */ /* 0x040fe20000041818 */
[----:B------:R-:W4:Y:S07]  /*6fd0*/  LDSM.16.M88.4 R152, [R201+0x1000] ;  /* 0x00100000c998783b */ /* 0x000f2e0000000200 */
        /* <DEDUP_REMOVED lines=11> */
[----:B------:R-:W-:Y:S07]  /*7090*/  LDSM.16.M88.4 R168, [R200+-0x3000] ;  /* 0xffd00000c8a8783b */ /* 0x000fee0000000200 */
[C---:B------:R-:W-:Y:S08]  /*70a0*/  HMMA.16816.F32.BF16 R60, R140.reuse, R172, R60 ;  /* 0x000000ac8c3c723c */ /* 0x040ff0000004183c */
[----:B------:R-:W-:Y:S08]  /*70b0*/  HMMA.16816.F32.BF16 R64, R140, R174, R64 ;  /* 0x000000ae8c40723c */ /* 0x000ff00000041840 */
[C---:B-1----:R-:W-:Y:S08]  /*70c0*/  HMMA.16816.F32.BF16 R4, R176.reuse, R144, R4 ;  /* 0x00000090b004723c */ /* 0x042ff00000041804 */
[C---:B------:R-:W-:Y:S01]  /*70d0*/  HMMA.16816.F32.BF16 R8, R176.reuse, R146, R8 ;  /* 0x00000092b008723c */ /* 0x040fe20000041808 */
[----:B------:R-:W1:Y:S07]  /*70e0*/  LDSM.16.M88.4 R144, [R201+0x3000] ;  /* 0x00300000c990783b */ /* 0x000e6e0000000200 */
[C---:B---3--:R-:W-:Y:S08]  /*70f0*/  HMMA.16816.F32.BF16 R12, R176.reuse, R148, R12 ;  /* 0x00000094b00c723c */ /* 0x048ff0000004180c */
[C---:B------:R-:W-:Y:S01]  /*7100*/  HMMA.16816.F32.BF16 R16, R176.reuse, R150, R16 ;  /* 0x00000096b010723c */ /* 0x040fe20000041810 */
[----:B------:R-:W3:Y:S07]  /*7110*/  LDSM.16.M88.4 R148, [R201+0x3800] ;  /* 0x00380000c994783b */ /* 0x000eee0000000200 */
[C---:B----4-:R-:W-:Y:S08]  /*7120*/  HMMA.16816.F32.BF16 R20, R176.reuse, R152, R20 ;  /* 0x00000098b014723c */ /* 0x050ff00000041814 */
[C---:B------:R-:W-:Y:S01]  /*7130*/  HMMA.16816.F32.BF16 R24, R176.reuse, R154, R24 ;  /* 0x0000009ab018723c */ /* 0x040fe20000041818 */
[----:B------:R-:W4:Y:S07]  /*7140*/  LDSM.16.M88.4 R152, [R200+-0x4000] ;  /* 0xffc00000c898783b */ /* 0x000f2e0000000200 */
[C---:B-----5:R-:W-:Y:S03]  /*7150*/  HMMA.16816.F32.BF16 R28, R176.reuse, R156, R28 ;  /* 0x0000009cb01c723c */ /* 0x060fe6000004181c */
[----:B--2---:R-:W-:Y:S05]  /*7160*/  ISETP.GT.AND P0, PT, R240, R0, PT ;  /* 0x00000000f000720c */ /* 0x004fea0003f04270 */
[C---:B------:R-:W-:Y:S01]  /*7170*/  HMMA.16816.F32.BF16 R32, R176.reuse, R158, R32 ;  /* 0x0000009eb020723c */ /* 0x040fe20000041820 */
[----:B------:R-:W2:Y:S07]  /*7180*/  LDSM.16.M88.4 R156, [R200+-0x3800] ;  /* 0xffc80000c89c783b */ /* 0x000eae0000000200 */
[C---:B------:R-:W-:Y:S08]  /*7190*/  HMMA.16816.F32.BF16 R36, R176.reuse, R160, R36 ;  /* 0x000000a0b024723c */ /* 0x040ff00000041824 */
[C---:B------:R-:W-:Y:S01]  /*71a0*/  HMMA.16816.F32.BF16 R40, R176.reuse, R162, R40 ;  /* 0x000000a2b028723c */ /* 0x040fe20000041828 */
[----:B------:R-:W5:Y:S07]  /*71b0*/  LDSM.16.M88.4 R160, [R200+-0x2800] ;  /* 0xffd80000c8a0783b */ /* 0x000f6e0000000200 */
[C---:B------:R-:W-:Y:S08]  /*71c0*/  HMMA.16816.F32.BF16 R44, R176.reuse, R164, R44 ;  /* 0x000000a4b02c723c */ /* 0x040ff0000004182c */
[C---:B------:R-:W-:Y:S01]  /*71d0*/  HMMA.16816.F32.BF16 R48, R176.reuse, R166, R48 ;  /* 0x000000a6b030723c */ /* 0x040fe20000041830 */
[----:B------:R-:W2:Y:S07]  /*71e0*/  LDSM.16.M88.4 R164, [R200+-0x2000] ;  /* 0xffe00000c8a4783b */ /* 0x000eae0000000200 */
[C---:B-1----:R-:W-:Y:S08]  /*71f0*/  HMMA.16816.F32.BF16 R52, R176.reuse, R144, R52 ;  /* 0x00000090b034723c */ /* 0x042ff00000041834 */
[C---:B------:R-:W-:Y:S01]  /*7200*/  HMMA.16816.F32.BF16 R56, R176.reuse, R146, R56 ;  /* 0x00000092b038723c */ /* 0x040fe20000041838 */
[----:B------:R-:W1:Y:S07]  /*7210*/  LDSM.16.M88.4 R144, [R200+-0x1800] ;  /* 0xffe80000c890783b */ /* 0x000e6e0000000200 */
[C---:B---3--:R-:W-:Y:S08]  /*7220*/  HMMA.16816.F32.BF16 R60, R176.reuse, R148, R60 ;  /* 0x00000094b03c723c */ /* 0x048ff0000004183c */
[----:B------:R-:W-:Y:S01]  /*7230*/  HMMA.16816.F32.BF16 R64, R176, R150, R64 ;  /* 0x00000096b040723c */ /* 0x000fe20000041840 */
[----:B------:R-:W3:Y:S07]  /*7240*/  LDSM.16.M88.4 R148, [R200+-0x1000] ;  /* 0xfff00000c894783b */ /* 0x000eee0000000200 */
[C---:B----4-:R-:W-:Y:S08]  /*7250*/  HMMA.16816.F32.BF16 R4, R180.reuse, R152, R4 ;  /* 0x00000098b404723c */ /* 0x050ff00000041804 */
[C---:B------:R-:W-:Y:S01]  /*7260*/  HMMA.16816.F32.BF16 R8, R180.reuse, R154, R8 ;  /* 0x0000009ab408723c */ /* 0x040fe20000041808 */
[----:B------:R-:W4:Y:S07]  /*7270*/  LDSM.16.M88.4 R152, [R200+-0x800] ;  /* 0xfff80000c898783b */ /* 0x000f2e0000000200 */
[C---:B--2---:R-:W-:Y:S08]  /*7280*/  HMMA.16816.F32.BF16 R12, R180.reuse, R156, R12 ;  /* 0x0000009cb40c723c */ /* 0x044ff0000004180c */
[C---:B------:R-:W-:Y:S01]  /*7290*/  HMMA.16816.F32.BF16 R16, R180.reuse, R158, R16 ;  /* 0x0000009eb410723c */ /* 0x040fe20000041810 */
[----:B------:R-:W2:Y:S07]  /*72a0*/  LDSM.16.M88.4 R156, [R71+0x4000] ;  /* 0x00400000479c783b */ /* 0x000eae0000000200 */
[C---:B------:R-:W-:Y:S08]  /*72b0*/  HMMA.16816.F32.BF16 R20, R180.reuse, R168, R20 ;  /* 0x000000a8b414723c */ /* 0x040ff00000041814 */
[C---:B------:R-:W-:Y:S01]  /*72c0*/  HMMA.16816.F32.BF16 R24, R180.reuse, R170, R24 ;  /* 0x000000aab418723c */ /* 0x040fe20000041818 */
[----:B------:R-:W-:Y:S07]  /*72d0*/  LDSM.16.M88.4 R168, [R71+0x5000] ;  /* 0x0050000047a8783b */ /* 0x000fee0000000200 */
[C---:B-----5:R-:W-:Y:S08]  /*72e0*/  HMMA.16816.F32.BF16 R28, R180.reuse, R160, R28 ;  /* 0x000000a0b41c723c */ /* 0x060ff0000004181c */
[C---:B------:R-:W-:Y:S01]  /*72f0*/  HMMA.16816.F32.BF16 R32, R180.reuse, R162, R32 ;  /* 0x000000a2b420723c */ /* 0x040fe20000041820 */
[----:B------:R-:W5:Y:S07]  /*7300*/  LDSM.16.M88.4 R160, [R71+0x4800] ;  /* 0x0048000047a0783b */ /* 0x000f6e0000000200 */
[C---:B------:R-:W-:Y:S08]  /*7310*/  HMMA.16816.F32.BF16 R36, R180.reuse, R164, R36 ;  /* 0x000000a4b424723c */ /* 0x040ff00000041824 */
[C---:B------:R-:W-:Y:S01]  /*7320*/  HMMA.16816.F32.BF16 R40, R180.reuse, R166, R40 ;  /* 0x000000a6b428723c */ /* 0x040fe20000041828 */
[----:B------:R-:W2:Y:S07]  /*7330*/  LDSM.16.M88.4 R164, [R71+0x5800] ;  /* 0x0058000047a4783b */ /* 0x000eae0000000200 */
[C---:B-1----:R-:W-:Y:S08]  /*7340*/  HMMA.16816.F32.BF16 R44, R180.reuse, R144, R44 ;  /* 0x00000090b42c723c */ /* 0x042ff0000004182c */
[C---:B------:R-:W-:Y:S01]  /*7350*/  HMMA.16816.F32.BF16 R48, R180.reuse, R146, R48 ;  /* 0x00000092b430723c */ /* 0x040fe20000041830 */
[----:B------:R-:W1:Y:S07]  /*7360*/  LDSM.16.M88.4 R144, [R71+0x6000] ;  /* 0x006000004790783b */ /* 0x000e6e0000000200 */
[C---:B---3--:R-:W-:Y:S08]  /*7370*/  HMMA.16816.F32.BF16 R52, R180.reuse, R148, R52 ;  /* 0x00000094b434723c */ /* 0x048ff00000041834 */
[C---:B------:R-:W-:Y:S01]  /*7380*/  HMMA.16816.F32.BF16 R56, R180.reuse, R150, R56 ;  /* 0x00000096b438723c */ /* 0x040fe20000041838 */
[----:B------:R-:W3:Y:S07]  /*7390*/  LDSM.16.M88.4 R148, [R71+0x6800] ;  /* 0x006800004794783b */ /* 0x000eee0000000200 */
[C---:B----4-:R-:W-:Y:S08]  /*73a0*/  HMMA.16816.F32.BF16 R60, R180.reuse, R152, R60 ;  /* 0x00000098b43c723c */ /* 0x050ff0000004183c */
[----:B------:R-:W-:Y:S01]  /*73b0*/  HMMA.16816.F32.BF16 R64, R180, R154, R64 ;  /* 0x0000009ab440723c */ /* 0x000fe20000041840 */
[----:B------:R-:W4:Y:S07]  /*73c0*/  LDSM.16.M88.4 R152, [R71+0x7000] ;  /* 0x007000004798783b */ /* 0x000f2e0000000200 */
[C---:B--2---:R-:W-:Y:S08]  /*73d0*/  HMMA.16816.F32.BF16 R4, R184.reuse, R156, R4 ;  /* 0x0000009cb804723c */ /* 0x044ff00000041804 */
[C---:B------:R-:W-:Y:S01]  /*73e0*/  HMMA.16816.F32.BF16 R8, R184.reuse, R158, R8 ;  /* 0x0000009eb808723c */ /* 0x040fe20000041808 */
[----:B------:R-:W2:Y:S07]  /*73f0*/  LDSM.16.M88.4 R156, [R71+0x7800] ;  /* 0x00780000479c783b */ /* 0x000eae0000000200 */
[C---:B-----5:R-:W-:Y:S08]  /*7400*/  HMMA.16816.F32.BF16 R12, R184.reuse, R160, R12 ;  /* 0x000000a0b80c723c */ /* 0x060ff0000004180c */
[C---:B------:R-:W-:Y:S01]  /*7410*/  HMMA.16816.F32.BF16 R16, R184.reuse, R162, R16 ;  /* 0x000000a2b810723c */ /* 0x040fe20000041810 */
[----:B------:R-:W5:Y:S07]  /*7420*/  LDSM.16.M88.4 R160, [R207] ;  /* 0x00000000cfa0783b */ /* 0x000f6e0000000200 */
[C---:B------:R-:W-:Y:S08]  /*7430*/  HMMA.16816.F32.BF16 R20, R184.reuse, R168, R20 ;  /* 0x000000a8b814723c */ /* 0x040ff00000041814 */
[C---:B------:R-:W-:Y:S01]  /*7440*/  HMMA.16816.F32.BF16 R24, R184.reuse, R170, R24 ;  /* 0x000000aab818723c */ /* 0x040fe20000041818 */
[----:B------:R-:W2:Y:S07]  /*7450*/  LDSM.16.M88.4 R168, [R208] ;  /* 0x00000000d0a8783b */ /* 0x000eae0000000200 */
[C---:B------:R-:W-:Y:S08]  /*7460*/  HMMA.16816.F32.BF16 R28, R184.reuse, R164, R28 ;  /* 0x000000a4b81c723c */ /* 0x040ff0000004181c */
[C---:B------:R-:W-:Y:S01]  /*7470*/  HMMA.16816.F32.BF16 R32, R184.reuse, R166, R32 ;  /* 0x000000a6b820723c */ /* 0x040fe20000041820 */
[----:B------:R-:W2:Y:S07]  /*7480*/  LDSM.16.M88.4 R164, [R209] ;  /* 0x00000000d1a4783b */ /* 0x000eae0000000200 */
[C---:B-1----:R-:W-:Y:S08]  /*7490*/  HMMA.16816.F32.BF16 R36, R184.reuse, R144, R36 ;  /* 0x00000090b824723c */ /* 0x042ff00000041824 */
[C---:B------:R-:W-:Y:S01]  /*74a0*/  HMMA.16816.F32.BF16 R40, R184.reuse, R146, R40 ;  /* 0x00000092b828723c */ /* 0x040fe20000041828 */
[----:B------:R-:W1:Y:S07]  /*74b0*/  LDSM.16.M88.4 R144, [R210] ;  /* 0x00000000d290783b */ /* 0x000e6e0000000200 */
[C---:B---3--:R-:W-:Y:S08]  /*74c0*/  HMMA.16816.F32.BF16 R44, R184.reuse, R148, R44 ;  /* 0x00000094b82c723c */ /* 0x048ff0000004182c */
[C---:B------:R-:W-:Y:S01]  /*74d0*/  HMMA.16816.F32.BF16 R48, R184.reuse, R150, R48 ;  /* 0x00000096b830723c */ /* 0x040fe20000041830 */
[----:B------:R-:W3:Y:S07]  /*74e0*/  LDSM.16.M88.4 R148, [R211] ;  /* 0x00000000d394783b */ /* 0x000eee0000000200 */
[C---:B----4-:R-:W-:Y:S08]  /*74f0*/  HMMA.16816.F32.BF16 R52, R184.reuse, R152, R52 ;  /* 0x00000098b834723c */ /* 0x050ff00000041834 */
[C---:B------:R-:W-:Y:S01]  /*7500*/  HMMA.16816.F32.BF16 R56, R184.reuse, R154, R56 ;  /* 0x0000009ab838723c */ /* 0x040fe20000041838 */
[----:B------:R-:W4:Y:S07]  /*7510*/  LDSM.16.M88.4 R152, [R212] ;  /* 0x00000000d498783b */ /* 0x000f2e0000000200 */
[C---:B--2---:R-:W-:Y:S08]  /*7520*/  HMMA.16816.F32.BF16 R60, R184.reuse, R156, R60 ;  /* 0x0000009cb83c723c */ /* 0x044ff0000004183c */
[----:B------:R-:W-:Y:S01]  /*7530*/  HMMA.16816.F32.BF16 R64, R184, R158, R64 ;  /* 0x0000009eb840723c */ /* 0x000fe20000041840 */
[----:B------:R-:W2:Y:S07]  /*7540*/  LDSM.16.M88.4 R156, [R213] ;  /* 0x00000000d59c783b */ /* 0x000eae0000000200 */
[C---:B-----5:R-:W-:Y:S08]  /*7550*/  HMMA.16816.F32.BF16 R4, R188.reuse, R160, R4 ;  /* 0x000000a0bc04723c */ /* 0x060ff00000041804 */
[C---:B------:R-:W-:Y:S01]  /*7560*/  HMMA.16816.F32.BF16 R8, R188.reuse, R162, R8 ;  /* 0x000000a2bc08723c */ /* 0x040fe20000041808 */
[----:B------:R-:W5:Y:S07]  /*7570*/  LDSM.16.M88.4 R160, [R214] ;  /* 0x00000000d6a0783b */ /* 0x000f6e0000000200 */
        /* <DEDUP_REMOVED lines=15> */
[C---:B--2---:R-:W-:Y:S08]  /*7670*/  HMMA.16816.F32.BF16 R52, R188.reuse, R156, R52 ;  /* 0x0000009cbc34723c */ /* 0x044ff00000041834 */
[C---:B------:R-:W-:Y:S01]  /*7680*/  HMMA.16816.F32.BF16 R56, R188.reuse, R158, R56 ;  /* 0x0000009ebc38723c */ /* 0x040fe20000041838 */
[----:B------:R-:W2:Y:S07]  /*7690*/  LDSM.16.M88.4 R156, [R201+0x6800] ;  /* 0x00680000c99c783b */ /* 0x000eae0000000200 */
[C---:B-----5:R-:W-:Y:S08]  /*76a0*/  HMMA.16816.F32.BF16 R60, R188.reuse, R160, R60 ;  /* 0x000000a0bc3c723c */ /* 0x060ff0000004183c */
[----:B------:R-:W-:Y:S01]  /*76b0*/  HMMA.16816.F32.BF16 R64, R188, R162, R64 ;  /* 0x000000a2bc40723c */ /* 0x000fe20000041840 */
[----:B------:R-:W5:Y:S07]  /*76c0*/  LDSM.16.M88.4 R160, [R201+0x7000] ;  /* 0x00700000c9a0783b */ /* 0x000f6e0000000200 */
[C---:B------:R-:W-:Y:S08]  /*76d0*/  HMMA.16816.F32.BF16 R4, R192.reuse, R168, R4 ;  /* 0x000000a8c004723c */ /* 0x040ff00000041804 */
[C---:B------:R-:W-:Y:S01]  /*76e0*/  HMMA.16816.F32.BF16 R8, R192.reuse, R170, R8 ;  /* 0x000000aac008723c */ /* 0x040fe20000041808 */
[----:B------:R-:W2:Y:S07]  /*76f0*/  LDSM.16.M88.4 R168, [R201+0x7800] ;  /* 0x00780000c9a8783b */ /* 0x000eae0000000200 */
[C---:B------:R-:W-:Y:S08]  /*7700*/  HMMA.16816.F32.BF16 R12, R192.reuse, R164, R12 ;  /* 0x000000a4c00c723c */ /* 0x040ff0000004180c */
[C---:B------:R-:W-:Y:S01]  /*7710*/  HMMA.16816.F32.BF16 R16, R192.reuse, R166, R16 ;  /* 0x000000a6c010723c */ /* 0x040fe20000041810 */
[----:B------:R-:W2:Y:S07]  /*7720*/  LDSM.16.M88.4 R164, [R200] ;  /* 0x00000000c8a4783b */ /* 0x000eae0000000200 */
[C---:B-1----:R-:W-:Y:S08]  /*7730*/  HMMA.16816.F32.BF16 R20, R192.reuse, R144, R20 ;  /* 0x00000090c014723c */ /* 0x042ff00000041814 */
[C---:B------:R-:W-:Y:S01]  /*7740*/  HMMA.16816.F32.BF16 R24, R192.reuse, R146, R24 ;  /* 0x00000092c018723c */ /* 0x040fe20000041818 */
[----:B------:R-:W1:Y:S07]  /*7750*/  LDSM.16.M88.4 R144, [R200+0x800] ;  /* 0x00080000c890783b */ /* 0x000e6e0000000200 */
[C---:B---3--:R-:W-:Y:S08]  /*7760*/  HMMA.16816.F32.BF16 R28, R192.reuse, R148, R28 ;  /* 0x00000094c01c723c */ /* 0x048ff0000004181c */
[C---:B------:R-:W-:Y:S08]  /*7770*/  HMMA.16816.F32.BF16 R32, R192.reuse, R150, R32 ;  /* 0x00000096c020723c */ /* 0x040ff00000041820 */
[C---:B----4-:R-:W-:Y:S08]  /*7780*/  HMMA.16816.F32.BF16 R36, R192.reuse, R152, R36 ;  /* 0x00000098c024723c */ /* 0x050ff00000041824 */
[C---:B------:R-:W-:Y:S08]  /*7790*/  HMMA.16816.F32.BF16 R40, R192.reuse, R154, R40 ;  /* 0x0000009ac028723c */ /* 0x040ff00000041828 */
[C---:B--2---:R-:W-:Y:S08]  /*77a0*/  HMMA.16816.F32.BF16 R44, R192.reuse, R156, R44 ;  /* 0x0000009cc02c723c */ /* 0x044ff0000004182c */
[C---:B------:R-:W-:Y:S08]  /*77b0*/  HMMA.16816.F32.BF16 R48, R192.reuse, R158, R48 ;  /* 0x0000009ec030723c */ /* 0x040ff00000041830 */
[C---:B-----5:R-:W-:Y:S08]  /*77c0*/  HMMA.16816.F32.BF16 R52, R192.reuse, R160, R52 ;  /* 0x000000a0c034723c */ /* 0x060ff00000041834 */
[C---:B------:R-:W-:Y:S08]  /*77d0*/  HMMA.16816.F32.BF16 R56, R192.reuse, R162, R56 ;  /* 0x000000a2c038723c */ /* 0x040ff00000041838 */
[C---:B------:R-:W-:Y:S08]  /*77e0*/  HMMA.16816.F32.BF16 R60, R192.reuse, R168, R60 ;  /* 0x000000a8c03c723c */ /* 0x040ff0000004183c */
[----:B------:R-:W-:Y:S08]  /*77f0*/  HMMA.16816.F32.BF16 R64, R192, R170, R64 ;  /* 0x000000aac040723c */ /* 0x000ff00000041840 */
[C---:B------:R-:W-:Y:S08]  /*7800*/  HMMA.16816.F32.BF16 R4, R196.reuse, R164, R4 ;  /* 0x000000a4c404723c */ /* 0x040ff00000041804 */
[C---:B------:R-:W-:Y:S08]  /*7810*/  HMMA.16816.F32.BF16 R8, R196.reuse, R166, R8 ;  /* 0x000000a6c408723c */ /* 0x040ff00000041808 */
[C---:B-1----:R-:W-:Y:S08]  /*7820*/  HMMA.16816.F32.BF16 R12, R196.reuse, R144, R12 ;  /* 0x00000090c40c723c */ /* 0x042ff0000004180c */
[----:B------:R-:W-:Y:S01]  /*7830*/  FMUL.FTZ R4, R4, c[0x0][0x320] ;  /* 0x0000c80004047a20 */ /* 0x000fe20000410000 */
[C---:B------:R-:W-:Y:S03]  /*7840*/  HMMA.16816.F32.BF16 R16, R196.reuse, R146, R16 ;  /* 0x00000092c410723c */ /* 0x040fe60000041810 */
[----:B------:R-:W1:Y:S01]  /*7850*/  MUFU.TANH R231, R4 ;  /* 0x0000000400e77308 */ /* 0x000e620000002400 */
[----:B------:R-:W-:Y:S02]  /*7860*/  FMUL.FTZ R5, R5, c[0x0][0x320] ;  /* 0x0000c80005057a20 */ /* 0x000fe40000410000 */
[----:B------:R-:W-:Y:S02]  /*7870*/  FMUL.FTZ R6, R6, c[0x0][0x320] ;  /* 0x0000c80006067a20 */ /* 0x000fe40000410000 */
[----:B------:R-:W-:Y:S04]  /*7880*/  FMUL.FTZ R7, R7, c[0x0][0x320] ;  /* 0x0000c80007077a20 */ /* 0x000fe80000410000 */
[----:B------:R-:W-:Y:S01]  /*7890*/  FMUL.FTZ R8, R8, c[0x0][0x320] ;  /* 0x0000c80008087a20 */ /* 0x000fe20000410000 */
[----:B------:R-:W2:Y:S01]  /*78a0*/  MUFU.TANH R230, R5 ;  /* 0x0000000500e67308 */ /* 0x000ea20000002400 */
[----:B------:R-:W-:Y:S02]  /*78b0*/  FMUL.FTZ R9, R9, c[0x0][0x320] ;  /* 0x0000c80009097a20 */ /* 0x000fe40000410000 */
[----:B------:R-:W-:Y:S02]  /*78c0*/  FMUL.FTZ R10, R10, c[0x0][0x320] ;  /* 0x0000c8000a0a7a20 */ /* 0x000fe40000410000 */
[----:B------:R-:W-:Y:S02]  /*78d0*/  FMUL.FTZ R11, R11, c[0x0][0x320] ;  /* 0x0000c8000b0b7a20 */ /* 0x000fe40000410000 */
[----:B------:R-:W-:Y:S02]  /*78e0*/  FMUL.FTZ R12, R12, c[0x0][0x320] ;  /* 0x0000c8000c0c7a20 */ /* 0x000fe40000410000 */
        /* <DEDUP_REMOVED lines=11> */
[----:B----4-:R-:W4:Y:S09]  /*79a0*/  LDSM.16.M88.4 R4, [R200+0x1000] ;  /* 0x00100000c804783b */ /* 0x010f320000000200 */
[----:B------:R-:W1:Y:S10]  /*79b0*/  MUFU.TANH R235, R10 ;  /* 0x0000000a00eb7308 */ /* 0x000e740000002400 */
[----:B------:R5:W1:Y:S10]  /*79c0*/  MUFU.TANH R234, R11 ;  /* 0x0000000b00ea7308 */ /* 0x000a740000002400 */
[----:B------:R1:W1:Y:S10]  /*79d0*/  MUFU.TANH R171, R12 ;  /* 0x0000000c00ab7308 */ /* 0x0002740000002400 */
[----:B------:R-:W1:Y:S01]  /*79e0*/  MUFU.TANH R170, R13 ;  /* 0x0000000d00aa7308 */ /* 0x000e620000002400 */
[----:B-----5:R-:W5:Y:S01]  /*79f0*/  LDSM.16.M88.4 R8, [R200+0x1800] ;  /* 0x00180000c808783b */ /* 0x020f620000000200 */
[C---:B----4-:R-:W-:Y:S08]  /*7a00*/  HMMA.16816.F32.BF16 R20, R196.reuse, R4, R20 ;  /* 0x00000004c414723c */ /* 0x050ff00000041814 */
[----:B------:R-:W4:Y:S01]  /*7a10*/  MUFU.TANH R233, R14 ;  /* 0x0000000e00e97308 */ /* 0x000f220000002400 */
[C---:B------:R-:W-:Y:S01]  /*7a20*/  HMMA.16816.F32.BF16 R24, R196.reuse, R6, R24 ;  /* 0x00000006c418723c */ /* 0x040fe20000041818 */
[----:B------:R-:W1:Y:S08]  /*7a30*/  LDSM.16.M88.4 R4, [R200+0x2000] ;  /* 0x00200000c804783b */ /* 0x000e700000000200 */
[----:B------:R-:W1:Y:S06]  /*7a40*/  MUFU.TANH R232, R15 ;  /* 0x0000000f00e87308 */ /* 0x000e6c0000002400 */
[----:B------:R-:W-:Y:S04]  /*7a50*/  FMUL.FTZ R20, R20, c[0x0][0x320] ;  /* 0x0000c80014147a20 */ /* 0x000fe80000410000 */
[----:B------:R-:W1:Y:S01]  /*7a60*/  MUFU.TANH R169, R16 ;  /* 0x0000001000a97308 */ /* 0x000e620000002400 */
[----:B------:R-:W-:Y:S02]  /*7a70*/  FMUL.FTZ R21, R21, c[0x0][0x320] ;  /* 0x0000c80015157a20 */ /* 0x000fe40000410000 */
[----:B------:R-:W-:Y:S02]  /*7a80*/  FMUL.FTZ R22, R22, c[0x0][0x320] ;  /* 0x0000c80016167a20 */ /* 0x000fe40000410000 */
[----:B------:R-:W-:Y:S02]  /*7a90*/  FMUL.FTZ R23, R23, c[0x0][0x320] ;  /* 0x0000c80017177a20 */ /* 0x000fe40000410000 */
[----:B------:R-:W-:Y:S02]  /*7aa0*/  FMUL.FTZ R25, R25, c[0x0][0x320] ;  /* 0x0000c80019197a20 */ /* 0x000fe40000410000 */
[----:B------:R-:W-:Y:S01]  /*7ab0*/  FMUL.FTZ R26, R26, c[0x0][0x320] ;  /* 0x0000c8001a1a7a20 */ /* 0x000fe20000410000 */
[----:B------:R-:W2:Y:S01]  /*7ac0*/  MUFU.TANH R166, R17 ;  /* 0x0000001100a67308 */ /* 0x000ea20000002400 */
[----:B------:R-:W-:Y:S02]  /*7ad0*/  FMUL.FTZ R27, R27, c[0x0][0x320] ;  /* 0x0000c8001b1b7a20 */ /* 0x000fe40000410000 */
[----:B------:R-:W-:Y:S01]  /*7ae0*/  FMUL.FTZ R24, R24, c[0x0][0x320] ;  /* 0x0000c80018187a20 */ /* 0x000fe20000410000 */
[C---:B-----5:R-:W-:Y:S06]  /*7af0*/  HMMA.16816.F32.BF16 R28, R196.reuse, R8, R28 ;  /* 0x00000008c41c723c */ /* 0x060fec000004181c */
[----:B------:R-:W2:Y:S02]  /*7b00*/  MUFU.TANH R228, R18 ;  /* 0x0000001200e47308 */ /* 0x000ea40000002400 */
[C---:B------:R-:W-:Y:S01]  /*7b10*/  HMMA.16816.F32.BF16 R32, R196.reuse, R10, R32 ;  /* 0x0000000ac420723c */ /* 0x040fe20000041820 */
[----:B------:R-:W5:Y:S07]  /*7b20*/  LDSM.16.M88.4 R8, [R200+0x2800] ;  /* 0x00280000c808783b */ /* 0x000f6e0000000200 */
[----:B------:R-:W2:Y:S01]  /*7b30*/  MUFU.TANH R175, R19 ;  /* 0x0000001300af7308 */ /* 0x000ea20000002400 */
[C---:B-1----:R-:W-:Y:S07]  /*7b40*/  HMMA.16816.F32.BF16 R36, R196.reuse, R4, R36 ;  /* 0x00000004c424723c */ /* 0x042fee0000041824 */
[----:B------:R-:W-:Y:S01]  /*7b50*/  FMUL.FTZ R28, R28, c[0x0][0x320] ;  /* 0x0000c8001c1c7a20 */ /* 0x000fe20000410000 */
[C---:B------:R-:W-:Y:S01]  /*7b60*/  HMMA.16816.F32.BF16 R40, R196.reuse, R6, R40 ;  /* 0x00000006c428723c */ /* 0x040fe20000041828 */
[----:B------:R-:W1:Y:S01]  /*7b70*/  MUFU.TANH R163, R20 ;  /* 0x0000001400a37308 */ /* 0x000e620000002400 */
[----:B------:R-:W1:Y:S02]  /*7b80*/  LDSM.16.M88.4 R4, [R200+0x3000] ;  /* 0x00300000c804783b */ /* 0x000e640000000200 */
[----:B------:R-:W-:Y:S02]  /*7b90*/  FMUL.FTZ R29, R29, c[0x0][0x320] ;  /* 0x0000c8001d1d7a20 */ /* 0x000fe40000410000 */
        /* <DEDUP_REMOVED lines=8> */
[----:B------:R-:W2:Y:S01]  /*7c20*/  MUFU.TANH R173, R22 ;  /* 0x0000001600ad7308 */ /* 0x000ea20000002400 */
[----:B------:R-:W-:Y:S01]  /*7c30*/  FMUL.FTZ R37, R37, c[0x0][0x320] ;  /* 0x0000c80025257a20 */ /* 0x000fe20000410000 */
[C---:B-----5:R-:W-:Y:S03]  /*7c40*/  HMMA.16816.F32.BF16 R44, R196.reuse, R8, R44 ;  /* 0x00000008c42c723c */ /* 0x060fe6000004182c */
[----:B------:R-:W-:Y:S02]  /*7c50*/  FMUL.FTZ R43, R43, c[0x0][0x320] ;  /* 0x0000c8002b2b7a20 */ /* 0x000fe40000410000 */
[----:B------:R-:W-:Y:S03]  /*7c60*/  FMUL.FTZ R38, R38, c[0x0][0x320] ;  /* 0x0000c80026267a20 */ /* 0x000fe60000410000 */
[----:B------:R5:W2:Y:S01]  /*7c70*/  MUFU.TANH R151, R43 ;  /* 0x0000002b00977308 */ /* 0x000aa20000002400 */
[C---:B------:R-:W-:Y:S01]  /*7c80*/  HMMA.16816.F32.BF16 R48, R196.reuse, R10, R48 ;  /* 0x0000000ac430723c */ /* 0x040fe20000041830 */
[----:B------:R-:W2:Y:S01]  /*7c90*/  LDSM.16.M88.4 R8, [R200+0x3800] ;  /* 0x00380000c808783b */ /* 0x000ea20000000200 */
[----:B------:R-:W-:Y:S04]  /*7ca0*/  DEPBAR.LE SB0, 0x0 ;  /* 0x000080000000791a */ /* 0x000fe80000000000 */
[----:B------:R-:W-:Y:S02]  /*7cb0*/  FMUL.FTZ R39, R39, c[0x0][0x320] ;  /* 0x0000c80027277a20 */ /* 0x000fe40000410000 */
[----:B------:R-:W-:Y:S01]  /*7cc0*/  FMUL.FTZ R40, R40, c[0x0][0x320] ;  /* 0x0000c80028287a20 */ /* 0x000fe20000410000 */
[----:B------:R2:W2:Y:S01]  /*7cd0*/  MUFU.TANH R172, R23 ;  /* 0x0000001700ac7308 */ /* 0x0004a20000002400 */
[----:B------:R-:W-:Y:S01]  /*7ce0*/  BAR.SYNC.DEFER_BLOCKING 0x0 ;  /* 0x0000000000007b1d */ /* 0x000fe20000010000 */
[C---:B-1----:R-:W-:Y:S05]  /*7cf0*/  HMMA.16816.F32.BF16 R52, R196.reuse, R4, R52 ;  /* 0x00000004c434723c */ /* 0x042fea0000041834 */
        /* <DEDUP_REMOVED lines=13> */
[----:B------:R-:W-:Y:S01]  /*7dd0*/  FMUL.FTZ R51, R51, c[0x0][0x320] ;  /* 0x0000c80033337a20 */ /* 0x000fe20000410000 */
[C---:B--2---:R-:W-:Y:S03]  /*7de0*/  HMMA.16816.F32.BF16 R60, R196.reuse, R8, R60 ;  /* 0x00000008c43c723c */ /* 0x044fe6000004183c */
[----:B------:R-:W-:Y:S02]  /*7df0*/  FMUL.FTZ R52, R52, c[0x0][0x320] ;  /* 0x0000c80034347a20 */ /* 0x000fe40000410000 */
[----:B------:R-:W-:Y:S02]  /*7e00*/  FMUL.FTZ R53, R53, c[0x0][0x320] ;  /* 0x0000c80035357a20 */ /* 0x000fe40000410000 */
[----:B------:R-:W-:Y:S01]  /*7e10*/  FMUL.FTZ R54, R54, c[0x0][0x320] ;  /* 0x0000c80036367a20 */ /* 0x000fe20000410000 */
[----:B------:R2:W1:Y:S01]  /*7e20*/  MUFU.TANH R167, R27 ;  /* 0x0000001b00a77308 */ /* 0x0004620000002400 */
[----:B------:R-:W-:Y:S03]  /*7e30*/  HMMA.16816.F32.BF16 R64, R196, R10, R64 ;  /* 0x0000000ac440723c */ /* 0x000fe60000041840 */
        /* <DEDUP_REMOVED lines=12> */
[----:B-----5:R-:W-:Y:S02]  /*7f00*/  FMUL.FTZ R43, R65, c[0x0][0x320] ;  /* 0x0000c800412b7a20 */ /* 0x020fe40000410000 */
[----:B------:R-:W-:Y:S01]  /*7f10*/  FMUL.FTZ R66, R66, c[0x0][0x320] ;  /* 0x0000c80042427a20 */ /* 0x000fe20000410000 */
[----:B------:R2:W1:Y:S01]  /*7f20*/  MUFU.TANH R165, R30 ;  /* 0x0000001e00a57308 */ /* 0x0004620000002400 */
[----:B------:R-:W-:Y:S09]  /*7f30*/  FMUL.FTZ R67, R67, c[0x0][0x320] ;  /* 0x0000c80043437a20 */ /* 0x000ff20000410000 */
        /* <DEDUP_REMOVED lines=32> */
[----:B------:R-:W1:Y:S10]  /*8140*/  MUFU.TANH R12, R12 ;  /* 0x0000000c000c7308 */ /* 0x000e740000002400 */
[----:B------:R-:W1:Y:S10]  /*8150*/  MUFU.TANH R43, R43 ;  /* 0x0000002b002b7308 */ /* 0x000e740000002400 */
[----:B------:R2:W1:Y:S10]  /*8160*/  MUFU.TANH R150, R66 ;  /* 0x0000004200967308 */ /* 0x0004740000002400 */
[----:B------:R2:W1:Y:S01]  /*8170*/  MUFU.TANH R149, R67 ;  /* 0x0000004300957308 */ /* 0x0004620000002400 */
[----:B------:R-:W-:-:S05]  /*8180*/  @!P0 BRA `(.L_x_87) ;  /* 0x000005e000008947 */ /* 0x000fca0003800000 */
[----:B---34-:R-:W-:Y:S01]  /*8190*/  SHF.R.S32.HI R6, RZ, 0x1f, R242 ;  /* 0x0000001fff067819 */ /* 0x018fe200000114f2 */
[----:B------:R-:W3:Y:S01]  /*81a0*/  LDL R2, [R1+0x10] ;  /* 0x0000100001027983 */ /* 0x000ee20000100800 */
[----:B------:R-:W-:Y:S01]  /*81b0*/  SHF.R.S32.HI R7, RZ, 0x1f, R241 ;  /* 0x0000001fff077819 */ /* 0x000fe200000114f1 */
[----:B------:R-:W-:Y:S01]  /*81c0*/  IMAD.MOV.U32 R238, RZ, RZ, RZ ;  /* 0x000000ffffee7224 */ /* 0x000fe200078e00ff */
[C---:B------:R-:W-:Y:S01]  /*81d0*/  SHF.L.U64.HI R6, R242.reuse, 0x1, R6 ;  /* 0x00000001f2067819 */ /* 0x040fe20000010206 */
[----:B------:R-:W4:Y:S01]  /*81e0*/  LDL.64 R248, [R1+0x20] ;  /* 0x0000200001f87983 */ /* 0x000f220000100a00 */
[----:B-1----:R-:W-:Y:S02]  /*81f0*/  IMAD.SHL.U32 R24, R242, 0x2, RZ ;  /* 0x00000002f2187824 */ /* 0x002fe400078e00ff */
[----:B------:R-:W-:Y:S03]  /*8200*/  IMAD.SHL.U32 R23, R241, 0x2, RZ ;  /* 0x00000002f1177824 */ /* 0x000fe600078e00ff */
[----:B------:R-:W5:Y:S04]  /*8210*/  LDL R247, [R1+0x34] ;  /* 0x0000340001f77983 */ /* 0x000f680000100800 */
[----:B------:R-:W1:Y:S08]  /*8220*/  S2R R243, SR_TID.X ;  /* 0x0000000000f37919 */ /* 0x000e700000002100 */
[----:B--2---:R-:W2:Y:S01]  /*8230*/  LDL.64 R244, [R1+0x18] ;  /* 0x0000180001f47983 */ /* 0x004ea20000100a00 */
[--C-:B-1----:R-:W-:Y:S02]  /*8240*/  SHF.R.S32.HI R0, RZ, 0x1f, R243.reuse ;  /* 0x0000001fff007819 */ /* 0x102fe400000114f3 */
[----:B------:R-:W-:Y:S02]  /*8250*/  SHF.R.S32.HI R3, RZ, 0x1f, R243 ;  /* 0x0000001fff037819 */ /* 0x000fe400000114f3 */
[-C--:B------:R-:W-:Y:S02]  /*8260*/  LEA.HI R0, R0, R243.reuse, RZ, 0x3 ;  /* 0x000000f300007211 */ /* 0x080fe400078f18ff */
[----:B------:R-:W-:Y:S02]  /*8270*/  LEA.HI R3, R3, R243, RZ, 0x3 ;  /* 0x000000f303037211 */ /* 0x000fe400078f18ff */
[----:B------:R-:W-:Y:S02]  /*8280*/  LOP3.LUT R0, R0, 0xfffffff8, RZ, 0xc0, !PT ;  /* 0xfffffff800007812 */ /* 0x000fe400078ec0ff */
[----:B------:R-:W-:Y:S03]  /*8290*/  SHF.R.S32.HI R3, RZ, 0x3, R3 ;  /* 0x00000003ff037819 */ /* 0x000fe60000011403 */
[----:B------:R-:W-:Y:S02]  /*82a0*/  IMAD.IADD R0, R243, 0x1, -R0 ;  /* 0x00000001f3007824 */ /* 0x000fe400078e0a00 */
[----:B------:R-:W2:Y:S02]  /*82b0*/  LDL R243, [R1+0x30] ;  /* 0x0000300001f37983 */ /* 0x000ea40000100800 */
[----:B------:R-:W-:Y:S02]  /*82c0*/  IMAD R0, R0, 0x20, R3 ;  /* 0x0000002000007824 */ /* 0x000fe400078e0203 */
[----:B---3--:R-:W-:Y:S05]  /*82d0*/  IMAD R2, R240, 0x80, R2 ;  /* 0x00000080f0027824 */ /* 0x008fea00078e0202 */
[----:B------:R-:W-:Y:S05]  /*82e0*/  IADD3 R2, R2, -0x80, R0 ;  /* 0xffffff8002027810 */ /* 0x000fea0007ffe000 */
[----:B------:R-:W-:Y:S04]  /*82f0*/  @P3 IMAD.HI.U32 R3, R2, c[0x0][0x2bc], RZ ;  /* 0x0000af0002033a27 */ /* 0x000fe800078e00ff */
[----:B------:R-:W-:Y:S01]  /*8300*/  IMAD.MOV.U32 R0, RZ, RZ, R2 ;  /* 0x000000ffff007224 */ /* 0x000fe200078e0002 */
[----:B------:R-:W-:Y:S04]  /*8310*/  @P3 SHF.R.U32.HI R0, RZ, c[0x0][0x2c0], R3 ;  /* 0x0000b000ff003a19 */ /* 0x000fe80000011603 */
[C---:B----4-:R-:W-:Y:S04]  /*8320*/  @!P1 IADD3 R3, P0, R0.reuse, R248, RZ ;  /* 0x000000f800039210 */ /* 0x050fe80007f1e0ff */
[----:B-----5:R-:W-:Y:S01]  /*8330*/  @!P1 LEA.HI.X.SX32 R5, R0, R247, 0x1, P0 ;  /* 0x000000f700059211 */ /* 0x020fe200000f0eff */
[----:B------:R-:W-:Y:S01]  /*8340*/  IMAD.MOV R0, RZ, RZ, -R0 ;  /* 0x000000ffff007224 */ /* 0x000fe200078e0a00 */
[C---:B------:R-:W-:Y:S03]  /*8350*/  @!P1 LEA R4, P0, R3.reuse, c[0x0][0x2a0], 0x2 ;  /* 0x0000a80003049a11 */ /* 0x040fe600078010ff */
[----:B------:R-:W-:Y:S01]  /*8360*/  IMAD R239, R0, c[0x0][0x2b8], R2 ;  /* 0x0000ae0000ef7a24 */ /* 0x000fe200078e0202 */
[----:B------:R-:W-:Y:S03]  /*8370*/  @!P1 LEA.HI.X R5, R3, c[0x0][0x2a4], R5, 0x2, P0 ;  /* 0x0000a90003059a11 */ /* 0x000fe600000f1405 */
[C---:B------:R-:W-:Y:S01]  /*8380*/  IMAD.WIDE.U32 R2, R239.reuse, c[0x0][0x1e0], RZ ;  /* 0x00007800ef027a25 */ /* 0x040fe200078e00ff */
[----:B------:R-:W-:Y:S01]  /*8390*/  SHF.R.S32.HI R0, RZ, 0x1f, R239 ;  /* 0x0000001fff007819 */ /* 0x000fe200000114ef */
[----:B------:R1:W3:Y:S04]  /*83a0*/  @!P1 LDG.E R238, [R4.64] ;  /* 0x0000000604ee9981 */ /* 0x0002e8000c1e1900 */
[----:B------:R-:W-:Y:S04]  /*83b0*/  IMAD R0, R0, c[0x0][0x1e0], RZ ;  /* 0x0000780000007a24 */ /* 0x000fe800078e02ff */
[----:B------:R-:W-:Y:S04]  /*83c0*/  IMAD R0, R239, c[0x0][0x1e4], R0 ;  /* 0x00007900ef007a24 */ /* 0x000fe800078e0200 */
[----:B------:R-:W-:Y:S01]  /*83d0*/  IMAD.IADD R3, R3, 0x1, R0 ;  /* 0x0000000103037824 */ /* 0x000fe200078e0200 */
[----:B-1----:R-:W-:Y:S02]  /*83e0*/  SHF.L.U64.HI R5, R241, 0x1, R7 ;  /* 0x00000001f1057819 */ /* 0x002fe40000010207 */
[----:B---3--:R-:W-:Y:S01]  /*83f0*/  SHF.R.S32.HI R4, RZ, 0x1f, R238 ;  /* 0x0000001fff047819 */ /* 0x008fe200000114ee */
[----:B------:R-:W-:Y:S04]  /*8400*/  IMAD.WIDE.U32 R2, R238, c[0x0][0x1f0], R2 ;  /* 0x00007c00ee027a25 */ /* 0x000fe800078e0002 */
[----:B------:R-:W-:Y:S01]  /*8410*/  IMAD R4, R4, c[0x0][0x1f0], RZ ;  /* 0x00007c0004047a24 */ /* 0x000fe200078e02ff */
[----:B--2---:R-:W-:Y:S03]  /*8420*/  IADD3 R0, P0, R244, R2, RZ ;  /* 0x00000002f4007210 */ /* 0x004fe60007f1e0ff */
[----:B------:R-:W-:Y:S05]  /*8430*/  IMAD R4, R238, c[0x0][0x1f4], R4 ;  /* 0x00007d00ee047a24 */ /* 0x000fea00078e0204 */
[----:B------:R-:W-:Y:S02]  /*8440*/  IADD3.X R2, R243, R3, R4, P0, !PT ;  /* 0x00000003f3027210 */ /* 0x000fe400007fe404 */
[C---:B------:R-:W-:Y:S04]  /*8450*/  LEA R4, P0, R0.reuse, c[0x0][0x1c8], 0x1 ;  /* 0x0000720000047a11 */ /* 0x040fe800078008ff */
[----:B------:R-:W-:Y:S01]  /*8460*/  LEA.HI.X R0, R0, c[0x0][0x1cc], R2, 0x1, P0 ;  /* 0x0000730000007a11 */ /* 0x000fe200000f0c02 */
[----:B------:R-:W-:-:S06]  /*8470*/  BRA.DIV ~URZ, `(.L_x_88) ;  /* 0x0000a5627f007947 */ /* 0x000fcc000b800000 */
[----:B------:R1:W2:Y:S02]  /*8480*/  SHFL.IDX PT, R7, R0, RZ, 0x181f ;  /* 0x00181fff00077589 */ /* 0x0002a400000e0000 */
.L_x_121:
        /* <DEDUP_REMOVED lines=31> */
.L_x_122:
        /* <DEDUP_REMOVED lines=15> */
.L_x_87:
[----:B---34-:R-:W-:Y:S05]  /*8770*/  BSYNC B0 ;  /* 0x0000000000007941 */ /* 0x018fea0003800000 */
.L_x_86:
[----:B------:R-:W-:Y:S01]  /*8780*/  MOV R5, 0xffffff80 ;  /* 0xffffff8000057802 */ /* 0x000fe20000000f00 */
[----:B-1----:R-:W3:Y:S04]  /*8790*/  LDL R3, [R1+0x8] ;  /* 0x0000080001037983 */ /* 0x002ee80000100800 */
[----:B------:R-:W4:Y:S01]  /*87a0*/  LDL R2, [R1+0x3c] ;  /* 0x00003c0001027983 */ /* 0x000f220000100800 */
[----:B------:R-:W-:Y:S03]  /*87b0*/  IMAD R5, R240, R5, 0x1 ;  /* 0x00000001f0057424 */ /* 0x000fe600078e0205 */
[----:B------:R-:W0:Y:S01]  /*87c0*/  LDGDEPBAR ;  /* 0x00000000000079af */ /* 0x000e220000000000 */
[----:B---3--:R-:W-:Y:S01]  /*87d0*/  MOV R4, R3 ;  /* 0x0000000300047202 */ /* 0x008fe20000000f00 */
[----:B------:R-:W-:Y:S01]  /*87e0*/  @P4 IMAD.HI.U32 R0, R3, c[0x0][0x2c8], RZ ;  /* 0x0000b20003004a27 */ /* 0x000fe200078e00ff */
[----:B----4-:R-:W-:Y:S04]  /*87f0*/  IADD3 R5, -R2, R5, RZ ;  /* 0x0000000502057210 */ /* 0x010fe80007ffe1ff */
[----:B------:R-:W-:Y:S02]  /*8800*/  @P4 SHF.R.U32.HI R4, RZ, c[0x0][0x2cc], R0 ;  /* 0x0000b300ff044a19 */ /* 0x000fe40000011600 */
[----:B------:R-:W-:Y:S05]  /*8810*/  MOV R0, c[0x0][0x2ac] ;  /* 0x0000ab0000007a02 */ /* 0x000fea0000000f00 */
[----:B------:R-:W-:Y:S05]  /*8820*/  IMAD R5, R0, c[0x0][0x1d0], R5 ;  /* 0x0000740000057a24 */ /* 0x000fea00078e0205 */
[----:B------:R-:W-:Y:S01]  /*8830*/  IADD3 R5, R5, -c[0x0][0x168], RZ ;  /* 0x80005a0005057a10 */ /* 0x000fe20007ffe0ff */
[----:B------:R-:W-:-:S05]  /*8840*/  BRA.DIV ~URZ, `(.L_x_90) ;  /* 0x0000a7327f007947 */ /* 0x000fca000b800000 */
[----:B------:R1:W3:Y:S02]  /*8850*/  SHFL.IDX PT, R0, R4, RZ, 0x1c1f ;  /* 0x001c1fff04007589 */ /* 0x0002e400000e0000 */
.L_x_123:
[----:B---3--:R-:W-:Y:S05]  /*8860*/  IMAD.IADD R0, R5, 0x1, R0 ;  /* 0x0000000105007824 */ /* 0x008fea00078e0200 */
[C---:B------:R-:W-:Y:S02]  /*8870*/  ISETP.GT.AND P6, PT, R0.reuse, RZ, PT ;  /* 0x000000ff0000720c */ /* 0x040fe40003fc4270 */
[C---:B------:R-:W-:Y:S02]  /*8880*/  ISETP.GT.AND P5, PT, R0.reuse, 0x1, PT ;  /* 0x000000010000780c */ /* 0x040fe40003fa4270 */
[C---:B------:R-:W-:Y:S02]  /*8890*/  ISETP.GT.AND P2, PT, R0.reuse, 0x8, PT ;  /* 0x000000080000780c */ /* 0x040fe40003f44270 */
[C---:B------:R-:W-:Y:S02]  /*88a0*/  ISETP.GT.AND P0, PT, R0.reuse, 0x9, PT ;  /* 0x000000090000780c */ /* 0x040fe40003f04270 */
[----:B------:R-:W-:Y:S02]  /*88b0*/  FSEL R6, R231, -INF , P6 ;  /* 0xff800000e7067808 */ /* 0x000fe40003000000 */
[----:B------:R-:W-:Y:S02]  /*88c0*/  ISETP.GT.AND P6, PT, R0, 0x10, PT ;  /* 0x000000100000780c */ /* 0x000fe40003fc4270 */
[----:B--2---:R-:W-:Y:S02]  /*88d0*/  FSEL R42, R230, -INF , P5 ;  /* 0xff800000e62a7808 */ /* 0x004fe40002800000 */
[C---:B------:R-:W-:Y:S02]  /*88e0*/  ISETP.GT.AND P5, PT, R0.reuse, 0x11, PT ;  /* 0x000000110000780c */ /* 0x040fe40003fa4270 */
[----:B------:R-:W-:Y:S02]  /*88f0*/  FSEL R41, R229, -INF , P2 ;  /* 0xff800000e5297808 */ /* 0x000fe40001000000 */
[----:B------:R-:W-:Y:S02]  /*8900*/  ISETP.GT.AND P2, PT, R0, 0x18, PT ;  /* 0x000000180000780c */ /* 0x000fe40003f44270 */
[----:B------:R-:W-:Y:S02]  /*8910*/  FSEL R40, R174, -INF , P0 ;  /* 0xff800000ae287808 */ /* 0x000fe40000000000 */
        /* <DEDUP_REMOVED lines=50> */
[----:B------:R-:W-:Y:S02]  /*8c40*/  FSEL R13, R13, -INF , P5 ;  /* 0xff8000000d0d7808 */ /* 0x000fe40002800000 */
[----:B------:R-:W-:Y:S02]  /*8c50*/  FSEL R12, R12, -INF , P2 ;  /* 0xff8000000c0c7808 */ /* 0x000fe40001000000 */
[----:B------:R-:W-:Y:S01]  /*8c60*/  FSEL R11, R43, -INF , P0 ;  /* 0xff8000002b0b7808 */ /* 0x000fe20000000000 */
[----:B------:R-:W-:-:S05]  /*8c70*/  BRA.DIV ~URZ, `(.L_x_91) ;  /* 0x0000a3727f007947 */ /* 0x000fca000b800000 */
[----:B------:R-:W2:Y:S02]  /*8c80*/  SHFL.IDX PT, R0, R4, 0x1, 0x1c1f ;  /* 0x003c1f0004007f89 */ /* 0x000ea400000e0000 */
[----:B--2---:R-:W-:Y:S05]  /*8c90*/  IMAD.IADD R0, R5, 0x1, R0 ;  /* 0x0000000105007824 */ /* 0x004fea00078e0200 */
[C---:B------:R-:W-:Y:S02]  /*8ca0*/  ISETP.GT.AND P6, PT, R0.reuse, RZ, PT ;  /* 0x000000ff0000720c */ /* 0x040fe40003fc4270 */
[C---:B------:R-:W-:Y:S02]  /*8cb0*/  ISETP.GT.AND P5, PT, R0.reuse, 0x1, PT ;  /* 0x000000010000780c */ /* 0x040fe40003fa4270 */
[C---:B------:R-:W-:Y:S02]  /*8cc0*/  ISETP.GT.AND P2, PT, R0.reuse, 0x8, PT ;  /* 0x000000080000780c */ /* 0x040fe40003f44270 */
        /* <DEDUP_REMOVED lines=54> */
[----:B------:R-:W-:Y:S02]  /*9030*/  ISETP.GT.AND P2, PT, R0, 0x78, PT ;  /* 0x000000780000780c */ /* 0x000fe40003f44270 */
[----:B------:R-:W-:Y:S02]  /*9040*/  FSEL R36, R68, -INF , P0 ;  /* 0xff80000044247808 */ /* 0x000fe40000000000 */
[----:B------:R-:W-:Y:S02]  /*9050*/  ISETP.GT.AND P0, PT, R0, 0x79, PT ;  /* 0x000000790000780c */ /* 0x000fe40003f04270 */
[----:B------:R-:W-:Y:S02]  /*9060*/  FMNMX.FTZ R0, R6, R69, !PT ;  /* 0x0000004506007209 */ /* 0x000fe40007810000 */
[----:B------:R-:W-:Y:S02]  /*9070*/  FSEL R10, R154, -INF , P6 ;  /* 0xff8000009a0a7808 */ /* 0x000fe40003000000 */
[----:B------:R-:W-:Y:S02]  /*9080*/  FMNMX.FTZ R0, R42, R0, !PT ;  /* 0x000000002a007209 */ /* 0x000fe40007810000 */
[----:B------:R-:W-:Y:S02]  /*9090*/  FSEL R9, R153, -INF , P5 ;  /* 0xff80000099097808 */ /* 0x000fe40002800000 */
[----:B------:R-:W-:Y:S02]  /*90a0*/  FMNMX.FTZ R0, R41, R0, !PT ;  /* 0x0000000029007209 */ /* 0x000fe40007810000 */
[----:B------:R-:W-:Y:S02]  /*90b0*/  FSEL R8, R150, -INF , P2 ;  /* 0xff80000096087808 */ /* 0x000fe40001000000 */
[----:B------:R-:W-:Y:S02]  /*90c0*/  FMNMX.FTZ R0, R40, R0, !PT ;  /* 0x0000000028007209 */ /* 0x000fe40007810000 */
[----:B------:R-:W-:Y:S02]  /*90d0*/  FSEL R7, R149, -INF , P0 ;  /* 0xff80000095077808 */ /* 0x000fe40000000000 */
[----:B------:R-:W-:Y:S04]  /*90e0*/  FMNMX.FTZ R0, R39, R0, !PT ;  /* 0x0000000027007209 */ /* 0x000fe80007810000 */
        /* <DEDUP_REMOVED lines=26> */
[----:B------:R-:W-:Y:S05]  /*9290*/  FMNMX.FTZ R0, R11, R0, !PT ;  /* 0x000000000b007209 */ /* 0x000fea0007810000 */
[----:B------:R-:W2:Y:S02]  /*92a0*/  SHFL.BFLY PT, R2, R0, 0x2, 0x1f ;  /* 0x0c401f0000027f89 */ /* 0x000ea400000e0000 */
[----:B--2---:R-:W-:Y:S06]  /*92b0*/  FMNMX.FTZ R0, R2, R0, !PT ;  /* 0x0000000002007209 */ /* 0x004fec0007810000 */
[----:B------:R-:W2:Y:S02]  /*92c0*/  SHFL.BFLY PT, R68, R0, 0x1, 0x1f ;  /* 0x0c201f0000447f89 */ /* 0x000ea400000e0000 */
[----:B--2---:R-:W-:Y:S02]  /*92d0*/  FMNMX.FTZ R68, R0, R68, !PT ;  /* 0x0000004400447209 */ /* 0x004fe40007810000 */
        /* <DEDUP_REMOVED lines=30> */
[----:B-1----:R-:W-:Y:S04]  /*94c0*/  FMNMX.FTZ R4, R8, R0, !PT ;  /* 0x0000000008047209 */ /* 0x002fe80007810000 */
[----:B------:R-:W-:Y:S05]  /*94d0*/  FMNMX.FTZ R4, R7, R4, !PT ;  /* 0x0000000407047209 */ /* 0x000fea0007810000 */
[----:B------:R-:W1:Y:S02]  /*94e0*/  SHFL.BFLY PT, R0, R4, 0x2, 0x1f ;  /* 0x0c401f0004007f89 */ /* 0x000e6400000e0000 */
[----:B-1----:R-:W-:Y:S06]  /*94f0*/  FMNMX.FTZ R4, R4, R0, !PT ;  /* 0x0000000004047209 */ /* 0x002fec0007810000 */
[----:B------:R1:W2:Y:S02]  /*9500*/  SHFL.BFLY PT, R0, R4, 0x1, 0x1f ;  /* 0x0c201f0004007f89 */ /* 0x0002a400000e0000 */
.L_x_124:
[----:B------:R-:W3:Y:S01]  /*9510*/  LDL.LU R146, [R1] ;  /* 0x0000000001927983 */ /* 0x000ee20000300800 */
[C---:B------:R-:W-:Y:S01]  /*9520*/  FSETP.NEU.FTZ.AND P0, PT, R68.reuse, -INF , PT ;  /* 0xff8000004400780b */ /* 0x040fe20003f1d000 */
[----:B------:R-:W-:Y:S01]  /*9530*/  FMUL.FTZ R2, R68, c[0x0][0x2d0] ;  /* 0x0000b40044027a20 */ /* 0x000fe20000410000 */
[----:B--2---:R-:W-:Y:S01]  /*9540*/  FMNMX.FTZ R3, R0, R4, !PT ;  /* 0x0000000400037209 */ /* 0x004fe20007810000 */
[----:B------:R-:W-:Y:S01]  /*9550*/  WARPSYNC 0xffffffff ;  /* 0xffffffff00007948 */ /* 0x000fe20003800000 */
[----:B------:R-:W-:Y:S02]  /*9560*/  FSEL R0, R68, RZ, P0 ;  /* 0x000000ff44007208 */ /* 0x000fe40000000000 */
[----:B------:R-:W-:Y:S01]  /*9570*/  FSEL R2, R2, RZ, P0 ;  /* 0x000000ff02027208 */ /* 0x000fe20000000000 */
[C---:B-1----:R-:W-:Y:S01]  /*9580*/  FMUL.FTZ R4, R3.reuse, c[0x0][0x2d0] ;  /* 0x0000b40003047a20 */ /* 0x042fe20000410000 */
[----:B------:R-:W-:Y:S01]  /*9590*/  FSETP.NEU.FTZ.AND P0, PT, R3, -INF , PT ;  /* 0xff8000000300780b */ /* 0x000fe20003f1d000 */
[----:B------:R-:W-:Y:S02]  /*95a0*/  FADD.FTZ R0, -R0, R69 ;  /* 0x0000004500007221 */ /* 0x000fe40000010100 */
[--C-:B------:R-:W-:Y:S01]  /*95b0*/  FFMA.FTZ R6, R6, c[0x0][0x2d0], -R2.reuse ;  /* 0x0000b40006067a23 */ /* 0x100fe20000010802 */
[----:B------:R-:W-:Y:S01]  /*95c0*/  FSEL R4, R4, RZ, P0 ;  /* 0x000000ff04047208 */ /* 0x000fe20000000000 */
        /* <DEDUP_REMOVED lines=8> */
[----:B------:R-:W1:Y:S01]  /*9650*/  MUFU.EX2 R0, R0 ;  /* 0x0000000000007308 */ /* 0x000e620000000800 */
        /* <DEDUP_REMOVED lines=8> */
[--C-:B------:R-:W-:Y:S02]  /*96e0*/  FFMA.FTZ R15, R15, c[0x0][0x2d0], -R2.reuse ;  /* 0x0000b4000f0f7a23 */ /* 0x100fe40000010802 */
[--C-:B------:R-:W-:Y:S02]  /*96f0*/  FFMA.FTZ R37, R12, c[0x0][0x2d0], -R2.reuse ;  /* 0x0000b4000c257a23 */ /* 0x100fe40000010802 */
[--C-:B------:R-:W-:Y:S02]  /*9700*/  FFMA.FTZ R11, R11, c[0x0][0x2d0], -R2.reuse ;  /* 0x0000b4000b0b7a23 */ /* 0x100fe40000010802 */
[--C-:B------:R-:W-:Y:S02]  /*9710*/  FFMA.FTZ R41, R41, c[0x0][0x2d0], -R2.reuse ;  /* 0x0000b40029297a23 */ /* 0x100fe40000010802 */
[--C-:B------:R-:W-:Y:S02]  /*9720*/  FFMA.FTZ R155, R38, c[0x0][0x2d0], -R2.reuse ;  /* 0x0000b400269b7a23 */ /* 0x100fe40000010802 */
[--C-:B------:R-:W-:Y:S02]  /*9730*/  FFMA.FTZ R153, R35, c[0x0][0x2d0], -R2.reuse ;  /* 0x0000b40023997a23 */ /* 0x100fe40000010802 */
[--C-:B------:R-:W-:Y:S01]  /*9740*/  FFMA.FTZ R35, R13, c[0x0][0x2d0], -R2.reuse ;  /* 0x0000b4000d237a23 */ /* 0x100fe20000010802 */
[----:B------:R-:W4:Y:S01]  /*9750*/  MUFU.EX2 R41, R41 ;  /* 0x0000002900297308 */ /* 0x000f220000000800 */
        /* <DEDUP_REMOVED lines=10> */
[----:B------:R-:W-:Y:S02]  /*9800*/  FFMA.FTZ R40, R40, c[0x0][0x2d0], -R2 ;  /* 0x0000b40028287a23 */ /* 0x000fe40000010802 */
[--C-:B------:R-:W-:Y:S02]  /*9810*/  FFMA.FTZ R5, R5, c[0x0][0x2d0], -R4.reuse ;  /* 0x0000b40005057a23 */ /* 0x100fe40000010804 */
[--C-:B------:R-:W-:Y:S02]  /*9820*/  FFMA.FTZ R69, R67, c[0x0][0x2d0], -R4.reuse ;  /* 0x0000b40043457a23 */ /* 0x100fe40000010804 */
[--C-:B------:R-:W-:Y:S01]  /*9830*/  FFMA.FTZ R150, R65, c[0x0][0x2d0], -R4.reuse ;  /* 0x0000b40041967a23 */ /* 0x100fe20000010804 */
[----:B------:R-:W5:Y:S01]  /*9840*/  MUFU.EX2 R40, R40 ;  /* 0x0000002800287308 */ /* 0x000f620000000800 */
[--C-:B------:R-:W-:Y:S02]  /*9850*/  FFMA.FTZ R149, R64, c[0x0][0x2d0], -R4.reuse ;  /* 0x0000b40040957a23 */ /* 0x100fe40000010804 */
        /* <DEDUP_REMOVED lines=30> */
[----:B------:R-:W-:Y:S07]  /*9a40*/  FFMA.FTZ R247, R44, c[0x0][0x2d0], -R4 ;  /* 0x0000b4002cf77a23 */ /* 0x000fee0000010804 */
[----:B------:R-:W-:Y:S10]  /*9a50*/  MUFU.EX2 R160, R160 ;  /* 0x000000a000a07308 */ /* 0x000ff40000000800 */
        /* <DEDUP_REMOVED lines=10> */
[----:B------:R-:W-:Y:S01]  /*9b00*/  MUFU.EX2 R235, R235 ;  /* 0x000000eb00eb7308 */ /* 0x000fe20000000800 */
[----:B-1----:R-:W-:Y:S01]  /*9b10*/  FFMA.FTZ R2, R0, R246, R144 ;  /* 0x000000f600027223 */ /* 0x002fe20000010090 */
[----:B--2---:R-:W-:Y:S01]  /*9b20*/  F2FP.BF16.PACK_AB R144, R42, R144 ;  /* 0x000000902a90723e */ /* 0x004fe200000010ff */
[----:B------:R-:W-:Y:S02]  /*9b30*/  FMUL.FTZ R64, R0, R72 ;  /* 0x0000004800407220 */ /* 0x000fe40000410000 */
[----:B------:R-:W-:Y:S01]  /*9b40*/  FADD.FTZ R6, R42, R2 ;  /* 0x000000022a067221 */ /* 0x000fe20000010000 */
[----:B------:R-:W-:Y:S01]  /*9b50*/  FSEL R2, R3, RZ, P0 ;  /* 0x000000ff03027208 */ /* 0x000fe20000000000 */
[C---:B------:R-:W-:Y:S02]  /*9b60*/  FMUL.FTZ R65, R0.reuse, R73 ;  /* 0x0000004900417220 */ /* 0x040fe40000410000 */
[----:B------:R-:W-:Y:S02]  /*9b70*/  FMUL.FTZ R20, R0, R116 ;  /* 0x0000007400147220 */ /* 0x000fe40000410000 */
[----:B------:R-:W-:Y:S02]  /*9b80*/  FADD.FTZ R2, -R2, R70 ;  /* 0x0000004602027221 */ /* 0x000fe40000010100 */
[--C-:B------:R-:W-:Y:S02]  /*9b90*/  FFMA.FTZ R70, R66, c[0x0][0x2d0], -R4.reuse ;  /* 0x0000b40042467a23 */ /* 0x100fe40000010804 */
[----:B------:R-:W-:Y:S02]  /*9ba0*/  FMUL.FTZ R2, R2, c[0x0][0x2d0] ;  /* 0x0000b40002027a20 */ /* 0x000fe40000410000 */
[C---:B------:R-:W-:Y:S01]  /*9bb0*/  FMUL.FTZ R33, R0.reuse, R105 ;  /* 0x0000006900217220 */ /* 0x040fe20000410000 */
[----:B------:R-:W-:Y:S01]  /*9bc0*/  MUFU.EX2 R116, R70 ;  /* 0x0000004600747308 */ /* 0x000fe20000000800 */
[----:B------:R-:W-:Y:S02]  /*9bd0*/  FFMA.FTZ R246, R45, c[0x0][0x2d0], -R4 ;  /* 0x0000b4002df67a23 */ /* 0x000fe40000010804 */
[----:B----4-:R-:W-:Y:S02]  /*9be0*/  FADD.FTZ R4, R41, R6 ;  /* 0x0000000629047221 */ /* 0x010fe40000010000 */
[----:B------:R-:W-:Y:S01]  /*9bf0*/  FMUL.FTZ R8, R0, R128 ;  /* 0x0000008000087220 */ /* 0x000fe20000410000 */
[----:B------:R-:W-:Y:S01]  /*9c00*/  MOV R128, R39 ;  /* 0x0000002700807202 */ /* 0x000fe20000000f00 */
[----:B-----5:R-:W-:Y:S02]  /*9c10*/  FADD.FTZ R148, R40, R4 ;  /* 0x0000000428947221 */ /* 0x020fe40000010000 */
[C---:B------:R-:W-:Y:S01]  /*9c20*/  FMUL.FTZ R4, R0.reuse, R132 ;  /* 0x0000008400047220 */ /* 0x040fe20000410000 */
[----:B------:R-:W1:Y:S01]  /*9c30*/  MUFU.EX2 R2, R2 ;  /* 0x0000000200027308 */ /* 0x000e620000000800 */
[C---:B------:R-:W-:Y:S01]  /*9c40*/  FMUL.FTZ R9, R0.reuse, R129 ;  /* 0x0000008100097220 */ /* 0x040fe20000410000 */
[----:B------:R-:W-:Y:S01]  /*9c50*/  MOV R129, R38 ;  /* 0x0000002600817202 */ /* 0x000fe20000000f00 */
[C---:B------:R-:W-:Y:S01]  /*9c60*/  FMUL.FTZ R12, R0.reuse, R124 ;  /* 0x0000007c000c7220 */ /* 0x040fe20000410000 */
[----:B------:R-:W-:Y:S01]  /*9c70*/  MOV R124, R10 ;  /* 0x0000000a007c7202 */ /* 0x000fe20000000f00 */
[C---:B------:R-:W-:Y:S01]  /*9c80*/  FMUL.FTZ R13, R0.reuse, R125 ;  /* 0x0000007d000d7220 */ /* 0x040fe20000410000 */
[----:B------:R-:W-:Y:S01]  /*9c90*/  MOV R125, R11 ;  /* 0x0000000b007d7202 */ /* 0x000fe20000000f00 */
[C---:B------:R-:W-:Y:S01]  /*9ca0*/  FMUL.FTZ R21, R0.reuse, R117 ;  /* 0x0000007500157220 */ /* 0x040fe20000410000 */
[----:B------:R-:W-:Y:S01]  /*9cb0*/  MOV R117, R14 ;  /* 0x0000000e00757202 */ /* 0x000fe20000000f00 */
[C---:B------:R-:W-:Y:S01]  /*9cc0*/  FMUL.FTZ R24, R0.reuse, R112 ;  /* 0x0000007000187220 */ /* 0x040fe20000410000 */
[----:B------:R-:W2:Y:S01]  /*9cd0*/  MUFU.EX2 R105, R69 ;  /* 0x0000004500697308 */ /* 0x000ea20000000800 */
[----:B------:R-:W-:Y:S01]  /*9ce0*/  MOV R112, R15 ;  /* 0x0000000f00707202 */ /* 0x000fe20000000f00 */
[C---:B------:R-:W-:Y:S01]  /*9cf0*/  FMUL.FTZ R16, R0.reuse, R120 ;  /* 0x0000007800107220 */ /* 0x040fe20000410000 */
[----:B------:R-:W-:Y:S01]  /*9d00*/  MOV R120, R37 ;  /* 0x0000002500787202 */ /* 0x000fe20000000f00 */
[C---:B------:R-:W-:Y:S01]  /*9d10*/  FMUL.FTZ R17, R0.reuse, R121 ;  /* 0x0000007900117220 */ /* 0x040fe20000410000 */
[----:B------:R-:W-:Y:S01]  /*9d20*/  MOV R121, R35 ;  /* 0x0000002300797202 */ /* 0x000fe20000000f00 */
[C---:B------:R-:W-:Y:S02]  /*9d30*/  FMUL.FTZ R25, R0.reuse, R113 ;  /* 0x0000007100197220 */ /* 0x040fe40000410000 */
[C---:B------:R-:W-:Y:S02]  /*9d40*/  FMUL.FTZ R28, R0.reuse, R108 ;  /* 0x0000006c001c7220 */ /* 0x040fe40000410000 */
[C---:B------:R-:W-:Y:S01]  /*9d50*/  FMUL.FTZ R29, R0.reuse, R109 ;  /* 0x0000006d001d7220 */ /* 0x040fe20000410000 */
[----:B------:R4:W5:Y:S01]  /*9d60*/  MUFU.EX2 R69, R156 ;  /* 0x0000009c00457308 */ /* 0x0009620000000800 */
[----:B------:R-:W-:Y:S02]  /*9d70*/  FMUL.FTZ R32, R0, R104 ;  /* 0x0000006800207220 */ /* 0x000fe40000410000 */
[C---:B-1----:R-:W-:Y:S02]  /*9d80*/  FMUL.FTZ R66, R2.reuse, R74 ;  /* 0x0000004a02427220 */ /* 0x042fe40000410000 */
[C---:B------:R-:W-:Y:S02]  /*9d90*/  FMUL.FTZ R67, R2.reuse, R75 ;  /* 0x0000004b02437220 */ /* 0x040fe40000410000 */
[----:B------:R-:W1:Y:S01]  /*9da0*/  LDSM.16.MT88.4 R72, [R202] ;  /* 0x00000000ca48783b */ /* 0x000e620000004200 */
[----:B---3--:R-:W-:Y:S01]  /*9db0*/  FFMA.FTZ R5, R2, R146, R7 ;  /* 0x0000009202057223 */ /* 0x008fe20000010007 */
[----:B------:R-:W-:Y:S01]  /*9dc0*/  F2FP.BF16.PACK_AB R146, R40, R41 ;  /* 0x000000292892723e */ /* 0x000fe200000010ff */
[----:B------:R-:W-:Y:S01]  /*9dd0*/  FMUL.FTZ R10, R2, R130 ;  /* 0x00000082020a7220 */ /* 0x000fe20000410000 */
[----:B------:R-:W-:Y:S01]  /*9de0*/  MUFU.EX2 R104, R252 ;  /* 0x000000fc00687308 */ /* 0x000fe20000000800 */
[C---:B------:R-:W-:Y:S01]  /*9df0*/  FADD.FTZ R6, R145.reuse, R5 ;  /* 0x0000000591067221 */ /* 0x040fe20000010000 */
[----:B------:R-:W-:Y:S01]  /*9e00*/  F2FP.BF16.PACK_AB R145, R145, R7 ;  /* 0x000000079191723e */ /* 0x000fe200000010ff */
[----:B------:R-:W-:Y:S01]  /*9e10*/  FMUL.FTZ R5, R0, R133 ;  /* 0x0000008500057220 */ /* 0x000fe20000410000 */
[----:B------:R-:W-:Y:S01]  /*9e20*/  MOV R133, R147 ;  /* 0x0000009300857202 */ /* 0x000fe20000000f00 */
[----:B------:R-:W-:Y:S01]  /*9e30*/  FMUL.FTZ R7, R2, R135 ;  /* 0x0000008702077220 */ /* 0x000fe20000410000 */
[----:B--2---:R-:W-:Y:S01]  /*9e40*/  F2FP.BF16.PACK_AB R147, R116, R105 ;  /* 0x000000697493723e */ /* 0x004fe200000010ff */
[C---:B------:R-:W-:Y:S01]  /*9e50*/  FMUL.FTZ R11, R2.reuse, R131 ;  /* 0x00000083020b7220 */ /* 0x040fe20000410000 */
[----:B------:R-:W-:Y:S01]  /*9e60*/  MOV R132, R6 ;  /* 0x0000000600847202 */ /* 0x000fe20000000f00 */
[C---:B------:R-:W-:Y:S01]  /*9e70*/  FMUL.FTZ R6, R2.reuse, R134 ;  /* 0x0000008602067220 */ /* 0x040fe20000410000 */
[----:B------:R-:W-:Y:S01]  /*9e80*/  MUFU.EX2 R70, R153 ;  /* 0x0000009900467308 */ /* 0x000fe20000000800 */
[C---:B------:R-:W-:Y:S01]  /*9e90*/  FMUL.FTZ R18, R2.reuse, R122 ;  /* 0x0000007a02127220 */ /* 0x040fe20000410000 */
[----:B----4-:R-:W2:Y:S01]  /*9ea0*/  LDL R156, [R1+0xc] ;  /* 0x00000c00019c7983 */ /* 0x010ea20000100800 */
[C---:B------:R-:W-:Y:S02]  /*9eb0*/  FMUL.FTZ R19, R2.reuse, R123 ;  /* 0x0000007b02137220 */ /* 0x040fe40000410000 */
[C---:B------:R-:W-:Y:S02]  /*9ec0*/  FMUL.FTZ R26, R2.reuse, R114 ;  /* 0x00000072021a7220 */ /* 0x040fe40000410000 */
[C---:B------:R-:W-:Y:S02]  /*9ed0*/  FMUL.FTZ R27, R2.reuse, R115 ;  /* 0x00000073021b7220 */ /* 0x040fe40000410000 */
[C---:B------:R-:W-:Y:S01]  /*9ee0*/  FMUL.FTZ R34, R2.reuse, R106 ;  /* 0x0000006a02227220 */ /* 0x040fe20000410000 */
[----:B------:R-:W-:Y:S01]  /*9ef0*/  MUFU.EX2 R153, R247 ;  /* 0x000000f700997308 */ /* 0x000fe20000000800 */
[----:B------:R-:W-:Y:S02]  /*9f00*/  FMUL.FTZ R35, R2, R107 ;  /* 0x0000006b02237220 */ /* 0x000fe40000410000 */
[C---:B------:R-:W-:Y:S02]  /*9f10*/  FMUL.FTZ R36, R0.reuse, R100 ;  /* 0x0000006400247220 */ /* 0x040fe40000410000 */
[----:B------:R-:W-:Y:S02]  /*9f20*/  FMUL.FTZ R37, R0, R101 ;  /* 0x0000006500257220 */ /* 0x000fe40000410000 */
[C---:B------:R-:W-:Y:S02]  /*9f30*/  FMUL.FTZ R38, R2.reuse, R102 ;  /* 0x0000006602267220 */ /* 0x040fe40000410000 */
[----:B------:R-:W-:Y:S01]  /*9f40*/  FMUL.FTZ R39, R2, R103 ;  /* 0x0000006702277220 */ /* 0x000fe20000410000 */
[----:B------:R-:W-:Y:S01]  /*9f50*/  MUFU.EX2 R109, R151 ;  /* 0x00000097006d7308 */ /* 0x000fe20000000800 */
[----:B------:R-:W-:Y:S01]  /*9f60*/  LDSM.16.MT88.4 R100, [R202+0x7000] ;  /* 0x00700000ca64783b */ /* 0x000fe20000004200 */
[----:B------:R-:W-:Y:S02]  /*9f70*/  FMUL.FTZ R41, R0, R97 ;  /* 0x0000006100297220 */ /* 0x000fe40000410000 */
[C---:B------:R-:W-:Y:S01]  /*9f80*/  FMUL.FTZ R42, R2.reuse, R98 ;  /* 0x00000062022a7220 */ /* 0x040fe20000410000 */
[C---:B-1----:R-:W-:Y:S05]  /*9f90*/  HMMA.16816.F32.BF16 R4, R144.reuse, R72, R4 ;  /* 0x000000489004723c */ /* 0x042fea0000041804 */
[----:B------:R-:W-:Y:S01]  /*9fa0*/  FMUL.FTZ R43, R2, R99 ;  /* 0x00000063022b7220 */ /* 0x000fe20000410000 */
[----:B------:R-:W-:Y:S01]  /*9fb0*/  MUFU.EX2 R151, R251 ;  /* 0x000000fb00977308 */ /* 0x000fe20000000800 */
[----:B------:R-:W-:Y:S01]  /*9fc0*/  FMUL.FTZ R45, R0, R93 ;  /* 0x0000005d002d7220 */ /* 0x000fe20000410000 */
[C---:B------:R-:W-:Y:S01]  /*9fd0*/  HMMA.16816.F32.BF16 R8, R144.reuse, R74, R8 ;  /* 0x0000004a9008723c */ /* 0x040fe20000041808 */
[----:B------:R-:W1:Y:S03]  /*9fe0*/  LDSM.16.MT88.4 R72, [R204] ;  /* 0x00000000cc48783b */ /* 0x000e660000004200 */
[C---:B------:R-:W-:Y:S02]  /*9ff0*/  FMUL.FTZ R14, R2.reuse, R126 ;  /* 0x0000007e020e7220 */ /* 0x040fe40000410000 */
[C---:B------:R-:W-:Y:S02]  /*a000*/  FMUL.FTZ R15, R2.reuse, R127 ;  /* 0x0000007f020f7220 */ /* 0x040fe40000410000 */
[C---:B------:R-:W-:Y:S01]  /*a010*/  FMUL.FTZ R46, R2.reuse, R94 ;  /* 0x0000005e022e7220 */ /* 0x040fe20000410000 */
[----:B------:R-:W-:Y:S03]  /*a020*/  MUFU.EX2 R108, R152 ;  /* 0x00000098006c7308 */ /* 0x000fe60000000800 */
[----:B------:R-:W-:Y:S02]  /*a030*/  FMUL.FTZ R47, R2, R95 ;  /* 0x0000005f022f7220 */ /* 0x000fe40000410000 */
[C---:B------:R-:W-:Y:S02]  /*a040*/  FMUL.FTZ R48, R0.reuse, R88 ;  /* 0x0000005800307220 */ /* 0x040fe40000410000 */
[----:B------:R-:W-:Y:S02]  /*a050*/  FMUL.FTZ R49, R0, R89 ;  /* 0x0000005900317220 */ /* 0x000fe40000410000 */
[C---:B------:R-:W-:Y:S01]  /*a060*/  FMUL.FTZ R50, R2.reuse, R90 ;  /* 0x0000005a02327220 */ /* 0x040fe20000410000 */
[----:B------:R-:W-:Y:S01]  /*a070*/  MUFU.EX2 R152, R249 ;  /* 0x000000f900987308 */ /* 0x000fe20000000800 */
[----:B------:R-:W-:Y:S02]  /*a080*/  FMUL.FTZ R51, R2, R91 ;  /* 0x0000005b02337220 */ /* 0x000fe40000410000 */
[----:B------:R-:W-:Y:S01]  /*a090*/  LDSM.16.MT88.4 R88, [R204+0x1800] ;  /* 0x00180000cc58783b */ /* 0x000fe20000004200 */
[----:B------:R-:W-:Y:S02]  /*a0a0*/  FMUL.FTZ R53, R0, R85 ;  /* 0x0000005500357220 */ /* 0x000fe40000410000 */
[C---:B------:R-:W-:Y:S02]  /*a0b0*/  FMUL.FTZ R54, R2.reuse, R86 ;  /* 0x0000005602367220 */ /* 0x040fe40000410000 */
[----:B------:R-:W-:Y:S02]  /*a0c0*/  FMUL.FTZ R55, R2, R87 ;  /* 0x0000005702377220 */ /* 0x000fe40000410000 */
[----:B------:R-:W-:Y:S02]  /*a0d0*/  FMUL.FTZ R57, R0, R81 ;  /* 0x0000005100397220 */ /* 0x000fe40000410000 */
[C---:B------:R-:W-:Y:S02]  /*a0e0*/  FMUL.FTZ R58, R2.reuse, R82 ;  /* 0x00000052023a7220 */ /* 0x040fe40000410000 */
[C---:B------:R-:W-:Y:S02]  /*a0f0*/  FMUL.FTZ R59, R2.reuse, R83 ;  /* 0x00000053023b7220 */ /* 0x040fe40000410000 */
[C---:B------:R-:W-:Y:S02]  /*a100*/  FMUL.FTZ R62, R2.reuse, R78 ;  /* 0x0000004e023e7220 */ /* 0x040fe40000410000 */
[----:B------:R-:W-:Y:S02]  /*a110*/  FMUL.FTZ R63, R2, R79 ;  /* 0x0000004f023f7220 */ /* 0x000fe40000410000 */
[C---:B------:R-:W-:Y:S01]  /*a120*/  FMUL.FTZ R60, R0.reuse, R76 ;  /* 0x0000004c003c7220 */ /* 0x040fe20000410000 */
[C---:B-1----:R-:W-:Y:S03]  /*a130*/  HMMA.16816.F32.BF16 R12, R144.reuse, R72, R12 ;  /* 0x00000048900c723c */ /* 0x042fe6000004180c */
[----:B------:R-:W-:Y:S02]  /*a140*/  FMUL.FTZ R61, R0, R77 ;  /* 0x0000004d003d7220 */ /* 0x000fe40000410000 */
[----:B------:R-:W-:Y:S01]  /*a150*/  LDSM.16.MT88.4 R76, [R202+0x800] ;  /* 0x00080000ca4c783b */ /* 0x000fe20000004200 */
[C---:B------:R-:W-:Y:S02]  /*a160*/  FMUL.FTZ R22, R2.reuse, R118 ;  /* 0x0000007602167220 */ /* 0x040fe40000410000 */
[C---:B------:R-:W-:Y:S04]  /*a170*/  HMMA.16816.F32.BF16 R16, R144.reuse, R74, R16 ;  /* 0x0000004a9010723c */ /* 0x040fe80000041810 */
[C---:B------:R-:W-:Y:S01]  /*a180*/  FMUL.FTZ R23, R2.reuse, R119 ;  /* 0x0000007702177220 */ /* 0x040fe20000410000 */
[----:B------:R-:W1:Y:S01]  /*a190*/  LDSM.16.MT88.4 R72, [R203] ;  /* 0x00000000cb48783b */ /* 0x000e620000004200 */
[C---:B------:R-:W-:Y:S02]  /*a1a0*/  FMUL.FTZ R30, R2.reuse, R110 ;  /* 0x0000006e021e7220 */ /* 0x040fe40000410000 */
[----:B------:R-:W-:Y:S01]  /*a1b0*/  FMUL.FTZ R31, R2, R111 ;  /* 0x0000006f021f7220 */ /* 0x000fe20000410000 */
[----:B------:R-:W-:Y:S03]  /*a1c0*/  MUFU.EX2 R110, R149 ;  /* 0x00000095006e7308 */ /* 0x000fe60000000800 */
[C---:B------:R-:W-:Y:S02]  /*a1d0*/  FMUL.FTZ R40, R0.reuse, R96 ;  /* 0x0000006000287220 */ /* 0x040fe40000410000 */
[C---:B------:R-:W-:Y:S02]  /*a1e0*/  FMUL.FTZ R44, R0.reuse, R92 ;  /* 0x0000005c002c7220 */ /* 0x040fe40000410000 */
[C---:B------:R-:W-:Y:S02]  /*a1f0*/  FMUL.FTZ R52, R0.reuse, R84 ;  /* 0x0000005400347220 */ /* 0x040fe40000410000 */
[----:B------:R-:W-:Y:S01]  /*a200*/  FMUL.FTZ R56, R0, R80 ;  /* 0x0000005000387220 */ /* 0x000fe20000410000 */
[----:B------:R-:W-:Y:S01]  /*a210*/  MUFU.EX2 R84, R162 ;  /* 0x000000a200547308 */ /* 0x000fe20000000800 */
[----:B-----5:R-:W-:Y:S09]  /*a220*/  FADD.FTZ R0, R69, R148 ;  /* 0x0000009445007221 */ /* 0x020ff20000010000 */
[----:B------:R-:W-:Y:S10]  /*a230*/  MUFU.EX2 R80, R154 ;  /* 0x0000009a00507308 */ /* 0x000ff40000000800 */
[----:B------:R-:W-:Y:S01]  /*a240*/  MUFU.EX2 R92, R170 ;  /* 0x000000aa005c7308 */ /* 0x000fe20000000800 */
[C---:B-1----:R-:W-:Y:S09]  /*a250*/  HMMA.16816.F32.BF16 R20, R144.reuse, R72, R20 ;  /* 0x000000489014723c */ /* 0x042ff20000041814 */
[----:B------:R-:W-:Y:S01]  /*a260*/  MUFU.EX2 R149, R129 ;  /* 0x0000008100957308 */ /* 0x000fe20000000800 */
[C---:B------:R-:W-:Y:S01]  /*a270*/  HMMA.16816.F32.BF16 R24, R144.reuse, R74, R24 ;  /* 0x0000004a9018723c */ /* 0x040fe20000041818 */
[----:B------:R-:W1:Y:S08]  /*a280*/  LDSM.16.MT88.4 R72, [R215] ;  /* 0x00000000d748783b */ /* 0x000e700000004200 */
[----:B------:R3:W-:Y:S10]  /*a290*/  MUFU.EX2 R148, R128 ;  /* 0x0000008000947308 */ /* 0x0007f40000000800 */
[----:B------:R-:W-:Y:S10]  /*a2a0*/  MUFU.EX2 R96, R230 ;  /* 0x000000e600607308 */ /* 0x000ff40000000800 */
[----:B------:R-:W-:Y:S01]  /*a2b0*/  MUFU.EX2 R154, R246 ;  /* 0x000000f6009a7308 */ /* 0x000fe20000000800 */
[----:B---3--:R-:W-:Y:S09]  /*a2c0*/  LDSM.16.MT88.4 R128, [R202+0x3800] ;  /* 0x00380000ca80783b */ /* 0x008ff20000004200 */
[----:B------:R-:W3:Y:S01]  /*a2d0*/  MUFU.EX2 R2, R155 ;  /* 0x0000009b00027308 */ /* 0x000ee20000000800 */
[C---:B-1----:R-:W-:Y:S09]  /*a2e0*/  HMMA.16816.F32.BF16 R28, R144.reuse, R72, R28 ;  /* 0x00000048901c723c */ /* 0x042ff2000004181c */
[----:B------:R-:W-:Y:S01]  /*a2f0*/  MUFU.EX2 R155, R236 ;  /* 0x000000ec009b7308 */ /* 0x000fe20000000800 */
[C---:B------:R-:W-:Y:S01]  /*a300*/  HMMA.16816.F32.BF16 R32, R144.reuse, R74, R32 ;  /* 0x0000004a9020723c */ /* 0x040fe20000041820 */
[----:B------:R-:W1:Y:S08]  /*a310*/  LDSM.16.MT88.4 R72, [R202+0x4000] ;  /* 0x00400000ca48783b */ /* 0x000e700000004200 */
[----:B------:R-:W4:Y:S03]  /*a320*/  MUFU.EX2 R111, R150 ;  /* 0x00000096006f7308 */ /* 0x000f260000000800 */
[----:B---3--:R-:W-:Y:S04]  /*a330*/  FADD.FTZ R0, R2, R0 ;  /* 0x0000000002007221 */ /* 0x008fe80000010000 */
[----:B------:R-:W-:Y:S03]  /*a340*/  FADD.FTZ R0, R80, R0 ;  /* 0x0000000050007221 */ /* 0x000fe60000010000 */
[----:B------:R-:W3:Y:S01]  /*a350*/  MUFU.EX2 R150, R124 ;  /* 0x0000007c00967308 */ /* 0x000ee20000000800 */
[----:B------:R-:W-:Y:S01]  /*a360*/  FADD.FTZ R0, R70, R0 ;  /* 0x0000000046007221 */ /* 0x000fe20000010000 */
[C---:B-1----:R-:W-:Y:S08]  /*a370*/  HMMA.16816.F32.BF16 R36, R144.reuse, R72, R36 ;  /* 0x000000489024723c */ /* 0x042ff00000041824 */
[C---:B------:R-:W-:Y:S01]  /*a380*/  HMMA.16816.F32.BF16 R40, R144.reuse, R74, R40 ;  /* 0x0000004a9028723c */ /* 0x040fe20000041828 */
[----:B------:R-:W1:Y:S07]  /*a390*/  LDSM.16.MT88.4 R72, [R204+0x4000] ;  /* 0x00400000cc48783b */ /* 0x000e6e0000004200 */
[C---:B-1----:R-:W-:Y:S08]  /*a3a0*/  HMMA.16816.F32.BF16 R44, R144.reuse, R72, R44 ;  /* 0x00000048902c723c */ /* 0x042ff0000004182c */
[C---:B------:R-:W-:Y:S01]  /*a3b0*/  HMMA.16816.F32.BF16 R48, R144.reuse, R74, R48 ;  /* 0x0000004a9030723c */ /* 0x040fe20000041830 */
[----:B------:R-:W1:Y:S02]  /*a3c0*/  LDSM.16.MT88.4 R72, [R203+0x4000] ;  /* 0x00400000cb48783b */ /* 0x000e640000004200 */
[----:B--2---:R-:W-:Y:S05]  /*a3d0*/  ISETP.GT.AND P0, PT, R240, R156, PT ;  /* 0x0000009cf000720c */ /* 0x004fea0003f04270 */
[C---:B-1----:R-:W-:Y:S08]  /*a3e0*/  HMMA.16816.F32.BF16 R52, R144.reuse, R72, R52 ;  /* 0x000000489034723c */ /* 0x042ff00000041834 */
[C---:B------:R-:W-:Y:S01]  /*a3f0*/  HMMA.16816.F32.BF16 R56, R144.reuse, R74, R56 ;  /* 0x0000004a9038723c */ /* 0x040fe20000041838 */
[----:B------:R-:W1:Y:S07]  /*a400*/  LDSM.16.MT88.4 R72, [R205+0x4000] ;  /* 0x00400000cd48783b */ /* 0x000e6e0000004200 */
[C---:B-1----:R-:W-:Y:S07]  /*a410*/  HMMA.16816.F32.BF16 R60, R144.reuse, R72, R60 ;  /* 0x00000048903c723c */ /* 0x042fee000004183c */
[----:B------:R-:W-:Y:S01]  /*a420*/  F2FP.BF16.PACK_AB R72, R2, R69 ;  /* 0x000000450248723e */ /* 0x000fe200000010ff */
[----:B------:R-:W-:Y:S01]  /*a430*/  HMMA.16816.F32.BF16 R64, R144, R74, R64 ;  /* 0x0000004a9040723c */ /* 0x000fe20000041840 */
[----:B------:R-:W-:Y:S03]  /*a440*/  MUFU.EX2 R144, R121 ;  /* 0x0000007900907308 */ /* 0x000fe60000000800 */
[----:B----4-:R-:W-:Y:S03]  /*a450*/  F2FP.BF16.PACK_AB R73, R110, R111 ;  /* 0x0000006f6e49723e */ /* 0x010fe600000010ff */
[----:B------:R-:W-:Y:S02]  /*a460*/  F2FP.BF16.PACK_AB R74, R70, R80 ;  /* 0x00000050464a723e */ /* 0x000fe400000010ff */
[----:B------:R-:W1:Y:S02]  /*a470*/  LDSM.16.MT88.4 R80, [R204+0x800] ;  /* 0x00080000cc50783b */ /* 0x000e640000004200 */
[----:B------:R-:W2:Y:S01]  /*a480*/  MUFU.EX2 R69, R164 ;  /* 0x000000a400457308 */ /* 0x000ea20000000800 */
[----:B------:R-:W-:Y:S02]  /*a490*/  F2FP.BF16.PACK_AB R75, R108, R109 ;  /* 0x0000006d6c4b723e */ /* 0x000fe400000010ff */
[----:B---3--:R-:W-:Y:S05]  /*a4a0*/  F2FP.BF16.PACK_AB R145, R149, R150 ;  /* 0x000000969591723e */ /* 0x008fea00000010ff */
[C---:B------:R-:W-:Y:S02]  /*a4b0*/  HMMA.16816.F32.BF16 R4, R72.reuse, R76, R4 ;  /* 0x0000004c4804723c */ /* 0x040fe40000041804 */
[----:B------:R-:W3:Y:S06]  /*a4c0*/  MUFU.EX2 R2, R163 ;  /* 0x000000a300027308 */ /* 0x000eec0000000800 */
[C---:B------:R-:W-:Y:S01]  /*a4d0*/  HMMA.16816.F32.BF16 R8, R72.reuse, R78, R8 ;  /* 0x0000004e4808723c */ /* 0x040fe20000041808 */
[----:B------:R-:W4:Y:S03]  /*a4e0*/  LDSM.16.MT88.4 R76, [R203+0x800] ;  /* 0x00080000cb4c783b */ /* 0x000f260000004200 */
[----:B------:R-:W5:Y:S01]  /*a4f0*/  MUFU.EX2 R70, R161 ;  /* 0x000000a100467308 */ /* 0x000f620000000800 */
[----:B--2---:R-:W-:Y:S09]  /*a500*/  FADD.FTZ R0, R69, R0 ;  /* 0x0000000045007221 */ /* 0x004ff20000010000 */
[----:B------:R-:W-:Y:S01]  /*a510*/  MUFU.EX2 R146, R125 ;  /* 0x0000007d00927308 */ /* 0x000fe20000000800 */
[----:B---3--:R-:W-:Y:S01]  /*a520*/  FADD.FTZ R0, R2, R0 ;  /* 0x0000000002007221 */ /* 0x008fe20000010000 */
[C---:B-1----:R-:W-:Y:S03]  /*a530*/  HMMA.16816.F32.BF16 R12, R72.reuse, R80, R12 ;  /* 0x00000050480c723c */ /* 0x042fe6000004180c */
[----:B------:R-:W-:Y:S04]  /*a540*/  FADD.FTZ R0, R84, R0 ;  /* 0x0000000054007221 */ /* 0x000fe80000010000 */
[C---:B-----5:R-:W-:Y:S01]  /*a550*/  FADD.FTZ R0, R70.reuse, R0 ;  /* 0x0000000046007221 */ /* 0x060fe20000010000 */
[C---:B------:R-:W-:Y:S01]  /*a560*/  HMMA.16816.F32.BF16 R16, R72.reuse, R82, R16 ;  /* 0x000000524810723c */ /* 0x040fe20000041810 */
[----:B------:R-:W1:Y:S07]  /*a570*/  LDSM.16.MT88.4 R80, [R205+0x800] ;  /* 0x00080000cd50783b */ /* 0x000e6e0000004200 */
[C---:B----4-:R-:W-:Y:S08]  /*a580*/  HMMA.16816.F32.BF16 R20, R72.reuse, R76, R20 ;  /* 0x0000004c4814723c */ /* 0x050ff00000041814 */
[C---:B------:R-:W-:Y:S01]  /*a590*/  HMMA.16816.F32.BF16 R24, R72.reuse, R78, R24 ;  /* 0x0000004e4818723c */ /* 0x040fe20000041818 */
[----:B------:R-:W2:Y:S07]  /*a5a0*/  LDSM.16.MT88.4 R76, [R202+0x4800] ;  /* 0x00480000ca4c783b */ /* 0x000eae0000004200 */
[C---:B-1----:R-:W-:Y:S08]  /*a5b0*/  HMMA.16816.F32.BF16 R28, R72.reuse, R80, R28 ;  /* 0x00000050481c723c */ /* 0x042ff0000004181c */
[C---:B------:R-:W-:Y:S01]  /*a5c0*/  HMMA.16816.F32.BF16 R32, R72.reuse, R82, R32 ;  /* 0x000000524820723c */ /* 0x040fe20000041820 */
[----:B------:R-:W1:Y:S07]  /*a5d0*/  LDSM.16.MT88.4 R80, [R204+0x4800] ;  /* 0x00480000cc50783b */ /* 0x000e6e0000004200 */
[C---:B--2---:R-:W-:Y:S08]  /*a5e0*/  HMMA.16816.F32.BF16 R36, R72.reuse, R76, R36 ;  /* 0x0000004c4824723c */ /* 0x044ff00000041824 */
        /* <DEDUP_REMOVED lines=9> */
[----:B------:R-:W-:Y:S01]  /*a680*/  HMMA.16816.F32.BF16 R64, R72, R82, R64 ;  /* 0x000000524840723c */ /* 0x000fe20000041840 */
[----:B------:R-:W1:Y:S06]  /*a690*/  LDSM.16.MT88.4 R80, [R204+0x1000] ;  /* 0x00100000cc50783b */ /* 0x000e6c0000004200 */
[----:B------:R-:W-:Y:S02]  /*a6a0*/  F2FP.BF16.PACK_AB R74, R70, R84 ;  /* 0x00000054464a723e */ /* 0x000fe400000010ff */
[----:B------:R-:W3:Y:S01]  /*a6b0*/  LDSM.16.MT88.4 R84, [R203+0x1000] ;  /* 0x00100000cb54783b */ /* 0x000ee20000004200 */
[----:B------:R-:W-:Y:S02]  /*a6c0*/  MUFU.EX2 R70, R169 ;  /* 0x000000a900467308 */ /* 0x000fe40000000800 */
[----:B------:R-:W-:Y:S02]  /*a6d0*/  F2FP.BF16.PACK_AB R72, R2, R69 ;  /* 0x000000450248723e */ /* 0x000fe400000010ff */
[----:B------:R-:W-:Y:S02]  /*a6e0*/  F2FP.BF16.PACK_AB R73, R157, R158 ;  /* 0x0000009e9d49723e */ /* 0x000fe400000010ff */
[----:B------:R-:W-:Y:S04]  /*a6f0*/  F2FP.BF16.PACK_AB R75, R160, R159 ;  /* 0x0000009fa04b723e */ /* 0x000fe800000010ff */
[----:B------:R-:W4:Y:S03]  /*a700*/  MUFU.EX2 R69, R172 ;  /* 0x000000ac00457308 */ /* 0x000f260000000800 */
[C---:B--2---:R-:W-:Y:S07]  /*a710*/  HMMA.16816.F32.BF16 R4, R72.reuse, R76, R4 ;  /* 0x0000004c4804723c */ /* 0x044fee0000041804 */
[----:B------:R-:W2:Y:S01]  /*a720*/  MUFU.EX2 R2, R171 ;  /* 0x000000ab00027308 */ /* 0x000ea20000000800 */
[C---:B------:R-:W-:Y:S01]  /*a730*/  HMMA.16816.F32.BF16 R8, R72.reuse, R78, R8 ;  /* 0x0000004e4808723c */ /* 0x040fe20000041808 */
[----:B------:R-:W5:Y:S07]  /*a740*/  LDSM.16.MT88.4 R76, [R205+0x1000] ;  /* 0x00100000cd4c783b */ /* 0x000f6e0000004200 */
[C---:B-1----:R-:W-:Y:S04]  /*a750*/  HMMA.16816.F32.BF16 R12, R72.reuse, R80, R12 ;  /* 0x00000050480c723c */ /* 0x042fe8000004180c */
[----:B----4-:R-:W-:Y:S04]  /*a760*/  FADD.FTZ R0, R69, R0 ;  /* 0x0000000045007221 */ /* 0x010fe80000010000 */
[C---:B------:R-:W-:Y:S01]  /*a770*/  HMMA.16816.F32.BF16 R16, R72.reuse, R82, R16 ;  /* 0x000000524810723c */ /* 0x040fe20000041810 */
[----:B------:R-:W1:Y:S03]  /*a780*/  LDSM.16.MT88.4 R80, [R202+0x5000] ;  /* 0x00500000ca50783b */ /* 0x000e660000004200 */
[----:B--2---:R-:W-:Y:S04]  /*a790*/  FADD.FTZ R0, R2, R0 ;  /* 0x0000000002007221 */ /* 0x004fe80000010000 */
[C---:B---3--:R-:W-:Y:S04]  /*a7a0*/  HMMA.16816.F32.BF16 R20, R72.reuse, R84, R20 ;  /* 0x000000544814723c */ /* 0x048fe80000041814 */
[----:B------:R-:W-:Y:S04]  /*a7b0*/  FADD.FTZ R0, R92, R0 ;  /* 0x000000005c007221 */ /* 0x000fe80000010000 */
[C---:B------:R-:W-:Y:S01]  /*a7c0*/  HMMA.16816.F32.BF16 R24, R72.reuse, R86, R24 ;  /* 0x000000564818723c */ /* 0x040fe20000041818 */
[----:B------:R-:W2:Y:S03]  /*a7d0*/  LDSM.16.MT88.4 R84, [R204+0x5000] ;  /* 0x00500000cc54783b */ /* 0x000ea60000004200 */
[----:B------:R-:W-:Y:S04]  /*a7e0*/  FADD.FTZ R0, R70, R0 ;  /* 0x0000000046007221 */ /* 0x000fe80000010000 */
        /* <DEDUP_REMOVED lines=9> */
[C---:B---3--:R-:W-:Y:S07]  /*a880*/  HMMA.16816.F32.BF16 R52, R72.reuse, R76, R52 ;  /* 0x0000004c4834723c */ /* 0x048fee0000041834 */
[----:B------:R-:W-:Y:S01]  /*a890*/  F2FP.BF16.PACK_AB R76, R2, R69 ;  /* 0x00000045024c723e */ /* 0x000fe200000010ff */
[C---:B------:R-:W-:Y:S01]  /*a8a0*/  HMMA.16816.F32.BF16 R56, R72.reuse, R78, R56 ;  /* 0x0000004e4838723c */ /* 0x040fe20000041838 */
[----:B------:R-:W3:Y:S03]  /*a8b0*/  MUFU.EX2 R69, R232 ;  /* 0x000000e800457308 */ /* 0x000ee60000000800 */
[----:B------:R-:W-:Y:S03]  /*a8c0*/  F2FP.BF16.PACK_AB R77, R165, R166 ;  /* 0x000000a6a54d723e */ /* 0x000fe600000010ff */
[----:B------:R-:W-:Y:S01]  /*a8d0*/  F2FP.BF16.PACK_AB R78, R70, R92 ;  /* 0x0000005c464e723e */ /* 0x000fe200000010ff */
[C---:B-1----:R-:W-:Y:S01]  /*a8e0*/  HMMA.16816.F32.BF16 R60, R72.reuse, R80, R60 ;  /* 0x00000050483c723c */ /* 0x042fe2000004183c */
[----:B------:R-:W-:Y:S02]  /*a8f0*/  LDSM.16.MT88.4 R92, [R204+0x2000] ;  /* 0x00200000cc5c783b */ /* 0x000fe40000004200 */
[----:B------:R-:W1:Y:S01]  /*a900*/  MUFU.EX2 R2, R231 ;  /* 0x000000e700027308 */ /* 0x000e620000000800 */
[----:B------:R-:W-:Y:S04]  /*a910*/  F2FP.BF16.PACK_AB R79, R168, R167 ;  /* 0x000000a7a84f723e */ /* 0x000fe800000010ff */
[----:B------:R-:W-:Y:S01]  /*a920*/  HMMA.16816.F32.BF16 R64, R72, R82, R64 ;  /* 0x000000524840723c */ /* 0x000fe20000041840 */
[----:B------:R-:W4:Y:S04]  /*a930*/  LDSM.16.MT88.4 R72, [R203+0x1800] ;  /* 0x00180000cb48783b */ /* 0x000f280000004200 */
[----:B------:R-:W5:Y:S03]  /*a940*/  MUFU.EX2 R70, R229 ;  /* 0x000000e500467308 */ /* 0x000f660000000800 */
[C---:B--2---:R-:W-:Y:S01]  /*a950*/  HMMA.16816.F32.BF16 R4, R76.reuse, R84, R4 ;  /* 0x000000544c04723c */ /* 0x044fe20000041804 */
[----:B------:R-:W2:Y:S04]  /*a960*/  LDSM.16.MT88.4 R80, [R205+0x1800] ;  /* 0x00180000cd50783b */ /* 0x000ea80000004200 */
[----:B---3--:R-:W-:Y:S01]  /*a970*/  FADD.FTZ R0, R69, R0 ;  /* 0x0000000045007221 */ /* 0x008fe20000010000 */
[----:B------:R-:W-:Y:S02]  /*a980*/  IADD3 R232, R240, -0x1, RZ ;  /* 0xfffffffff0e87810 */ /* 0x000fe40007ffe0ff */
[C---:B------:R-:W-:Y:S01]  /*a990*/  HMMA.16816.F32.BF16 R8, R76.reuse, R86, R8 ;  /* 0x000000564c08723c */ /* 0x040fe20000041808 */
[----:B------:R-:W3:Y:S03]  /*a9a0*/  LDSM.16.MT88.4 R84, [R202+0x5800] ;  /* 0x00580000ca54783b */ /* 0x000ee60000004200 */
[----:B-1----:R-:W-:Y:S01]  /*a9b0*/  FADD.FTZ R0, R2, R0 ;  /* 0x0000000002007221 */ /* 0x002fe20000010000 */
[----:B------:R-:W-:Y:S03]  /*a9c0*/  MOV R240, R232 ;  /* 0x000000e800f07202 */ /* 0x000fe60000000f00 */
[C---:B------:R-:W-:Y:S04]  /*a9d0*/  HMMA.16816.F32.BF16 R12, R76.reuse, R88, R12 ;  /* 0x000000584c0c723c */ /* 0x040fe8000004180c */
[----:B------:R-:W-:Y:S04]  /*a9e0*/  FADD.FTZ R0, R96, R0 ;  /* 0x0000000060007221 */ /* 0x000fe80000010000 */
[C---:B------:R-:W-:Y:S01]  /*a9f0*/  HMMA.16816.F32.BF16 R16, R76.reuse, R90, R16 ;  /* 0x0000005a4c10723c */ /* 0x040fe20000041810 */
[----:B------:R-:W-:Y:S03]  /*aa00*/  LDSM.16.MT88.4 R88, [R203+0x5800] ;  /* 0x00580000cb58783b */ /* 0x000fe60000004200 */
[----:B-----5:R-:W-:Y:S04]  /*aa10*/  FADD.FTZ R0, R70, R0 ;  /* 0x0000000046007221 */ /* 0x020fe80000010000 */
[C---:B----4-:R-:W-:Y:S08]  /*aa20*/  HMMA.16816.F32.BF16 R20, R76.reuse, R72, R20 ;  /* 0x000000484c14723c */ /* 0x050ff00000041814 */
[C---:B------:R-:W-:Y:S01]  /*aa30*/  HMMA.16816.F32.BF16 R24, R76.reuse, R74, R24 ;  /* 0x0000004a4c18723c */ /* 0x040fe20000041818 */
[----:B------:R-:W1:Y:S07]  /*aa40*/  LDSM.16.MT88.4 R72, [R204+0x5800] ;  /* 0x00580000cc48783b */ /* 0x000e6e0000004200 */
[C---:B--2---:R-:W-:Y:S08]  /*aa50*/  HMMA.16816.F32.BF16 R28, R76.reuse, R80, R28 ;  /* 0x000000504c1c723c */ /* 0x044ff0000004181c */
[C---:B------:R-:W-:Y:S01]  /*aa60*/  HMMA.16816.F32.BF16 R32, R76.reuse, R82, R32 ;  /* 0x000000524c20723c */ /* 0x040fe20000041820 */
[----:B------:R-:W2:Y:S07]  /*aa70*/  LDSM.16.MT88.4 R80, [R205+0x5800] ;  /* 0x00580000cd50783b */ /* 0x000eae0000004200 */
[C---:B---3--:R-:W-:Y:S08]  /*aa80*/  HMMA.16816.F32.BF16 R36, R76.reuse, R84, R36 ;  /* 0x000000544c24723c */ /* 0x048ff00000041824 */
[C---:B------:R-:W-:Y:S01]  /*aa90*/  HMMA.16816.F32.BF16 R40, R76.reuse, R86, R40 ;  /* 0x000000564c28723c */ /* 0x040fe20000041828 */
[----:B------:R-:W3:Y:S07]  /*aaa0*/  LDSM.16.MT88.4 R84, [R202+0x2000] ;  /* 0x00200000ca54783b */ /* 0x000eee0000004200 */
[C---:B-1----:R-:W-:Y:S07]  /*aab0*/  HMMA.16816.F32.BF16 R44, R76.reuse, R72, R44 ;  /* 0x000000484c2c723c */ /* 0x042fee000004182c */
[----:B------:R-:W-:Y:S01]  /*aac0*/  F2FP.BF16.PACK_AB R72, R2, R69 ;  /* 0x000000450248723e */ /* 0x000fe200000010ff */
[C---:B------:R-:W-:Y:S01]  /*aad0*/  HMMA.16816.F32.BF16 R48, R76.reuse, R74, R48 ;  /* 0x0000004a4c30723c */ /* 0x040fe20000041830 */
[----:B------:R-:W-:Y:S03]  /*aae0*/  MUFU.EX2 R69, R244 ;  /* 0x000000f400457308 */ /* 0x000fe60000000800 */
[----:B------:R-:W-:Y:S03]  /*aaf0*/  F2FP.BF16.PACK_AB R73, R174, R173 ;  /* 0x000000adae49723e */ /* 0x000fe600000010ff */
[----:B------:R-:W-:Y:S01]  /*ab00*/  F2FP.BF16.PACK_AB R74, R70, R96 ;  /* 0x00000060464a723e */ /* 0x000fe200000010ff */
[C---:B------:R-:W-:Y:S03]  /*ab10*/  HMMA.16816.F32.BF16 R52, R76.reuse, R88, R52 ;  /* 0x000000584c34723c */ /* 0x040fe60000041834 */
[----:B------:R-:W1:Y:S01]  /*ab20*/  MUFU.EX2 R96, R243 ;  /* 0x000000f300607308 */ /* 0x000e620000000800 */
[----:B------:R-:W-:Y:S04]  /*ab30*/  F2FP.BF16.PACK_AB R75, R228, R175 ;  /* 0x000000afe44b723e */ /* 0x000fe800000010ff */
[C---:B------:R-:W-:Y:S01]  /*ab40*/  HMMA.16816.F32.BF16 R56, R76.reuse, R90, R56 ;  /* 0x0000005a4c38723c */ /* 0x040fe20000041838 */
[----:B------:R-:W4:Y:S04]  /*ab50*/  LDSM.16.MT88.4 R88, [R203+0x2000] ;  /* 0x00200000cb58783b */ /* 0x000f280000004200 */
[----:B------:R-:W5:Y:S03]  /*ab60*/  MUFU.EX2 R70, R237 ;  /* 0x000000ed00467308 */ /* 0x000f660000000800 */
[C---:B--2---:R-:W-:Y:S07]  /*ab70*/  HMMA.16816.F32.BF16 R60, R76.reuse, R80, R60 ;  /* 0x000000504c3c723c */ /* 0x044fee000004183c */
[----:B------:R-:W2:Y:S01]  /*ab80*/  MUFU.EX2 R2, R245 ;  /* 0x000000f500027308 */ /* 0x000ea20000000800 */
[----:B------:R-:W-:Y:S01]  /*ab90*/  HMMA.16816.F32.BF16 R64, R76, R82, R64 ;  /* 0x000000524c40723c */ /* 0x000fe20000041840 */
[----:B------:R-:W4:Y:S03]  /*aba0*/  LDSM.16.MT88.4 R76, [R205+0x2000] ;  /* 0x00200000cd4c783b */ /* 0x000f260000004200 */
[----:B-1----:R-:W-:Y:S04]  /*abb0*/  FADD.FTZ R0, R96, R0 ;  /* 0x0000000060007221 */ /* 0x002fe80000010000 */
[C---:B---3--:R-:W-:Y:S01]  /*abc0*/  HMMA.16816.F32.BF16 R4, R72.reuse, R84, R4 ;  /* 0x000000544804723c */ /* 0x048fe20000041804 */
[----:B------:R-:W1:Y:S04]  /*abd0*/  LDSM.16.MT88.4 R80, [R202+0x6000] ;  /* 0x00600000ca50783b */ /* 0x000e680000004200 */
[----:B-----5:R-:W-:Y:S03]  /*abe0*/  FADD.FTZ R0, R70, R0 ;  /* 0x0000000046007221 */ /* 0x020fe60000010000 */
[C---:B------:R-:W-:Y:S01]  /*abf0*/  HMMA.16816.F32.BF16 R8, R72.reuse, R86, R8 ;  /* 0x000000564808723c */ /* 0x040fe20000041808 */
[----:B------:R-:W3:Y:S03]  /*ac00*/  LDSM.16.MT88.4 R84, [R204+0x6000] ;  /* 0x00600000cc54783b */ /* 0x000ee60000004200 */
[----:B------:R-:W-:Y:S04]  /*ac10*/  FADD.FTZ R0, R69, R0 ;  /* 0x0000000045007221 */ /* 0x000fe80000010000 */
[C---:B------:R-:W-:Y:S04]  /*ac20*/  HMMA.16816.F32.BF16 R12, R72.reuse, R92, R12 ;  /* 0x0000005c480c723c */ /* 0x040fe8000004180c */
[----:B--2---:R-:W-:Y:S04]  /*ac30*/  FADD.FTZ R0, R2, R0 ;  /* 0x0000000002007221 */ /* 0x004fe80000010000 */
[C---:B------:R-:W-:Y:S01]  /*ac40*/  HMMA.16816.F32.BF16 R16, R72.reuse, R94, R16 ;  /* 0x0000005e4810723c */ /* 0x040fe20000041810 */
[----:B------:R-:W2:Y:S07]  /*ac50*/  LDSM.16.MT88.4 R92, [R203+0x6000] ;  /* 0x00600000cb5c783b */ /* 0x000eae0000004200 */
[C---:B----4-:R-:W-:Y:S08]  /*ac60*/  HMMA.16816.F32.BF16 R20, R72.reuse, R88, R20 ;  /* 0x000000584814723c */ /* 0x050ff00000041814 */
[C---:B------:R-:W-:Y:S01]  /*ac70*/  HMMA.16816.F32.BF16 R24, R72.reuse, R90, R24 ;  /* 0x0000005a4818723c */ /* 0x040fe20000041818 */
[----:B------:R-:W4:Y:S07]  /*ac80*/  LDSM.16.MT88.4 R88, [R205+0x6000] ;  /* 0x00600000cd58783b */ /* 0x000f2e0000004200 */
[C---:B------:R-:W-:Y:S07]  /*ac90*/  HMMA.16816.F32.BF16 R28, R72.reuse, R76, R28 ;  /* 0x0000004c481c723c */ /* 0x040fee000004181c */
[----:B------:R-:W-:Y:S01]  /*aca0*/  F2FP.BF16.PACK_AB R76, R70, R96 ;  /* 0x00000060464c723e */ /* 0x000fe200000010ff */
[C---:B------:R-:W-:Y:S01]  /*acb0*/  HMMA.16816.F32.BF16 R32, R72.reuse, R78, R32 ;  /* 0x0000004e4820723c */ /* 0x040fe20000041820 */
[----:B------:R-:W-:Y:S01]  /*acc0*/  LDSM.16.MT88.4 R96, [R204+0x6800] ;  /* 0x00680000cc60783b */ /* 0x000fe20000004200 */
[----:B------:R-:W5:Y:S02]  /*acd0*/  MUFU.EX2 R70, R248 ;  /* 0x000000f800467308 */ /* 0x000f640000000800 */
[----:B------:R-:W-:Y:S03]  /*ace0*/  F2FP.BF16.PACK_AB R77, R234, R233 ;  /* 0x000000e9ea4d723e */ /* 0x000fe600000010ff */
[----:B------:R-:W-:Y:S01]  /*acf0*/  F2FP.BF16.PACK_AB R78, R2, R69 ;  /* 0x00000045024e723e */ /* 0x000fe200000010ff */
[C---:B-1----:R-:W-:Y:S04]  /*ad00*/  HMMA.16816.F32.BF16 R36, R72.reuse, R80, R36 ;  /* 0x000000504824723c */ /* 0x042fe80000041824 */
[----:B------:R-:W-:Y:S01]  /*ad10*/  F2FP.BF16.PACK_AB R79, R155, R235 ;  /* 0x000000eb9b4f723e */ /* 0x000fe200000010ff */
[----:B------:R1:W-:Y:S03]  /*ad20*/  MUFU.EX2 R2, R112 ;  /* 0x0000007000027308 */ /* 0x0003e60000000800 */
[C---:B------:R-:W-:Y:S01]  /*ad30*/  HMMA.16816.F32.BF16 R40, R72.reuse, R82, R40 ;  /* 0x000000524828723c */ /* 0x040fe20000041828 */
[----:B------:R-:W4:Y:S06]  /*ad40*/  LDSM.16.MT88.4 R80, [R202+0x2800] ;  /* 0x00280000ca50783b */ /* 0x000f2c0000004200 */
[----:B------:R-:W1:Y:S01]  /*ad50*/  MUFU.EX2 R69, R250 ;  /* 0x000000fa00457308 */ /* 0x000e620000000800 */
[C---:B---3--:R-:W-:Y:S04]  /*ad60*/  HMMA.16816.F32.BF16 R44, R72.reuse, R84, R44 ;  /* 0x00000054482c723c */ /* 0x048fe8000004182c */
[----:B-----5:R-:W-:Y:S04]  /*ad70*/  FADD.FTZ R0, R70, R0 ;  /* 0x0000000046007221 */ /* 0x020fe80000010000 */
[C---:B------:R-:W-:Y:S01]  /*ad80*/  HMMA.16816.F32.BF16 R48, R72.reuse, R86, R48 ;  /* 0x000000564830723c */ /* 0x040fe20000041830 */
[----:B------:R-:W3:Y:S07]  /*ad90*/  LDSM.16.MT88.4 R84, [R204+0x2800] ;  /* 0x00280000cc54783b */ /* 0x000eee0000004200 */
[C---:B--2---:R-:W-:Y:S01]  /*ada0*/  HMMA.16816.F32.BF16 R52, R72.reuse, R92, R52 ;  /* 0x0000005c4834723c */ /* 0x044fe20000041834 */
[----:B-1----:R-:W-:Y:S03]  /*adb0*/  LDSM.16.MT88.4 R112, [R203+0x3800] ;  /* 0x00380000cb70783b */ /* 0x002fe60000004200 */
[C---:B------:R-:W-:Y:S04]  /*adc0*/  FADD.FTZ R0, R69.reuse, R0 ;  /* 0x0000000045007221 */ /* 0x040fe80000010000 */
[C---:B------:R-:W-:Y:S01]  /*add0*/  HMMA.16816.F32.BF16 R56, R72.reuse, R94, R56 ;  /* 0x0000005e4838723c */ /* 0x040fe20000041838 */
[----:B------:R-:W1:Y:S03]  /*ade0*/  LDSM.16.MT88.4 R92, [R203+0x2800] ;  /* 0x00280000cb5c783b */ /* 0x000e660000004200 */
[----:B------:R-:W-:Y:S04]  /*adf0*/  FADD.FTZ R0, R104, R0 ;  /* 0x0000000068007221 */ /* 0x000fe80000010000 */
[C---:B----4-:R-:W-:Y:S04]  /*ae00*/  HMMA.16816.F32.BF16 R60, R72.reuse, R88, R60 ;  /* 0x00000058483c723c */ /* 0x050fe8000004183c */
[C---:B------:R-:W-:Y:S04]  /*ae10*/  FADD.FTZ R0, R2.reuse, R0 ;  /* 0x0000000002007221 */ /* 0x040fe80000010000 */
[----:B------:R-:W-:Y:S01]  /*ae20*/  HMMA.16816.F32.BF16 R64, R72, R90, R64 ;  /* 0x0000005a4840723c */ /* 0x000fe20000041840 */
[----:B------:R-:W2:Y:S07]  /*ae30*/  LDSM.16.MT88.4 R72, [R205+0x2800] ;  /* 0x00280000cd48783b */ /* 0x000eae0000004200 */
[C---:B------:R-:W-:Y:S01]  /*ae40*/  HMMA.16816.F32.BF16 R4, R76.reuse, R80, R4 ;  /* 0x000000504c04723c */ /* 0x040fe20000041804 */
[----:B------:R-:W4:Y:S07]  /*ae50*/  LDSM.16.MT88.4 R88, [R202+0x6800] ;  /* 0x00680000ca58783b */ /* 0x000f2e0000004200 */
[C---:B------:R-:W-:Y:S01]  /*ae60*/  HMMA.16816.F32.BF16 R8, R76.reuse, R82, R8 ;  /* 0x000000524c08723c */ /* 0x040fe20000041808 */
[----:B------:R-:W5:Y:S07]  /*ae70*/  LDSM.16.MT88.4 R80, [R203+0x6800] ;  /* 0x00680000cb50783b */ /* 0x000f6e0000004200 */
[C---:B---3--:R-:W-:Y:S08]  /*ae80*/  HMMA.16816.F32.BF16 R12, R76.reuse, R84, R12 ;  /* 0x000000544c0c723c */ /* 0x048ff0000004180c */
[C---:B------:R-:W-:Y:S01]  /*ae90*/  HMMA.16816.F32.BF16 R16, R76.reuse, R86, R16 ;  /* 0x000000564c10723c */ /* 0x040fe20000041810 */
[----:B------:R-:W3:Y:S07]  /*aea0*/  LDSM.16.MT88.4 R84, [R205+0x6800] ;  /* 0x00680000cd54783b */ /* 0x000eee0000004200 */
[C---:B-1----:R-:W-:Y:S08]  /*aeb0*/  HMMA.16816.F32.BF16 R20, R76.reuse, R92, R20 ;  /* 0x0000005c4c14723c */ /* 0x042ff00000041814 */
[C---:B------:R-:W-:Y:S01]  /*aec0*/  HMMA.16816.F32.BF16 R24, R76.reuse, R94, R24 ;  /* 0x0000005e4c18723c */ /* 0x040fe20000041818 */
[----:B------:R-:W-:Y:S07]  /*aed0*/  LDSM.16.MT88.4 R92, [R204+0x3000] ;  /* 0x00300000cc5c783b */ /* 0x000fee0000004200 */
[C---:B--2---:R-:W-:Y:S07]  /*aee0*/  HMMA.16816.F32.BF16 R28, R76.reuse, R72, R28 ;  /* 0x000000484c1c723c */ /* 0x044fee000004181c */
[----:B------:R-:W-:Y:S01]  /*aef0*/  F2FP.BF16.PACK_AB R72, R69, R70 ;  /* 0x000000464548723e */ /* 0x000fe200000010ff */
[C---:B------:R-:W-:Y:S01]  /*af00*/  HMMA.16816.F32.BF16 R32, R76.reuse, R74, R32 ;  /* 0x0000004a4c20723c */ /* 0x040fe20000041820 */
[----:B------:R1:W-:Y:S03]  /*af10*/  MUFU.EX2 R69, R120 ;  /* 0x0000007800457308 */ /* 0x0003e60000000800 */
[----:B------:R-:W-:Y:S03]  /*af20*/  F2FP.BF16.PACK_AB R73, R153, R154 ;  /* 0x0000009a9949723e */ /* 0x000fe600000010ff */
[----:B------:R-:W-:Y:S01]  /*af30*/  F2FP.BF16.PACK_AB R74, R2, R104 ;  /* 0x00000068024a723e */ /* 0x000fe200000010ff */
[C---:B----4-:R-:W-:Y:S03]  /*af40*/  HMMA.16816.F32.BF16 R36, R76.reuse, R88, R36 ;  /* 0x000000584c24723c */ /* 0x050fe60000041824 */
[----:B------:R-:W2:Y:S01]  /*af50*/  MUFU.EX2 R2, R117 ;  /* 0x0000007500027308 */ /* 0x000ea20000000800 */
[----:B------:R-:W-:Y:S04]  /*af60*/  F2FP.BF16.PACK_AB R75, R151, R152 ;  /* 0x00000098974b723e */ /* 0x000fe800000010ff */
[C---:B------:R-:W-:Y:S01]  /*af70*/  HMMA.16816.F32.BF16 R40, R76.reuse, R90, R40 ;  /* 0x0000005a4c28723c */ /* 0x040fe20000041828 */
[----:B------:R-:W4:Y:S04]  /*af80*/  LDSM.16.MT88.4 R88, [R202+0x3000] ;  /* 0x00300000ca58783b */ /* 0x000f280000004200 */
[----:B------:R-:W3:Y:S03]  /*af90*/  MUFU.EX2 R70, R133 ;  /* 0x0000008500467308 */ /* 0x000ee60000000800 */
[C---:B------:R-:W-:Y:S01]  /*afa0*/  HMMA.16816.F32.BF16 R44, R76.reuse, R96, R44 ;  /* 0x000000604c2c723c */ /* 0x040fe2000004182c */
[----:B-1----:R-:W-:Y:S07]  /*afb0*/  LDSM.16.MT88.4 R120, [R204+0x3800] ;  /* 0x00380000cc78783b */ /* 0x002fee0000004200 */
[C---:B------:R-:W-:Y:S01]  /*afc0*/  HMMA.16816.F32.BF16 R48, R76.reuse, R98, R48 ;  /* 0x000000624c30723c */ /* 0x040fe20000041830 */
[----:B------:R-:W-:Y:S03]  /*afd0*/  LDSM.16.MT88.4 R96, [R205+0x3000] ;  /* 0x00300000cd60783b */ /* 0x000fe60000004200 */
[----:B--2---:R-:W-:Y:S04]  /*afe0*/  FADD.FTZ R0, R2, R0 ;  /* 0x0000000002007221 */ /* 0x004fe80000010000 */
[C---:B-----5:R-:W-:Y:S04]  /*aff0*/  HMMA.16816.F32.BF16 R52, R76.reuse, R80, R52 ;  /* 0x000000504c34723c */ /* 0x060fe80000041834 */
[C---:B------:R-:W-:Y:S01]  /*b000*/  FADD.FTZ R0, R144.reuse, R0 ;  /* 0x0000000090007221 */ /* 0x040fe20000010000 */
[----:B------:R-:W-:Y:S01]  /*b010*/  F2FP.BF16.PACK_AB R144, R144, R2 ;  /* 0x000000029090723e */ /* 0x000fe200000010ff */
[----:B------:R-:W-:Y:S01]  /*b020*/  FADD.FTZ R2, R105, R132 ;  /* 0x0000008469027221 */ /* 0x000fe20000010000 */
[----:B---3--:R-:W-:Y:S01]  /*b030*/  F2FP.BF16.PACK_AB R147, R70, R148 ;  /* 0x000000944693723e */ /* 0x008fe200000010ff */
[C---:B------:R-:W-:Y:S01]  /*b040*/  HMMA.16816.F32.BF16 R56, R76.reuse, R82, R56 ;  /* 0x000000524c38723c */ /* 0x040fe20000041838 */
[----:B------:R-:W1:Y:S03]  /*b050*/  LDSM.16.MT88.4 R80, [R203+0x3000] ;  /* 0x00300000cb50783b */ /* 0x000e660000004200 */
[----:B------:R-:W-:Y:S04]  /*b060*/  FADD.FTZ R0, R69, R0 ;  /* 0x0000000045007221 */ /* 0x000fe80000010000 */
[C---:B------:R-:W-:Y:S01]  /*b070*/  HMMA.16816.F32.BF16 R60, R76.reuse, R84, R60 ;  /* 0x000000544c3c723c */ /* 0x040fe2000004183c */
[----:B------:R-:W-:Y:S03]  /*b080*/  LDSM.16.MT88.4 R104, [R205+0x3800] ;  /* 0x00380000cd68783b */ /* 0x000fe60000004200 */
[C---:B------:R-:W-:Y:S01]  /*b090*/  FADD.FTZ R246, R146.reuse, R0 ;  /* 0x0000000092f67221 */ /* 0x040fe20000010000 */
[----:B------:R-:W-:Y:S01]  /*b0a0*/  F2FP.BF16.PACK_AB R146, R146, R69 ;  /* 0x000000459292723e */ /* 0x000fe200000010ff */
[----:B------:R-:W-:Y:S01]  /*b0b0*/  FADD.FTZ R0, R116, R2 ;  /* 0x0000000274007221 */ /* 0x000fe20000010000 */
[----:B------:R-:W-:Y:S01]  /*b0c0*/  MOV R69, R68 ;  /* 0x0000004400457202 */ /* 0x000fe20000000f00 */
[----:B------:R-:W-:Y:S01]  /*b0d0*/  HMMA.16816.F32.BF16 R64, R76, R86, R64 ;  /* 0x000000564c40723c */ /* 0x000fe20000041840 */
[----:B------:R-:W2:Y:S03]  /*b0e0*/  LDSM.16.MT88.4 R76, [R204+0x7000] ;  /* 0x00700000cc4c783b */ /* 0x000ea60000004200 */
[----:B------:R-:W-:Y:S04]  /*b0f0*/  FADD.FTZ R0, R111, R0 ;  /* 0x000000006f007221 */ /* 0x000fe80000010000 */
[C---:B----4-:R-:W-:Y:S01]  /*b100*/  HMMA.16816.F32.BF16 R4, R72.reuse, R88, R4 ;  /* 0x000000584804723c */ /* 0x050fe20000041804 */
[----:B------:R-:W3:Y:S04]  /*b110*/  LDSM.16.MT88.4 R84, [R203+0x7000] ;  /* 0x00700000cb54783b */ /* 0x000ee80000004200 */
[----:B------:R-:W-:Y:S03]  /*b120*/  FADD.FTZ R0, R110, R0 ;  /* 0x000000006e007221 */ /* 0x000fe60000010000 */
[C---:B------:R-:W-:Y:S01]  /*b130*/  HMMA.16816.F32.BF16 R8, R72.reuse, R90, R8 ;  /* 0x0000005a4808723c */ /* 0x040fe20000041808 */
[----:B------:R-:W-:Y:S03]  /*b140*/  LDSM.16.MT88.4 R88, [R204+0x7800] ;  /* 0x00780000cc58783b */ /* 0x000fe60000004200 */
[----:B------:R-:W-:Y:S04]  /*b150*/  FADD.FTZ R0, R109, R0 ;  /* 0x000000006d007221 */ /* 0x000fe80000010000 */
[C---:B------:R-:W-:Y:S04]  /*b160*/  HMMA.16816.F32.BF16 R12, R72.reuse, R92, R12 ;  /* 0x0000005c480c723c */ /* 0x040fe8000004180c */
[----:B------:R-:W-:Y:S04]  /*b170*/  FADD.FTZ R0, R108, R0 ;  /* 0x000000006c007221 */ /* 0x000fe80000010000 */
[C---:B------:R-:W-:Y:S04]  /*b180*/  HMMA.16816.F32.BF16 R16, R72.reuse, R94, R16 ;  /* 0x0000005e4810723c */ /* 0x040fe80000041810 */
[----:B------:R-:W-:Y:S04]  /*b190*/  FADD.FTZ R0, R158, R0 ;  /* 0x000000009e007221 */ /* 0x000fe80000010000 */
[C---:B-1----:R-:W-:Y:S04]  /*b1a0*/  HMMA.16816.F32.BF16 R20, R72.reuse, R80, R20 ;  /* 0x000000504814723c */ /* 0x042fe80000041814 */
[----:B------:R-:W-:Y:S04]  /*b1b0*/  FADD.FTZ R0, R157, R0 ;  /* 0x000000009d007221 */ /* 0x000fe80000010000 */
[C---:B------:R-:W-:Y:S01]  /*b1c0*/  HMMA.16816.F32.BF16 R24, R72.reuse, R82, R24 ;  /* 0x000000524818723c */ /* 0x040fe20000041818 */
[----:B------:R-:W1:Y:S03]  /*b1d0*/  LDSM.16.MT88.4 R80, [R205+0x7000] ;  /* 0x00700000cd50783b */ /* 0x000e660000004200 */
[----:B------:R-:W-:Y:S04]  /*b1e0*/  FADD.FTZ R0, R159, R0 ;  /* 0x000000009f007221 */ /* 0x000fe80000010000 */
[C---:B------:R-:W-:Y:S04]  /*b1f0*/  HMMA.16816.F32.BF16 R28, R72.reuse, R96, R28 ;  /* 0x00000060481c723c */ /* 0x040fe8000004181c */
[----:B------:R-:W-:Y:S04]  /*b200*/  FADD.FTZ R0, R160, R0 ;  /* 0x00000000a0007221 */ /* 0x000fe80000010000 */
[C---:B------:R-:W-:Y:S01]  /*b210*/  HMMA.16816.F32.BF16 R32, R72.reuse, R98, R32 ;  /* 0x000000624820723c */ /* 0x040fe20000041820 */
[----:B------:R-:W4:Y:S03]  /*b220*/  LDSM.16.MT88.4 R96, [R202+0x7800] ;  /* 0x00780000ca60783b */ /* 0x000f260000004200 */
[----:B------:R-:W-:Y:S04]  /*b230*/  FADD.FTZ R0, R166, R0 ;  /* 0x00000000a6007221 */ /* 0x000fe80000010000 */
[C---:B------:R-:W-:Y:S04]  /*b240*/  HMMA.16816.F32.BF16 R36, R72.reuse, R100, R36 ;  /* 0x000000644824723c */ /* 0x040fe80000041824 */
[----:B------:R-:W-:Y:S04]  /*b250*/  FADD.FTZ R0, R165, R0 ;  /* 0x00000000a5007221 */ /* 0x000fe80000010000 */
[C---:B------:R-:W-:Y:S04]  /*b260*/  HMMA.16816.F32.BF16 R40, R72.reuse, R102, R40 ;  /* 0x000000664828723c */ /* 0x040fe80000041828 */
[----:B------:R-:W-:Y:S04]  /*b270*/  FADD.FTZ R0, R167, R0 ;  /* 0x00000000a7007221 */ /* 0x000fe80000010000 */
[C---:B--2---:R-:W-:Y:S04]  /*b280*/  HMMA.16816.F32.BF16 R44, R72.reuse, R76, R44 ;  /* 0x0000004c482c723c */ /* 0x044fe8000004182c */
[----:B------:R-:W-:Y:S04]  /*b290*/  FADD.FTZ R0, R168, R0 ;  /* 0x00000000a8007221 */ /* 0x000fe80000010000 */
[C---:B------:R-:W-:Y:S04]  /*b2a0*/  HMMA.16816.F32.BF16 R48, R72.reuse, R78, R48 ;  /* 0x0000004e4830723c */ /* 0x040fe80000041830 */
[----:B------:R-:W-:Y:S04]  /*b2b0*/  FADD.FTZ R0, R173, R0 ;  /* 0x00000000ad007221 */ /* 0x000fe80000010000 */
[C---:B---3--:R-:W-:Y:S04]  /*b2c0*/  HMMA.16816.F32.BF16 R52, R72.reuse, R84, R52 ;  /* 0x000000544834723c */ /* 0x048fe80000041834 */
[----:B------:R-:W-:Y:S04]  /*b2d0*/  FADD.FTZ R0, R174, R0 ;  /* 0x00000000ae007221 */ /* 0x000fe80000010000 */
[C---:B------:R-:W-:Y:S04]  /*b2e0*/  HMMA.16816.F32.BF16 R56, R72.reuse, R86, R56 ;  /* 0x000000564838723c */ /* 0x040fe80000041838 */
[----:B------:R-:W-:Y:S04]  /*b2f0*/  FADD.FTZ R0, R175, R0 ;  /* 0x00000000af007221 */ /* 0x000fe80000010000 */
[C---:B-1----:R-:W-:Y:S04]  /*b300*/  HMMA.16816.F32.BF16 R60, R72.reuse, R80, R60 ;  /* 0x00000050483c723c */ /* 0x042fe8000004183c */
[----:B------:R-:W-:Y:S04]  /*b310*/  FADD.FTZ R0, R228, R0 ;  /* 0x00000000e4007221 */ /* 0x000fe80000010000 */
[----:B------:R-:W-:Y:S01]  /*b320*/  HMMA.16816.F32.BF16 R64, R72, R82, R64 ;  /* 0x000000524840723c */ /* 0x000fe20000041840 */
[----:B------:R-:W1:Y:S03]  /*b330*/  LDSM.16.MT88.4 R80, [R203+0x7800] ;  /* 0x00780000cb50783b */ /* 0x000e660000004200 */
[----:B------:R-:W-:Y:S04]  /*b340*/  FADD.FTZ R0, R233, R0 ;  /* 0x00000000e9007221 */ /* 0x000fe80000010000 */
[C---:B------:R-:W-:Y:S01]  /*b350*/  HMMA.16816.F32.BF16 R132, R144.reuse, R128, R4 ;  /* 0x000000809084723c */ /* 0x040fe20000041804 */
[----:B------:R-:W2:Y:S04]  /*b360*/  LDSM.16.MT88.4 R72, [R205+0x7800] ;  /* 0x00780000cd48783b */ /* 0x000ea80000004200 */
[----:B------:R-:W-:Y:S03]  /*b370*/  FADD.FTZ R0, R234, R0 ;  /* 0x00000000ea007221 */ /* 0x000fe60000010000 */
[C---:B------:R-:W-:Y:S04]  /*b380*/  HMMA.16816.F32.BF16 R128, R144.reuse, R130, R8 ;  /* 0x000000829080723c */ /* 0x040fe80000041808 */
[----:B------:R-:W-:Y:S04]  /*b390*/  FADD.FTZ R0, R235, R0 ;  /* 0x00000000eb007221 */ /* 0x000fe80000010000 */
[C---:B------:R-:W-:Y:S04]  /*b3a0*/  HMMA.16816.F32.BF16 R124, R144.reuse, R120, R12 ;  /* 0x00000078907c723c */ /* 0x040fe8000004180c */
[----:B------:R-:W-:Y:S03]  /*b3b0*/  FADD.FTZ R0, R155, R0 ;  /* 0x000000009b007221 */ /* 0x000fe60000010000 */
[-C--:B------:R-:W-:Y:S01]  /*b3c0*/  MOV R12, R3.reuse ;  /* 0x00000003000c7202 */ /* 0x080fe20000000f00 */
[C---:B------:R-:W-:Y:S04]  /*b3d0*/  HMMA.16816.F32.BF16 R120, R144.reuse, R122, R16 ;  /* 0x0000007a9078723c */ /* 0x040fe80000041810 */
[----:B------:R-:W-:Y:S04]  /*b3e0*/  FADD.FTZ R0, R154, R0 ;  /* 0x000000009a007221 */ /* 0x000fe80000010000 */
        /* <DEDUP_REMOVED lines=8> */
[C---:B----4-:R-:W-:Y:S04]  /*b470*/  HMMA.16816.F32.BF16 R100, R144.reuse, R96, R36 ;  /* 0x000000609064723c */ /* 0x050fe80000041824 */
[----:B------:R-:W-:Y:S04]  /*b480*/  FADD.FTZ R0, R149, R0 ;  /* 0x0000000095007221 */ /* 0x000fe80000010000 */
[C---:B------:R-:W-:Y:S04]  /*b490*/  HMMA.16816.F32.BF16 R96, R144.reuse, R98, R40 ;  /* 0x000000629060723c */ /* 0x040fe80000041828 */
[----:B------:R-:W-:Y:S04]  /*b4a0*/  FADD.FTZ R0, R148, R0 ;  /* 0x0000000094007221 */ /* 0x000fe80000010000 */
[C---:B------:R-:W-:Y:S04]  /*b4b0*/  HMMA.16816.F32.BF16 R92, R144.reuse, R88, R44 ;  /* 0x00000058905c723c */ /* 0x040fe8000004182c */
[----:B------:R-:W-:Y:S01]  /*b4c0*/  FADD.FTZ R0, R70, R0 ;  /* 0x0000000046007221 */ /* 0x000fe20000010000 */
[----:B------:R-:W-:Y:S03]  /*b4d0*/  MOV R70, R3 ;  /* 0x0000000300467202 */ /* 0x000fe60000000f00 */
[C---:B------:R-:W-:Y:S01]  /*b4e0*/  HMMA.16816.F32.BF16 R88, R144.reuse, R90, R48 ;  /* 0x0000005a9058723c */ /* 0x040fe20000041830 */
[----:B------:R3:W-:Y:S07]  /*b4f0*/  STL [R1], R0 ;  /* 0x0000000001007387 */ /* 0x0007ee0000100800 */
[C---:B-1----:R-:W-:Y:S08]  /*b500*/  HMMA.16816.F32.BF16 R84, R144.reuse, R80, R52 ;  /* 0x000000509054723c */ /* 0x042ff00000041834 */
[C---:B------:R-:W-:Y:S08]  /*b510*/  HMMA.16816.F32.BF16 R80, R144.reuse, R82, R56 ;  /* 0x000000529050723c */ /* 0x040ff00000041838 */
[C---:B--2---:R-:W-:Y:S08]  /*b520*/  HMMA.16816.F32.BF16 R76, R144.reuse, R72, R60 ;  /* 0x00000048904c723c */ /* 0x044ff0000004183c */
[----:B------:R-:W-:Y:S01]  /*b530*/  HMMA.16816.F32.BF16 R72, R144, R74, R64 ;  /* 0x0000004a9048723c */ /* 0x000fe20000041840 */
[----:B---3--:R-:W-:-:S07]  /*b540*/  @P0 BRA `(.L_x_92) ;  /* 0xffffb2e000000947 */ /* 0x008fce000383ffff */
.L_x_81:
[----:B--2---:R-:W2:Y:S02]  /*b550*/  LDL R0, [R1+0x4] ;  /* 0x0000040001007983 */ /* 0x004ea40000100800 */
[----:B--2---:R-:W-:-:S13]  /*b560*/  ISETP.GE.AND P0, PT, R232, R0, PT ;  /* 0x00000000e800720c */ /* 0x004fda0003f06270 */
[----:B------:R-:W-:Y:S05]  /*b570*/  @!P0 BRA `(.L_x_93) ;  /* 0x000042e000008947 */ /* 0x000fea0003800000 */
[----:B------:R-:W-:Y:S02]  /*b580*/  MOV R70, R12 ;  /* 0x0000000c00467202 */ /* 0x000fe40000000f00 */
[----:B------:R-:W-:Y:S02]  /*b590*/  MOV R69, R68 ;  /* 0x0000004400457202 */ /* 0x000fe40000000f00 */
.L_x_100:
[----:B------:R-:W2:Y:S01]  /*b5a0*/  LDL.64 R6, [R1+0x28] ;  /* 0x0000280001067983 */ /* 0x000ea20000100a00 */
[----:B------:R-:W-:Y:S04]  /*b5b0*/  DEPBAR.LE SB0, 0x0 ;  /* 0x000080000000791a */ /* 0x000fe80000000000 */
[----:B------:R-:W3:Y:S01]  /*b5c0*/  LDL R5, [R1+0x38] ;  /* 0x0000380001057983 */ /* 0x000ee20000100800 */
[----:B------:R-:W-:Y:S01]  /*b5d0*/  WARPSYNC 0xffffffff ;  /* 0xffffffff00007948 */ /* 0x000fe20003800000 */
[----:B------:R-:W-:Y:S01]  /*b5e0*/  SHF.R.S32.HI R0, RZ, 0x1f, R239 ;  /* 0x0000001fff007819 */ /* 0x000fe200000114ef */
[C---:B------:R-:W-:Y:S01]  /*b5f0*/  IMAD.WIDE.U32 R2, R239.reuse, c[0x0][0x208], RZ ;  /* 0x00008200ef027a25 */ /* 0x040fe200078e00ff */
[----:B------:R-:W-:Y:S01]  /*b600*/  BAR.SYNC.DEFER_BLOCKING 0x0 ;  /* 0x0000000000007b1d */ /* 0x000fe20000010000 */
[----:B------:R-:W-:Y:S02]  /*b610*/  SHF.R.S32.HI R4, RZ, 0x1f, R238 ;  /* 0x0000001fff047819 */ /* 0x000fe400000114ee */
[----:B------:R-:W-:Y:S02]  /*b620*/  IMAD R0, R0, c[0x0][0x208], RZ ;  /* 0x0000820000007a24 */ /* 0x000fe400078e02ff */
[----:B------:R-:W-:Y:S02]  /*b630*/  IMAD.SHL.U32 R63, R242, 0x2, RZ ;  /* 0x00000002f23f7824 */ /* 0x000fe400078e00ff */
[----:B------:R-:W-:Y:S02]  /*b640*/  IMAD R0, R239, c[0x0][0x20c], R0 ;  /* 0x00008300ef007a24 */ /* 0x000fe400078e0200 */
[----:B------:R-:W-:Y:S02]  /*b650*/  IMAD R4, R4, c[0x0][0x218], RZ ;  /* 0x0000860004047a24 */ /* 0x000fe400078e02ff */
[----:B------:R-:W-:Y:S02]  /*b660*/  IMAD.IADD R3, R3, 0x1, R0 ;  /* 0x0000000103037824 */ /* 0x000fe400078e0200 */
[C---:B------:R-:W-:Y:S02]  /*b670*/  IMAD R4, R238.reuse, c[0x0][0x21c], R4 ;  /* 0x00008700ee047a24 */ /* 0x040fe400078e0204 */
[----:B------:R-:W-:Y:S04]  /*b680*/  IMAD.WIDE.U32 R2, R238, c[0x0][0x218], R2 ;  /* 0x00008600ee027a25 */ /* 0x000fe800078e0002 */
[----:B------:R-:W-:Y:S01]  /*b690*/  IMAD.SHL.U32 R55, R241, 0x2, RZ ;  /* 0x00000002f1377824 */ /* 0x000fe200078e00ff */
[----:B------:R1:W4:Y:S04]  /*b6a0*/  LDSM.16.M88.4 R8, [R71] ;  /* 0x000000004708783b */ /* 0x0003280000000200 */
[----:B------:R1:W1:Y:S04]  /*b6b0*/  LDSM.16.M88.4 R16, [R71+0x800] ;  /* 0x000800004710783b */ /* 0x0002680000000200 */
        /* <DEDUP_REMOVED lines=23> */
[----:B-1--4-:R1:W2:Y:S02]  /*b830*/  SHFL.IDX PT, R28, R36, RZ, 0x181f ;  /* 0x00181fff241c7589 */ /* 0x0122a400000e0000 */
.L_x_125:
[C---:B------:R-:W-:Y:S01]  /*b840*/  HMMA.16816.F32.BF16 R4, R136.reuse, R8, RZ ;  /* 0x000000088804723c */ /* 0x040fe200000418ff */
[----:B------:R-:W3:Y:S01]  /*b850*/  SHFL.IDX PT, R38, R0, RZ, 0x181f ;  /* 0x00181fff00267589 */ /* 0x000ee200000e0000 */
[----:B------:R-:W-:Y:S01]  /*b860*/  BSSY B0, `(.L_x_95) ;  /* 0x00001b8000007945 */ /* 0x000fe20003800000 */
[----:B------:R-:W-:Y:S02]  /*b870*/  ISETP.GE.AND P2, PT, R241, c[0x0][0x1d4], PT ;  /* 0x00007500f1007a0c */ /* 0x000fe40003f46270 */
[----:B------:R-:W-:Y:S02]  /*b880*/  ISETP.GE.AND P0, PT, R242, c[0x0][0x1d4], PT ;  /* 0x00007500f2007a0c */ /* 0x000fe40003f06270 */
[----:B------:R-:W-:Y:S01]  /*b890*/  SEL R68, RZ, 0x10, P2 ;  /* 0x00000010ff447807 */ /* 0x000fe20001000000 */
[C---:B------:R-:W-:Y:S01]  /*b8a0*/  HMMA.16816.F32.BF16 R8, R136.reuse, R10, RZ ;  /* 0x0000000a8808723c */ /* 0x040fe200000418ff */
[----:B------:R-:W4:Y:S02]  /*b8b0*/  SHFL.IDX PT, R46, R0, 0x1, 0x181f ;  /* 0x00381f00002e7f89 */ /* 0x000f2400000e0000 */
[----:B------:R-:W-:Y:S02]  /*b8c0*/  ISETP.NE.U32.AND P6, PT, R68, RZ, PT ;  /* 0x000000ff4400720c */ /* 0x000fe40003fc5070 */
[----:B------:R-:W-:Y:S03]  /*b8d0*/  SEL R62, RZ, 0x10, P0 ;  /* 0x00000010ff3e7807 */ /* 0x000fe60000000000 */
[C---:B------:R-:W-:Y:S01]  /*b8e0*/  HMMA.16816.F32.BF16 R12, R136.reuse, R16, RZ ;  /* 0x00000010880c723c */ /* 0x040fe200000418ff */
[----:B------:R-:W5:Y:S07]  /*b8f0*/  SHFL.IDX PT, R37, R36, 0x1, 0x181f ;  /* 0x00381f0024257f89 */ /* 0x000f6e00000e0000 */
[C---:B------:R-:W-:Y:S01]  /*b900*/  HMMA.16816.F32.BF16 R16, R136.reuse, R18, RZ ;  /* 0x000000128810723c */ /* 0x040fe200000418ff */
[----:B------:R-:W1:Y:S07]  /*b910*/  SHFL.IDX PT, R45, R0, 0x2, 0x181f ;  /* 0x00581f00002d7f89 */ /* 0x000e6e00000e0000 */
[C---:B------:R-:W-:Y:S01]  /*b920*/  HMMA.16816.F32.BF16 R20, R136.reuse, R24, RZ ;  /* 0x000000188814723c */ /* 0x040fe200000418ff */
[----:B------:R-:W3:Y:S07]  /*b930*/  SHFL.IDX PT, R54, R36, 0x2, 0x181f ;  /* 0x00581f0024367f89 */ /* 0x000eee00000e0000 */
[C---:B------:R-:W-:Y:S01]  /*b940*/  HMMA.16816.F32.BF16 R24, R136.reuse, R26, RZ ;  /* 0x0000001a8818723c */ /* 0x040fe200000418ff */
[----:B------:R-:W1:Y:S08]  /*b950*/  SHFL.IDX PT, R0, R0, 0x3, 0x181f ;  /* 0x00781f0000007f89 */ /* 0x000e7000000e0000 */
[----:B------:R1:W1:Y:S08]  /*b960*/  SHFL.IDX PT, R61, R36, 0x3, 0x181f ;  /* 0x00781f00243d7f89 */ /* 0x00027000000e0000 */
[----:B------:R-:W2:Y:S01]  /*b970*/  LDL R233, [R1+0x4] ;  /* 0x0000040001e97983 */ /* 0x000ea20000100800 */
[C---:B---3--:R-:W-:Y:S02]  /*b980*/  IADD3 R2, P4, R38.reuse, R55, RZ ;  /* 0x0000003726027210 */ /* 0x048fe40007f9e0ff */
[----:B------:R-:W-:Y:S02]  /*b990*/  IADD3 R38, P5, R38, R63, RZ ;  /* 0x0000003f26267210 */ /* 0x000fe40007fbe0ff */
[C---:B--2---:R-:W-:Y:S02]  /*b9a0*/  IADD3.X R3, R28.reuse, R44, RZ, P4, !PT ;  /* 0x0000002c1c037210 */ /* 0x044fe400027fe4ff */
[----:B------:R-:W-:Y:S02]  /*b9b0*/  IADD3.X R39, R28, R60, RZ, P5, !PT ;  /* 0x0000003c1c277210 */ /* 0x000fe40002ffe4ff */
[C---:B------:R-:W-:Y:S01]  /*b9c0*/  HMMA.16816.F32.BF16 R28, R136.reuse, R32, RZ ;  /* 0x00000020881c723c */ /* 0x040fe200000418ff */
[----:B------:R1:W-:Y:S01]  /*b9d0*/  LDGSTS.E.BYPASS.LTC128B.128 [R227+0x100], [R2.64], !P2 ;  /* 0x0010000002e37fae */ /* 0x0003e2000d101d46 */
[C---:B----4-:R-:W-:Y:S02]  /*b9e0*/  IADD3 R52, P4, R46.reuse, R55, RZ ;  /* 0x000000372e347210 */ /* 0x050fe40007f9e0ff */
[----:B------:R-:W-:Y:S02]  /*b9f0*/  IADD3 R46, P5, R46, R63, RZ ;  /* 0x0000003f2e2e7210 */ /* 0x000fe40007fbe0ff */
[C---:B-----5:R-:W-:Y:S02]  /*ba00*/  IADD3.X R53, R37.reuse, R44, RZ, P4, !PT ;  /* 0x0000002c25357210 */ /* 0x060fe400027fe4ff */
[C---:B------:R-:W-:Y:S01]  /*ba10*/  HMMA.16816.F32.BF16 R32, R136.reuse, R34, RZ ;  /* 0x000000228820723c */ /* 0x040fe200000418ff */
[----:B------:R2:W-:Y:S03]  /*ba20*/  LDGSTS.E.BYPASS.LTC128B.128 [R227+0x4100], [R38.64], !P0 ;  /* 0x0410000026e37fae */ /* 0x0005e6000c101d46 */
[----:B------:R-:W-:Y:S02]  /*ba30*/  IADD3.X R47, R37, R60, RZ, P5, !PT ;  /* 0x0000003c252f7210 */ /* 0x000fe40002ffe4ff */
[C---:B------:R-:W-:Y:S02]  /*ba40*/  ISETP.NE.U32.AND P5, PT, R62.reuse, RZ, PT ;  /* 0x000000ff3e00720c */ /* 0x040fe40003fa5070 */
[----:B------:R-:W-:Y:S01]  /*ba50*/  IADD3 R62, -R62, 0x10, RZ ;  /* 0x000000103e3e7810 */ /* 0x000fe20007ffe1ff */
[----:B------:R3:W-:Y:S03]  /*ba60*/  LDGSTS.E.BYPASS.LTC128B.128 [R227+0x1100], [R52.64], !P2 ;  /* 0x0110000034e37fae */ /* 0x0007e6000d101d46 */
[----:B------:R-:W-:Y:S05]  /*ba70*/  LOP3.LUT R62, R62, 0xf, RZ, 0xc0, !PT ;  /* 0x0000000f3e3e7812 */ /* 0x000fea00078ec0ff */
[----:B------:R4:W-:Y:S01]  /*ba80*/  LDGSTS.E.BYPASS.LTC128B.128 [R227+0x5100], [R46.64], !P0 ;  /* 0x051000002ee37fae */ /* 0x0009e2000c101d46 */
[C---:B-1----:R-:W-:Y:S04]  /*ba90*/  IADD3 R2, P4, R45.reuse, R55, RZ ;  /* 0x000000372d027210 */ /* 0x042fe80007f9e0ff */
[----:B------:R-:W-:Y:S01]  /*baa0*/  IADD3.X R3, R54, R44, RZ, P4, !PT ;  /* 0x0000002c36037210 */ /* 0x000fe200027fe4ff */
[C---:B--2---:R-:W-:Y:S04]  /*bab0*/  HMMA.16816.F32.BF16 R36, R136.reuse, R40, RZ ;  /* 0x000000288824723c */ /* 0x044fe800000418ff */
[----:B------:R1:W-:Y:S04]  /*bac0*/  LDGSTS.E.BYPASS.LTC128B.128 [R227+0x2100], [R2.64], !P2 ;  /* 0x0210000002e37fae */ /* 0x0003e8000d101d46 */
[C---:B------:R-:W-:Y:S01]  /*bad0*/  HMMA.16816.F32.BF16 R40, R136.reuse, R42, RZ ;  /* 0x0000002a8828723c */ /* 0x040fe200000418ff */
[----:B---3--:R-:W-:Y:S04]  /*bae0*/  IADD3 R52, -R68, 0x10, RZ ;  /* 0x0000001044347810 */ /* 0x008fe80007ffe1ff */
[----:B------:R-:W-:Y:S02]  /*baf0*/  LOP3.LUT R52, R52, 0xf, RZ, 0xc0, !PT ;  /* 0x0000000f34347812 */ /* 0x000fe400078ec0ff */
[----:B-1----:R-:W-:Y:S05]  /*bb00*/  IADD3 R2, P2, R45, R63, RZ ;  /* 0x0000003f2d027210 */ /* 0x002fea0007f5e0ff */
[----:B------:R-:W-:Y:S02]  /*bb10*/  IADD3.X R3, R54, R60, RZ, P2, !PT ;  /* 0x0000003c36037210 */ /* 0x000fe400017fe4ff */
[-C--:B------:R-:W-:Y:S03]  /*bb20*/  IADD3 R52, P4, P2, R52, R0.reuse, R55 ;  /* 0x0000000034347210 */ /* 0x080fe60007a9e037 */
[----:B------:R1:W-:Y:S01]  /*bb30*/  LDGSTS.E.BYPASS.LTC128B.128 [R227+0x6100], [R2.64], !P0 ;  /* 0x0610000002e37fae */ /* 0x0003e2000c101d46 */
[-C--:B------:R-:W-:Y:S02]  /*bb40*/  IADD3.X R53, RZ, R61.reuse, R44, P4, P2 ;  /* 0x0000003dff357210 */ /* 0x080fe400027e442c */
[C---:B----4-:R-:W-:Y:S01]  /*bb50*/  HMMA.16816.F32.BF16 R44, R136.reuse, R48, RZ ;  /* 0x00000030882c723c */ /* 0x050fe200000418ff */
[----:B------:R-:W-:Y:S04]  /*bb60*/  IADD3 R62, P4, P2, R62, R0, R63 ;  /* 0x000000003e3e7210 */ /* 0x000fe80007a9e03f */
[----:B------:R2:W-:Y:S01]  /*bb70*/  LDGSTS.E.BYPASS.LTC128B.128.ZFILL [R227+0x3100], [R52.64], P6 ;  /* 0x0310000034e37fae */ /* 0x0005e2000b141d46 */
[----:B------:R-:W-:Y:S02]  /*bb80*/  IADD3.X R63, RZ, R61, R60, P4, P2 ;  /* 0x0000003dff3f7210 */ /* 0x000fe400027e443c */
[C---:B------:R-:W-:Y:S05]  /*bb90*/  HMMA.16816.F32.BF16 R48, R136.reuse, R50, RZ ;  /* 0x000000328830723c */ /* 0x040fea00000418ff */
[----:B------:R3:W-:Y:S08]  /*bba0*/  LDGSTS.E.BYPASS.LTC128B.128.ZFILL [R227+0x7100], [R62.64], P5 ;  /* 0x071000003ee37fae */ /* 0x0007f0000a941d46 */
[----:B------:R-:W0:Y:S01]  /*bbb0*/  LDGDEPBAR ;  /* 0x00000000000079af */ /* 0x000e220000000000 */
[C---:B--2---:R-:W-:Y:S08]  /*bbc0*/  HMMA.16816.F32.BF16 R52, R136.reuse, R56, RZ ;  /* 0x000000388834723c */ /* 0x044ff000000418ff */
[C---:B------:R-:W-:Y:S08]  /*bbd0*/  HMMA.16816.F32.BF16 R56, R136.reuse, R58, RZ ;  /* 0x0000003a8838723c */ /* 0x040ff000000418ff */
[C---:B---3--:R-:W-:Y:S08]  /*bbe0*/  HMMA.16816.F32.BF16 R60, R136.reuse, R64, RZ ;  /* 0x00000040883c723c */ /* 0x048ff000000418ff */
[----:B------:R-:W-:Y:S08]  /*bbf0*/  HMMA.16816.F32.BF16 R64, R136, R66, RZ ;  /* 0x000000428840723c */ /* 0x000ff000000418ff */
[C---:B------:R-:W-:Y:S08]  /*bc00*/  HMMA.16816.F32.BF16 R4, R140.reuse, R144, R4 ;  /* 0x000000908c04723c */ /* 0x040ff00000041804 */
[C---:B------:R-:W-:Y:S01]  /*bc10*/  HMMA.16816.F32.BF16 R8, R140.reuse, R146, R8 ;  /* 0x000000928c08723c */ /* 0x040fe20000041808 */
[----:B------:R-:W2:Y:S07]  /*bc20*/  LDSM.16.M88.4 R144, [R201] ;  /* 0x00000000c990783b */ /* 0x000eae0000000200 */
        /* <DEDUP_REMOVED lines=15> */
[C---:B------:R-:W-:Y:S08]  /*bd20*/  HMMA.16816.F32.BF16 R52, R140.reuse, R168, R52 ;  /* 0x000000a88c34723c */ /* 0x040ff00000041834 */
[C---:B------:R-:W-:Y:S01]  /*bd30*/  HMMA.16816.F32.BF16 R56, R140.reuse, R170, R56 ;  /* 0x000000aa8c38723c */ /* 0x040fe20000041838 */
[----:B------:R-:W-:Y:S07]  /*bd40*/  LDSM.16.M88.4 R168, [R200+-0x3000] ;  /* 0xffd00000c8a8783b */ /* 0x000fee0000000200 */
[C---:B------:R-:W-:Y:S08]  /*bd50*/  HMMA.16816.F32.BF16 R60, R140.reuse, R172, R60 ;  /* 0x000000ac8c3c723c */ /* 0x040ff0000004183c */
[----:B------:R-:W-:Y:S08]  /*bd60*/  HMMA.16816.F32.BF16 R64, R140, R174, R64 ;  /* 0x000000ae8c40723c */ /* 0x000ff00000041840 */
[C---:B--2---:R-:W-:Y:S08]  /*bd70*/  HMMA.16816.F32.BF16 R4, R176.reuse, R144, R4 ;  /* 0x00000090b004723c */ /* 0x044ff00000041804 */
[C---:B------:R-:W-:Y:S01]  /*bd80*/  HMMA.16816.F32.BF16 R8, R176.reuse, R146, R8 ;  /* 0x00000092b008723c */ /* 0x040fe20000041808 */
[----:B------:R-:W2:Y:S07]  /*bd90*/  LDSM.16.M88.4 R144, [R201+0x3000] ;  /* 0x00300000c990783b */ /* 0x000eae0000000200 */
[C---:B---3--:R-:W-:Y:S03]  /*bda0*/  HMMA.16816.F32.BF16 R12, R176.reuse, R148, R12 ;  /* 0x00000094b00c723c */ /* 0x048fe6000004180c */
[----:B------:R-:W-:Y:S05]  /*bdb0*/  ISETP.GT.AND P2, PT, R232, R233, PT ;  /* 0x000000e9e800720c */ /* 0x000fea0003f44270 */
[C---:B------:R-:W-:Y:S01]  /*bdc0*/  HMMA.16816.F32.BF16 R16, R176.reuse, R150, R16 ;  /* 0x00000096b010723c */ /* 0x040fe20000041810 */
[----:B------:R-:W3:Y:S07]  /*bdd0*/  LDSM.16.M88.4 R148, [R201+0x3800] ;  /* 0x00380000c994783b */ /* 0x000eee0000000200 */
[C---:B----4-:R-:W-:Y:S08]  /*bde0*/  HMMA.16816.F32.BF16 R20, R176.reuse, R152, R20 ;  /* 0x00000098b014723c */ /* 0x050ff00000041814 */
[C---:B------:R-:W-:Y:S01]  /*bdf0*/  HMMA.16816.F32.BF16 R24, R176.reuse, R154, R24 ;  /* 0x0000009ab018723c */ /* 0x040fe20000041818 */
[----:B------:R-:W4:Y:S07]  /*be00*/  LDSM.16.M88.4 R152, [R200+-0x4000] ;  /* 0xffc00000c898783b */ /* 0x000f2e0000000200 */
[C---:B-----5:R-:W-:Y:S08]  /*be10*/  HMMA.16816.F32.BF16 R28, R176.reuse, R156, R28 ;  /* 0x0000009cb01c723c */ /* 0x060ff0000004181c */
[C---:B------:R-:W-:Y:S01]  /*be20*/  HMMA.16816.F32.BF16 R32, R176.reuse, R158, R32 ;  /* 0x0000009eb020723c */ /* 0x040fe20000041820 */
[----:B------:R-:W5:Y:S07]  /*be30*/  LDSM.16.M88.4 R156, [R200+-0x3800] ;  /* 0xffc80000c89c783b */ /* 0x000f6e0000000200 */
[C---:B-1----:R-:W-:Y:S08]  /*be40*/  HMMA.16816.F32.BF16 R36, R176.reuse, R160, R36 ;  /* 0x000000a0b024723c */ /* 0x042ff00000041824 */
[C---:B------:R-:W-:Y:S01]  /*be50*/  HMMA.16816.F32.BF16 R40, R176.reuse, R162, R40 ;  /* 0x000000a2b028723c */ /* 0x040fe20000041828 */
[----:B------:R-:W1:Y:S07]  /*be60*/  LDSM.16.M88.4 R160, [R200+-0x2800] ;  /* 0xffd80000c8a0783b */ /* 0x000e6e0000000200 */
[C---:B------:R-:W-:Y:S08]  /*be70*/  HMMA.16816.F32.BF16 R44, R176.reuse, R164, R44 ;  /* 0x000000a4b02c723c */ /* 0x040ff0000004182c */
[C---:B------:R-:W-:Y:S01]  /*be80*/  HMMA.16816.F32.BF16 R48, R176.reuse, R166, R48 ;  /* 0x000000a6b030723c */ /* 0x040fe20000041830 */
[----:B------:R-:W1:Y:S07]  /*be90*/  LDSM.16.M88.4 R164, [R200+-0x2000] ;  /* 0xffe00000c8a4783b */ /* 0x000e6e0000000200 */
[C---:B--2---:R-:W-:Y:S08]  /*bea0*/  HMMA.16816.F32.BF16 R52, R176.reuse, R144, R52 ;  /* 0x00000090b034723c */ /* 0x044ff00000041834 */
[C---:B------:R-:W-:Y:S01]  /*beb0*/  HMMA.16816.F32.BF16 R56, R176.reuse, R146, R56 ;  /* 0x00000092b038723c */ /* 0x040fe20000041838 */
[----:B------:R-:W2:Y:S07]  /*bec0*/  LDSM.16.M88.4 R144, [R200+-0x1800] ;  /* 0xffe80000c890783b */ /* 0x000eae0000000200 */
[C---:B---3--:R-:W-:Y:S08]  /*bed0*/  HMMA.16816.F32.BF16 R60, R176.reuse, R148, R60 ;  /* 0x00000094b03c723c */ /* 0x048ff0000004183c */
[----:B------:R-:W-:Y:S01]  /*bee0*/  HMMA.16816.F32.BF16 R64, R176, R150, R64 ;  /* 0x00000096b040723c */ /* 0x000fe20000041840 */
[----:B------:R-:W3:Y:S07]  /*bef0*/  LDSM.16.M88.4 R148, [R200+-0x1000] ;  /* 0xfff00000c894783b */ /* 0x000eee0000000200 */
[C---:B----4-:R-:W-:Y:S08]  /*bf00*/  HMMA.16816.F32.BF16 R4, R180.reuse, R152, R4 ;  /* 0x00000098b404723c */ /* 0x050ff00000041804 */
[C---:B------:R-:W-:Y:S01]  /*bf10*/  HMMA.16816.F32.BF16 R8, R180.reuse, R154, R8 ;  /* 0x0000009ab408723c */ /* 0x040fe20000041808 */
[----:B------:R-:W4:Y:S07]  /*bf20*/  LDSM.16.M88.4 R152, [R200+-0x800] ;  /* 0xfff80000c898783b */ /* 0x000f2e0000000200 */
[C---:B-----5:R-:W-:Y:S08]  /*bf30*/  HMMA.16816.F32.BF16 R12, R180.reuse, R156, R12 ;  /* 0x0000009cb40c723c */ /* 0x060ff0000004180c */
[C---:B------:R-:W-:Y:S01]  /*bf40*/  HMMA.16816.F32.BF16 R16, R180.reuse, R158, R16 ;  /* 0x0000009eb410723c */ /* 0x040fe20000041810 */
[----:B------:R-:W5:Y:S07]  /*bf50*/  LDSM.16.M88.4 R156, [R71+0x4000] ;  /* 0x00400000479c783b */ /* 0x000f6e0000000200 */
[C---:B------:R-:W-:Y:S08]  /*bf60*/  HMMA.16816.F32.BF16 R20, R180.reuse, R168, R20 ;  /* 0x000000a8b414723c */ /* 0x040ff00000041814 */
[C---:B------:R-:W-:Y:S01]  /*bf70*/  HMMA.16816.F32.BF16 R24, R180.reuse, R170, R24 ;  /* 0x000000aab418723c */ /* 0x040fe20000041818 */
[----:B------:R-:W-:Y:S07]  /*bf80*/  LDSM.16.M88.4 R168, [R71+0x5000] ;  /* 0x0050000047a8783b */ /* 0x000fee0000000200 */
[C---:B-1----:R-:W-:Y:S08]  /*bf90*/  HMMA.16816.F32.BF16 R28, R180.reuse, R160, R28 ;  /* 0x000000a0b41c723c */ /* 0x042ff0000004181c */
        /* <DEDUP_REMOVED lines=9> */
[C---:B------:R-:W-:Y:S01]  /*c030*/  HMMA.16816.F32.BF16 R56, R180.reuse, R150, R56 ;  /* 0x00000096b438723c */ /* 0x040fe20000041838 */
[----:B------:R-:W3:Y:S07]  /*c040*/  LDSM.16.M88.4 R148, [R71+0x6800] ;  /* 0x006800004794783b */ /* 0x000eee0000000200 */
[C---:B----4-:R-:W-:Y:S08]  /*c050*/  HMMA.16816.F32.BF16 R60, R180.reuse, R152, R60 ;  /* 0x00000098b43c723c */ /* 0x050ff0000004183c */
[----:B------:R-:W-:Y:S01]  /*c060*/  HMMA.16816.F32.BF16 R64, R180, R154, R64 ;  /* 0x0000009ab440723c */ /* 0x000fe20000041840 */
[----:B------:R-:W4:Y:S07]  /*c070*/  LDSM.16.M88.4 R152, [R71+0x7000] ;  /* 0x007000004798783b */ /* 0x000f2e0000000200 */
[C---:B-----5:R-:W-:Y:S08]  /*c080*/  HMMA.16816.F32.BF16 R4, R184.reuse, R156, R4 ;  /* 0x0000009cb804723c */ /* 0x060ff00000041804 */
[C---:B------:R-:W-:Y:S01]  /*c090*/  HMMA.16816.F32.BF16 R8, R184.reuse, R158, R8 ;  /* 0x0000009eb808723c */ /* 0x040fe20000041808 */
[----:B------:R-:W5:Y:S07]  /*c0a0*/  LDSM.16.M88.4 R156, [R71+0x7800] ;  /* 0x00780000479c783b */ /* 0x000f6e0000000200 */
[C---:B-1----:R-:W-:Y:S08]  /*c0b0*/  HMMA.16816.F32.BF16 R12, R184.reuse, R160, R12 ;  /* 0x000000a0b80c723c */ /* 0x042ff0000004180c */
[C---:B------:R-:W-:Y:S01]  /*c0c0*/  HMMA.16816.F32.BF16 R16, R184.reuse, R162, R16 ;  /* 0x000000a2b810723c */ /* 0x040fe20000041810 */
[----:B------:R-:W1:Y:S07]  /*c0d0*/  LDSM.16.M88.4 R160, [R207] ;  /* 0x00000000cfa0783b */ /* 0x000e6e0000000200 */
        /* <DEDUP_REMOVED lines=8> */
[----:B------:R-:W2:Y:S07]  /*c160*/  LDSM.16.M88.4 R144, [R210] ;  /* 0x00000000d290783b */ /* 0x000eae0000000200 */
[C---:B---3--:R-:W-:Y:S08]  /*c170*/  HMMA.16816.F32.BF16 R44, R184.reuse, R148, R44 ;  /* 0x00000094b82c723c */ /* 0x048ff0000004182c */
[C---:B------:R-:W-:Y:S01]  /*c180*/  HMMA.16816.F32.BF16 R48, R184.reuse, R150, R48 ;  /* 0x00000096b830723c */ /* 0x040fe20000041830 */
[----:B------:R-:W3:Y:S07]  /*c190*/  LDSM.16.M88.4 R148, [R211] ;  /* 0x00000000d394783b */ /* 0x000eee0000000200 */
[C---:B----4-:R-:W-:Y:S08]  /*c1a0*/  HMMA.16816.F32.BF16 R52, R184.reuse, R152, R52 ;  /* 0x00000098b834723c */ /* 0x050ff00000041834 */
[C---:B------:R-:W-:Y:S01]  /*c1b0*/  HMMA.16816.F32.BF16 R56, R184.reuse, R154, R56 ;  /* 0x0000009ab838723c */ /* 0x040fe20000041838 */
[----:B------:R-:W4:Y:S07]  /*c1c0*/  LDSM.16.M88.4 R152, [R212] ;  /* 0x00000000d498783b */ /* 0x000f2e0000000200 */
[C---:B-----5:R-:W-:Y:S08]  /*c1d0*/  HMMA.16816.F32.BF16 R60, R184.reuse, R156, R60 ;  /* 0x0000009cb83c723c */ /* 0x060ff0000004183c */
[----:B------:R-:W-:Y:S01]  /*c1e0*/  HMMA.16816.F32.BF16 R64, R184, R158, R64 ;  /* 0x0000009eb840723c */ /* 0x000fe20000041840 */
[----:B------:R-:W5:Y:S07]  /*c1f0*/  LDSM.16.M88.4 R156, [R213] ;  /* 0x00000000d59c783b */ /* 0x000f6e0000000200 */
[C---:B-1----:R-:W-:Y:S08]  /*c200*/  HMMA.16816.F32.BF16 R4, R188.reuse, R160, R4 ;  /* 0x000000a0bc04723c */ /* 0x042ff00000041804 */
[C---:B------:R-:W-:Y:S01]  /*c210*/  HMMA.16816.F32.BF16 R8, R188.reuse, R162, R8 ;  /* 0x000000a2bc08723c */ /* 0x040fe20000041808 */
[----:B------:R-:W1:Y:S07]  /*c220*/  LDSM.16.M88.4 R160, [R214] ;  /* 0x00000000d6a0783b */ /* 0x000e6e0000000200 */
        /* <DEDUP_REMOVED lines=13> */
[C---:B------:R-:W-:Y:S01]  /*c300*/  HMMA.16816.F32.BF16 R48, R188.reuse, R154, R48 ;  /* 0x0000009abc30723c */ /* 0x040fe20000041830 */
[----:B------:R-:W4:Y:S07]  /*c310*/  LDSM.16.M88.4 R152, [R201+0x6000] ;  /* 0x00600000c998783b */ /* 0x000f2e0000000200 */
[C---:B-----5:R-:W-:Y:S08]  /*c320*/  HMMA.16816.F32.BF16 R52, R188.reuse, R156, R52 ;  /* 0x0000009cbc34723c */ /* 0x060ff00000041834 */
[C---:B------:R-:W-:Y:S01]  /*c330*/  HMMA.16816.F32.BF16 R56, R188.reuse, R158, R56 ;  /* 0x0000009ebc38723c */ /* 0x040fe20000041838 */
[----:B------:R-:W5:Y:S07]  /*c340*/  LDSM.16.M88.4 R156, [R201+0x6800] ;  /* 0x00680000c99c783b */ /* 0x000f6e0000000200 */
[C---:B-1----:R-:W-:Y:S08]  /*c350*/  HMMA.16816.F32.BF16 R60, R188.reuse, R160, R60 ;  /* 0x000000a0bc3c723c */ /* 0x042ff0000004183c */
[----:B------:R-:W-:Y:S01]  /*c360*/  HMMA.16816.F32.BF16 R64, R188, R162, R64 ;  /* 0x000000a2bc40723c */ /* 0x000fe20000041840 */
[----:B------:R-:W1:Y:S07]  /*c370*/  LDSM.16.M88.4 R160, [R201+0x7000] ;  /* 0x00700000c9a0783b */ /* 0x000e6e0000000200 */
[C---:B------:R-:W-:Y:S08]  /*c380*/  HMMA.16816.F32.BF16 R4, R192.reuse, R168, R4 ;  /* 0x000000a8c004723c */ /* 0x040ff00000041804 */
[C---:B------:R-:W-:Y:S01]  /*c390*/  HMMA.16816.F32.BF16 R8, R192.reuse, R170, R8 ;  /* 0x000000aac008723c */ /* 0x040fe20000041808 */
[----:B------:R-:W1:Y:S07]  /*c3a0*/  LDSM.16.M88.4 R168, [R201+0x7800] ;  /* 0x00780000c9a8783b */ /* 0x000e6e0000000200 */
[C---:B------:R-:W-:Y:S08]  /*c3b0*/  HMMA.16816.F32.BF16 R12, R192.reuse, R164, R12 ;  /* 0x000000a4c00c723c */ /* 0x040ff0000004180c */
[C---:B------:R-:W-:Y:S01]  /*c3c0*/  HMMA.16816.F32.BF16 R16, R192.reuse, R166, R16 ;  /* 0x000000a6c010723c */ /* 0x040fe20000041810 */
[----:B------:R-:W1:Y:S07]  /*c3d0*/  LDSM.16.M88.4 R164, [R200] ;  /* 0x00000000c8a4783b */ /* 0x000e6e0000000200 */
[C---:B--2---:R-:W-:Y:S08]  /*c3e0*/  HMMA.16816.F32.BF16 R20, R192.reuse, R144, R20 ;  /* 0x00000090c014723c */ /* 0x044ff00000041814 */
[C---:B------:R-:W-:Y:S01]  /*c3f0*/  HMMA.16816.F32.BF16 R24, R192.reuse, R146, R24 ;  /* 0x00000092c018723c */ /* 0x040fe20000041818 */
[----:B------:R-:W2:Y:S07]  /*c400*/  LDSM.16.M88.4 R144, [R200+0x800] ;  /* 0x00080000c890783b */ /* 0x000eae0000000200 */
[C---:B---3--:R-:W-:Y:S08]  /*c410*/  HMMA.16816.F32.BF16 R28, R192.reuse, R148, R28 ;  /* 0x00000094c01c723c */ /* 0x048ff0000004181c */
[C---:B------:R-:W-:Y:S08]  /*c420*/  HMMA.16816.F32.BF16 R32, R192.reuse, R150, R32 ;  /* 0x00000096c020723c */ /* 0x040ff00000041820 */
[C---:B----4-:R-:W-:Y:S08]  /*c430*/  HMMA.16816.F32.BF16 R36, R192.reuse, R152, R36 ;  /* 0x00000098c024723c */ /* 0x050ff00000041824 */
[C---:B------:R-:W-:Y:S08]  /*c440*/  HMMA.16816.F32.BF16 R40, R192.reuse, R154, R40 ;  /* 0x0000009ac028723c */ /* 0x040ff00000041828 */
[C---:B-----5:R-:W-:Y:S08]  /*c450*/  HMMA.16816.F32.BF16 R44, R192.reuse, R156, R44 ;  /* 0x0000009cc02c723c */ /* 0x060ff0000004182c */
[C---:B------:R-:W-:Y:S08]  /*c460*/  HMMA.16816.F32.BF16 R48, R192.reuse, R158, R48 ;  /* 0x0000009ec030723c */ /* 0x040ff00000041830 */
[C---:B-1----:R-:W-:Y:S08]  /*c470*/  HMMA.16816.F32.BF16 R52, R192.reuse, R160, R52 ;  /* 0x000000a0c034723c */ /* 0x042ff00000041834 */
        /* <DEDUP_REMOVED lines=32> */
[----:B------:R-:W1:Y:S10]  /*c680*/  MUFU.TANH R169, R12 ;  /* 0x0000000c00a97308 */ /* 0x000e740000002400 */
        /* <DEDUP_REMOVED lines=41> */
[----:B------:R-:W2:Y:S01]  /*c920*/  MUFU.TANH R163, R23 ;  /* 0x0000001700a37308 */ /* 0x000ea20000002400 */
[C---:B------:R-:W-:Y:S01]  /*c930*/  HMMA.16816.F32.BF16 R48, R196.reuse, R10, R48 ;  /* 0x0000000ac430723c */ /* 0x040fe20000041830 */
[----:B------:R-:W5:Y:S01]  /*c940*/  LDSM.16.M88.4 R8, [R200+0x3800] ;  /* 0x00380000c808783b */ /* 0x000f620000000200 */
[----:B------:R-:W-:Y:S07]  /*c950*/  DEPBAR.LE SB0, 0x0 ;  /* 0x000080000000791a */ /* 0x000fee0000000000 */
[----:B------:R2:W2:Y:S01]  /*c960*/  MUFU.TANH R157, R24 ;  /* 0x00000018009d7308 */ /* 0x0004a20000002400 */
[----:B------:R-:W-:Y:S01]  /*c970*/  BAR.SYNC.DEFER_BLOCKING 0x0 ;  /* 0x0000000000007b1d */ /* 0x000fe20000010000 */
[C---:B-1----:R-:W-:Y:S08]  /*c980*/  HMMA.16816.F32.BF16 R52, R196.reuse, R4, R52 ;  /* 0x00000004c434723c */ /* 0x042ff00000041834 */
[----:B------:R1:W1:Y:S01]  /*c990*/  MUFU.TANH R154, R25 ;  /* 0x00000019009a7308 */ /* 0x0002620000002400 */
[C---:B------:R-:W-:Y:S09]  /*c9a0*/  HMMA.16816.F32.BF16 R56, R196.reuse, R6, R56 ;  /* 0x00000006c438723c */ /* 0x040ff20000041838 */
[----:B------:R3:W3:Y:S06]  /*c9b0*/  MUFU.TANH R161, R26 ;  /* 0x0000001a00a17308 */ /* 0x0006ec0000002400 */
[----:B--2---:R-:W-:Y:S04]  /*c9c0*/  FMUL.FTZ R24, R53, c[0x0][0x320] ;  /* 0x0000c80035187a20 */ /* 0x004fe80000410000 */
[----:B------:R2:W2:Y:S01]  /*c9d0*/  MUFU.TANH R160, R27 ;  /* 0x0000001b00a07308 */ /* 0x0004a20000002400 */
[C---:B-----5:R-:W-:Y:S03]  /*c9e0*/  HMMA.16816.F32.BF16 R60, R196.reuse, R8, R60 ;  /* 0x00000008c43c723c */ /* 0x060fe6000004183c */
[----:B-1----:R-:W-:Y:S02]  /*c9f0*/  FMUL.FTZ R25, R55, c[0x0][0x320] ;  /* 0x0000c80037197a20 */ /* 0x002fe40000410000 */
[----:B------:R-:W-:Y:S02]  /*ca00*/  FMUL.FTZ R21, R56, c[0x0][0x320] ;  /* 0x0000c80038157a20 */ /* 0x000fe40000410000 */
[----:B------:R-:W-:Y:S02]  /*ca10*/  FMUL.FTZ R20, R57, c[0x0][0x320] ;  /* 0x0000c80039147a20 */ /* 0x000fe40000410000 */
[----:B------:R1:W1:Y:S01]  /*ca20*/  MUFU.TANH R151, R28 ;  /* 0x0000001c00977308 */ /* 0x0002620000002400 */
[----:B------:R-:W-:Y:S03]  /*ca30*/  HMMA.16816.F32.BF16 R64, R196, R10, R64 ;  /* 0x0000000ac440723c */ /* 0x000fe60000041840 */
[----:B---3--:R-:W-:Y:S02]  /*ca40*/  FMUL.FTZ R26, R52, c[0x0][0x320] ;  /* 0x0000c800341a7a20 */ /* 0x008fe40000410000 */
[----:B------:R-:W-:Y:S02]  /*ca50*/  FMUL.FTZ R23, R58, c[0x0][0x320] ;  /* 0x0000c8003a177a20 */ /* 0x000fe40000410000 */
[----:B------:R-:W-:Y:S02]  /*ca60*/  FMUL.FTZ R22, R59, c[0x0][0x320] ;  /* 0x0000c8003b167a20 */ /* 0x000fe40000410000 */
[----:B------:R3:W3:Y:S03]  /*ca70*/  MUFU.TANH R150, R29 ;  /* 0x0000001d00967308 */ /* 0x0006e60000002400 */
[----:B--2---:R-:W-:Y:S02]  /*ca80*/  FMUL.FTZ R27, R54, c[0x0][0x320] ;  /* 0x0000c800361b7a20 */ /* 0x004fe40000410000 */
[----:B------:R-:W-:Y:S02]  /*ca90*/  FMUL.FTZ R19, R60, c[0x0][0x320] ;  /* 0x0000c8003c137a20 */ /* 0x000fe40000410000 */
[----:B------:R-:W-:Y:S03]  /*caa0*/  FMUL.FTZ R14, R61, c[0x0][0x320] ;  /* 0x0000c8003d0e7a20 */ /* 0x000fe60000410000 */
[----:B------:R2:W2:Y:S01]  /*cab0*/  MUFU.TANH R156, R30 ;  /* 0x0000001e009c7308 */ /* 0x0004a20000002400 */
[----:B------:R-:W-:Y:S02]  /*cac0*/  FMUL.FTZ R18, R62, c[0x0][0x320] ;  /* 0x0000c8003e127a20 */ /* 0x000fe40000410000 */
[----:B------:R-:W-:Y:S02]  /*cad0*/  FMUL.FTZ R17, R63, c[0x0][0x320] ;  /* 0x0000c8003f117a20 */ /* 0x000fe40000410000 */
[----:B-1----:R-:W-:Y:S02]  /*cae0*/  FMUL.FTZ R28, R49, c[0x0][0x320] ;  /* 0x0000c800311c7a20 */ /* 0x002fe40000410000 */
[----:B------:R-:W-:Y:S02]  /*caf0*/  FMUL.FTZ R13, R64, c[0x0][0x320] ;  /* 0x0000c800400d7a20 */ /* 0x000fe40000410000 */
[----:B------:R-:W-:Y:S01]  /*cb00*/  FMUL.FTZ R12, R65, c[0x0][0x320] ;  /* 0x0000c800410c7a20 */ /* 0x000fe20000410000 */
[----:B------:R1:W1:Y:S01]  /*cb10*/  MUFU.TANH R155, R31 ;  /* 0x0000001f009b7308 */ /* 0x0002620000002400 */
[----:B------:R-:W-:Y:S02]  /*cb20*/  FMUL.FTZ R16, R66, c[0x0][0x320] ;  /* 0x0000c80042107a20 */ /* 0x000fe40000410000 */
[----:B------:R-:W-:Y:S02]  /*cb30*/  FMUL.FTZ R15, R67, c[0x0][0x320] ;  /* 0x0000c800430f7a20 */ /* 0x000fe40000410000 */
[----:B---3--:R-:W-:Y:S05]  /*cb40*/  FMUL.FTZ R29, R48, c[0x0][0x320] ;  /* 0x0000c800301d7a20 */ /* 0x008fea0000410000 */
[----:B------:R3:W3:Y:S01]  /*cb50*/  MUFU.TANH R149, R32 ;  /* 0x0000002000957308 */ /* 0x0006e20000002400 */
[----:B--2---:R-:W-:Y:S09]  /*cb60*/  FMUL.FTZ R30, R51, c[0x0][0x320] ;  /* 0x0000c800331e7a20 */ /* 0x004ff20000410000 */
[----:B------:R2:W2:Y:S01]  /*cb70*/  MUFU.TANH R146, R33 ;  /* 0x0000002100927308 */ /* 0x0004a20000002400 */
[----:B-1----:R-:W-:Y:S09]  /*cb80*/  FMUL.FTZ R31, R50, c[0x0][0x320] ;  /* 0x0000c800321f7a20 */ /* 0x002ff20000410000 */
[----:B------:R1:W1:Y:S01]  /*cb90*/  MUFU.TANH R153, R34 ;  /* 0x0000002200997308 */ /* 0x0002620000002400 */
[----:B---3--:R-:W-:Y:S09]  /*cba0*/  FMUL.FTZ R32, R45, c[0x0][0x320] ;  /* 0x0000c8002d207a20 */ /* 0x008ff20000410000 */
        /* <DEDUP_REMOVED lines=9> */
[----:B-1----:R-:W-:Y:S02]  /*cc40*/  FMUL.FTZ R38, R40, c[0x0][0x320] ;  /* 0x0000c80028267a20 */ /* 0x002fe40000410000 */
[----:B------:R-:W-:Y:S07]  /*cc50*/  FMUL.FTZ R40, R42, c[0x0][0x320] ;  /* 0x0000c8002a287a20 */ /* 0x000fee0000410000 */
[----:B------:R-:W1:Y:S01]  /*cc60*/  MUFU.TANH R38, R38 ;  /* 0x0000002600267308 */ /* 0x000e620000002400 */
[----:B---3--:R-:W-:Y:S09]  /*cc70*/  FMUL.FTZ R39, R43, c[0x0][0x320] ;  /* 0x0000c8002b277a20 */ /* 0x008ff20000410000 */
[----:B------:R-:W3:Y:S10]  /*cc80*/  MUFU.TANH R35, R35 ;  /* 0x0000002300237308 */ /* 0x000ef40000002400 */
        /* <DEDUP_REMOVED lines=25> */
[----:B------:R-:W1:Y:S01]  /*ce20*/  MUFU.TANH R15, R15 ;  /* 0x0000000f000f7308 */ /* 0x000e620000002400 */
[----:B------:R-:W-:-:S05]  /*ce30*/  @!P2 BRA `(.L_x_96) ;  /* 0x000005a00000a947 */ /* 0x000fca0003800000 */
[----:B--234-:R-:W-:Y:S01]  /*ce40*/  SHF.R.S32.HI R6, RZ, 0x1f, R242 ;  /* 0x0000001fff067819 */ /* 0x01cfe200000114f2 */
[----:B------:R-:W2:Y:S01]  /*ce50*/  LDL R237, [R1+0x10] ;  /* 0x0000100001ed7983 */ /* 0x000ea20000100800 */
[----:B------:R-:W-:Y:S01]  /*ce60*/  SHF.R.S32.HI R7, RZ, 0x1f, R241 ;  /* 0x0000001fff077819 */ /* 0x000fe200000114f1 */
[----:B------:R-:W-:Y:S01]  /*ce70*/  IMAD.MOV.U32 R238, RZ, RZ, RZ ;  /* 0x000000ffffee7224 */ /* 0x000fe200078e00ff */
[C---:B------:R-:W-:Y:S01]  /*ce80*/  SHF.L.U64.HI R6, R242.reuse, 0x1, R6 ;  /* 0x00000001f2067819 */ /* 0x040fe20000010206 */
[----:B------:R-:W3:Y:S01]  /*ce90*/  LDL.64 R244, [R1+0x20] ;  /* 0x0000200001f47983 */ /* 0x000ee20000100a00 */
[----:B------:R-:W-:Y:S02]  /*cea0*/  IMAD.SHL.U32 R42, R242, 0x2, RZ ;  /* 0x00000002f22a7824 */ /* 0x000fe400078e00ff */
[----:B------:R-:W-:Y:S03]  /*ceb0*/  IMAD.SHL.U32 R41, R241, 0x2, RZ ;  /* 0x00000002f1297824 */ /* 0x000fe600078e00ff */
[----:B------:R-:W4:Y:S04]  /*cec0*/  LDL R236, [R1+0x34] ;  /* 0x0000340001ec7983 */ /* 0x000f280000100800 */
[----:B------:R-:W5:Y:S08]  /*ced0*/  S2R R233, SR_TID.X ;  /* 0x0000000000e97919 */ /* 0x000f700000002100 */
[----:B------:R-:W4:Y:S01]  /*cee0*/  LDL.64 R234, [R1+0x18] ;  /* 0x0000180001ea7983 */ /* 0x000f220000100a00 */
[--C-:B-----5:R-:W-:Y:S02]  /*cef0*/  SHF.R.S32.HI R240, RZ, 0x1f, R233.reuse ;  /* 0x0000001ffff07819 */ /* 0x120fe400000114e9 */
[----:B------:R-:W-:Y:S02]  /*cf00*/  SHF.R.S32.HI R243, RZ, 0x1f, R233 ;  /* 0x0000001ffff37819 */ /* 0x000fe400000114e9 */
[-C--:B------:R-:W-:Y:S02]  /*cf10*/  LEA.HI R240, R240, R233.reuse, RZ, 0x3 ;  /* 0x000000e9f0f07211 */ /* 0x080fe400078f18ff */
[----:B------:R-:W-:Y:S02]  /*cf20*/  LEA.HI R243, R243, R233, RZ, 0x3 ;  /* 0x000000e9f3f37211 */ /* 0x000fe400078f18ff */
[----:B------:R-:W-:Y:S02]  /*cf30*/  LOP3.LUT R240, R240, 0xfffffff8, RZ, 0xc0, !PT ;  /* 0xfffffff8f0f07812 */ /* 0x000fe400078ec0ff */
[----:B------:R-:W-:Y:S03]  /*cf40*/  SHF.R.S32.HI R243, RZ, 0x3, R243 ;  /* 0x00000003fff37819 */ /* 0x000fe600000114f3 */
[----:B------:R-:W-:Y:S02]  /*cf50*/  IMAD.IADD R240, R233, 0x1, -R240 ;  /* 0x00000001e9f07824 */ /* 0x000fe400078e0af0 */
[----:B------:R-:W5:Y:S02]  /*cf60*/  LDL R233, [R1+0x30] ;  /* 0x0000300001e97983 */ /* 0x000f640000100800 */
[----:B------:R-:W-:Y:S02]  /*cf70*/  IMAD R0, R240, 0x20, R243 ;  /* 0x00000020f0007824 */ /* 0x000fe400078e02f3 */
[----:B--2---:R-:W-:Y:S05]  /*cf80*/  IMAD R2, R232, 0x80, R237 ;  /* 0x00000080e8027824 */ /* 0x004fea00078e02ed */
[----:B------:R-:W-:Y:S05]  /*cf90*/  IADD3 R2, R2, -0x80, R0 ;  /* 0xffffff8002027810 */ /* 0x000fea0007ffe000 */
[----:B------:R-:W-:Y:S04]  /*cfa0*/  @P3 IMAD.HI.U32 R3, R2, c[0x0][0x2bc], RZ ;  /* 0x0000af0002033a27 */ /* 0x000fe800078e00ff */
[----:B------:R-:W-:Y:S01]  /*cfb0*/  IMAD.MOV.U32 R0, RZ, RZ, R2 ;  /* 0x000000ffff007224 */ /* 0x000fe200078e0002 */
[----:B------:R-:W-:Y:S04]  /*cfc0*/  @P3 SHF.R.U32.HI R0, RZ, c[0x0][0x2c0], R3 ;  /* 0x0000b000ff003a19 */ /* 0x000fe80000011603 */
[C---:B---3--:R-:W-:Y:S04]  /*cfd0*/  @!P1 IADD3 R3, P2, R0.reuse, R244, RZ ;  /* 0x000000f400039210 */ /* 0x048fe80007f5e0ff */
[----:B----4-:R-:W-:Y:S01]  /*cfe0*/  @!P1 LEA.HI.X.SX32 R5, R0, R236, 0x1, P2 ;  /* 0x000000ec00059211 */ /* 0x010fe200010f0eff */
        /* <DEDUP_REMOVED lines=10> */
[----:B--2---:R-:W-:Y:S02]  /*d090*/  SHF.L.U64.HI R5, R241, 0x1, R7 ;  /* 0x00000001f1057819 */ /* 0x004fe40000010207 */
[----:B---3--:R-:W-:Y:S01]  /*d0a0*/  SHF.R.S32.HI R4, RZ, 0x1f, R238 ;  /* 0x0000001fff047819 */ /* 0x008fe200000114ee */
[----:B------:R-:W-:Y:S04]  /*d0b0*/  IMAD.WIDE.U32 R2, R238, c[0x0][0x1f0], R2 ;  /* 0x00007c00ee027a25 */ /* 0x000fe800078e0002 */
[----:B------:R-:W-:Y:S01]  /*d0c0*/  IMAD R4, R4, c[0x0][0x1f0], RZ ;  /* 0x00007c0004047a24 */ /* 0x000fe200078e02ff */
[----:B------:R-:W-:Y:S03]  /*d0d0*/  IADD3 R0, P2, R234, R2, RZ ;  /* 0x00000002ea007210 */ /* 0x000fe60007f5e0ff */
[----:B------:R-:W-:Y:S05]  /*d0e0*/  IMAD R4, R238, c[0x0][0x1f4], R4 ;  /* 0x00007d00ee047a24 */ /* 0x000fea00078e0204 */
[----:B-----5:R-:W-:Y:S02]  /*d0f0*/  IADD3.X R2, R233, R3, R4, P2, !PT ;  /* 0x00000003e9027210 */ /* 0x020fe400017fe404 */
[C---:B------:R-:W-:Y:S04]  /*d100*/  LEA R4, P2, R0.reuse, c[0x0][0x1c8], 0x1 ;  /* 0x0000720000047a11 */ /* 0x040fe800078408ff */
[----:B------:R-:W-:Y:S01]  /*d110*/  LEA.HI.X R0, R0, c[0x0][0x1cc], R2, 0x1, P2 ;  /* 0x0000730000007a11 */ /* 0x000fe200010f0c02 */
[----:B------:R-:W-:-:S06]  /*d120*/  BRA.DIV ~URZ, `(.L_x_97) ;  /* 0x000068927f007947 */ /* 0x000fcc000b800000 */
[----:B------:R2:W3:Y:S02]  /*d130*/  SHFL.IDX PT, R7, R0, RZ, 0x181f ;  /* 0x00181fff00077589 */ /* 0x0004e400000e0000 */
.L_x_126:
[----:B------:R-:W-:-:S05]  /*d140*/  BRA.DIV ~URZ, `(.L_x_98) ;  /* 0x000068e27f007947 */ /* 0x000fca000b800000 */
[----:B------:R-:W4:Y:S01]  /*d150*/  SHFL.IDX PT, R8, R4, RZ, 0x181f ;  /* 0x00181fff04087589 */ /* 0x000f2200000e0000 */
[C---:B------:R-:W-:Y:S02]  /*d160*/  IADD3 R2, -R68.reuse, 0x10, RZ ;  /* 0x0000001044027810 */ /* 0x040fe40007ffe1ff */
[----:B------:R-:W-:Y:S01]  /*d170*/  ISETP.NE.U32.AND P2, PT, R68, RZ, PT ;  /* 0x000000ff4400720c */ /* 0x000fe20003f45070 */
[----:B------:R-:W5:Y:S01]  /*d180*/  SHFL.IDX PT, R3, R4, 0x1, 0x181f ;  /* 0x00381f0004037f89 */ /* 0x000f6200000e0000 */
[----:B------:R-:W-:Y:S04]  /*d190*/  LOP3.LUT R2, R2, 0xf, RZ, 0xc0, !PT ;  /* 0x0000000f02027812 */ /* 0x000fe800078ec0ff */
[----:B----4-:R-:W-:Y:S04]  /*d1a0*/  IADD3 R10, P5, P4, R2, R8, R41 ;  /* 0x00000008020a7210 */ /* 0x010fe80007cbe029 */
[----:B---3--:R-:W-:Y:S02]  /*d1b0*/  IADD3.X R11, RZ, R7, R5, P5, P4 ;  /* 0x00000007ff0b7210 */ /* 0x008fe40002fe8405 */
[-C--:B------:R-:W-:Y:S03]  /*d1c0*/  IADD3 R8, P4, R8, R42.reuse, RZ ;  /* 0x0000002a08087210 */ /* 0x080fe60007f9e0ff */
[----:B------:R-:W-:Y:S01]  /*d1d0*/  @!PT LDS RZ, [RZ] ;  /* 0x00000000fffff984 */ /* 0x000fe20000000800 */
[----:B------:R3:W-:Y:S02]  /*d1e0*/  LDGSTS.E.BYPASS.LTC128B.128.ZFILL [R227+0x8100], [R10.64], P2 ;  /* 0x081000000ae37fae */ /* 0x0007e40009141d46 */
[--C-:B------:R-:W-:Y:S02]  /*d1f0*/  IMAD.X R9, R7, 0x1, R6.reuse, P4 ;  /* 0x0000000107097824 */ /* 0x100fe400020e0606 */
[----:B------:R-:W4:Y:S04]  /*d200*/  SHFL.IDX PT, R7, R0, 0x1, 0x181f ;  /* 0x00381f0000077f89 */ /* 0x000f2800000e0000 */
[----:B------:R5:W-:Y:S02]  /*d210*/  LDGSTS.E.BYPASS.LTC128B.128 [R227+0xc100], [R8.64], !P0 ;  /* 0x0c10000008e37fae */ /* 0x000be4000c101d46 */
[C---:B-----5:R-:W-:Y:S04]  /*d220*/  IADD3 R8, P5, P4, R2.reuse, R3, R41 ;  /* 0x0000000302087210 */ /* 0x060fe80007cbe029 */
[----:B----4-:R-:W-:Y:S05]  /*d230*/  IADD3.X R9, RZ, R7, R5, P5, P4 ;  /* 0x00000007ff097210 */ /* 0x010fea0002fe8405 */
[----:B------:R4:W-:Y:S02]  /*d240*/  LDGSTS.E.BYPASS.LTC128B.128.ZFILL [R227+0x9100], [R8.64], P2 ;  /* 0x0910000008e37fae */ /* 0x0009e40009141d46 */
[----:B----4-:R-:W-:Y:S05]  /*d250*/  IADD3 R8, P4, R3, R42, RZ ;  /* 0x0000002a03087210 */ /* 0x010fea0007f9e0ff */
[--C-:B------:R-:W-:Y:S02]  /*d260*/  IMAD.X R9, R7, 0x1, R6.reuse, P4 ;  /* 0x0000000107097824 */ /* 0x100fe400020e0606 */
[----:B------:R-:W4:Y:S04]  /*d270*/  SHFL.IDX PT, R7, R4, 0x2, 0x181f ;  /* 0x00581f0004077f89 */ /* 0x000f2800000e0000 */
[----:B------:R5:W-:Y:S04]  /*d280*/  LDGSTS.E.BYPASS.LTC128B.128 [R227+0xd100], [R8.64], !P0 ;  /* 0x0d10000008e37fae */ /* 0x000be8000c101d46 */
[----:B------:R-:W-:Y:S01]  /*d290*/  SHFL.IDX PT, R4, R4, 0x3, 0x181f ;  /* 0x00781f0004047f89 */ /* 0x000fe200000e0000 */
[----:B----4-:R-:W-:Y:S03]  /*d2a0*/  IADD3 R2, P5, P4, R2, R7, R41 ;  /* 0x0000000702027210 */ /* 0x010fe60007cbe029 */
[----:B-----5:R-:W4:Y:S04]  /*d2b0*/  SHFL.IDX PT, R8, R0, 0x2, 0x181f ;  /* 0x00581f0000087f89 */ /* 0x020f2800000e0000 */
[----:B--2---:R-:W2:Y:S01]  /*d2c0*/  SHFL.IDX PT, R0, R0, 0x3, 0x181f ;  /* 0x00781f0000007f89 */ /* 0x004ea200000e0000 */
[----:B----4-:R-:W-:Y:S05]  /*d2d0*/  IADD3.X R3, RZ, R8, R5, P5, P4 ;  /* 0x00000008ff037210 */ /* 0x010fea0002fe8405 */
[----:B------:R4:W-:Y:S02]  /*d2e0*/  LDGSTS.E.BYPASS.LTC128B.128.ZFILL [R227+0xa100], [R2.64], P2 ;  /* 0x0a10000002e37fae */ /* 0x0009e40009141d46 */
[----:B----4-:R-:W-:Y:S05]  /*d2f0*/  IADD3 R2, P2, R7, R42, RZ ;  /* 0x0000002a07027210 */ /* 0x010fea0007f5e0ff */
[----:B------:R-:W-:Y:S05]  /*d300*/  IMAD.X R3, R8, 0x1, R6, P2 ;  /* 0x0000000108037824 */ /* 0x000fea00010e0606 */
[----:B------:R3:W-:Y:S03]  /*d310*/  LDGSTS.E.BYPASS.LTC128B.128 [R227+0xe100], [R2.64], !P0 ;  /* 0x0e10000002e37fae */ /* 0x0007e6000c101d46 */
.L_x_127:
[C---:B--23--:R-:W-:Y:S02]  /*d320*/  IADD3 R2, -R68.reuse, 0x10, RZ ;  /* 0x0000001044027810 */ /* 0x04cfe40007ffe1ff */
[----:B------:R-:W-:Y:S02]  /*d330*/  ISETP.NE.U32.AND P2, PT, R68, RZ, PT ;  /* 0x000000ff4400720c */ /* 0x000fe40003f45070 */
[----:B------:R-:W-:Y:S04]  /*d340*/  LOP3.LUT R2, R2, 0xf, RZ, 0xc0, !PT ;  /* 0x0000000f02027812 */ /* 0x000fe800078ec0ff */
[----:B------:R-:W-:Y:S04]  /*d350*/  IADD3 R2, P5, P4, R2, R4, R41 ;  /* 0x0000000402027210 */ /* 0x000fe80007cbe029 */
[----:B------:R-:W-:Y:S05]  /*d360*/  IADD3.X R3, RZ, R0, R5, P5, P4 ;  /* 0x00000000ff037210 */ /* 0x000fea0002fe8405 */
[----:B------:R-:W-:Y:S01]  /*d370*/  @!PT LDS RZ, [RZ] ;  /* 0x00000000fffff984 */ /* 0x000fe20000000800 */
[----:B------:R-:W-:Y:S01]  /*d380*/  @!PT LDS RZ, [RZ] ;  /* 0x00000000fffff984 */ /* 0x000fe20000000800 */
[----:B------:R-:W-:Y:S01]  /*d390*/  @!PT LDS RZ, [RZ] ;  /* 0x00000000fffff984 */ /* 0x000fe20000000800 */
[----:B------:R2:W-:Y:S02]  /*d3a0*/  LDGSTS.E.BYPASS.LTC128B.128.ZFILL [R227+0xb100], [R2.64], P2 ;  /* 0x0b10000002e37fae */ /* 0x0005e40009141d46 */
[----:B--2---:R-:W-:Y:S05]  /*d3b0*/  IADD3 R2, P2, R4, R42, RZ ;  /* 0x0000002a04027210 */ /* 0x004fea0007f5e0ff */
[----:B------:R-:W-:Y:S05]  /*d3c0*/  IMAD.X R3, R0, 0x1, R6, P2 ;  /* 0x0000000100037824 */ /* 0x000fea00010e0606 */
[----:B------:R2:W-:Y:S03]  /*d3d0*/  LDGSTS.E.BYPASS.LTC128B.128 [R227+0xf100], [R2.64], !P0 ;  /* 0x0f10000002e37fae */ /* 0x0005e6000c101d46 */
.L_x_96:
[----:B--234-:R-:W-:Y:S05]  /*d3e0*/  BSYNC B0 ;  /* 0x0000000000007941 */ /* 0x01cfea0003800000 */
.L_x_95:
        /* <DEDUP_REMOVED lines=37> */
[----:B-1----:R-:W-:Y:S02]  /*d640*/  FMNMX.FTZ R4, R38, R4, !PT ;  /* 0x0000000426047209 */ /* 0x002fe40007810000 */
        /* <DEDUP_REMOVED lines=26> */
[----:B------:R-:W-:Y:S01]  /*d7f0*/  FMNMX.FTZ R5, R15, R0, !PT ;  /* 0x000000000f057209 */ /* 0x000fe20007810000 */
[----:B------:R-:W-:-:S05]  /*d800*/  BRA.DIV ~URZ, `(.L_x_99) ;  /* 0x000066e27f007947 */ /* 0x000fca000b800000 */
[----:B------:R-:W1:Y:S02]  /*d810*/  SHFL.BFLY PT, R0, R4, 0x2, 0x1f ;  /* 0x0c401f0004007f89 */ /* 0x000e6400000e0000 */
[----:B-1----:R-:W-:Y:S05]  /*d820*/  FMNMX.FTZ R4, R4, R0, !PT ;  /* 0x0000000004047209 */ /* 0x002fea0007810000 */
[----:B------:R-:W1:Y:S02]  /*d830*/  SHFL.BFLY PT, R68, R4, 0x1, 0x1f ;  /* 0x0c201f0004447f89 */ /* 0x000e6400000e0000 */
[----:B-1----:R-:W-:Y:S02]  /*d840*/  FMNMX.FTZ R68, R4, R68, !PT ;  /* 0x0000004404447209 */ /* 0x002fe40007810000 */
[----:B------:R-:W1:Y:S02]  /*d850*/  SHFL.BFLY PT, R4, R5, 0x2, 0x1f ;  /* 0x0c401f0005047f89 */ /* 0x000e6400000e0000 */
[----:B-1----:R-:W-:Y:S05]  /*d860*/  FMNMX.FTZ R4, R5, R4, !PT ;  /* 0x0000000405047209 */ /* 0x002fea0007810000 */
[----:B------:R1:W2:Y:S02]  /*d870*/  SHFL.BFLY PT, R0, R4, 0x1, 0x1f ;  /* 0x0c201f0004007f89 */ /* 0x0002a400000e0000 */
.L_x_128:
[----:B------:R-:W3:Y:S01]  /*d880*/  LDL.LU R50, [R1] ;  /* 0x0000000001327983 */ /* 0x000ee20000300800 */
[----:B--2---:R-:W-:Y:S01]  /*d890*/  FMNMX.FTZ R3, R0, R4, !PT ;  /* 0x0000000400037209 */ /* 0x004fe20007810000 */
[C---:B-1----:R-:W-:Y:S01]  /*d8a0*/  FMUL.FTZ R4, R68.reuse, c[0x0][0x2d0] ;  /* 0x0000b40044047a20 */ /* 0x042fe20000410000 */
[----:B------:R-:W-:Y:S01]  /*d8b0*/  WARPSYNC 0xffffffff ;  /* 0xffffffff00007948 */ /* 0x000fe20003800000 */
[----:B------:R-:W-:Y:S02]  /*d8c0*/  FADD.FTZ R0, -R68, R69 ;  /* 0x0000004544007221 */ /* 0x000fe40000010100 */
[--C-:B------:R-:W-:Y:S02]  /*d8d0*/  FFMA.FTZ R6, R173, c[0x0][0x2d0], -R4.reuse ;  /* 0x0000b400ad067a23 */ /* 0x100fe40000010804 */
[----:B------:R-:W-:Y:S02]  /*d8e0*/  FMUL.FTZ R0, R0, c[0x0][0x2d0] ;  /* 0x0000b40000007a20 */ /* 0x000fe40000410000 */
[--C-:B------:R-:W-:Y:S02]  /*d8f0*/  FFMA.FTZ R5, R230, c[0x0][0x2d0], -R4.reuse ;  /* 0x0000b400e6057a23 */ /* 0x100fe40000010804 */
        /* <DEDUP_REMOVED lines=18> */
[----:B------:R4:W5:Y:S01]  /*da20*/  MUFU.EX2 R146, R7 ;  /* 0x0000000700927308 */ /* 0x0009620000000800 */
[--C-:B------:R-:W-:Y:S02]  /*da30*/  FFMA.FTZ R47, R13, c[0x0][0x2d0], -R4.reuse ;  /* 0x0000b4000d2f7a23 */ /* 0x100fe40000010804 */
        /* <DEDUP_REMOVED lines=15> */
[----:B------:R-:W-:Y:S04]  /*db30*/  FMUL.FTZ R4, R3, c[0x0][0x2d0] ;  /* 0x0000b40003047a20 */ /* 0x000fe80000410000 */
        /* <DEDUP_REMOVED lines=28> */
[----:B------:R-:W-:Y:S01]  /*dd00*/  FFMA.FTZ R166, R166, c[0x0][0x2d0], -R4 ;  /* 0x0000b400a6a67a23 */ /* 0x000fe20000010804 */
[----:B------:R-:W-:Y:S10]  /*dd10*/  MUFU.EX2 R161, R161 ;  /* 0x000000a100a17308 */ /* 0x000ff40000000800 */
[----:B------:R-:W-:Y:S10]  /*dd20*/  MUFU.EX2 R160, R160 ;  /* 0x000000a000a07308 */ /* 0x000ff40000000800 */
[----:B------:R-:W-:Y:S10]  /*dd30*/  MUFU.EX2 R170, R170 ;  /* 0x000000aa00aa7308 */ /* 0x000ff40000000800 */
[----:B------:R-:W-:Y:S10]  /*dd40*/  MUFU.EX2 R229, R229 ;  /* 0x000000e500e57308 */ /* 0x000ff40000000800 */
[----:B------:R-:W-:Y:S10]  /*dd50*/  MUFU.EX2 R236, R236 ;  /* 0x000000ec00ec7308 */ /* 0x000ff40000000800 */
[----:B------:R-:W-:Y:S10]  /*dd60*/  MUFU.EX2 R168, R168 ;  /* 0x000000a800a87308 */ /* 0x000ff40000000800 */
[----:B------:R-:W-:Y:S01]  /*dd70*/  MUFU.EX2 R166, R166 ;  /* 0x000000a600a67308 */ /* 0x000fe20000000800 */
[C---:B-1----:R-:W-:Y:S01]  /*dd80*/  FFMA.FTZ R0, R2.reuse, R246, R6 ;  /* 0x000000f602007223 */ /* 0x042fe20000010006 */
[C---:B--2---:R-:W-:Y:S01]  /*dd90*/  F2FP.BF16.PACK_AB R144, R5.reuse, R6 ;  /* 0x000000060590723e */ /* 0x044fe200000010ff */
[C---:B------:R-:W-:Y:S02]  /*dda0*/  FMUL.FTZ R64, R2.reuse, R72 ;  /* 0x0000004802407220 */ /* 0x040fe40000410000 */
[----:B----4-:R-:W-:Y:S02]  /*ddb0*/  FADD.FTZ R7, R5, R0 ;  /* 0x0000000005077221 */ /* 0x010fe40000010000 */
[----:B------:R-:W-:Y:S02]  /*ddc0*/  FADD.FTZ R0, -R3, R70 ;  /* 0x0000004603007221 */ /* 0x000fe40000010100 */
[----:B------:R-:W-:Y:S02]  /*ddd0*/  FMUL.FTZ R65, R2, R73 ;  /* 0x0000004902417220 */ /* 0x000fe40000410000 */
[----:B------:R-:W-:Y:S02]  /*dde0*/  FMUL.FTZ R0, R0, c[0x0][0x2d0] ;  /* 0x0000b40000007a20 */ /* 0x000fe40000410000 */
[--C-:B------:R-:W-:Y:S02]  /*ddf0*/  FFMA.FTZ R5, R228, c[0x0][0x2d0], -R4.reuse ;  /* 0x0000b400e4057a23 */ /* 0x100fe40000010804 */
[--C-:B------:R-:W-:Y:S02]  /*de00*/  FFMA.FTZ R6, R231, c[0x0][0x2d0], -R4.reuse ;  /* 0x0000b400e7067a23 */ /* 0x100fe40000010804 */
[----:B------:R-:W1:Y:S01]  /*de10*/  MUFU.EX2 R0, R0 ;  /* 0x0000000000007308 */ /* 0x000e620000000800 */
[--C-:B------:R-:W-:Y:S02]  /*de20*/  FFMA.FTZ R70, R175, c[0x0][0x2d0], -R4.reuse ;  /* 0x0000b400af467a23 */ /* 0x100fe40000010804 */
[--C-:B------:R-:W-:Y:S02]  /*de30*/  FFMA.FTZ R231, R34, c[0x0][0x2d0], -R4.reuse ;  /* 0x0000b40022e77a23 */ /* 0x100fe40000010804 */
[--C-:B------:R-:W-:Y:S02]  /*de40*/  FFMA.FTZ R228, R39, c[0x0][0x2d0], -R4.reuse ;  /* 0x0000b40027e47a23 */ /* 0x100fe40000010804 */
[--C-:B------:R-:W-:Y:S02]  /*de50*/  FFMA.FTZ R246, R27, c[0x0][0x2d0], -R4.reuse ;  /* 0x0000b4001bf67a23 */ /* 0x100fe40000010804 */
[----:B------:R-:W-:Y:S01]  /*de60*/  FFMA.FTZ R175, R40, c[0x0][0x2d0], -R4 ;  /* 0x0000b40028af7a23 */ /* 0x000fe20000010804 */
[----:B------:R2:W-:Y:S01]  /*de70*/  MUFU.EX2 R10, R5 ;  /* 0x00000005000a7308 */ /* 0x0005e20000000800 */
[----:B-----5:R-:W-:Y:S01]  /*de80*/  FADD.FTZ R4, R146, R7 ;  /* 0x0000000792047221 */ /* 0x020fe20000010000 */
[----:B------:R-:W-:Y:S01]  /*de90*/  F2FP.BF16.PACK_AB R146, R8, R146 ;  /* 0x000000920892723e */ /* 0x000fe200000010ff */
[----:B------:R-:W-:Y:S02]  /*dea0*/  FMUL.FTZ R33, R2, R105 ;  /* 0x0000006902217220 */ /* 0x000fe40000410000 */
[----:B------:R-:W-:Y:S02]  /*deb0*/  FADD.FTZ R148, R8, R4 ;  /* 0x0000000408947221 */ /* 0x000fe40000010000 */
[C---:B------:R-:W-:Y:S01]  /*dec0*/  FMUL.FTZ R4, R2.reuse, R132 ;  /* 0x0000008402047220 */ /* 0x040fe20000410000 */
[----:B------:R-:W-:Y:S01]  /*ded0*/  MOV R132, R15 ;  /* 0x0000000f00847202 */ /* 0x000fe20000000f00 */
[C---:B------:R-:W-:Y:S01]  /*dee0*/  FMUL.FTZ R8, R2.reuse, R128 ;  /* 0x0000008002087220 */ /* 0x040fe20000410000 */
[----:B------:R-:W-:Y:S01]  /*def0*/  MUFU.EX2 R145, R6 ;  /* 0x0000000600917308 */ /* 0x000fe20000000800 */
[C---:B------:R-:W-:Y:S01]  /*df00*/  FMUL.FTZ R9, R2.reuse, R129 ;  /* 0x0000008102097220 */ /* 0x040fe20000410000 */
[----:B------:R-:W-:Y:S01]  /*df10*/  MOV R129, R18 ;  /* 0x0000001200817202 */ /* 0x000fe20000000f00 */
[----:B------:R-:W-:Y:S01]  /*df20*/  FMUL.FTZ R20, R2, R116 ;  /* 0x0000007402147220 */ /* 0x000fe20000410000 */
[----:B------:R-:W-:Y:S01]  /*df30*/  MOV R116, R11 ;  /* 0x0000000b00747202 */ /* 0x000fe20000000f00 */
[C---:B-1----:R-:W-:Y:S01]  /*df40*/  FMUL.FTZ R66, R0.reuse, R74 ;  /* 0x0000004a00427220 */ /* 0x042fe20000410000 */
[----:B------:R-:W-:Y:S01]  /*df50*/  MOV R128, R43 ;  /* 0x0000002b00807202 */ /* 0x000fe20000000f00 */
[C---:B------:R-:W-:Y:S02]  /*df60*/  FMUL.FTZ R67, R0.reuse, R75 ;  /* 0x0000004b00437220 */ /* 0x040fe40000410000 */
[----:B------:R-:W1:Y:S01]  /*df70*/  LDSM.16.MT88.4 R72, [R202] ;  /* 0x00000000ca48783b */ /* 0x000e620000004200 */
[C---:B------:R-:W-:Y:S01]  /*df80*/  FMUL.FTZ R30, R0.reuse, R110 ;  /* 0x0000006e001e7220 */ /* 0x040fe20000410000 */
[----:B------:R-:W-:Y:S01]  /*df90*/  MUFU.EX2 R175, R175 ;  /* 0x000000af00af7308 */ /* 0x000fe20000000800 */
[----:B------:R-:W-:Y:S02]  /*dfa0*/  FMUL.FTZ R34, R0, R106 ;  /* 0x0000006a00227220 */ /* 0x000fe40000410000 */
[----:B--2---:R-:W-:Y:S01]  /*dfb0*/  FMUL.FTZ R5, R2, R133 ;  /* 0x0000008502057220 */ /* 0x004fe20000410000 */
[----:B------:R-:W-:Y:S01]  /*dfc0*/  MOV R133, R42 ;  /* 0x0000002a00857202 */ /* 0x000fe20000000f00 */
[C---:B------:R-:W-:Y:S02]  /*dfd0*/  FMUL.FTZ R7, R0.reuse, R135 ;  /* 0x0000008700077220 */ /* 0x040fe40000410000 */
[----:B------:R-:W-:Y:S02]  /*dfe0*/  FMUL.FTZ R11, R0, R131 ;  /* 0x00000083000b7220 */ /* 0x000fe40000410000 */
[C---:B------:R-:W-:Y:S01]  /*dff0*/  FMUL.FTZ R12, R2.reuse, R124 ;  /* 0x0000007c020c7220 */ /* 0x040fe20000410000 */
[----:B------:R-:W-:Y:S01]  /*e000*/  MUFU.EX2 R106, R69 ;  /* 0x00000045006a7308 */ /* 0x000fe20000000800 */
[C---:B------:R-:W-:Y:S01]  /*e010*/  FMUL.FTZ R13, R2.reuse, R125 ;  /* 0x0000007d020d7220 */ /* 0x040fe20000410000 */
[----:B------:R-:W-:Y:S01]  /*e020*/  MOV R125, R47 ;  /* 0x0000002f007d7202 */ /* 0x000fe20000000f00 */
[----:B------:R-:W-:Y:S01]  /*e030*/  FMUL.FTZ R16, R2, R120 ;  /* 0x0000007802107220 */ /* 0x000fe20000410000 */
[----:B------:R-:W-:Y:S01]  /*e040*/  MOV R120, R14 ;  /* 0x0000000e00787202 */ /* 0x000fe20000000f00 */
[C---:B------:R-:W-:Y:S01]  /*e050*/  FMUL.FTZ R14, R0.reuse, R126 ;  /* 0x0000007e000e7220 */ /* 0x040fe20000410000 */
[----:B------:R-:W-:Y:S01]  /*e060*/  MOV R124, R46 ;  /* 0x0000002e007c7202 */ /* 0x000fe20000000f00 */
[C---:B------:R-:W-:Y:S02]  /*e070*/  FMUL.FTZ R15, R0.reuse, R127 ;  /* 0x0000007f000f7220 */ /* 0x040fe40000410000 */
[----:B------:R-:W-:Y:S01]  /*e080*/  FMUL.FTZ R18, R0, R122 ;  /* 0x0000007a00127220 */ /* 0x000fe20000410000 */
[----:B------:R-:W2:Y:S01]  /*e090*/  MUFU.EX2 R110, R70 ;  /* 0x00000046006e7308 */ /* 0x000ea20000000800 */
[----:B------:R-:W-:Y:S01]  /*e0a0*/  FMUL.FTZ R17, R2, R121 ;  /* 0x0000007902117220 */ /* 0x000fe20000410000 */
[----:B------:R-:W-:Y:S01]  /*e0b0*/  MOV R121, R19 ;  /* 0x0000001300797202 */ /* 0x000fe20000000f00 */
[----:B------:R-:W-:Y:S02]  /*e0c0*/  FMUL.FTZ R19, R0, R123 ;  /* 0x0000007b00137220 */ /* 0x000fe40000410000 */
[----:B------:R-:W-:Y:S02]  /*e0d0*/  FMUL.FTZ R21, R2, R117 ;  /* 0x0000007502157220 */ /* 0x000fe40000410000 */
[C---:B------:R-:W-:Y:S02]  /*e0e0*/  FMUL.FTZ R22, R0.reuse, R118 ;  /* 0x0000007600167220 */ /* 0x040fe40000410000 */
[----:B------:R-:W-:Y:S01]  /*e0f0*/  FMUL.FTZ R23, R0, R119 ;  /* 0x0000007700177220 */ /* 0x000fe20000410000 */
[----:B------:R-:W4:Y:S01]  /*e100*/  MUFU.EX2 R69, R169 ;  /* 0x000000a900457308 */ /* 0x000f220000000800 */
[C---:B------:R-:W-:Y:S02]  /*e110*/  FMUL.FTZ R24, R2.reuse, R112 ;  /* 0x0000007002187220 */ /* 0x040fe40000410000 */
[----:B------:R-:W-:Y:S02]  /*e120*/  FMUL.FTZ R25, R2, R113 ;  /* 0x0000007102197220 */ /* 0x000fe40000410000 */
[C---:B------:R-:W-:Y:S02]  /*e130*/  FMUL.FTZ R26, R0.reuse, R114 ;  /* 0x00000072001a7220 */ /* 0x040fe40000410000 */
[----:B------:R-:W-:Y:S02]  /*e140*/  FMUL.FTZ R27, R0, R115 ;  /* 0x00000073001b7220 */ /* 0x000fe40000410000 */
[C---:B------:R-:W-:Y:S01]  /*e150*/  FMUL.FTZ R28, R2.reuse, R108 ;  /* 0x0000006c021c7220 */ /* 0x040fe20000410000 */
[----:B------:R-:W-:Y:S01]  /*e160*/  LDSM.16.MT88.4 R112, [R203+0x3800] ;  /* 0x00380000cb70783b */ /* 0x000fe20000004200 */
[----:B------:R-:W-:Y:S01]  /*e170*/  FMUL.FTZ R29, R2, R109 ;  /* 0x0000006d021d7220 */ /* 0x000fe20000410000 */
[----:B------:R-:W-:Y:S01]  /*e180*/  MUFU.EX2 R70, R162 ;  /* 0x000000a200467308 */ /* 0x000fe20000000800 */
[----:B------:R-:W-:Y:S01]  /*e190*/  FMUL.FTZ R31, R0, R111 ;  /* 0x0000006f001f7220 */ /* 0x000fe20000410000 */
[----:B--2---:R-:W-:Y:S01]  /*e1a0*/  F2FP.BF16.PACK_AB R147, R110, R106 ;  /* 0x0000006a6e93723e */ /* 0x004fe200000010ff */
[----:B------:R-:W-:Y:S02]  /*e1b0*/  FMUL.FTZ R35, R0, R107 ;  /* 0x0000006b00237220 */ /* 0x000fe40000410000 */
[C---:B------:R-:W-:Y:S02]  /*e1c0*/  FMUL.FTZ R32, R2.reuse, R104 ;  /* 0x0000006802207220 */ /* 0x040fe40000410000 */
[C---:B------:R-:W-:Y:S02]  /*e1d0*/  FMUL.FTZ R36, R2.reuse, R100 ;  /* 0x0000006402247220 */ /* 0x040fe40000410000 */
[----:B------:R-:W-:Y:S01]  /*e1e0*/  FMUL.FTZ R37, R2, R101 ;  /* 0x0000006502257220 */ /* 0x000fe20000410000 */
[----:B------:R-:W-:Y:S01]  /*e1f0*/  MUFU.EX2 R104, R251 ;  /* 0x000000fb00687308 */ /* 0x000fe20000000800 */
[C---:B------:R-:W-:Y:S02]  /*e200*/  FMUL.FTZ R38, R0.reuse, R102 ;  /* 0x0000006600267220 */ /* 0x040fe40000410000 */
[----:B------:R-:W-:Y:S02]  /*e210*/  FMUL.FTZ R39, R0, R103 ;  /* 0x0000006700277220 */ /* 0x000fe40000410000 */
[----:B------:R-:W-:Y:S01]  /*e220*/  FMUL.FTZ R41, R2, R97 ;  /* 0x0000006102297220 */ /* 0x000fe20000410000 */
[----:B------:R-:W-:Y:S01]  /*e230*/  LDSM.16.MT88.4 R100, [R202+0x7000] ;  /* 0x00700000ca64783b */ /* 0x000fe20000004200 */
[C---:B------:R-:W-:Y:S02]  /*e240*/  FMUL.FTZ R42, R0.reuse, R98 ;  /* 0x00000062002a7220 */ /* 0x040fe40000410000 */
[----:B------:R-:W-:Y:S01]  /*e250*/  FMUL.FTZ R43, R0, R99 ;  /* 0x00000063002b7220 */ /* 0x000fe20000410000 */
[----:B------:R-:W-:Y:S01]  /*e260*/  MUFU.EX2 R109, R150 ;  /* 0x00000096006d7308 */ /* 0x000fe20000000800 */
[C---:B------:R-:W-:Y:S02]  /*e270*/  FMUL.FTZ R40, R2.reuse, R96 ;  /* 0x0000006002287220 */ /* 0x040fe40000410000 */
[----:B------:R-:W-:Y:S02]  /*e280*/  FMUL.FTZ R45, R2, R93 ;  /* 0x0000005d022d7220 */ /* 0x000fe40000410000 */
[C---:B---3--:R-:W-:Y:S02]  /*e290*/  FFMA.FTZ R6, R0.reuse, R50, R10 ;  /* 0x0000003200067223 */ /* 0x048fe4000001000a */
[C---:B------:R-:W-:Y:S02]  /*e2a0*/  FMUL.FTZ R46, R0.reuse, R94 ;  /* 0x0000005e002e7220 */ /* 0x040fe40000410000 */
[C---:B------:R-:W-:Y:S01]  /*e2b0*/  FADD.FTZ R105, R145.reuse, R6 ;  /* 0x0000000691697221 */ /* 0x040fe20000010000 */
[----:B------:R-:W-:Y:S01]  /*e2c0*/  F2FP.BF16.PACK_AB R145, R145, R10 ;  /* 0x0000000a9191723e */ /* 0x000fe200000010ff */
[C---:B------:R-:W-:Y:S01]  /*e2d0*/  FMUL.FTZ R6, R0.reuse, R134 ;  /* 0x0000008600067220 */ /* 0x040fe20000410000 */
[----:B------:R-:W-:Y:S01]  /*e2e0*/  MUFU.EX2 R150, R129 ;  /* 0x0000008100967308 */ /* 0x000fe20000000800 */
[C---:B------:R-:W-:Y:S02]  /*e2f0*/  FMUL.FTZ R10, R0.reuse, R130 ;  /* 0x00000082000a7220 */ /* 0x040fe40000410000 */
[----:B------:R-:W-:Y:S02]  /*e300*/  FMUL.FTZ R47, R0, R95 ;  /* 0x0000005f002f7220 */ /* 0x000fe40000410000 */
[C---:B------:R-:W-:Y:S01]  /*e310*/  FMUL.FTZ R48, R2.reuse, R88 ;  /* 0x0000005802307220 */ /* 0x040fe20000410000 */
[C---:B-1----:R-:W-:Y:S04]  /*e320*/  HMMA.16816.F32.BF16 R4, R144.reuse, R72, R4 ;  /* 0x000000489004723c */ /* 0x042fe80000041804 */
[----:B------:R-:W-:Y:S01]  /*e330*/  MUFU.EX2 R108, R149 ;  /* 0x00000095006c7308 */ /* 0x000fe20000000800 */
[----:B------:R-:W-:Y:S02]  /*e340*/  FMUL.FTZ R49, R2, R89 ;  /* 0x0000005902317220 */ /* 0x000fe40000410000 */
[C---:B------:R-:W-:Y:S01]  /*e350*/  FMUL.FTZ R50, R0.reuse, R90 ;  /* 0x0000005a00327220 */ /* 0x040fe20000410000 */
[C---:B------:R-:W-:Y:S01]  /*e360*/  HMMA.16816.F32.BF16 R8, R144.reuse, R74, R8 ;  /* 0x0000004a9008723c */ /* 0x040fe20000041808 */
[----:B------:R-:W1:Y:S03]  /*e370*/  LDSM.16.MT88.4 R72, [R204] ;  /* 0x00000000cc48783b */ /* 0x000e660000004200 */
[----:B------:R-:W-:Y:S02]  /*e380*/  FMUL.FTZ R51, R0, R91 ;  /* 0x0000005b00337220 */ /* 0x000fe40000410000 */
[----:B------:R-:W-:Y:S01]  /*e390*/  FMUL.FTZ R53, R2, R85 ;  /* 0x0000005502357220 */ /* 0x000fe20000410000 */
[----:B------:R2:W-:Y:S01]  /*e3a0*/  MUFU.EX2 R149, R128 ;  /* 0x0000008000957308 */ /* 0x0005e20000000800 */
[C---:B------:R-:W-:Y:S01]  /*e3b0*/  FMUL.FTZ R54, R0.reuse, R86 ;  /* 0x0000005600367220 */ /* 0x040fe20000410000 */
[----:B------:R-:W-:Y:S03]  /*e3c0*/  LDSM.16.MT88.4 R88, [R204+0x1800] ;  /* 0x00180000cc58783b */ /* 0x000fe60000004200 */
[----:B------:R-:W-:Y:S02]  /*e3d0*/  FMUL.FTZ R55, R0, R87 ;  /* 0x0000005700377220 */ /* 0x000fe40000410000 */
[----:B------:R-:W-:Y:S02]  /*e3e0*/  FMUL.FTZ R57, R2, R81 ;  /* 0x0000005102397220 */ /* 0x000fe40000410000 */
        /* <DEDUP_REMOVED lines=9> */
[C---:B------:R-:W-:Y:S02]  /*e480*/  FMUL.FTZ R44, R2.reuse, R92 ;  /* 0x0000005c022c7220 */ /* 0x040fe40000410000 */
[C---:B------:R-:W-:Y:S02]  /*e490*/  FMUL.FTZ R52, R2.reuse, R84 ;  /* 0x0000005402347220 */ /* 0x040fe40000410000 */
[----:B------:R-:W-:Y:S02]  /*e4a0*/  FMUL.FTZ R56, R2, R80 ;  /* 0x0000005002387220 */ /* 0x000fe40000410000 */
[----:B----4-:R-:W-:Y:S01]  /*e4b0*/  FADD.FTZ R0, R69, R148 ;  /* 0x0000009445007221 */ /* 0x010fe20000010000 */
[----:B--2---:R-:W-:Y:S01]  /*e4c0*/  LDSM.16.MT88.4 R128, [R202+0x3800] ;  /* 0x00380000ca80783b */ /* 0x004fe20000004200 */
[----:B------:R-:W-:Y:S01]  /*e4d0*/  MUFU.EX2 R80, R165 ;  /* 0x000000a500507308 */ /* 0x000fe20000000800 */
[C---:B-1----:R-:W-:Y:S09]  /*e4e0*/  HMMA.16816.F32.BF16 R12, R144.reuse, R72, R12 ;  /* 0x00000048900c723c */ /* 0x042ff2000004180c */
[----:B------:R-:W-:Y:S01]  /*e4f0*/  MUFU.EX2 R84, R157 ;  /* 0x0000009d00547308 */ /* 0x000fe20000000800 */
[C---:B------:R-:W-:Y:S01]  /*e500*/  HMMA.16816.F32.BF16 R16, R144.reuse, R74, R16 ;  /* 0x0000004a9010723c */ /* 0x040fe20000041810 */
[----:B------:R-:W1:Y:S08]  /*e510*/  LDSM.16.MT88.4 R72, [R203] ;  /* 0x00000000cb48783b */ /* 0x000e700000004200 */
[----:B------:R-:W-:Y:S10]  /*e520*/  MUFU.EX2 R92, R172 ;  /* 0x000000ac005c7308 */ /* 0x000ff40000000800 */
[----:B------:R-:W-:Y:S10]  /*e530*/  MUFU.EX2 R157, R155 ;  /* 0x0000009b009d7308 */ /* 0x000ff40000000800 */
[----:B------:R-:W-:Y:S10]  /*e540*/  MUFU.EX2 R155, R152 ;  /* 0x00000098009b7308 */ /* 0x000ff40000000800 */
[----:B------:R-:W-:Y:S01]  /*e550*/  MUFU.EX2 R231, R231 ;  /* 0x000000e700e77308 */ /* 0x000fe20000000800 */
[C---:B-1----:R-:W-:Y:S09]  /*e560*/  HMMA.16816.F32.BF16 R20, R144.reuse, R72, R20 ;  /* 0x000000489014723c */ /* 0x042ff20000041814 */
[----:B------:R-:W-:Y:S01]  /*e570*/  MUFU.EX2 R152, R250 ;  /* 0x000000fa00987308 */ /* 0x000fe20000000800 */
[C---:B------:R-:W-:Y:S01]  /*e580*/  HMMA.16816.F32.BF16 R24, R144.reuse, R74, R24 ;  /* 0x0000004a9018723c */ /* 0x040fe20000041818 */
[----:B------:R-:W1:Y:S08]  /*e590*/  LDSM.16.MT88.4 R72, [R215] ;  /* 0x00000000d748783b */ /* 0x000e700000004200 */
[----:B------:R-:W2:Y:S10]  /*e5a0*/  MUFU.EX2 R2, R167 ;  /* 0x000000a700027308 */ /* 0x000eb40000000800 */
[----:B------:R-:W-:Y:S01]  /*e5b0*/  MUFU.EX2 R148, R133 ;  /* 0x0000008500947308 */ /* 0x000fe20000000800 */
[----:B--2---:R-:W-:Y:S04]  /*e5c0*/  FADD.FTZ R0, R2, R0 ;  /* 0x0000000002007221 */ /* 0x004fe80000010000 */
[----:B------:R-:W-:Y:S01]  /*e5d0*/  FADD.FTZ R0, R80, R0 ;  /* 0x0000000050007221 */ /* 0x000fe20000010000 */
[C---:B-1----:R-:W-:Y:S03]  /*e5e0*/  HMMA.16816.F32.BF16 R28, R144.reuse, R72, R28 ;  /* 0x00000048901c723c */ /* 0x042fe6000004181c */
[----:B------:R-:W-:Y:S05]  /*e5f0*/  FADD.FTZ R0, R70, R0 ;  /* 0x0000000046007221 */ /* 0x000fea0000010000 */
        /* <DEDUP_REMOVED lines=11> */
[C---:B-1----:R-:W-:Y:S07]  /*e6b0*/  HMMA.16816.F32.BF16 R60, R144.reuse, R72, R60 ;  /* 0x00000048903c723c */ /* 0x042fee000004183c */
[----:B------:R-:W-:Y:S01]  /*e6c0*/  F2FP.BF16.PACK_AB R72, R2, R69 ;  /* 0x000000450248723e */ /* 0x000fe200000010ff */
[----:B------:R-:W-:Y:S01]  /*e6d0*/  HMMA.16816.F32.BF16 R64, R144, R74, R64 ;  /* 0x0000004a9040723c */ /* 0x000fe20000041840 */
[----:B------:R1:W2:Y:S03]  /*e6e0*/  MUFU.EX2 R69, R159 ;  /* 0x0000009f00457308 */ /* 0x0002a60000000800 */
[----:B------:R-:W-:Y:S03]  /*e6f0*/  F2FP.BF16.PACK_AB R73, R108, R109 ;  /* 0x0000006d6c49723e */ /* 0x000fe600000010ff */
[----:B------:R-:W-:Y:S02]  /*e700*/  F2FP.BF16.PACK_AB R74, R70, R80 ;  /* 0x00000050464a723e */ /* 0x000fe400000010ff */
[----:B------:R-:W3:Y:S02]  /*e710*/  LDSM.16.MT88.4 R80, [R204+0x800] ;  /* 0x00080000cc50783b */ /* 0x000ee40000004200 */
[----:B------:R-:W-:Y:S01]  /*e720*/  MUFU.EX2 R144, R120 ;  /* 0x0000007800907308 */ /* 0x000fe20000000800 */
[----:B------:R-:W-:Y:S02]  /*e730*/  F2FP.BF16.PACK_AB R75, R166, R168 ;  /* 0x000000a8a64b723e */ /* 0x000fe400000010ff */
[----:B------:R-:W-:Y:S05]  /*e740*/  F2FP.BF16.PACK_AB R145, R149, R150 ;  /* 0x000000969591723e */ /* 0x000fea00000010ff */
[C---:B------:R-:W-:Y:S02]  /*e750*/  HMMA.16816.F32.BF16 R4, R72.reuse, R76, R4 ;  /* 0x0000004c4804723c */ /* 0x040fe40000041804 */
[----:B------:R-:W4:Y:S01]  /*e760*/  MUFU.EX2 R2, R158 ;  /* 0x0000009e00027308 */ /* 0x000f220000000800 */
[----:B-1----:R-:W5:Y:S02]  /*e770*/  LDL R159, [R1+0x4] ;  /* 0x00000400019f7983 */ /* 0x002f640000100800 */
[----:B--2---:R-:W-:Y:S03]  /*e780*/  FADD.FTZ R0, R69, R0 ;  /* 0x0000000045007221 */ /* 0x004fe60000010000 */
[C---:B------:R-:W-:Y:S01]  /*e790*/  HMMA.16816.F32.BF16 R8, R72.reuse, R78, R8 ;  /* 0x0000004e4808723c */ /* 0x040fe20000041808 */
[----:B------:R-:W1:Y:S03]  /*e7a0*/  LDSM.16.MT88.4 R76, [R203+0x800] ;  /* 0x00080000cb4c783b */ /* 0x000e660000004200 */
[----:B------:R-:W2:Y:S10]  /*e7b0*/  MUFU.EX2 R70, R154 ;  /* 0x0000009a00467308 */ /* 0x000eb40000000800 */
[----:B------:R-:W-:Y:S01]  /*e7c0*/  MUFU.EX2 R158, R156 ;  /* 0x0000009c009e7308 */ /* 0x000fe20000000800 */
[----:B----4-:R-:W-:Y:S01]  /*e7d0*/  FADD.FTZ R0, R2, R0 ;  /* 0x0000000002007221 */ /* 0x010fe20000010000 */
[C---:B---3--:R-:W-:Y:S08]  /*e7e0*/  HMMA.16816.F32.BF16 R12, R72.reuse, R80, R12 ;  /* 0x00000050480c723c */ /* 0x048ff0000004180c */
[----:B------:R-:W-:Y:S01]  /*e7f0*/  MUFU.EX2 R156, R153 ;  /* 0x00000099009c7308 */ /* 0x000fe20000000800 */
[----:B------:R-:W-:Y:S04]  /*e800*/  FADD.FTZ R0, R84, R0 ;  /* 0x0000000054007221 */ /* 0x000fe80000010000 */
[C---:B--2---:R-:W-:Y:S01]  /*e810*/  FADD.FTZ R0, R70.reuse, R0 ;  /* 0x0000000046007221 */ /* 0x044fe20000010000 */
[C---:B------:R-:W-:Y:S01]  /*e820*/  HMMA.16816.F32.BF16 R16, R72.reuse, R82, R16 ;  /* 0x000000524810723c */ /* 0x040fe20000041810 */
[----:B------:R-:W2:Y:S03]  /*e830*/  LDSM.16.MT88.4 R80, [R205+0x800] ;  /* 0x00080000cd50783b */ /* 0x000ea60000004200 */
[----:B------:R-:W-:Y:S04]  /*e840*/  MUFU.EX2 R154, R246 ;  /* 0x000000f6009a7308 */ /* 0x000fe80000000800 */
[C---:B-1----:R-:W-:Y:S06]  /*e850*/  HMMA.16816.F32.BF16 R20, R72.reuse, R76, R20 ;  /* 0x0000004c4814723c */ /* 0x042fec0000041814 */
[----:B------:R-:W-:Y:S02]  /*e860*/  MUFU.EX2 R153, R247 ;  /* 0x000000f700997308 */ /* 0x000fe40000000800 */
[C---:B------:R-:W-:Y:S01]  /*e870*/  HMMA.16816.F32.BF16 R24, R72.reuse, R78, R24 ;  /* 0x0000004e4818723c */ /* 0x040fe20000041818 */
[----:B------:R-:W1:Y:S07]  /*e880*/  LDSM.16.MT88.4 R76, [R202+0x4800] ;  /* 0x00480000ca4c783b */ /* 0x000e6e0000004200 */
[----:B------:R-:W-:Y:S01]  /*e890*/  MUFU.EX2 R146, R124 ;  /* 0x0000007c00927308 */ /* 0x000fe20000000800 */
        /* <DEDUP_REMOVED lines=13> */
[----:B------:R-:W-:Y:S01]  /*e970*/  HMMA.16816.F32.BF16 R64, R72, R82, R64 ;  /* 0x000000524840723c */ /* 0x000fe20000041840 */
[----:B------:R-:W2:Y:S06]  /*e980*/  LDSM.16.MT88.4 R80, [R204+0x1000] ;  /* 0x00100000cc50783b */ /* 0x000eac0000004200 */
[----:B------:R-:W-:Y:S02]  /*e990*/  F2FP.BF16.PACK_AB R74, R70, R84 ;  /* 0x00000054464a723e */ /* 0x000fe400000010ff */
[----:B------:R-:W3:Y:S01]  /*e9a0*/  LDSM.16.MT88.4 R84, [R203+0x1000] ;  /* 0x00100000cb54783b */ /* 0x000ee20000004200 */
[----:B------:R-:W-:Y:S02]  /*e9b0*/  MUFU.EX2 R70, R151 ;  /* 0x0000009700467308 */ /* 0x000fe40000000800 */
[----:B------:R-:W-:Y:S02]  /*e9c0*/  F2FP.BF16.PACK_AB R72, R2, R69 ;  /* 0x000000450248723e */ /* 0x000fe400000010ff */
[----:B------:R-:W-:Y:S02]  /*e9d0*/  F2FP.BF16.PACK_AB R73, R163, R164 ;  /* 0x000000a4a349723e */ /* 0x000fe400000010ff */
[----:B------:R-:W-:Y:S04]  /*e9e0*/  F2FP.BF16.PACK_AB R75, R160, R161 ;  /* 0x000000a1a04b723e */ /* 0x000fe800000010ff */
[----:B------:R-:W4:Y:S03]  /*e9f0*/  MUFU.EX2 R69, R174 ;  /* 0x000000ae00457308 */ /* 0x000f260000000800 */
[C---:B-1----:R-:W-:Y:S07]  /*ea00*/  HMMA.16816.F32.BF16 R4, R72.reuse, R76, R4 ;  /* 0x0000004c4804723c */ /* 0x042fee0000041804 */
[----:B------:R-:W1:Y:S01]  /*ea10*/  MUFU.EX2 R2, R173 ;  /* 0x000000ad00027308 */ /* 0x000e620000000800 */
[C---:B------:R-:W-:Y:S01]  /*ea20*/  HMMA.16816.F32.BF16 R8, R72.reuse, R78, R8 ;  /* 0x0000004e4808723c */ /* 0x040fe20000041808 */
[----:B------:R-:W3:Y:S08]  /*ea30*/  LDSM.16.MT88.4 R76, [R205+0x1000] ;  /* 0x00100000cd4c783b */ /* 0x000ef00000004200 */
[----:B------:R-:W-:Y:S01]  /*ea40*/  MUFU.EX2 R151, R252 ;  /* 0x000000fc00977308 */ /* 0x000fe20000000800 */
[C---:B--2---:R-:W-:Y:S03]  /*ea50*/  HMMA.16816.F32.BF16 R12, R72.reuse, R80, R12 ;  /* 0x00000050480c723c */ /* 0x044fe6000004180c */
[----:B----4-:R-:W-:Y:S05]  /*ea60*/  FADD.FTZ R0, R69, R0 ;  /* 0x0000000045007221 */ /* 0x010fea0000010000 */
[C---:B------:R-:W-:Y:S01]  /*ea70*/  HMMA.16816.F32.BF16 R16, R72.reuse, R82, R16 ;  /* 0x000000524810723c */ /* 0x040fe20000041810 */
[----:B------:R-:W2:Y:S03]  /*ea80*/  LDSM.16.MT88.4 R80, [R202+0x5000] ;  /* 0x00500000ca50783b */ /* 0x000ea60000004200 */
[----:B-1----:R-:W-:Y:S04]  /*ea90*/  FADD.FTZ R0, R2, R0 ;  /* 0x0000000002007221 */ /* 0x002fe80000010000 */
[C---:B---3--:R-:W-:Y:S04]  /*eaa0*/  HMMA.16816.F32.BF16 R20, R72.reuse, R84, R20 ;  /* 0x000000544814723c */ /* 0x048fe80000041814 */
[----:B------:R-:W-:Y:S04]  /*eab0*/  FADD.FTZ R0, R92, R0 ;  /* 0x000000005c007221 */ /* 0x000fe80000010000 */
[C---:B------:R-:W-:Y:S01]  /*eac0*/  HMMA.16816.F32.BF16 R24, R72.reuse, R86, R24 ;  /* 0x000000564818723c */ /* 0x040fe20000041818 */
[----:B------:R-:W1:Y:S03]  /*ead0*/  LDSM.16.MT88.4 R84, [R204+0x5000] ;  /* 0x00500000cc54783b */ /* 0x000e660000004200 */
[----:B------:R-:W-:Y:S04]  /*eae0*/  FADD.FTZ R0, R70, R0 ;  /* 0x0000000046007221 */ /* 0x000fe80000010000 */
[C---:B------:R-:W-:Y:S08]  /*eaf0*/  HMMA.16816.F32.BF16 R28, R72.reuse, R76, R28 ;  /* 0x0000004c481c723c */ /* 0x040ff0000004181c */
[C---:B------:R-:W-:Y:S01]  /*eb00*/  HMMA.16816.F32.BF16 R32, R72.reuse, R78, R32 ;  /* 0x0000004e4820723c */ /* 0x040fe20000041820 */
[----:B------:R-:W3:Y:S07]  /*eb10*/  LDSM.16.MT88.4 R76, [R203+0x5000] ;  /* 0x00500000cb4c783b */ /* 0x000eee0000004200 */
[C---:B--2---:R-:W-:Y:S08]  /*eb20*/  HMMA.16816.F32.BF16 R36, R72.reuse, R80, R36 ;  /* 0x000000504824723c */ /* 0x044ff00000041824 */
[C---:B------:R-:W-:Y:S01]  /*eb30*/  HMMA.16816.F32.BF16 R40, R72.reuse, R82, R40 ;  /* 0x000000524828723c */ /* 0x040fe20000041828 */
[----:B------:R-:W2:Y:S07]  /*eb40*/  LDSM.16.MT88.4 R80, [R205+0x5000] ;  /* 0x00500000cd50783b */ /* 0x000eae0000004200 */
[C---:B-1----:R-:W-:Y:S08]  /*eb50*/  HMMA.16816.F32.BF16 R44, R72.reuse, R84, R44 ;  /* 0x00000054482c723c */ /* 0x042ff0000004182c */
[C---:B------:R-:W-:Y:S01]  /*eb60*/  HMMA.16816.F32.BF16 R48, R72.reuse, R86, R48 ;  /* 0x000000564830723c */ /* 0x040fe20000041830 */
[----:B------:R-:W1:Y:S02]  /*eb70*/  LDSM.16.MT88.4 R84, [R202+0x1800] ;  /* 0x00180000ca54783b */ /* 0x000e640000004200 */
[----:B-----5:R-:W-:Y:S05]  /*eb80*/  ISETP.GT.AND P0, PT, R232, R159, PT ;  /* 0x0000009fe800720c */ /* 0x020fea0003f04270 */
[C---:B---3--:R-:W-:Y:S07]  /*eb90*/  HMMA.16816.F32.BF16 R52, R72.reuse, R76, R52 ;  /* 0x0000004c4834723c */ /* 0x048fee0000041834 */
[----:B------:R-:W-:Y:S01]  /*eba0*/  F2FP.BF16.PACK_AB R76, R2, R69 ;  /* 0x00000045024c723e */ /* 0x000fe200000010ff */
[C---:B------:R-:W-:Y:S01]  /*ebb0*/  HMMA.16816.F32.BF16 R56, R72.reuse, R78, R56 ;  /* 0x0000004e4838723c */ /* 0x040fe20000041838 */
[----:B------:R-:W3:Y:S03]  /*ebc0*/  MUFU.EX2 R69, R235 ;  /* 0x000000eb00457308 */ /* 0x000ee60000000800 */
[----:B------:R-:W-:Y:S03]  /*ebd0*/  F2FP.BF16.PACK_AB R77, R157, R158 ;  /* 0x0000009e9d4d723e */ /* 0x000fe600000010ff */
[----:B------:R-:W-:Y:S01]  /*ebe0*/  F2FP.BF16.PACK_AB R78, R70, R92 ;  /* 0x0000005c464e723e */ /* 0x000fe200000010ff */
[C---:B--2---:R-:W-:Y:S01]  /*ebf0*/  HMMA.16816.F32.BF16 R60, R72.reuse, R80, R60 ;  /* 0x00000050483c723c */ /* 0x044fe2000004183c */
[----:B------:R-:W-:Y:S02]  /*ec00*/  LDSM.16.MT88.4 R92, [R204+0x2000] ;  /* 0x00200000cc5c783b */ /* 0x000fe40000004200 */
[----:B------:R-:W2:Y:S01]  /*ec10*/  MUFU.EX2 R2, R234 ;  /* 0x000000ea00027308 */ /* 0x000ea20000000800 */
[----:B------:R-:W-:Y:S04]  /*ec20*/  F2FP.BF16.PACK_AB R79, R155, R156 ;  /* 0x0000009c9b4f723e */ /* 0x000fe800000010ff */
[----:B------:R-:W-:Y:S01]  /*ec30*/  HMMA.16816.F32.BF16 R64, R72, R82, R64 ;  /* 0x000000524840723c */ /* 0x000fe20000041840 */
[----:B------:R-:W4:Y:S04]  /*ec40*/  LDSM.16.MT88.4 R72, [R203+0x1800] ;  /* 0x00180000cb48783b */ /* 0x000f280000004200 */
[----:B------:R-:W5:Y:S03]  /*ec50*/  MUFU.EX2 R70, R230 ;  /* 0x000000e600467308 */ /* 0x000f660000000800 */
[C---:B-1----:R-:W-:Y:S01]  /*ec60*/  HMMA.16816.F32.BF16 R4, R76.reuse, R84, R4 ;  /* 0x000000544c04723c */ /* 0x042fe20000041804 */
[----:B------:R-:W1:Y:S04]  /*ec70*/  LDSM.16.MT88.4 R80, [R205+0x1800] ;  /* 0x00180000cd50783b */ /* 0x000e680000004200 */
[----:B---3--:R-:W-:Y:S03]  /*ec80*/  FADD.FTZ R0, R69, R0 ;  /* 0x0000000045007221 */ /* 0x008fe60000010000 */
[C---:B------:R-:W-:Y:S01]  /*ec90*/  HMMA.16816.F32.BF16 R8, R76.reuse, R86, R8 ;  /* 0x000000564c08723c */ /* 0x040fe20000041808 */
[----:B------:R-:W3:Y:S03]  /*eca0*/  LDSM.16.MT88.4 R84, [R202+0x5800] ;  /* 0x00580000ca54783b */ /* 0x000ee60000004200 */
[----:B--2---:R-:W-:Y:S04]  /*ecb0*/  FADD.FTZ R0, R2, R0 ;  /* 0x0000000002007221 */ /* 0x004fe80000010000 */
[C---:B------:R-:W-:Y:S04]  /*ecc0*/  HMMA.16816.F32.BF16 R12, R76.reuse, R88, R12 ;  /* 0x000000584c0c723c */ /* 0x040fe8000004180c */
[----:B------:R-:W-:Y:S04]  /*ecd0*/  FADD.FTZ R0, R96, R0 ;  /* 0x0000000060007221 */ /* 0x000fe80000010000 */
[C---:B------:R-:W-:Y:S01]  /*ece0*/  HMMA.16816.F32.BF16 R16, R76.reuse, R90, R16 ;  /* 0x0000005a4c10723c */ /* 0x040fe20000041810 */
[----:B------:R-:W-:Y:S03]  /*ecf0*/  LDSM.16.MT88.4 R88, [R203+0x5800] ;  /* 0x00580000cb58783b */ /* 0x000fe60000004200 */
[----:B-----5:R-:W-:Y:S04]  /*ed00*/  FADD.FTZ R0, R70, R0 ;  /* 0x0000000046007221 */ /* 0x020fe80000010000 */
[C---:B----4-:R-:W-:Y:S08]  /*ed10*/  HMMA.16816.F32.BF16 R20, R76.reuse, R72, R20 ;  /* 0x000000484c14723c */ /* 0x050ff00000041814 */
        /* <DEDUP_REMOVED lines=8> */
[C---:B--2---:R-:W-:Y:S07]  /*eda0*/  HMMA.16816.F32.BF16 R44, R76.reuse, R72, R44 ;  /* 0x000000484c2c723c */ /* 0x044fee000004182c */
[----:B------:R-:W-:Y:S01]  /*edb0*/  F2FP.BF16.PACK_AB R72, R2, R69 ;  /* 0x000000450248723e */ /* 0x000fe200000010ff */
[C---:B------:R-:W-:Y:S01]  /*edc0*/  HMMA.16816.F32.BF16 R48, R76.reuse, R74, R48 ;  /* 0x0000004a4c30723c */ /* 0x040fe20000041830 */
[----:B------:R-:W-:Y:S03]  /*edd0*/  MUFU.EX2 R69, R244 ;  /* 0x000000f400457308 */ /* 0x000fe60000000800 */
[----:B------:R-:W-:Y:S03]  /*ede0*/  F2FP.BF16.PACK_AB R73, R171, R170 ;  /* 0x000000aaab49723e */ /* 0x000fe600000010ff */
[----:B------:R-:W-:Y:S01]  /*edf0*/  F2FP.BF16.PACK_AB R74, R70, R96 ;  /* 0x00000060464a723e */ /* 0x000fe200000010ff */
[C---:B------:R-:W-:Y:S03]  /*ee00*/  HMMA.16816.F32.BF16 R52, R76.reuse, R88, R52 ;  /* 0x000000584c34723c */ /* 0x040fe60000041834 */
[----:B------:R-:W2:Y:S01]  /*ee10*/  MUFU.EX2 R96, R243 ;  /* 0x000000f300607308 */ /* 0x000ea20000000800 */
[----:B------:R-:W-:Y:S04]  /*ee20*/  F2FP.BF16.PACK_AB R75, R228, R175 ;  /* 0x000000afe44b723e */ /* 0x000fe800000010ff */
[C---:B------:R-:W-:Y:S01]  /*ee30*/  HMMA.16816.F32.BF16 R56, R76.reuse, R90, R56 ;  /* 0x0000005a4c38723c */ /* 0x040fe20000041838 */
[----:B------:R-:W4:Y:S04]  /*ee40*/  LDSM.16.MT88.4 R88, [R203+0x2000] ;  /* 0x00200000cb58783b */ /* 0x000f280000004200 */
[----:B------:R-:W5:Y:S03]  /*ee50*/  MUFU.EX2 R70, R240 ;  /* 0x000000f000467308 */ /* 0x000f660000000800 */
[C---:B-1----:R-:W-:Y:S07]  /*ee60*/  HMMA.16816.F32.BF16 R60, R76.reuse, R80, R60 ;  /* 0x000000504c3c723c */ /* 0x042fee000004183c */
[----:B------:R-:W1:Y:S01]  /*ee70*/  MUFU.EX2 R2, R245 ;  /* 0x000000f500027308 */ /* 0x000e620000000800 */
[----:B------:R-:W-:Y:S01]  /*ee80*/  HMMA.16816.F32.BF16 R64, R76, R82, R64 ;  /* 0x000000524c40723c */ /* 0x000fe20000041840 */
[----:B------:R-:W4:Y:S03]  /*ee90*/  LDSM.16.MT88.4 R76, [R205+0x2000] ;  /* 0x00200000cd4c783b */ /* 0x000f260000004200 */
[----:B--2---:R-:W-:Y:S04]  /*eea0*/  FADD.FTZ R0, R96, R0 ;  /* 0x0000000060007221 */ /* 0x004fe80000010000 */
[C---:B---3--:R-:W-:Y:S01]  /*eeb0*/  HMMA.16816.F32.BF16 R4, R72.reuse, R84, R4 ;  /* 0x000000544804723c */ /* 0x048fe20000041804 */
[----:B------:R-:W2:Y:S04]  /*eec0*/  LDSM.16.MT88.4 R80, [R202+0x6000] ;  /* 0x00600000ca50783b */ /* 0x000ea80000004200 */
[----:B-----5:R-:W-:Y:S03]  /*eed0*/  FADD.FTZ R0, R70, R0 ;  /* 0x0000000046007221 */ /* 0x020fe60000010000 */
[C---:B------:R-:W-:Y:S01]  /*eee0*/  HMMA.16816.F32.BF16 R8, R72.reuse, R86, R8 ;  /* 0x000000564808723c */ /* 0x040fe20000041808 */
[----:B------:R-:W3:Y:S03]  /*eef0*/  LDSM.16.MT88.4 R84, [R204+0x6000] ;  /* 0x00600000cc54783b */ /* 0x000ee60000004200 */
[----:B------:R-:W-:Y:S04]  /*ef00*/  FADD.FTZ R0, R69, R0 ;  /* 0x0000000045007221 */ /* 0x000fe80000010000 */
[C---:B------:R-:W-:Y:S04]  /*ef10*/  HMMA.16816.F32.BF16 R12, R72.reuse, R92, R12 ;  /* 0x0000005c480c723c */ /* 0x040fe8000004180c */
[----:B-1----:R-:W-:Y:S04]  /*ef20*/  FADD.FTZ R0, R2, R0 ;  /* 0x0000000002007221 */ /* 0x002fe80000010000 */
[C---:B------:R-:W-:Y:S01]  /*ef30*/  HMMA.16816.F32.BF16 R16, R72.reuse, R94, R16 ;  /* 0x0000005e4810723c */ /* 0x040fe20000041810 */
[----:B------:R-:W1:Y:S07]  /*ef40*/  LDSM.16.MT88.4 R92, [R203+0x6000] ;  /* 0x00600000cb5c783b */ /* 0x000e6e0000004200 */
        /* <DEDUP_REMOVED lines=10> */
[C---:B--2---:R-:W-:Y:S04]  /*eff0*/  HMMA.16816.F32.BF16 R36, R72.reuse, R80, R36 ;  /* 0x000000504824723c */ /* 0x044fe80000041824 */
[----:B------:R-:W-:Y:S01]  /*f000*/  F2FP.BF16.PACK_AB R79, R237, R236 ;  /* 0x000000eced4f723e */ /* 0x000fe200000010ff */
[----:B------:R-:W2:Y:S03]  /*f010*/  MUFU.EX2 R69, R249 ;  /* 0x000000f900457308 */ /* 0x000ea60000000800 */
[C---:B------:R-:W-:Y:S01]  /*f020*/  HMMA.16816.F32.BF16 R40, R72.reuse, R82, R40 ;  /* 0x000000524828723c */ /* 0x040fe20000041828 */
[----:B------:R-:W4:Y:S06]  /*f030*/  LDSM.16.MT88.4 R80, [R202+0x2800] ;  /* 0x00280000ca50783b */ /* 0x000f2c0000004200 */
[----:B------:R-:W4:Y:S01]  /*f040*/  MUFU.EX2 R2, R116 ;  /* 0x0000007400027308 */ /* 0x000f220000000800 */
[C---:B---3--:R-:W-:Y:S04]  /*f050*/  HMMA.16816.F32.BF16 R44, R72.reuse, R84, R44 ;  /* 0x00000054482c723c */ /* 0x048fe8000004182c */
[----:B-----5:R-:W-:Y:S04]  /*f060*/  FADD.FTZ R0, R70, R0 ;  /* 0x0000000046007221 */ /* 0x020fe80000010000 */
[C---:B------:R-:W-:Y:S01]  /*f070*/  HMMA.16816.F32.BF16 R48, R72.reuse, R86, R48 ;  /* 0x000000564830723c */ /* 0x040fe20000041830 */
[----:B------:R-:W3:Y:S03]  /*f080*/  LDSM.16.MT88.4 R84, [R204+0x2800] ;  /* 0x00280000cc54783b */ /* 0x000ee60000004200 */
[C---:B--2---:R-:W-:Y:S04]  /*f090*/  FADD.FTZ R0, R69.reuse, R0 ;  /* 0x0000000045007221 */ /* 0x044fe80000010000 */
[C---:B-1----:R-:W-:Y:S04]  /*f0a0*/  HMMA.16816.F32.BF16 R52, R72.reuse, R92, R52 ;  /* 0x0000005c4834723c */ /* 0x042fe80000041834 */
[----:B------:R-:W-:Y:S04]  /*f0b0*/  FADD.FTZ R0, R104, R0 ;  /* 0x0000000068007221 */ /* 0x000fe80000010000 */
[C---:B------:R-:W-:Y:S01]  /*f0c0*/  HMMA.16816.F32.BF16 R56, R72.reuse, R94, R56 ;  /* 0x0000005e4838723c */ /* 0x040fe20000041838 */
[----:B------:R-:W1:Y:S03]  /*f0d0*/  LDSM.16.MT88.4 R92, [R203+0x2800] ;  /* 0x00280000cb5c783b */ /* 0x000e660000004200 */
[C---:B----4-:R-:W-:Y:S04]  /*f0e0*/  FADD.FTZ R0, R2.reuse, R0 ;  /* 0x0000000002007221 */ /* 0x050fe80000010000 */
[C---:B------:R-:W-:Y:S08]  /*f0f0*/  HMMA.16816.F32.BF16 R60, R72.reuse, R88, R60 ;  /* 0x00000058483c723c */ /* 0x040ff0000004183c */
        /* <DEDUP_REMOVED lines=15> */
[----:B------:R-:W1:Y:S03]  /*f1f0*/  MUFU.EX2 R70, R132 ;  /* 0x0000008400467308 */ /* 0x000e660000000800 */
        /* <DEDUP_REMOVED lines=8> */
[C---:B------:R-:W-:Y:S04]  /*f280*/  HMMA.16816.F32.BF16 R44, R76.reuse, R96, R44 ;  /* 0x000000604c2c723c */ /* 0x040fe8000004182c */
[----:B-1----:R-:W-:Y:S04]  /*f290*/  F2FP.BF16.PACK_AB R147, R70, R148 ;  /* 0x000000944693723e */ /* 0x002fe800000010ff */
[C---:B------:R-:W-:Y:S01]  /*f2a0*/  HMMA.16816.F32.BF16 R48, R76.reuse, R98, R48 ;  /* 0x000000624c30723c */ /* 0x040fe20000041830 */
[----:B------:R-:W-:Y:S03]  /*f2b0*/  LDSM.16.MT88.4 R96, [R205+0x3000] ;  /* 0x00300000cd60783b */ /* 0x000fe60000004200 */
[----:B--2---:R-:W-:Y:S04]  /*f2c0*/  FADD.FTZ R0, R2, R0 ;  /* 0x0000000002007221 */ /* 0x004fe80000010000 */
[C---:B-----5:R-:W-:Y:S01]  /*f2d0*/  HMMA.16816.F32.BF16 R52, R76.reuse, R80, R52 ;  /* 0x000000504c34723c */ /* 0x060fe20000041834 */
[----:B------:R-:W-:Y:S03]  /*f2e0*/  LDSM.16.MT88.4 R120, [R204+0x3800] ;  /* 0x00380000cc78783b */ /* 0x000fe60000004200 */
[C---:B------:R-:W-:Y:S01]  /*f2f0*/  FADD.FTZ R0, R144.reuse, R0 ;  /* 0x0000000090007221 */ /* 0x040fe20000010000 */
[----:B------:R-:W-:Y:S01]  /*f300*/  F2FP.BF16.PACK_AB R144, R144, R2 ;  /* 0x000000029090723e */ /* 0x000fe200000010ff */
[----:B------:R-:W-:Y:S02]  /*f310*/  FADD.FTZ R2, R106, R105 ;  /* 0x000000696a027221 */ /* 0x000fe40000010000 */
[C---:B------:R-:W-:Y:S01]  /*f320*/  HMMA.16816.F32.BF16 R56, R76.reuse, R82, R56 ;  /* 0x000000524c38723c */ /* 0x040fe20000041838 */
[----:B------:R-:W1:Y:S03]  /*f330*/  LDSM.16.MT88.4 R80, [R203+0x3000] ;  /* 0x00300000cb50783b */ /* 0x000e660000004200 */
[----:B---3--:R-:W-:Y:S04]  /*f340*/  FADD.FTZ R0, R69, R0 ;  /* 0x0000000045007221 */ /* 0x008fe80000010000 */
        /* <DEDUP_REMOVED lines=67> */
[----:B------:R-:W-:Y:S01]  /*f780*/  FADD.FTZ R2, R148, R0 ;  /* 0x0000000094027221 */ /* 0x000fe20000010000 */
[----:B------:R-:W-:Y:S03]  /*f790*/  IADD3 R0, R232, -0x1, RZ ;  /* 0xffffffffe8007810 */ /* 0x000fe60007ffe0ff */
[C---:B------:R-:W-:Y:S04]  /*f7a0*/  HMMA.16816.F32.BF16 R92, R144.reuse, R88, R44 ;  /* 0x00000058905c723c */ /* 0x040fe8000004182c */
[----:B------:R-:W-:Y:S01]  /*f7b0*/  FADD.FTZ R2, R70, R2 ;  /* 0x0000000246027221 */ /* 0x000fe20000010000 */
[----:B------:R-:W-:Y:S02]  /*f7c0*/  MOV R232, R0 ;  /* 0x0000000000e87202 */ /* 0x000fe40000000f00 */
[----:B------:R-:W-:Y:S01]  /*f7d0*/  MOV R70, R3 ;  /* 0x0000000300467202 */ /* 0x000fe20000000f00 */
[C---:B------:R-:W-:Y:S01]  /*f7e0*/  HMMA.16816.F32.BF16 R88, R144.reuse, R90, R48 ;  /* 0x0000005a9058723c */ /* 0x040fe20000041830 */
[----:B------:R3:W-:Y:S07]  /*f7f0*/  STL [R1], R2 ;  /* 0x0000000201007387 */ /* 0x0007ee0000100800 */
[C---:B-1----:R-:W-:Y:S08]  /*f800*/  HMMA.16816.F32.BF16 R84, R144.reuse, R80, R52 ;  /* 0x000000509054723c */ /* 0x042ff00000041834 */
[C---:B------:R-:W-:Y:S08]  /*f810*/  HMMA.16816.F32.BF16 R80, R144.reuse, R82, R56 ;  /* 0x000000529050723c */ /* 0x040ff00000041838 */
[C---:B--2---:R-:W-:Y:S08]  /*f820*/  HMMA.16816.F32.BF16 R76, R144.reuse, R72, R60 ;  /* 0x00000048904c723c */ /* 0x044ff0000004183c */
[----:B------:R-:W-:Y:S01]  /*f830*/  HMMA.16816.F32.BF16 R72, R144, R74, R64 ;  /* 0x0000004a9048723c */ /* 0x000fe20000041840 */
[----:B------:R-:W-:Y:S07]  /*f840*/  @!UPT UIADD3 URZ, URZ, URZ, URZ ;  /* 0x0000003f3f3ff290 */ /* 0x000fee000fffe03f */
[----:B---3--:R-:W-:-:S11]  /*f850*/  @P0 BRA `(.L_x_100) ;  /* 0xffffbd4000000947 */ /* 0x008fd6000383ffff */
.L_x_93:
[----:B------:R-:W-:Y:S05]  /*f860*/  BRA.DIV ~URZ, `(.L_x_101) ;  /* 0x000047927f007947 */ /* 0x000fea000b800000 */
[----:B------:R1:W2:Y:S02]  /*f870*/  SHFL.BFLY PT, R5, R246, 0x2, 0x1f ;  /* 0x0c401f00f6057f89 */ /* 0x0002a400000e0000 */
.L_x_129:
[----:B--2---:R-:W-:Y:S01]  /*f880*/  FADD.FTZ R5, R5, R246 ;  /* 0x000000f605057221 */ /* 0x004fe20000010000 */
[----:B------:R-:W-:Y:S05]  /*f890*/  BRA.DIV ~URZ, `(.L_x_102) ;  /* 0x000047c27f007947 */ /* 0x000fea000b800000 */
[----:B------:R-:W2:Y:S04]  /*f8a0*/  LDL.LU R2, [R1] ;  /* 0x0000000001027983 */ /* 0x000ea80000300800 */
[----:B------:R-:W3:Y:S02]  /*f8b0*/  SHFL.BFLY PT, R0, R5, 0x1, 0x1f ;  /* 0x0c201f0005007f89 */ /* 0x000ee400000e0000 */
[----:B---3--:R-:W-:-:S02]  /*f8c0*/  FADD.FTZ R5, R5, R0 ;  /* 0x0000000005057221 */ /* 0x008fc40000010000 */
[----:B--2---:R-:W2:Y:S02]  /*f8d0*/  SHFL.BFLY PT, R4, R2, 0x2, 0x1f ;  /* 0x0c401f0002047f89 */ /* 0x004ea400000e0000 */
[----:B--2---:R-:W-:-:S05]  /*f8e0*/  FADD.FTZ R4, R4, R2 ;  /* 0x0000000204047221 */ /* 0x004fca0000010000 */
[----:B------:R2:W3:Y:S02]  /*f8f0*/  SHFL.BFLY PT, R3, R4, 0x1, 0x1f ;  /* 0x0c201f0004037f89 */ /* 0x0004e400000e0000 */
.L_x_130:
[----:B------:R-:W-:Y:S01]  /*f900*/  FSETP.NE.FTZ.AND P1, PT, R5, RZ, PT ;  /* 0x000000ff0500720b */ /* 0x000fe20003f35000 */
[----:B---3--:R-:W-:Y:S01]  /*f910*/  FADD.FTZ R3, R3, R4 ;  /* 0x0000000403037221 */ /* 0x008fe20000010000 */
[----:B------:R-:W-:Y:S02]  /*f920*/  MOV R2, RZ ;  /* 0x000000ff00027202 */ /* 0x000fe40000000f00 */
[----:B------:R-:W-:Y:S02]  /*f930*/  MOV R0, RZ ;  /* 0x000000ff00007202 */ /* 0x000fe40000000f00 */
[----:B------:R-:W-:Y:S02]  /*f940*/  FSETP.NE.FTZ.AND P0, PT, R3, RZ, PT ;  /* 0x000000ff0300720b */ /* 0x000fe40003f15000 */
[----:B------:R-:W-:Y:S02]  /*f950*/  MOV R17, 0xff800000 ;  /* 0xff80000000117802 */ /* 0x000fe40000000f00 */
[----:B------:R-:W-:-:S03]  /*f960*/  MOV R16, 0xff800000 ;  /* 0xff80000000107802 */ /* 0x000fc60000000f00 */
[----:B------:R-:W3:Y:S01]  /*f970*/  @P1 MUFU.RCP R2, R5 ;  /* 0x0000000500021308 */ /* 0x000ee20000001000 */
[----:B--2---:R-:W-:-:S05]  /*f980*/  @P1 MOV R4, 0x3f317218 ;  /* 0x3f31721800041802 */ /* 0x004fca0000000f00 */
[----:B------:R-:W-:Y:S02]  /*f990*/  @P1 FMUL.FTZ R4, R4, c[0x0][0x2d0] ;  /* 0x0000b40004041a20 */ /* 0x000fe40000410000 */
[----:B------:R-:W2:Y:S01]  /*f9a0*/  @P1 MUFU.LG2 R6, R5 ;  /* 0x0000000500061308 */ /* 0x000ea20000000c00 */
[----:B---3--:R-:W-:-:S07]  /*f9b0*/  FMUL.FTZ R132, R2, R132 ;  /* 0x0000008402847220 */ /* 0x008fce0000410000 */
[----:B------:R-:W3:Y:S01]  /*f9c0*/  @P0 MUFU.RCP R0, R3 ;  /* 0x0000000300000308 */ /* 0x000ee20000001000 */
        /* <DEDUP_REMOVED lines=31> */
[----:B------:R4:W5:Y:S01]  /*fbc0*/  @P0 MUFU.LG2 R2, R3 ;  /* 0x0000000300020308 */ /* 0x0009620000000c00 */
[----:B--2---:R-:W-:Y:S02]  /*fbd0*/  @P1 FMUL.FTZ R6, R6, 0.69314718246459960938 ;  /* 0x3f31721806061820 */ /* 0x004fe40000410000 */
[----:B---3--:R-:W-:Y:S02]  /*fbe0*/  FMUL.FTZ R134, R0, R134 ;  /* 0x0000008600867220 */ /* 0x008fe40000410000 */
[----:B------:R-:W-:Y:S01]  /*fbf0*/  @P1 FFMA.FTZ R17, R4, R68, R6 ;  /* 0x0000004404111223 */ /* 0x000fe20000010006 */
[----:B------:R-:W-:Y:S01]  /*fc00*/  MOV R4, 0x1 ;  /* 0x0000000100047802 */ /* 0x000fe20000000f00 */
[C---:B------:R-:W-:Y:S02]  /*fc10*/  FMUL.FTZ R135, R0.reuse, R135 ;  /* 0x0000008700877220 */ /* 0x040fe40000410000 */
[----:B------:R-:W-:-:S02]  /*fc20*/  FMUL.FTZ R130, R0, R130 ;  /* 0x0000008200827220 */ /* 0x000fc40000410000 */
[C---:B------:R-:W-:Y:S02]  /*fc30*/  FMUL.FTZ R131, R0.reuse, R131 ;  /* 0x0000008300837220 */ /* 0x040fe40000410000 */
[C---:B------:R-:W-:Y:S02]  /*fc40*/  FMUL.FTZ R126, R0.reuse, R126 ;  /* 0x0000007e007e7220 */ /* 0x040fe40000410000 */
[----:B------:R-:W-:Y:S01]  /*fc50*/  FMUL.FTZ R127, R0, R127 ;  /* 0x0000007f007f7220 */ /* 0x000fe20000410000 */
[----:B----4-:R-:W-:Y:S01]  /*fc60*/  @P0 MOV R3, 0x3f317218 ;  /* 0x3f31721800030802 */ /* 0x010fe20000000f00 */
[----:B-----5:R-:W-:Y:S02]  /*fc70*/  @P0 FMUL.FTZ R2, R2, 0.69314718246459960938 ;  /* 0x3f31721802020820 */ /* 0x020fe40000410000 */
[----:B------:R-:W-:Y:S02]  /*fc80*/  FMUL.FTZ R122, R0, R122 ;  /* 0x0000007a007a7220 */ /* 0x000fe40000410000 */
[----:B------:R-:W-:-:S02]  /*fc90*/  @P0 FMUL.FTZ R3, R3, c[0x0][0x2d0] ;  /* 0x0000b40003030a20 */ /* 0x000fc40000410000 */
        /* <DEDUP_REMOVED lines=24> */
[----:B------:R-:W-:Y:S01]  /*fe20*/  FMUL.FTZ R75, R0, R75 ;  /* 0x0000004b004b7220 */ /* 0x000fe20000410000 */
[----:B------:R-:W-:Y:S01]  /*fe30*/  PRMT R0, R4, 0x7610, R0 ;  /* 0x0000761004007816 */ /* 0x000fe20000000000 */
[----:B------:R-:W-:Y:S02]  /*fe40*/  @P0 FFMA.FTZ R16, R3, R12, R2 ;  /* 0x0000000c03100223 */ /* 0x000fe40000010002 */
.L_x_74:
[----:B--2---:R2:W5:Y:S01]  /*fe50*/  LDL R7, [R1+0x50] ;  /* 0x0000500001077983 */ /* 0x0045620000100800 */
[----:B------:R-:W-:Y:S03]  /*fe60*/  BSSY B0, `(.L_x_103) ;  /* 0x0000012000007945 */ /* 0x000fe60003800000 */
[----:B------:R-:W3:Y:S02]  /*fe70*/  S2R R6, SR_TID.X ;  /* 0x0000000000067919 */ /* 0x000ee40000002100 */
[----:B---3--:R-:W-:-:S13]  /*fe80*/  LOP3.LUT P6, RZ, R6, 0xff, RZ, 0xc0, !PT ;  /* 0x000000ff06ff7812 */ /* 0x008fda00078cc0ff */
[----:B------:R-:W-:Y:S05]  /*fe90*/  @P6 BRA `(.L_x_104) ;  /* 0x000000e000006947 */ /* 0x000fea0003800000 */
[----:B--2---:R-:W2:Y:S01]  /*fea0*/  S2R R4, SR_LANEID ;  /* 0x0000000000047919 */ /* 0x004ea20000000000 */
[----:B------:R-:W-:Y:S01]  /*feb0*/  VOTEU.ANY UR4, UPT, PT ;  /* 0x0000000000047886 */ /* 0x000fe200038e0100 */
[----:B------:R-:W-:Y:S01]  /*fec0*/  IMAD.MOV.U32 R5, RZ, RZ, c[0x0][0x584] ;  /* 0x00016100ff057624 */ /* 0x000fe200078e00ff */
[----:B------:R-:W2:Y:S08]  /*fed0*/  FLO.U32 R3, UR4 ;  /* 0x0000000400037d00 */ /* 0x000eb000080e0000 */
[----:B------:R-:W3:Y:S01]  /*fee0*/  POPC R2, UR4 ;  /* 0x0000000400027d09 */ /* 0x000ee20008000000 */
[----:B--2---:R-:W-:Y:S01]  /*fef0*/  ISETP.EQ.U32.AND P0, PT, R3, R4, PT ;  /* 0x000000040300720c */ /* 0x004fe20003f02070 */
[----:B------:R-:W-:-:S12]  /*ff00*/  IMAD.MOV.U32 R4, RZ, RZ, c[0x0][0x580] ;  /* 0x00016000ff047624 */ /* 0x000fd800078e00ff */
[----:B---3--:R2:W3:Y:S04]  /*ff10*/  @P0 ATOMG.E.ADD.STRONG.GPU PT, R2, [R4.64], R2 ;  /* 0x00000002040209a8 */ /* 0x0084e800081ee1c6 */
[----:B--2---:R-:W2:Y:S04]  /*ff20*/  S2R R4, SR_LTMASK ;  /* 0x0000000000047919 */ /* 0x004ea80000003900 */
[----:B---3--:R2:W3:Y:S02]  /*ff30*/  SHFL.IDX PT, R3, R2, R3, 0x1f ;  /* 0x00001f0302037589 */ /* 0x0084e400000e0000 */
[----:B--2---:R-:W-:-:S06]  /*ff40*/  LOP3.LUT R2, R4, UR4, RZ, 0xc0, !PT ;  /* 0x0000000404027c12 */ /* 0x004fcc000f8ec0ff */
[----:B------:R-:W3:Y:S02]  /*ff50*/  POPC R2, R2 ;  /* 0x0000000200027309 */ /* 0x000ee40000000000 */
[----:B---3-5:R-:W-:-:S05]  /*ff60*/  IADD3 R7, R3, c[0x0][0xc], R2 ;  /* 0x0000030003077a10 */ /* 0x028fca0007ffe002 */
[----:B------:R2:W-:Y:S02]  /*ff70*/  STL [R1+0x50], R7 ;  /* 0x0000500701007387 */ /* 0x0005e40000100800 */
.L_x_104:
[----:B--2---:R-:W-:Y:S05]  /*ff80*/  BSYNC B0 ;  /* 0x0000000000007941 */ /* 0x004fea0003800000 */
.L_x_103:
[----:B------:R-:W-:Y:S01]  /*ff90*/  PRMT R0, R0, 0x9910, RZ ;  /* 0x0000991000007816 */ /* 0x000fe200000000ff */
[----:B------:R-:W-:Y:S01]  /*ffa0*/  BSSY B1, `(.L_x_105) ;  /* 0x000013b000017945 */ /* 0x000fe20003800000 */
[----:B-----5:R-:W-:Y:S02]  /*ffb0*/  IMAD.MOV.U32 R18, RZ, RZ, R7 ;  /* 0x000000ffff127224 */ /* 0x020fe400078e0007 */
[----:B------:R-:W-:-:S13]  /*ffc0*/  ISETP.NE.AND P0, PT, R0, RZ, PT ;  /* 0x000000ff0000720c */ /* 0x000fda0003f05270 */
[----:B------:R-:W-:Y:S05]  /*ffd0*/  @!P0 BRA `(.L_x_106) ;  /* 0x000010b000008947 */ /* 0x000fea0003800000 */
[----:B------:R-:W-:Y:S01]  /*ffe0*/  WARPSYNC 0xffffffff ;  /* 0xffffffff00007948 */ /* 0x000fe20003800000 */
[----:B------:R-:W-:Y:S06]  /*fff0*/  BAR.SYNC.DEFER_BLOCKING 0x1, 0x100 ;  /* 0x0044000000007b1d */ /* 0x000fec0000010000 */
[----:B------:R-:W-:Y:S05]  /*10000*/  BRA.CONV ~URZ, `(.L_x_107) ;  /* 0x000000837f007947 */ /* 0x000fea000b800000 */
[----:B------:R-:W-:Y:S01]  /*10010*/  SHF.R.S32.HI R2, RZ, 0x1f, R6 ;  /* 0x0000001fff027819 */ /* 0x000fe20000011406 */
[----:B------:R-:W-:Y:S02]  /*10020*/  IMAD.MOV.U32 R52, RZ, RZ, RZ ;  /* 0x000000ffff347224 */ /* 0x000fe400078e00ff */
[----:B------:R-:W-:Y:S01]  /*10030*/  IMAD.MOV.U32 R3, RZ, RZ, 0x1f ;  /* 0x0000001fff037424 */ /* 0x000fe200078e00ff */
[----:B------:R-:W-:-:S04]  /*10040*/  LEA.HI R2, R2, R6, RZ, 0x7 ;  /* 0x0000000602027211 */ /* 0x000fc800078f38ff */
[----:B------:R-:W-:-:S05]  /*10050*/  SHF.R.S32.HI R2, RZ, 0x7, R2 ;  /* 0x00000007ff027819 */ /* 0x000fca0000011402 */
[----:B------:R-:W-:Y:S01]  /*10060*/  IMAD.MOV.U32 R36, RZ, RZ, R2 ;  /* 0x000000ffff247224 */ /* 0x000fe200078e0002 */
[----:B------:R-:W-:Y:S02]  /*10070*/  MOV R2, 0x10090 ;  /* 0x0001009000027802 */ /* 0x000fe40000000f00 */
[----:B-1----:R-:W-:Y:S05]  /*10080*/  CALL.REL.NOINC `($__internal_1_$__cuda_sm70_shflsync_idx_p) ;  /* 0x000041a000007944 */ /* 0x002fea0003c00000 */
.L_x_107:
[----:B------:R-:W2:Y:S04]  /*10090*/  LDL R8, [R1+0xcc] ;  /* 0x0000cc0001087983 */ /* 0x000ea80000100800 */
[----:B------:R-:W3:Y:S04]  /*100a0*/  LDL.LU R6, [R1+0x44] ;  /* 0x0000440001067983 */ /* 0x000ee80000300800 */
[----:B-1----:R-:W4:Y:S04]  /*100b0*/  LDL.LU R11, [R1+0x40] ;  /* 0x00004000010b7983 */ /* 0x002f280000300800 */
[----:B------:R-:W2:Y:S04]  /*100c0*/  LDL.LU R19, [R1+0x48] ;  /* 0x0000480001137983 */ /* 0x000ea80000300800 */
[----:B------:R-:W2:Y:S01]  /*100d0*/  LDL.LU R21, [R1+0x4c] ;  /* 0x00004c0001157983 */ /* 0x000ea20000300800 */
[----:B------:R-:W-:-:S03]  /*100e0*/  MOV R3, 0x1 ;  /* 0x0000000100037802 */ /* 0x000fc60000000f00 */
[----:B------:R-:W2:Y:S01]  /*100f0*/  LDL R20, [R1+0xd4] ;  /* 0x0000d40001147983 */ /* 0x000ea20000100800 */
[----:B------:R-:W-:-:S03]  /*10100*/  ISETP.NE.AND P1, PT, R3, c[0x0][0x4e8], PT ;  /* 0x00013a0003007a0c */ /* 0x000fc60003f25270 */
[----:B------:R-:W1:Y:S04]  /*10110*/  S2R R22, SR_TID.X ;  /* 0x0000000000167919 */ /* 0x000e680000002100 */
[----:B------:R1:W5:Y:S04]  /*10120*/  LDL R45, [R1+0x3c] ;  /* 0x00003c00012d7983 */ /* 0x0003680000100800 */
        /* <DEDUP_REMOVED lines=21> */
[----:B------:R1:W5:Y:S01]  /*10280*/  LDL R23, [R1+0x64] ;  /* 0x0000640001177983 */ /* 0x0003620000100800 */
[----:B---3--:R-:W-:Y:S01]  /*10290*/  SHF.R.S32.HI R0, RZ, 0x1f, R6 ;  /* 0x0000001fff007819 */ /* 0x008fe20000011406 */
[----:B------:R-:W-:Y:S01]  /*102a0*/  IMAD.WIDE.U32 R4, R6, c[0x0][0x4d0], RZ ;  /* 0x0001340006047a25 */ /* 0x000fe200078e00ff */
[----:B----4-:R-:W-:-:S03]  /*102b0*/  SHF.R.S32.HI R7, RZ, 0x1f, R11 ;  /* 0x0000001fff077819 */ /* 0x010fc6000001140b */
[C---:B------:R-:W-:Y:S02]  /*102c0*/  IMAD R2, R0.reuse, c[0x0][0x4d0], RZ ;  /* 0x0001340000027a24 */ /* 0x040fe400078e02ff */
[----:B------:R-:W-:Y:S02]  /*102d0*/  IMAD R3, R0, c[0x0][0x438], RZ ;  /* 0x00010e0000037a24 */ /* 0x000fe400078e02ff */
[----:B------:R-:W-:Y:S02]  /*102e0*/  IMAD R2, R6, c[0x0][0x4d4], R2 ;  /* 0x0001350006027a24 */ /* 0x000fe400078e0202 */
[----:B------:R-:W-:Y:S02]  /*102f0*/  IMAD R9, R7, c[0x0][0x4d8], RZ ;  /* 0x0001360007097a24 */ /* 0x000fe400078e02ff */
[----:B--2---:R-:W-:Y:S01]  /*10300*/  IMAD.IADD R0, R8, 0x1, R21 ;  /* 0x0000000108007824 */ /* 0x004fe200078e0215 */
[----:B------:R-:W-:Y:S01]  /*10310*/  IADD3 R5, R5, R2, RZ ;  /* 0x0000000205057210 */ /* 0x000fe20007ffe0ff */
[----:B------:R-:W-:-:S02]  /*10320*/  IMAD R8, R6, c[0x0][0x43c], R3 ;  /* 0x00010f0006087a24 */ /* 0x000fc400078e0203 */
[----:B------:R-:W-:Y:S01]  /*10330*/  IMAD.WIDE.U32 R2, R6, c[0x0][0x438], RZ ;  /* 0x00010e0006027a25 */ /* 0x000fe200078e00ff */
[----:B------:R-:W-:-:S03]  /*10340*/  MOV R6, R0 ;  /* 0x0000000000067202 */ /* 0x000fc60000000f00 */
[----:B------:R-:W-:Y:S01]  /*10350*/  @P1 IMAD.HI.U32 R10, R0, c[0x0][0x4ec], RZ ;  /* 0x00013b00000a1a27 */ /* 0x000fe200078e00ff */
[----:B------:R-:W-:-:S03]  /*10360*/  IADD3 R3, R3, R8, RZ ;  /* 0x0000000803037210 */ /* 0x000fc60007ffe0ff */
[----:B------:R-:W-:Y:S01]  /*10370*/  IMAD R8, R7, c[0x0][0x440], RZ ;  /* 0x0001100007087a24 */ /* 0x000fe200078e02ff */
[----:B------:R-:W-:Y:S01]  /*10380*/  @P1 SHF.R.U32.HI R6, RZ, c[0x0][0x4f0], R10 ;  /* 0x00013c00ff061a19 */ /* 0x000fe2000001160a */
[C---:B------:R-:W-:Y:S01]  /*10390*/  IMAD R9, R11.reuse, c[0x0][0x4dc], R9 ;  /* 0x000137000b097a24 */ /* 0x040fe200078e0209 */
[----:B------:R-:W-:Y:S01]  /*103a0*/  SHF.R.S32.HI R7, RZ, 0x1f, R19 ;  /* 0x0000001fff077819 */ /* 0x000fe20000011413 */
[----:B------:R-:W-:-:S04]  /*103b0*/  IMAD.WIDE.U32 R4, R11, c[0x0][0x4d8], R4 ;  /* 0x000136000b047a25 */ /* 0x000fc800078e0004 */
[----:B------:R-:W-:Y:S01]  /*103c0*/  IMAD R15, R11, c[0x0][0x444], R8 ;  /* 0x000111000b0f7a24 */ /* 0x000fe200078e0208 */
[----:B------:R-:W-:Y:S01]  /*103d0*/  IADD3 R8, -R6, RZ, RZ ;  /* 0x000000ff06087210 */ /* 0x000fe20007ffe1ff */
[----:B------:R-:W-:Y:S02]  /*103e0*/  IMAD.IADD R5, R5, 0x1, R9 ;  /* 0x0000000105057824 */ /* 0x000fe400078e0209 */
[----:B------:R-:W-:-:S04]  /*103f0*/  IMAD.WIDE.U32 R10, R11, c[0x0][0x440], R2 ;  /* 0x000110000b0a7a25 */ /* 0x000fc800078e0002 */
[----:B------:R-:W-:Y:S02]  /*10400*/  IMAD R3, R8, c[0x0][0x4e8], R0 ;  /* 0x00013a0008037a24 */ /* 0x000fe400078e0200 */
[----:B------:R-:W-:Y:S02]  /*10410*/  IMAD R12, R7, c[0x0][0x4e0], RZ ;  /* 0x00013800070c7a24 */ /* 0x000fe400078e02ff */
[----:B------:R-:W-:Y:S01]  /*10420*/  IMAD.WIDE.U32 R8, R19, c[0x0][0x4e0], R4 ;  /* 0x0001380013087a25 */ /* 0x000fe200078e0004 */
[----:B------:R-:W-:-:S03]  /*10430*/  SHF.R.S32.HI R13, RZ, 0x1f, R6 ;  /* 0x0000001fff0d7819 */ /* 0x000fc60000011406 */
[----:B------:R-:W-:Y:S01]  /*10440*/  @P1 IMAD.HI.U32 R4, R0, c[0x0][0x4ec], RZ ;  /* 0x00013b0000041a27 */ /* 0x000fe200078e00ff */
[----:B------:R-:W-:Y:S02]  /*10450*/  MOV R2, R0 ;  /* 0x0000000000027202 */ /* 0x000fe40000000f00 */
[----:B------:R-:W-:Y:S01]  /*10460*/  SHF.R.S32.HI R14, RZ, 0x1f, R3 ;  /* 0x0000001fff0e7819 */ /* 0x000fe20000011403 */
[----:B------:R-:W-:Y:S01]  /*10470*/  IMAD R12, R19, c[0x0][0x4e4], R12 ;  /* 0x00013900130c7a24 */ /* 0x000fe200078e020c */
[----:B------:R-:W-:Y:S02]  /*10480*/  IADD3 R6, P0, R6, R8, RZ ;  /* 0x0000000806067210 */ /* 0x000fe40007f1e0ff */
[----:B------:R-:W-:Y:S01]  /*10490*/  @P1 SHF.R.U32.HI R2, RZ, c[0x0][0x4f0], R4 ;  /* 0x00013c00ff021a19 */ /* 0x000fe20000011604 */
[----:B------:R-:W-:Y:S01]  /*104a0*/  IMAD.IADD R5, R11, 0x1, R15 ;  /* 0x000000010b057824 */ /* 0x000fe200078e020f */
[----:B------:R-:W-:Y:S01]  /*104b0*/  MOV R4, R10 ;  /* 0x0000000a00047202 */ /* 0x000fe20000000f00 */
[----:B------:R-:W-:Y:S01]  /*104c0*/  IMAD R8, R7, c[0x0][0x448], RZ ;  /* 0x0001120007087a24 */ /* 0x000fe200078e02ff */
[----:B------:R-:W-:Y:S01]  /*104d0*/  IADD3.X R7, R13, R9, R12, P0, !PT ;  /* 0x000000090d077210 */ /* 0x000fe200007fe40c */
[----:B------:R-:W-:Y:S01]  /*104e0*/  IMAD R9, R14, c[0x0][0x4c8], RZ ;  /* 0x000132000e097a24 */ /* 0x000fe200078e02ff */
[----:B------:R2:W5:Y:S01]  /*104f0*/  LDL R15, [R1+0x94] ;  /* 0x00009400010f7983 */ /* 0x0005620000100800 */
[----:B------:R-:W-:-:S02]  /*10500*/  IMAD R10, R19, c[0x0][0x44c], R8 ;  /* 0x00011300130a7a24 */ /* 0x000fc400078e0208 */
[----:B------:R-:W-:Y:S01]  /*10510*/  IMAD.WIDE.U32 R4, R19, c[0x0][0x448], R4 ;  /* 0x0001120013047a25 */ /* 0x000fe200078e0004 */
[----:B-1----:R-:W-:Y:S01]  /*10520*/  SHF.R.S32.HI R19, RZ, 0x1f, R22 ;  /* 0x0000001fff137819 */ /* 0x002fe20000011416 */
[----:B------:R2:W5:Y:S01]  /*10530*/  LDL R14, [R1+0x58] ;  /* 0x00005800010e7983 */ /* 0x0005620000100800 */
[----:B------:R-:W-:Y:S01]  /*10540*/  IADD3 R8, -R2, RZ, RZ ;  /* 0x000000ff02087210 */ /* 0x000fe20007ffe1ff */
[C---:B------:R-:W-:Y:S02]  /*10550*/  IMAD R9, R3.reuse, c[0x0][0x4cc], R9 ;  /* 0x0001330003097a24 */ /* 0x040fe400078e0209 */
[----:B------:R-:W-:Y:S01]  /*10560*/  IMAD.WIDE.U32 R6, R3, c[0x0][0x4c8], R6 ;  /* 0x0001320003067a25 */ /* 0x000fe200078e0006 */
[----:B------:R-:W-:Y:S01]  /*10570*/  SHF.R.S32.HI R3, RZ, 0x1f, R2 ;  /* 0x0000001fff037819 */ /* 0x000fe20000011402 */
[----:B------:R2:W5:Y:S01]  /*10580*/  LDL R13, [R1+0x90] ;  /* 0x00009000010d7983 */ /* 0x0005620000100800 */
[----:B------:R-:W-:Y:S01]  /*10590*/  LEA.HI R19, R19, R22, RZ, 0x5 ;  /* 0x0000001613137211 */ /* 0x000fe200078f28ff */
[----:B------:R-:W-:-:S02]  /*105a0*/  IMAD R8, R8, c[0x0][0x4e8], R0 ;  /* 0x00013a0008087a24 */ /* 0x000fc400078e0200 */
[----:B------:R-:W-:Y:S01]  /*105b0*/  IMAD R0, R3, c[0x0][0x430], RZ ;  /* 0x00010c0003007a24 */ /* 0x000fe200078e02ff */
[----:B------:R-:W-:Y:S01]  /*105c0*/  LOP3.LUT R19, R19, 0xffffffe0, RZ, 0xc0, !PT ;  /* 0xffffffe013137812 */ /* 0x000fe200078ec0ff */
[----:B------:R-:W-:Y:S01]  /*105d0*/  IMAD.IADD R5, R5, 0x1, R10 ;  /* 0x0000000105057824 */ /* 0x000fe200078e020a */
[----:B------:R2:W5:Y:S01]  /*105e0*/  LDL R12, [R1+0x54] ;  /* 0x00005400010c7983 */ /* 0x0005620000100800 */
[C---:B------:R-:W-:Y:S01]  /*105f0*/  IMAD R0, R2.reuse, c[0x0][0x434], R0 ;  /* 0x00010d0002007a24 */ /* 0x040fe200078e0200 */
[----:B------:R-:W-:Y:S01]  /*10600*/  IADD3 R19, -R19, R22, RZ ;  /* 0x0000001613137210 */ /* 0x000fe20007ffe1ff */
[----:B------:R-:W-:Y:S01]  /*10610*/  IMAD.WIDE.U32 R2, R2, c[0x0][0x430], R4 ;  /* 0x00010c0002027a25 */ /* 0x000fe200078e0004 */
[----:B------:R2:W5:Y:S02]  /*10620*/  LDL R22, [R1+0x9c] ;  /* 0x00009c0001167983 */ /* 0x0005640000100800 */
[----:B------:R-:W-:Y:S01]  /*10630*/  LOP3.LUT P1, RZ, R19, 0x3, RZ, 0xc0, !PT ;  /* 0x0000000313ff7812 */ /* 0x000fe2000782c0ff */
[----:B------:R-:W-:Y:S01]  /*10640*/  IMAD.IADD R3, R3, 0x1, R0 ;  /* 0x0000000103037824 */ /* 0x000fe200078e0200 */
[----:B------:R-:W-:Y:S01]  /*10650*/  IADD3 R0, R20, R21, RZ ;  /* 0x0000001514007210 */ /* 0x000fe20007ffe0ff */
[----:B------:R2:W5:Y:S04]  /*10660*/  LDL R19, [R1+0x5c] ;  /* 0x00005c0001137983 */ /* 0x0005680000100800 */
[----:B------:R2:W5:Y:S04]  /*10670*/  LDL R21, [R1+0x60] ;  /* 0x0000600001157983 */ /* 0x0005680000100800 */
[----:B------:R2:W5:Y:S01]  /*10680*/  LDL R20, [R1+0x98] ;  /* 0x0000980001147983 */ /* 0x0005620000100800 */
[----:B------:R-:W-:-:S02]  /*10690*/  IADD3 R7, R7, R9, RZ ;  /* 0x0000000907077210 */ /* 0x000fc40007ffe0ff */
[----:B------:R-:W-:-:S04]  /*106a0*/  LEA R9, P0, R6, c[0x0][0x4a8], 0x2 ;  /* 0x00012a0006097a11 */ /* 0x000fc800078010ff */
[----:B------:R-:W-:Y:S01]  /*106b0*/  LEA.HI.X R7, R6, c[0x0][0x4ac], R7, 0x2, P0 ;  /* 0x00012b0006077a11 */ /* 0x000fe200000f1407 */
[----:B------:R-:W-:Y:S01]  /*106c0*/  SHFL.IDX PT, R4, R9, RZ, 0x1c1f ;  /* 0x001c1fff09047589 */ /* 0x000fe200000e0000 */
[----:B------:R-:W-:-:S03]  /*106d0*/  ULDC UR5, c[0x0][0x4e8] ;  /* 0x00013a0000057ab9 */ /* 0x000fc60000000800 */
[----:B------:R-:W1:Y:S01]  /*106e0*/  SHFL.IDX PT, R5, R7, RZ, 0x1c1f ;  /* 0x001c1fff07057589 */ /* 0x000e6200000e0000 */
[----:B------:R-:W-:-:S03]  /*106f0*/  ULDC UR4, c[0x0][0x388] ;  /* 0x0000e20000047ab9 */ /* 0x000fc60000000800 */
[----:B------:R3:W-:Y:S04]  /*10700*/  SHFL.IDX PT, R6, R9, 0x1, 0x1c1f ;  /* 0x003c1f0009067f89 */ /* 0x0007e800000e0000 */
[----:B------:R-:W4:Y:S01]  /*10710*/  SHFL.IDX PT, R7, R7, 0x1, 0x1c1f ;  /* 0x003c1f0007077f89 */ /* 0x000f2200000e0000 */
[----:B------:R-:W-:-:S06]  /*10720*/  UIMAD UR4, UR5, UR4, URZ ;  /* 0x00000004050472a4 */ /* 0x000fcc000f8e023f */
[----:B------:R-:W-:Y:S02]  /*10730*/  ISETP.GE.OR P2, PT, R0, UR4, P1 ;  /* 0x0000000400007c0c */ /* 0x000fe40008f46670 */
[----:B---3--:R-:W-:-:S05]  /*10740*/  SHF.R.S32.HI R9, RZ, 0x1f, R8 ;  /* 0x0000001fff097819 */ /* 0x008fca0000011408 */
[----:B------:R-:W-:Y:S01]  /*10750*/  IMAD R10, R9, c[0x0][0x428], RZ ;  /* 0x00010a00090a7a24 */ /* 0x000fe200078e02ff */
[----:B------:R-:W-:-:S04]  /*10760*/  IADD3 R9, R0, 0x8, RZ ;  /* 0x0000000800097810 */ /* 0x000fc80007ffe0ff */
[----:B------:R-:W-:Y:S01]  /*10770*/  ISETP.GE.OR P1, PT, R9, UR4, P1 ;  /* 0x0000000409007c0c */ /* 0x000fe20008f26670 */
[C---:B------:R-:W-:Y:S01]  /*10780*/  IMAD R10, R8.reuse, c[0x0][0x42c], R10 ;  /* 0x00010b00080a7a24 */ /* 0x040fe200078e020a */
[----:B-1----:R2:W-:Y:S01]  /*10790*/  @!P2 ST.E [R4.64], R17 ;  /* 0x000000110400a985 */ /* 0x0025e2000c101906 */
[----:B------:R-:W-:-:S05]  /*107a0*/  IMAD.WIDE.U32 R2, R8, c[0x0][0x428], R2 ;  /* 0x00010a0008027a25 */ /* 0x000fca00078e0002 */
[----:B------:R-:W-:-:S05]  /*107b0*/  IADD3 R3, R3, R10, RZ ;  /* 0x0000000a03037210 */ /* 0x000fca0007ffe0ff */
[----:B----4-:R2:W-:Y:S01]  /*107c0*/  @!P1 ST.E [R6.64], R16 ;  /* 0x0000001006009985 */ /* 0x0105e2000c101906 */
[----:B------:R-:W-:Y:S02]  /*107d0*/  ISETP.GE.AND P1, PT, R0, UR4, PT ;  /* 0x0000000400007c0c */ /* 0x000fe4000bf26270 */
[----:B------:R-:W-:-:S04]  /*107e0*/  LEA R11, P0, R2, c[0x0][0x400], 0x2 ;  /* 0x00010000020b7a11 */ /* 0x000fc800078010ff */
[----:B------:R-:W-:Y:S01]  /*107f0*/  LEA.HI.X R10, R2, c[0x0][0x404], R3, 0x2, P0 ;  /* 0x00010100020a7a11 */ /* 0x000fe200000f1403 */
[----:B------:R-:W-:Y:S01]  /*10800*/  BSSY B0, `(.L_x_108) ;  /* 0x0000044000007945 */ /* 0x000fe20003800000 */
[----:B------:R2:W1:Y:S01]  /*10810*/  SHFL.IDX PT, R2, R11, RZ, 0x1c1f ;  /* 0x001c1fff0b027589 */ /* 0x00046200000e0000 */
[----:B------:R-:W-:-:S03]  /*10820*/  ISETP.GE.AND P0, PT, R9, UR4, PT ;  /* 0x0000000409007c0c */ /* 0x000fc6000bf06270 */
[----:B------:R2:W3:Y:S01]  /*10830*/  SHFL.IDX PT, R3, R10, RZ, 0x1c1f ;  /* 0x001c1fff0a037589 */ /* 0x0004e200000e0000 */
[----:B------:R-:W-:Y:S05]  /*10840*/  @P1 BRA `(.L_x_109) ;  /* 0x000003f000001947 */ /* 0x000fea0003800000 */
[----:B-----5:R-:W-:Y:S02]  /*10850*/  ISETP.GE.AND P5, PT, R45, c[0x0][0x3c8], PT ;  /* 0x0000f2002d007a0c */ /* 0x020fe40003fa6270 */
[----:B------:R-:W-:Y:S02]  /*10860*/  ISETP.GE.AND P1, PT, R43, c[0x0][0x3c8], PT ;  /* 0x0000f2002b007a0c */ /* 0x000fe40003f26270 */
[----:B------:R-:W-:Y:S02]  /*10870*/  ISETP.GE.AND P4, PT, R41, c[0x0][0x3c8], PT ;  /* 0x0000f20029007a0c */ /* 0x000fe40003f86270 */
[----:B------:R-:W-:-:S07]  /*10880*/  ISETP.GE.AND P2, PT, R39, c[0x0][0x3c8], PT ;  /* 0x0000f20027007a0c */ /* 0x000fce0003f46270 */
[----:B-123--:R-:W-:Y:S02]  /*10890*/  @!P5 IMAD.WIDE R6, R45, 0x4, R2 ;  /* 0x000000042d06d825 */ /* 0x00efe400078e0202 */
[----:B------:R-:W-:-:S03]  /*108a0*/  @!P1 LEA R4, P3, R43, R2, 0x2 ;  /* 0x000000022b049211 */ /* 0x000fc600078610ff */
[----:B------:R1:W-:Y:S01]  /*108b0*/  @!P5 ST.E.64 [R6.64], R132 ;  /* 0x000000840600d985 */ /* 0x0003e2000c101b06 */
[----:B------:R-:W-:Y:S02]  /*108c0*/  @!P1 LEA.HI.X R5, R43, R3, R44, 0x2, P3 ;  /* 0x000000032b059211 */ /* 0x000fe400018f142c */
[----:B------:R-:W-:-:S03]  /*108d0*/  ISETP.GE.AND P5, PT, R37, c[0x0][0x3c8], PT ;  /* 0x0000f20025007a0c */ /* 0x000fc60003fa6270 */
[----:B------:R2:W-:Y:S01]  /*108e0*/  @!P1 ST.E.64 [R4.64], R128 ;  /* 0x0000008004009985 */ /* 0x0005e2000c101b06 */
[----:B------:R-:W-:Y:S02]  /*108f0*/  ISETP.GE.AND P1, PT, R35, c[0x0][0x3c8], PT ;  /* 0x0000f20023007a0c */ /* 0x000fe40003f26270 */
[----:B-1----:R-:W-:-:S04]  /*10900*/  @!P4 LEA R6, P3, R41, R2, 0x2 ;  /* 0x000000022906c211 */ /* 0x002fc800078610ff */
[----:B------:R-:W-:Y:S02]  /*10910*/  @!P4 LEA.HI.X R7, R41, R3, R42, 0x2, P3 ;  /* 0x000000032907c211 */ /* 0x000fe400018f142a */
[----:B--2---:R-:W-:-:S03]  /*10920*/  @!P2 LEA R4, P3, R39, R2, 0x2 ;  /* 0x000000022704a211 */ /* 0x004fc600078610ff */
        /* <DEDUP_REMOVED lines=28> */
[----:B-1----:R-:W-:-:S04]  /*10af0*/  @!P3 LEA R6, P4, R25, R2, 0x2 ;  /* 0x000000021906b211 */ /* 0x002fc800078810ff */
[-C--:B------:R-:W-:Y:S02]  /*10b00*/  @!P3 LEA.HI.X R7, R25, R3.reuse, R26, 0x2, P4 ;  /* 0x000000031907b211 */ /* 0x080fe400020f141a */
[-C--:B--2---:R-:W-:Y:S02]  /*10b10*/  @!P2 LEA R4, P1, R23, R2.reuse, 0x2 ;  /* 0x000000021704a211 */ /* 0x084fe400078210ff */
[----:B------:R-:W-:Y:S01]  /*10b20*/  ISETP.GE.AND P4, PT, R19, c[0x0][0x3c8], PT ;  /* 0x0000f20013007a0c */ /* 0x000fe20003f86270 */
[----:B------:R1:W-:Y:S01]  /*10b30*/  @!P3 ST.E.64 [R6.64], R92 ;  /* 0x0000005c0600b985 */ /* 0x0003e2000c101b06 */
[----:B------:R-:W-:Y:S02]  /*10b40*/  @!P2 LEA.HI.X R5, R23, R3, R24, 0x2, P1 ;  /* 0x000000031705a211 */ /* 0x000fe400008f1418 */
[----:B------:R-:W-:Y:S02]  /*10b50*/  ISETP.GE.AND P3, PT, R14, c[0x0][0x3c8], PT ;  /* 0x0000f2000e007a0c */ /* 0x000fe40003f66270 */
[----:B------:R-:W-:Y:S01]  /*10b60*/  @!P5 LEA R8, P1, R21, R2, 0x2 ;  /* 0x000000021508d211 */ /* 0x000fe200078210ff */
[----:B------:R2:W-:Y:S01]  /*10b70*/  @!P2 ST.E.64 [R4.64], R88 ;  /* 0x000000580400a985 */ /* 0x0005e2000c101b06 */
[----:B------:R-:W-:-:S02]  /*10b80*/  ISETP.GE.AND P2, PT, R12, c[0x0][0x3c8], PT ;  /* 0x0000f2000c007a0c */ /* 0x000fc40003f46270 */
[----:B------:R-:W-:-:S05]  /*10b90*/  @!P5 LEA.HI.X R9, R21, R3, R22, 0x2, P1 ;  /* 0x000000031509d211 */ /* 0x000fca00008f1416 */
[----:B------:R3:W-:Y:S01]  /*10ba0*/  @!P5 ST.E.64 [R8.64], R84 ;  /* 0x000000540800d985 */ /* 0x0007e2000c101b06 */
[----:B-1----:R-:W-:-:S04]  /*10bb0*/  @!P4 LEA R6, P1, R19, R2, 0x2 ;  /* 0x000000021306c211 */ /* 0x002fc800078210ff */
[----:B------:R-:W-:Y:S02]  /*10bc0*/  @!P4 LEA.HI.X R7, R19, R3, R20, 0x2, P1 ;  /* 0x000000031307c211 */ /* 0x000fe400008f1414 */
[----:B--2---:R-:W-:-:S03]  /*10bd0*/  @!P3 LEA R4, P1, R14, R2, 0x2 ;  /* 0x000000020e04b211 */ /* 0x004fc600078210ff */
[----:B------:R3:W-:Y:S01]  /*10be0*/  @!P4 ST.E.64 [R6.64], R80 ;  /* 0x000000500600c985 */ /* 0x0007e2000c101b06 */
[----:B------:R-:W-:Y:S02]  /*10bf0*/  @!P3 LEA.HI.X R5, R14, R3, R15, 0x2, P1 ;  /* 0x000000030e05b211 */ /* 0x000fe400008f140f */
[----:B------:R-:W-:-:S03]  /*10c00*/  @!P2 LEA R2, P1, R12, R2, 0x2 ;  /* 0x000000020c02a211 */ /* 0x000fc600078210ff */
[----:B------:R3:W-:Y:S01]  /*10c10*/  @!P3 ST.E.64 [R4.64], R76 ;  /* 0x0000004c0400b985 */ /* 0x0007e2000c101b06 */
[----:B------:R-:W-:-:S05]  /*10c20*/  @!P2 LEA.HI.X R3, R12, R3, R13, 0x2, P1 ;  /* 0x000000030c03a211 */ /* 0x000fca00008f140d */
[----:B------:R3:W-:Y:S04]  /*10c30*/  @!P2 ST.E.64 [R2.64], R72 ;  /* 0x000000480200a985 */ /* 0x0007e8000c101b06 */
.L_x_109:
[----:B------:R-:W-:Y:S05]  /*10c40*/  BSYNC B0 ;  /* 0x0000000000007941 */ /* 0x000fea0003800000 */
.L_x_108:
[----:B---3--:R3:W4:Y:S04]  /*10c50*/  SHFL.IDX PT, R3, R10, 0x1, 0x1c1f ;  /* 0x003c1f000a037f89 */ /* 0x00872800000e0000 */
[----:B-1----:R3:W1:Y:S01]  /*10c60*/  SHFL.IDX PT, R2, R11, 0x1, 0x1c1f ;  /* 0x003c1f000b027f89 */ /* 0x00266200000e0000 */
[----:B------:R-:W-:Y:S05]  /*10c70*/  @P0 BRA `(.L_x_110) ;  /* 0x000006d000000947 */ /* 0x000fea0003800000 */
[----:B-----5:R-:W-:Y:S02]  /*10c80*/  ISETP.GE.AND P1, PT, R45, c[0x0][0x3c8], PT ;  /* 0x0000f2002d007a0c */ /* 0x020fe40003f26270 */
[----:B------:R-:W-:Y:S02]  /*10c90*/  ISETP.GE.AND P2, PT, R43, c[0x0][0x3c8], PT ;  /* 0x0000f2002b007a0c */ /* 0x000fe40003f46270 */
[----:B------:R-:W-:Y:S02]  /*10ca0*/  ISETP.GE.AND P3, PT, R41, c[0x0][0x3c8], PT ;  /* 0x0000f20029007a0c */ /* 0x000fe40003f66270 */
[----:B------:R-:W-:-:S07]  /*10cb0*/  ISETP.GE.AND P0, PT, R39, c[0x0][0x3c8], PT ;  /* 0x0000f20027007a0c */ /* 0x000fce0003f06270 */
[----:B-12-4-:R-:W-:Y:S02]  /*10cc0*/  @!P1 IMAD.WIDE R6, R45, 0x4, R2 ;  /* 0x000000042d069825 */ /* 0x016fe400078e0202 */
[----:B------:R-:W-:-:S03]  /*10cd0*/  @!P2 LEA R4, P5, R43, R2, 0x2 ;  /* 0x000000022b04a211 */ /* 0x000fc600078a10ff */
[----:B------:R1:W-:Y:S01]  /*10ce0*/  @!P1 ST.E.64 [R6.64], R134 ;  /* 0x0000008606009985 */ /* 0x0003e2000c101b06 */
[----:B------:R-:W-:Y:S02]  /*10cf0*/  ISETP.GE.AND P1, PT, R37, c[0x0][0x3c8], PT ;  /* 0x0000f20025007a0c */ /* 0x000fe40003f26270 */
[----:B------:R-:W-:-:S05]  /*10d00*/  @!P2 LEA.HI.X R5, R43, R3, R44, 0x2, P5 ;  /* 0x000000032b05a211 */ /* 0x000fca00028f142c */
[----:B------:R2:W-:Y:S01]  /*10d10*/  @!P2 ST.E.64 [R4.64], R130 ;  /* 0x000000820400a985 */ /* 0x0005e2000c101b06 */
[----:B------:R-:W-:Y:S02]  /*10d20*/  ISETP.GE.AND P2, PT, R35, c[0x0][0x3c8], PT ;  /* 0x0000f20023007a0c */ /* 0x000fe40003f46270 */
[----:B-1----:R-:W-:-:S04]  /*10d30*/  @!P3 LEA R6, P4, R41, R2, 0x2 ;  /* 0x000000022906b211 */ /* 0x002fc800078810ff */
[-C--:B------:R-:W-:Y:S02]  /*10d40*/  @!P3 LEA.HI.X R7, R41, R3.reuse, R42, 0x2, P4 ;  /* 0x000000032907b211 */ /* 0x080fe400020f142a */
[----:B------:R-:W-:Y:S02]  /*10d50*/  ISETP.GE.AND P4, PT, R33, c[0x0][0x3c8], PT ;  /* 0x0000f20021007a0c */ /* 0x000fe40003f86270 */
[-C--:B--2---:R-:W-:Y:S01]  /*10d60*/  @!P0 LEA R4, P5, R39, R2.reuse, 0x2 ;  /* 0x0000000227048211 */ /* 0x084fe200078a10ff */
[----:B------:R1:W-:Y:S01]  /*10d70*/  @!P3 ST.E.64 [R6.64], R126 ;  /* 0x0000007e0600b985 */ /* 0x0003e2000c101b06 */
[----:B------:R-:W-:Y:S02]  /*10d80*/  @!P1 LEA R8, P3, R37, R2, 0x2 ;  /* 0x0000000225089211 */ /* 0x000fe400078610ff */
[-C--:B------:R-:W-:Y:S02]  /*10d90*/  @!P0 LEA.HI.X R5, R39, R3.reuse, R40, 0x2, P5 ;  /* 0x0000000327058211 */ /* 0x080fe400028f1428 */
[----:B------:R-:W-:-:S02]  /*10da0*/  @!P1 LEA.HI.X R9, R37, R3, R38, 0x2, P3 ;  /* 0x0000000325099211 */ /* 0x000fc400018f1426 */
[----:B------:R-:W-:Y:S01]  /*10db0*/  ISETP.GE.AND P3, PT, R31, c[0x0][0x3c8], PT ;  /* 0x0000f2001f007a0c */ /* 0x000fe20003f66270 */
[----:B------:R2:W-:Y:S04]  /*10dc0*/  @!P0 ST.E.64 [R4.64], R122 ;  /* 0x0000007a04008985 */ /* 0x0005e8000c101b06 */
[----:B------:R4:W-:Y:S01]  /*10dd0*/  @!P1 ST.E.64 [R8.64], R118 ;  /* 0x0000007608009985 */ /* 0x0009e2000c101b06 */
[----:B------:R-:W-:Y:S02]  /*10de0*/  ISETP.GE.AND P1, PT, R29, c[0x0][0x3c8], PT ;  /* 0x0000f2001d007a0c */ /* 0x000fe40003f26270 */
[----:B-1----:R-:W-:-:S04]  /*10df0*/  @!P2 LEA R6, P0, R35, R2, 0x2 ;  /* 0x000000022306a211 */ /* 0x002fc800078010ff */
[-C--:B------:R-:W-:Y:S02]  /*10e00*/  @!P2 LEA.HI.X R7, R35, R3.reuse, R36, 0x2, P0 ;  /* 0x000000032307a211 */ /* 0x080fe400000f1424 */
[----:B------:R-:W-:Y:S02]  /*10e10*/  ISETP.GE.AND P0, PT, R27, c[0x0][0x3c8], PT ;  /* 0x0000f2001b007a0c */ /* 0x000fe40003f06270 */
[CC--:B--2---:R-:W-:Y:S01]  /*10e20*/  @!P4 LEA R4, P5, R33.reuse, R2.reuse, 0x2 ;  /* 0x000000022104c211 */ /* 0x0c4fe200078a10ff */
[----:B------:R1:W-:Y:S03]  /*10e30*/  @!P2 ST.E.64 [R6.64], R114 ;  /* 0x000000720600a985 */ /* 0x0003e6000c101b06 */
[----:B------:R-:W-:Y:S02]  /*10e40*/  @!P4 LEA.HI.X R5, R33, R3, R34, 0x2, P5 ;  /* 0x000000032105c211 */ /* 0x000fe400028f1422 */
[----:B----4-:R-:W-:-:S03]  /*10e50*/  @!P3 LEA R8, P2, R31, R2, 0x2 ;  /* 0x000000021f08b211 */ /* 0x010fc600078410ff */
[----:B------:R2:W-:Y:S01]  /*10e60*/  @!P4 ST.E.64 [R4.64], R110 ;  /* 0x0000006e0400c985 */ /* 0x0005e2000c101b06 */
[----:B------:R-:W-:Y:S02]  /*10e70*/  ISETP.GE.AND P4, PT, R25, c[0x0][0x3c8], PT ;  /* 0x0000f20019007a0c */ /* 0x000fe40003f86270 */
[----:B------:R-:W-:-:S05]  /*10e80*/  @!P3 LEA.HI.X R9, R31, R3, R32, 0x2, P2 ;  /* 0x000000031f09b211 */ /* 0x000fca00010f1420 */
[----:B------:R-:W-:Y:S01]  /*10e90*/  @!P3 ST.E.64 [R8.64], R106 ;  /* 0x0000006a0800b985 */ /* 0x000fe2000c101b06 */
[----:B------:R-:W-:Y:S02]  /*10ea0*/  ISETP.GE.AND P3, PT, R23, c[0x0][0x3c8], PT ;  /* 0x0000f20017007a0c */ /* 0x000fe40003f66270 */
[----:B-1----:R-:W-:-:S04]  /*10eb0*/  @!P0 LEA R6, P2, R27, R2, 0x2 ;  /* 0x000000021b068211 */ /* 0x002fc800078410ff */
[----:B------:R-:W-:Y:S02]  /*10ec0*/  @!P0 LEA.HI.X R7, R27, R3, R28, 0x2, P2 ;  /* 0x000000031b078211 */ /* 0x000fe400010f141c */
[----:B------:R-:W-:Y:S02]  /*10ed0*/  ISETP.GE.AND P2, PT, R21, c[0x0][0x3c8], PT ;  /* 0x0000f20015007a0c */ /* 0x000fe40003f46270 */
[----:B--2---:R-:W-:-:S04]  /*10ee0*/  @!P1 LEA R4, P5, R29, R2, 0x2 ;  /* 0x000000021d049211 */ /* 0x004fc800078a10ff */
[----:B------:R-:W-:-:S05]  /*10ef0*/  @!P1 LEA.HI.X R5, R29, R3, R30, 0x2, P5 ;  /* 0x000000031d059211 */ /* 0x000fca00028f141e */
[----:B------:R1:W-:Y:S01]  /*10f00*/  @!P1 ST.E.64 [R4.64], R102 ;  /* 0x0000006604009985 */ /* 0x0003e2000c101b06 */
[----:B------:R-:W-:-:S03]  /*10f10*/  ISETP.GE.AND P1, PT, R19, c[0x0][0x3c8], PT ;  /* 0x0000f20013007a0c */ /* 0x000fc60003f26270 */
[----:B------:R2:W-:Y:S01]  /*10f20*/  @!P0 ST.E.64 [R6.64], R98 ;  /* 0x0000006206008985 */ /* 0x0005e2000c101b06 */
[----:B------:R-:W-:Y:S02]  /*10f30*/  ISETP.GE.AND P0, PT, R14, c[0x0][0x3c8], PT ;  /* 0x0000f2000e007a0c */ /* 0x000fe40003f06270 */
[----:B-1----:R-:W-:-:S04]  /*10f40*/  @!P4 LEA R4, P5, R25, R2, 0x2 ;  /* 0x000000021904c211 */ /* 0x002fc800078a10ff */
[----:B------:R-:W-:Y:S02]  /*10f50*/  @!P4 LEA.HI.X R5, R25, R3, R26, 0x2, P5 ;  /* 0x000000031905c211 */ /* 0x000fe400028f141a */
[----:B---3--:R-:W-:-:S03]  /*10f60*/  @!P3 LEA R10, P5, R23, R2, 0x2 ;  /* 0x00000002170ab211 */ /* 0x008fc600078a10ff */
[----:B------:R1:W-:Y:S01]  /*10f70*/  @!P4 ST.E.64 [R4.64], R94 ;  /* 0x0000005e0400c985 */ /* 0x0003e2000c101b06 */
[-C--:B------:R-:W-:Y:S02]  /*10f80*/  @!P2 LEA R8, P4, R21, R2.reuse, 0x2 ;  /* 0x000000021508a211 */ /* 0x080fe400078810ff */
[-C--:B------:R-:W-:Y:S02]  /*10f90*/  @!P3 LEA.HI.X R11, R23, R3.reuse, R24, 0x2, P5 ;  /* 0x00000003170bb211 */ /* 0x080fe400028f1418 */
[----:B--2---:R-:W-:Y:S02]  /*10fa0*/  @!P1 LEA R6, P5, R19, R2, 0x2 ;  /* 0x0000000213069211 */ /* 0x004fe400078a10ff */
[-C--:B------:R-:W-:Y:S01]  /*10fb0*/  @!P2 LEA.HI.X R9, R21, R3.reuse, R22, 0x2, P4 ;  /* 0x000000031509a211 */ /* 0x080fe200020f1416 */
[----:B------:R2:W-:Y:S01]  /*10fc0*/  @!P3 ST.E.64 [R10.64], R90 ;  /* 0x0000005a0a00b985 */ /* 0x0005e2000c101b06 */
[----:B------:R-:W-:-:S03]  /*10fd0*/  @!P1 LEA.HI.X R7, R19, R3, R20, 0x2, P5 ;  /* 0x0000000313079211 */ /* 0x000fc600028f1414 */
[----:B------:R2:W-:Y:S04]  /*10fe0*/  @!P2 ST.E.64 [R8.64], R86 ;  /* 0x000000560800a985 */ /* 0x0005e8000c101b06 */
[----:B------:R2:W-:Y:S01]  /*10ff0*/  @!P1 ST.E.64 [R6.64], R82 ;  /* 0x0000005206009985 */ /* 0x0005e2000c101b06 */
[----:B-1----:R-:W-:-:S04]  /*11000*/  @!P0 LEA R4, P4, R14, R2, 0x2 ;  /* 0x000000020e048211 */ /* 0x002fc800078810ff */
[----:B------:R-:W-:-:S05]  /*11010*/  @!P0 LEA.HI.X R5, R14, R3, R15, 0x2, P4 ;  /* 0x000000030e058211 */ /* 0x000fca00020f140f */
[----:B------:R2:W-:Y:S01]  /*11020*/  @!P0 ST.E.64 [R4.64], R78 ;  /* 0x0000004e04008985 */ /* 0x0005e2000c101b06 */
[----:B------:R-:W-:-:S13]  /*11030*/  ISETP.GE.AND P0, PT, R12, c[0x0][0x3c8], PT ;  /* 0x0000f2000c007a0c */ /* 0x000fda0003f06270 */
[----:B------:R-:W-:Y:S05]  /*11040*/  @P0 BRA `(.L_x_110) ;  /* 0x0000030000000947 */ /* 0x000fea0003800000 */
[----:B------:R-:W-:-:S04]  /*11050*/  LEA R2, P0, R12, R2, 0x2 ;  /* 0x000000020c027211 */ /* 0x000fc800078010ff */
[----:B------:R-:W-:-:S05]  /*11060*/  LEA.HI.X R3, R12, R3, R13, 0x2, P0 ;  /* 0x000000030c037211 */ /* 0x000fca00000f140d */
[----:B------:R1:W-:Y:S01]  /*11070*/  ST.E.64 [R2.64], R74 ;  /* 0x0000004a02007985 */ /* 0x0003e2000c101b06 */
[----:B------:R-:W-:Y:S05]  /*11080*/  BRA `(.L_x_110) ;  /* 0x000002c000007947 */ /* 0x000fea0003800000 */
.L_x_106:
[----:B------:R-:W2:Y:S02]  /*11090*/  S2R R4, SR_TID.X ;  /* 0x0000000000047919 */ /* 0x000ea40000002100 */
[----:B--2---:R-:W-:-:S13]  /*110a0*/  ISETP.GT.AND P0, PT, R4, 0x7f, PT ;  /* 0x0000007f0400780c */ /* 0x004fda0003f04270 */
[----:B------:R-:W-:Y:S05]  /*110b0*/  @P0 BRA `(.L_x_110) ;  /* 0x0000029000000947 */ /* 0x000fea0003800000 */
[----:B------:R-:W2:Y:S01]  /*110c0*/  LDL.LU R3, [R1+0x4c] ;  /* 0x00004c0001037983 */ /* 0x000ea20000300800 */
[----:B------:R-:W-:-:S05]  /*110d0*/  MOV R2, c[0x0][0x4e8] ;  /* 0x00013a0000027a02 */ /* 0x000fca0000000f00 */
[----:B------:R-:W-:Y:S01]  /*110e0*/  IMAD R0, R2, c[0x0][0x388], RZ ;  /* 0x0000e20002007a24 */ /* 0x000fe200078e02ff */
[----:B--2---:R-:W-:-:S04]  /*110f0*/  IADD3 R6, R3, R4, RZ ;  /* 0x0000000403067210 */ /* 0x004fc80007ffe0ff */
[----:B------:R-:W-:-:S13]  /*11100*/  ISETP.GE.AND P0, PT, R6, R0, PT ;  /* 0x000000000600720c */ /* 0x000fda0003f06270 */
[----:B------:R-:W-:Y:S05]  /*11110*/  @P0 BRA `(.L_x_110) ;  /* 0x0000023000000947 */ /* 0x000fea0003800000 */
[----:B------:R-:W2:Y:S04]  /*11120*/  LDL.LU R3, [R1+0x44] ;  /* 0x0000440001037983 */ /* 0x000ea80000300800 */
[----:B------:R-:W3:Y:S04]  /*11130*/  LDL.LU R9, [R1+0x40] ;  /* 0x0000400001097983 */ /* 0x000ee80000300800 */
[----:B------:R-:W4:Y:S01]  /*11140*/  LDL.LU R8, [R1+0x48] ;  /* 0x0000480001087983 */ /* 0x000f220000300800 */
[----:B------:R-:W-:-:S13]  /*11150*/  ISETP.NE.AND P0, PT, R2, 0x1, PT ;  /* 0x000000010200780c */ /* 0x000fda0003f05270 */
[----:B------:R-:W-:Y:S01]  /*11160*/  @P0 IMAD.HI.U32 R7, R6, c[0x0][0x4ec], RZ ;  /* 0x00013b0006070a27 */ /* 0x000fe200078e00ff */
[----:B--2---:R-:W-:Y:S02]  /*11170*/  SHF.R.S32.HI R0, RZ, 0x1f, R3 ;  /* 0x0000001fff007819 */ /* 0x004fe40000011403 */
[----:B---3--:R-:W-:-:S03]  /*11180*/  SHF.R.S32.HI R5, RZ, 0x1f, R9 ;  /* 0x0000001fff057819 */ /* 0x008fc60000011409 */
[----:B------:R-:W-:-:S04]  /*11190*/  IMAD R0, R0, c[0x0][0x4d0], RZ ;  /* 0x0001340000007a24 */ /* 0x000fc800078e02ff */
[C---:B------:R-:W-:Y:S01]  /*111a0*/  IMAD R4, R3.reuse, c[0x0][0x4d4], R0 ;  /* 0x0001350003047a24 */ /* 0x040fe200078e0200 */
[----:B------:R-:W-:Y:S01]  /*111b0*/  MOV R0, R6 ;  /* 0x0000000600007202 */ /* 0x000fe20000000f00 */
[----:B------:R-:W-:Y:S01]  /*111c0*/  IMAD.WIDE.U32 R2, R3, c[0x0][0x4d0], RZ ;  /* 0x0001340003027a25 */ /* 0x000fe200078e00ff */
[----:B------:R-:W-:-:S03]  /*111d0*/  @P0 SHF.R.U32.HI R0, RZ, c[0x0][0x4f0], R7 ;  /* 0x00013c00ff000a19 */ /* 0x000fc60000011607 */
[----:B------:R-:W-:Y:S01]  /*111e0*/  IMAD R5, R5, c[0x0][0x4d8], RZ ;  /* 0x0001360005057a24 */ /* 0x000fe200078e02ff */
[----:B------:R-:W-:Y:S02]  /*111f0*/  IADD3 R3, R3, R4, RZ ;  /* 0x0000000403037210 */ /* 0x000fe40007ffe0ff */
[----:B----4-:R-:W-:Y:S01]  /*11200*/  SHF.R.S32.HI R4, RZ, 0x1f, R8 ;  /* 0x0000001fff047819 */ /* 0x010fe20000011408 */
[C---:B------:R-:W-:Y:S01]  /*11210*/  IMAD R7, R9.reuse, c[0x0][0x4dc], R5 ;  /* 0x0001370009077a24 */ /* 0x040fe200078e0205 */
[----:B------:R-:W-:Y:S01]  /*11220*/  IADD3 R5, -R0, RZ, RZ ;  /* 0x000000ff00057210 */ /* 0x000fe20007ffe1ff */
[----:B------:R-:W-:-:S05]  /*11230*/  IMAD.WIDE.U32 R2, R9, c[0x0][0x4d8], R2 ;  /* 0x0001360009027a25 */ /* 0x000fca00078e0002 */
[----:B------:R-:W-:Y:S01]  /*11240*/  IADD3 R3, R3, R7, RZ ;  /* 0x0000000703037210 */ /* 0x000fe20007ffe0ff */
[----:B------:R-:W-:Y:S02]  /*11250*/  IMAD R7, R4, c[0x0][0x4e0], RZ ;  /* 0x0001380004077a24 */ /* 0x000fe400078e02ff */
[----:B------:R-:W-:Y:S02]  /*11260*/  IMAD R4, R5, c[0x0][0x4e8], R6 ;  /* 0x00013a0005047a24 */ /* 0x000fe400078e0206 */
[----:B------:R-:W-:-:S03]  /*11270*/  IMAD.WIDE.U32 R2, R8, c[0x0][0x4e0], R2 ;  /* 0x0001380008027a25 */ /* 0x000fc600078e0002 */
[----:B------:R-:W-:Y:S01]  /*11280*/  SHF.R.S32.HI R5, RZ, 0x1f, R4 ;  /* 0x0000001fff057819 */ /* 0x000fe20000011404 */
[----:B------:R-:W-:Y:S01]  /*11290*/  IMAD R6, R8, c[0x0][0x4e4], R7 ;  /* 0x0001390008067a24 */ /* 0x000fe200078e0207 */
[----:B------:R-:W-:Y:S02]  /*112a0*/  SHF.R.S32.HI R7, RZ, 0x1f, R0 ;  /* 0x0000001fff077819 */ /* 0x000fe40000011400 */
[----:B------:R-:W-:Y:S01]  /*112b0*/  IADD3 R2, P0, R0, R2, RZ ;  /* 0x0000000200027210 */ /* 0x000fe20007f1e0ff */
[----:B------:R-:W-:-:S03]  /*112c0*/  IMAD R0, R5, c[0x0][0x4c8], RZ ;  /* 0x0001320005007a24 */ /* 0x000fc600078e02ff */
[----:B------:R-:W-:Y:S01]  /*112d0*/  IADD3.X R3, R7, R3, R6, P0, !PT ;  /* 0x0000000307037210 */ /* 0x000fe200007fe406 */
[----:B------:R-:W-:-:S04]  /*112e0*/  IMAD R0, R4, c[0x0][0x4cc], R0 ;  /* 0x0001330004007a24 */ /* 0x000fc800078e0200 */
[----:B------:R-:W-:-:S05]  /*112f0*/  IMAD.WIDE.U32 R2, R4, c[0x0][0x4c8], R2 ;  /* 0x0001320004027a25 */ /* 0x000fca00078e0002 */
[----:B------:R-:W-:Y:S02]  /*11300*/  IADD3 R0, R3, R0, RZ ;  /* 0x0000000003007210 */ /* 0x000fe40007ffe0ff */
[----:B------:R-:W-:-:S04]  /*11310*/  LEA R4, P0, R2, c[0x0][0x4a8], 0x2 ;  /* 0x00012a0002047a11 */ /* 0x000fc800078010ff */
[----:B------:R-:W-:Y:S02]  /*11320*/  LEA.HI.X R5, R2, c[0x0][0x4ac], R0, 0x2, P0 ;  /* 0x00012b0002057a11 */ /* 0x000fe400000f1400 */
[----:B------:R-:W-:-:S05]  /*11330*/  MOV R0, 0xff800000 ;  /* 0xff80000000007802 */ /* 0x000fca0000000f00 */
[----:B------:R2:W-:Y:S02]  /*11340*/  STG.E [R4.64], R0 ;  /* 0x0000000004007986 */ /* 0x0005e4000c101906 */
.L_x_110:
[----:B------:R-:W-:Y:S05]  /*11350*/  BSYNC B1 ;  /* 0x0000000000017941 */ /* 0x000fea0003800000 */
.L_x_105:
[----:B--2---:R-:W2:Y:S02]  /*11360*/  LDL R0, [R1+0xd0] ;  /* 0x0000d00001007983 */ /* 0x004ea40000100800 */
[----:B--2---:R-:W-:-:S13]  /*11370*/  ISETP.NE.AND P0, PT, R0, RZ, PT ;  /* 0x000000ff0000720c */ /* 0x004fda0003f05270 */
[----:B------:R-:W-:Y:S01]  /*11380*/  @P0 WARPSYNC 0xffffffff ;  /* 0xffffffff00000948 */ /* 0x000fe20003800000 */
[----:B------:R-:W-:Y:S06]  /*11390*/  @P0 BAR.SYNC.DEFER_BLOCKING 0x5, 0x100 ;  /* 0x0144000000000b1d */ /* 0x000fec0000010000 */
[----:B------:R-:W2:Y:S04]  /*113a0*/  @P0 LDS R0, [0x10100] ;  /* 0x01010000ff000984 */ /* 0x000ea80000000800 */
[----:B--2---:R2:W-:Y:S04]  /*113b0*/  @P0 STL [R1+0x50], R0 ;  /* 0x0000500001000387 */ /* 0x0045e80000100800 */
[----:B------:R-:W-:Y:S06]  /*113c0*/  @P0 BAR.ARV 0x4, 0x100 ;  /* 0x0104000000000b1d */ /* 0x000fec0000002000 */
[----:B------:R-:W-:Y:S05]  /*113d0*/  @P0 BRA `(.L_x_111) ;  /* 0x0000007000000947 */ /* 0x000fea0003800000 */
[----:B------:R-:W-:Y:S05]  /*113e0*/  BRA.DIV ~URZ, `(.L_x_112) ;  /* 0x00002d727f007947 */ /* 0x000fea000b800000 */
[----:B--2---:R2:W3:Y:S02]  /*113f0*/  SHFL.IDX PT, R0, R18, RZ, 0x1f ;  /* 0x00001fff12007589 */ /* 0x0044e400000e0000 */
.L_x_131:
[----:B------:R-:W-:Y:S01]  /*11400*/  WARPSYNC 0xffffffff ;  /* 0xffffffff00007948 */ /* 0x000fe20003800000 */
[----:B------:R-:W-:Y:S06]  /*11410*/  BAR.SYNC.DEFER_BLOCKING 0x4, 0x100 ;  /* 0x0104000000007b1d */ /* 0x000fec0000010000 */
[----:B---3--:R3:W-:Y:S04]  /*11420*/  STL [R1+0x50], R0 ;  /* 0x0000500001007387 */ /* 0x0087e80000100800 */
[----:B------:R3:W-:Y:S04]  /*11430*/  @!P6 STS [0x10100], R18 ;  /* 0x01010012ff00e388 */ /* 0x0007e80000000800 */
[----:B------:R-:W-:Y:S06]  /*11440*/  BAR.ARV 0x5, 0x100 ;  /* 0x0144000000007b1d */ /* 0x000fec0000002000 */
.L_x_111:
[----:B--23--:R-:W2:Y:S02]  /*11450*/  LDL R0, [R1+0x50] ;  /* 0x0000500001007983 */ /* 0x00cea40000100800 */
[----:B--2---:R-:W-:-:S13]  /*11460*/  ISETP.GE.AND P0, PT, R0, c[0x0][0x538], PT ;  /* 0x00014e0000007a0c */ /* 0x004fda0003f06270 */
[----:B-1--45:R-:W-:Y:S01]  /*11470*/  @P0 CALL.REL.NOINC `(.L_x_113) ;  /* 0x0000001000000944 */ /* 0x032fe20003c00000 */
[----:B------:R-:W-:Y:S05]  /*11480*/  BRA `(.L_x_114) ;  /* 0xfffef59000007947 */ /* 0x000fea000383ffff */
.L_x_113:
[----:B------:R-:W-:Y:S05]  /*11490*/  EXIT ;  /* 0x000000000000794d */ /* 0x000fea0003800000 */
.L_x_77:
[----:B------:R-:W-:Y:S01]  /*114a0*/  IMAD.MOV.U32 R36, RZ, RZ, R0 ;  /* 0x000000ffff247224 */ /* 0x000fe200078e0000 */
[----:B------:R-:W-:Y:S01]  /*114b0*/  MOV R52, RZ ;  /* 0x000000ff00347202 */ /* 0x000fe20000000f00 */
[----:B------:R-:W-:Y:S01]  /*114c0*/  IMAD.MOV.U32 R3, RZ, RZ, 0x181f ;  /* 0x0000181fff037424 */ /* 0x000fe200078e00ff */
[----:B------:R-:W-:Y:S02]  /*114d0*/  MOV R2, 0x114f0 ;  /* 0x000114f000027802 */ /* 0x000fe40000000f00 */
[----:B------:R-:W-:Y:S05]  /*114e0*/  CALL.REL.NOINC `($__internal_1_$__cuda_sm70_shflsync_idx_p) ;  /* 0x00002d4000007944 */ /* 0x000fea0003c00000 */
[----:B------:R-:W-:Y:S01]  /*114f0*/  MOV R5, R52 ;  /* 0x0000003400057202 */ /* 0x000fe20000000f00 */
[----:B------:R-:W-:Y:S05]  /*11500*/  BRA `(.L_x_115) ;  /* 0xffff268000007947 */ /* 0x000fea000383ffff */
.L_x_78:
[----:B------:R-:W-:Y:S01]  /*11510*/  IMAD.MOV.U32 R36, RZ, RZ, R4 ;  /* 0x000000ffff247224 */ /* 0x000fe200078e0004 */
[----:B------:R-:W-:Y:S01]  /*11520*/  MOV R52, RZ ;  /* 0x000000ff00347202 */ /* 0x000fe20000000f00 */
[----:B------:R-:W-:Y:S01]  /*11530*/  IMAD.MOV.U32 R3, RZ, RZ, 0x181f ;  /* 0x0000181fff037424 */ /* 0x000fe200078e00ff */
[----:B------:R-:W-:Y:S02]  /*11540*/  MOV R2, 0x11560 ;  /* 0x0001156000027802 */ /* 0x000fe40000000f00 */
[----:B-12---:R-:W-:Y:S05]  /*11550*/  CALL.REL.NOINC `($__internal_1_$__cuda_sm70_shflsync_idx_p) ;  /* 0x00002cd000007944 */ /* 0x006fea0003c00000 */
[----:B------:R-:W-:Y:S01]  /*11560*/  ISETP.GE.AND P2, PT, R241, c[0x0][0x1d4], PT ;  /* 0x00007500f1007a0c */ /* 0x000fe20003f46270 */
[----:B------:R-:W-:Y:S01]  /*11570*/  IMAD.MOV.U32 R36, RZ, RZ, R0 ;  /* 0x000000ffff247224 */ /* 0x000fe200078e0000 */
[----:B------:R-:W-:Y:S02]  /*11580*/  IADD3 R2, P0, R52, R158, RZ ;  /* 0x0000009e34027210 */ /* 0x000fe40007f1e0ff */
[----:B------:R-:W-:-:S03]  /*11590*/  SEL R6, RZ, 0x10, P2 ;  /* 0x00000010ff067807 */ /* 0x000fc60001000000 */
[----:B------:R-:W-:Y:S01]  /*115a0*/  IMAD.X R3, R5, 0x1, R68, P0 ;  /* 0x0000000105037824 */ /* 0x000fe200000e0644 */
[----:B------:R-:W-:-:S05]  /*115b0*/  ISETP.GE.AND P0, PT, R242, c[0x0][0x1d4], PT ;  /* 0x00007500f2007a0c */ /* 0x000fca0003f06270 */
[----:B------:R-:W-:Y:S01]  /*115c0*/  @!PT LDS RZ, [RZ] ;  /* 0x00000000fffff984 */ /* 0x000fe20000000800 */
[----:B------:R-:W-:Y:S01]  /*115d0*/  @!PT LDS RZ, [RZ] ;  /* 0x00000000fffff984 */ /* 0x000fe20000000800 */
[----:B------:R-:W-:Y:S01]  /*115e0*/  @!PT LDS RZ, [RZ] ;  /* 0x00000000fffff984 */ /* 0x000fe20000000800 */
[----:B------:R1:W-:Y:S02]  /*115f0*/  LDGSTS.E.BYPASS.LTC128B.128 [R227+0x8100], [R2.64], !P2 ;  /* 0x0810000002e37fae */ /* 0x0003e4000d101d46 */
[----:B-1----:R-:W-:Y:S01]  /*11600*/  IADD3 R2, P5, R52, R159, RZ ;  /* 0x0000009f34027210 */ /* 0x002fe20007fbe0ff */
[----:B------:R-:W-:-:S04]  /*11610*/  IMAD.MOV.U32 R52, RZ, RZ, 0x1 ;  /* 0x00000001ff347424 */ /* 0x000fc800078e00ff */
[----:B------:R-:W-:Y:S01]  /*11620*/  IMAD.X R3, R5, 0x1, R69, P5 ;  /* 0x0000000105037824 */ /* 0x000fe200028e0645 */
[----:B------:R-:W-:-:S04]  /*11630*/  SEL R5, RZ, 0x10, P0 ;  /* 0x00000010ff057807 */ /* 0x000fc80000000000 */
[----:B------:R1:W-:Y:S02]  /*11640*/  LDGSTS.E.BYPASS.LTC128B.128 [R227+0xc100], [R2.64], !P0 ;  /* 0x0c10000002e37fae */ /* 0x0003e4000c101d46 */
[----:B-1----:R-:W-:Y:S01]  /*11650*/  IMAD.MOV.U32 R3, RZ, RZ, 0x181f ;  /* 0x0000181fff037424 */ /* 0x002fe200078e00ff */
[----:B------:R-:W-:Y:S02]  /*11660*/  MOV R2, 0x11680 ;  /* 0x0001168000027802 */ /* 0x000fe40000000f00 */
[----:B------:R-:W-:Y:S05]  /*11670*/  CALL.REL.NOINC `($__internal_1_$__cuda_sm70_shflsync_idx_p) ;  /* 0x00002bb000007944 */ /* 0x000fea0003c00000 */
[----:B------:R-:W-:Y:S01]  /*11680*/  IMAD.MOV.U32 R7, RZ, RZ, R52 ;  /* 0x000000ffff077224 */ /* 0x000fe200078e0034 */
[----:B------:R-:W-:Y:S01]  /*11690*/  MOV R52, 0x1 ;  /* 0x0000000100347802 */ /* 0x000fe20000000f00 */
[----:B------:R-:W-:Y:S01]  /*116a0*/  IMAD.MOV.U32 R36, RZ, RZ, R4 ;  /* 0x000000ffff247224 */ /* 0x000fe200078e0004 */
[----:B------:R-:W-:Y:S02]  /*116b0*/  MOV R3, 0x181f ;  /* 0x0000181f00037802 */ /* 0x000fe40000000f00 */
[----:B------:R-:W-:Y:S02]  /*116c0*/  MOV R2, 0x116e0 ;  /* 0x000116e000027802 */ /* 0x000fe40000000f00 */
[----:B------:R-:W-:Y:S05]  /*116d0*/  CALL.REL.NOINC `($__internal_1_$__cuda_sm70_shflsync_idx_p) ;  /* 0x00002b5000007944 */ /* 0x000fea0003c00000 */
[----:B------:R-:W-:Y:S01]  /*116e0*/  IADD3 R8, -R6, 0x10, RZ ;  /* 0x0000001006087810 */ /* 0x000fe20007ffe1ff */
[----:B------:R-:W-:Y:S01]  /*116f0*/  IMAD.MOV.U32 R36, RZ, RZ, R0 ;  /* 0x000000ffff247224 */ /* 0x000fe200078e0000 */
[----:B------:R-:W-:-:S02]  /*11700*/  IADD3 R2, -R5, 0x10, RZ ;  /* 0x0000001005027810 */ /* 0x000fc40007ffe1ff */
[----:B------:R-:W-:Y:S02]  /*11710*/  LOP3.LUT R8, R8, 0xf, RZ, 0xc0, !PT ;  /* 0x0000000f08087812 */ /* 0x000fe400078ec0ff */
[----:B------:R-:W-:Y:S02]  /*11720*/  ISETP.NE.U32.AND P6, PT, R6, RZ, PT ;  /* 0x000000ff0600720c */ /* 0x000fe40003fc5070 */
[----:B------:R-:W-:Y:S02]  /*11730*/  IADD3 R8, P2, P0, R8, R52, R158 ;  /* 0x0000003408087210 */ /* 0x000fe4000785e09e */
[----:B------:R-:W-:Y:S02]  /*11740*/  ISETP.NE.U32.AND P5, PT, R5, RZ, PT ;  /* 0x000000ff0500720c */ /* 0x000fe40003fa5070 */
[----:B------:R-:W-:Y:S02]  /*11750*/  LOP3.LUT R2, R2, 0xf, RZ, 0xc0, !PT ;  /* 0x0000000f02027812 */ /* 0x000fe400078ec0ff */
[----:B------:R-:W-:-:S02]  /*11760*/  IADD3.X R9, RZ, R7, R68, P2, P0 ;  /* 0x00000007ff097210 */ /* 0x000fc400017e0444 */
[----:B------:R-:W-:Y:S01]  /*11770*/  IADD3 R2, P2, P0, R2, R52, R159 ;  /* 0x0000003402027210 */ /* 0x000fe2000785e09f */
[----:B------:R-:W-:Y:S02]  /*11780*/  IMAD.MOV.U32 R52, RZ, RZ, 0x2 ;  /* 0x00000002ff347424 */ /* 0x000fe400078e00ff */
[----:B------:R-:W-:Y:S01]  /*11790*/  @!PT LDS RZ, [RZ] ;  /* 0x00000000fffff984 */ /* 0x000fe20000000800 */
[----:B------:R-:W-:Y:S01]  /*117a0*/  @!PT LDS RZ, [RZ] ;  /* 0x00000000fffff984 */ /* 0x000fe20000000800 */
[----:B------:R-:W-:Y:S01]  /*117b0*/  @!PT LDS RZ, [RZ] ;  /* 0x00000000fffff984 */ /* 0x000fe20000000800 */
[----:B------:R1:W-:Y:S01]  /*117c0*/  LDGSTS.E.BYPASS.LTC128B.128.ZFILL [R227+0x9100], [R8.64], P6 ;  /* 0x0910000008e37fae */ /* 0x0003e2000b141d46 */
[----:B------:R-:W-:-:S05]  /*117d0*/  IADD3.X R3, RZ, R7, R69, P2, P0 ;  /* 0x00000007ff037210 */ /* 0x000fca00017e0445 */
[----:B------:R2:W-:Y:S02]  /*117e0*/  LDGSTS.E.BYPASS.LTC128B.128.ZFILL [R227+0xd100], [R2.64], P5 ;  /* 0x0d10000002e37fae */ /* 0x0005e4000a941d46 */
[----:B--2---:R-:W-:Y:S01]  /*117f0*/  IMAD.MOV.U32 R3, RZ, RZ, 0x181f ;  /* 0x0000181fff037424 */ /* 0x004fe200078e00ff */
[----:B------:R-:W-:Y:S02]  /*11800*/  MOV R2, 0x11820 ;  /* 0x0001182000027802 */ /* 0x000fe40000000f00 */
[----:B-1----:R-:W-:Y:S05]  /*11810*/  CALL.REL.NOINC `($__internal_1_$__cuda_sm70_shflsync_idx_p) ;  /* 0x00002a1000007944 */ /* 0x002fea0003c00000 */
        /* <DEDUP_REMOVED lines=32> */
[----:B------:R-:W-:Y:S01]  /*11a20*/  MOV R4, R52 ;  /* 0x0000003400047202 */ /* 0x000fe20000000f00 */
[----:B------:R-:W-:Y:S05]  /*11a30*/  BRA `(.L_x_116) ;  /* 0xffff233000007947 */ /* 0x000fea000383ffff */
.L_x_79:
[----:B------:R-:W-:Y:S01]  /*11a40*/  IMAD.MOV.U32 R36, RZ, RZ, R4 ;  /* 0x000000ffff247224 */ /* 0x000fe200078e0004 */
[----:B------:R-:W-:Y:S01]  /*11a50*/  MOV R52, RZ ;  /* 0x000000ff00347202 */ /* 0x000fe20000000f00 */
[----:B------:R-:W-:Y:S01]  /*11a60*/  IMAD.MOV.U32 R3, RZ, RZ, 0x1c1f ;  /* 0x00001c1fff037424 */ /* 0x000fe200078e00ff */
[----:B------:R-:W-:-:S02]  /*11a70*/  MOV R2, 0x11a90 ;  /* 0x00011a9000027802 */ /* 0x000fc40000000f00 */
[----:B------:R-:W-:Y:S05]  /*11a80*/  CALL.REL.NOINC `($__internal_1_$__cuda_sm70_shflsync_idx_p) ;  /* 0x000027a000007944 */ /* 0x000fea0003c00000 */
[----:B------:R-:W-:Y:S05]  /*11a90*/  BRA `(.L_x_117) ;  /* 0xffff24d000007947 */ /* 0x000fea000383ffff */
.L_x_80:
[----:B------:R-:W-:Y:S01]  /*11aa0*/  IMAD.MOV.U32 R36, RZ, RZ, R4 ;  /* 0x000000ffff247224 */ /* 0x000fe200078e0004 */
[----:B------:R-:W-:Y:S01]  /*11ab0*/  MOV R52, 0x1 ;  /* 0x0000000100347802 */ /* 0x000fe20000000f00 */
[----:B------:R-:W-:Y:S01]  /*11ac0*/  IMAD.MOV.U32 R3, RZ, RZ, 0x1c1f ;  /* 0x00001c1fff037424 */ /* 0x000fe200078e00ff */
[----:B------:R-:W-:-:S02]  /*11ad0*/  MOV R2, 0x11af0 ;  /* 0x00011af000027802 */ /* 0x000fc40000000f00 */
[----:B-1----:R-:W-:Y:S05]  /*11ae0*/  CALL.REL.NOINC `($__internal_1_$__cuda_sm70_shflsync_idx_p) ;  /* 0x0000274000007944 */ /* 0x002fea0003c00000 */
[----:B------:R-:W-:Y:S01]  /*11af0*/  IMAD.IADD R5, R5, 0x1, R52 ;  /* 0x0000000105057824 */ /* 0x000fe200078e0234 */
[----:B------:R-:W-:-:S04]  /*11b00*/  FMNMX.FTZ R0, R7, R9, !PT ;  /* 0x0000000907007209 */ /* 0x000fc80007810000 */
[----:B------:R-:W-:Y:S02]  /*11b10*/  IMNMX R6, R6, R5, PT ;  /* 0x0000000506067217 */ /* 0x000fe40003800200 */
[----:B------:R-:W-:Y:S02]  /*11b20*/  FMNMX.FTZ R0, R11, R0, !PT ;  /* 0x000000000b007209 */ /* 0x000fe40007810000 */
[C---:B------:R-:W-:Y:S02]  /*11b30*/  ISETP.GT.AND P5, PT, R6.reuse, RZ, PT ;  /* 0x000000ff0600720c */ /* 0x040fe40003fa4270 */
[C---:B------:R-:W-:Y:S02]  /*11b40*/  ISETP.GT.AND P2, PT, R6.reuse, 0x1, PT ;  /* 0x000000010600780c */ /* 0x040fe40003f44270 */
[----:B------:R-:W-:Y:S02]  /*11b50*/  ISETP.GT.AND P0, PT, R6, 0x8, PT ;  /* 0x000000080600780c */ /* 0x000fe40003f04270 */
[----:B------:R-:W-:-:S02]  /*11b60*/  FSEL R5, R129, -INF , P5 ;  /* 0xff80000081057808 */ /* 0x000fc40002800000 */
[----:B------:R-:W-:Y:S02]  /*11b70*/  FSEL R8, R128, -INF , P2 ;  /* 0xff80000080087808 */ /* 0x000fe40001000000 */
[----:B------:R-:W-:Y:S02]  /*11b80*/  ISETP.GT.AND P2, PT, R6, 0x9, PT ;  /* 0x000000090600780c */ /* 0x000fe40003f44270 */
[----:B------:R-:W-:Y:S02]  /*11b90*/  FSEL R10, R126, -INF , P0 ;  /* 0xff8000007e0a7808 */ /* 0x000fe40000000000 */
[----:B------:R-:W-:Y:S02]  /*11ba0*/  FMNMX.FTZ R2, R5, R8, !PT ;  /* 0x0000000805027209 */ /* 0x000fe40007810000 */
[----:B------:R-:W-:Y:S02]  /*11bb0*/  FMNMX.FTZ R68, R13, R0, !PT ;  /* 0x000000000d447209 */ /* 0x000fe40007810000 */
[----:B------:R-:W-:-:S02]  /*11bc0*/  ISETP.GT.AND P0, PT, R6, 0x10, PT ;  /* 0x000000100600780c */ /* 0x000fc40003f04270 */
[----:B------:R-:W-:Y:S02]  /*11bd0*/  FSEL R15, R127, -INF , P2 ;  /* 0xff8000007f0f7808 */ /* 0x000fe40001000000 */
[----:B------:R-:W-:Y:S02]  /*11be0*/  FMNMX.FTZ R0, R10, R2, !PT ;  /* 0x000000020a007209 */ /* 0x000fe40007810000 */
[----:B------:R-:W-:Y:S02]  /*11bf0*/  FMNMX.FTZ R68, R16, R68, !PT ;  /* 0x0000004410447209 */ /* 0x000fe40007810000 */
[----:B------:R-:W-:Y:S02]  /*11c00*/  ISETP.GT.AND P2, PT, R6, 0x11, PT ;  /* 0x000000110600780c */ /* 0x000fe40003f44270 */
[----:B------:R-:W-:Y:S02]  /*11c10*/  FSEL R14, R94, -INF , P0 ;  /* 0xff8000005e0e7808 */ /* 0x000fe40000000000 */
[----:B------:R-:W-:-:S02]  /*11c20*/  FMNMX.FTZ R0, R15, R0, !PT ;  /* 0x000000000f007209 */ /* 0x000fc40007810000 */
[----:B------:R-:W-:Y:S02]  /*11c30*/  FMNMX.FTZ R68, R17, R68, !PT ;  /* 0x0000004411447209 */ /* 0x000fe40007810000 */
[----:B------:R-:W-:Y:S02]  /*11c40*/  ISETP.GT.AND P0, PT, R6, 0x18, PT ;  /* 0x000000180600780c */ /* 0x000fe40003f04270 */
[----:B------:R-:W-:Y:S02]  /*11c50*/  FSEL R19, R93, -INF , P2 ;  /* 0xff8000005d137808 */ /* 0x000fe40001000000 */
[----:B------:R-:W-:Y:S01]  /*11c60*/  FMNMX.FTZ R12, R14, R0, !PT ;  /* 0x000000000e0c7209 */ /* 0x000fe20007810000 */
[----:B------:R-:W-:Y:S01]  /*11c70*/  IMAD.MOV.U32 R0, RZ, RZ, 0x2 ;  /* 0x00000002ff007424 */ /* 0x000fe200078e00ff */
        /* <DEDUP_REMOVED lines=101> */
[----:B------:R-:W-:Y:S02]  /*122d0*/  FSEL R171, R26, -INF , P2 ;  /* 0xff8000001aab7808 */ /* 0x000fe40001000000 */
[----:B------:R-:W-:Y:S01]  /*122e0*/  FMNMX.FTZ R12, R166, R12, !PT ;  /* 0x0000000ca60c7209 */ /* 0x000fe20007810000 */
[----:B------:R-:W-:Y:S01]  /*122f0*/  IMAD.MOV.U32 R4, RZ, RZ, R68 ;  /* 0x000000ffff047224 */ /* 0x000fe200078e0044 */
[----:B------:R-:W-:-:S02]  /*12300*/  MOV R2, 0x12330 ;  /* 0x0001233000027802 */ /* 0x000fc40000000f00 */
[----:B------:R-:W-:Y:S02]  /*12310*/  FMNMX.FTZ R12, R171, R12, !PT ;  /* 0x0000000cab0c7209 */ /* 0x000fe40007810000 */
[----:B------:R-:W-:Y:S05]  /*12320*/  CALL.REL.NOINC `($__internal_0_$__cuda_sm70_shflsync_bfly_p) ;  /* 0x00001ea000007944 */ /* 0x000fea0003c00000 */
[----:B------:R-:W-:Y:S01]  /*12330*/  FMNMX.FTZ R68, R68, R0, !PT ;  /* 0x0000000044447209 */ /* 0x000fe20007810000 */
[----:B------:R-:W-:Y:S01]  /*12340*/  IMAD.MOV.U32 R0, RZ, RZ, 0x1 ;  /* 0x00000001ff007424 */ /* 0x000fe200078e00ff */
[----:B------:R-:W-:-:S03]  /*12350*/  MOV R2, 0x12380 ;  /* 0x0001238000027802 */ /* 0x000fc60000000f00 */
[----:B------:R-:W-:Y:S02]  /*12360*/  IMAD.MOV.U32 R4, RZ, RZ, R68 ;  /* 0x000000ffff047224 */ /* 0x000fe400078e0044 */
[----:B------:R-:W-:Y:S05]  /*12370*/  CALL.REL.NOINC `($__internal_0_$__cuda_sm70_shflsync_bfly_p) ;  /* 0x00001e5000007944 */ /* 0x000fea0003c00000 */
[----:B------:R-:W-:Y:S01]  /*12380*/  FMNMX.FTZ R68, R68, R0, !PT ;  /* 0x0000000044447209 */ /* 0x000fe20007810000 */
[----:B------:R-:W-:Y:S01]  /*12390*/  IMAD.MOV.U32 R4, RZ, RZ, R12 ;  /* 0x000000ffff047224 */ /* 0x000fe200078e000c */
[----:B------:R-:W-:Y:S01]  /*123a0*/  MOV R2, 0x123d0 ;  /* 0x000123d000027802 */ /* 0x000fe20000000f00 */
[----:B------:R-:W-:Y:S02]  /*123b0*/  IMAD.MOV.U32 R0, RZ, RZ, 0x2 ;  /* 0x00000002ff007424 */ /* 0x000fe400078e00ff */
[----:B------:R-:W-:Y:S05]  /*123c0*/  CALL.REL.NOINC `($__internal_0_$__cuda_sm70_shflsync_bfly_p) ;  /* 0x00001e0000007944 */ /* 0x000fea0003c00000 */
[----:B------:R-:W-:Y:S01]  /*123d0*/  FMNMX.FTZ R12, R12, R0, !PT ;  /* 0x000000000c0c7209 */ /* 0x000fe20007810000 */
[----:B------:R-:W-:Y:S01]  /*123e0*/  IMAD.MOV.U32 R0, RZ, RZ, 0x1 ;  /* 0x00000001ff007424 */ /* 0x000fe200078e00ff */
[----:B------:R-:W-:-:S03]  /*123f0*/  MOV R2, 0x12420 ;  /* 0x0001242000027802 */ /* 0x000fc60000000f00 */
[----:B------:R-:W-:Y:S02]  /*12400*/  IMAD.MOV.U32 R4, RZ, RZ, R12 ;  /* 0x000000ffff047224 */ /* 0x000fe400078e000c */
[----:B------:R-:W-:Y:S05]  /*12410*/  CALL.REL.NOINC `($__internal_0_$__cuda_sm70_shflsync_bfly_p) ;  /* 0x00001db000007944 */ /* 0x000fea0003c00000 */
[----:B------:R-:W-:Y:S01]  /*12420*/  MOV R3, R0 ;  /* 0x0000000000037202 */ /* 0x000fe20000000f00 */
[----:B------:R-:W-:Y:S05]  /*12430*/  BRA `(.L_x_118) ;  /* 0xffff27e000007947 */ /* 0x000fea000383ffff */
.L_x_84:
[----:B------:R-:W-:Y:S01]  /*12440*/  MOV R52, RZ ;  /* 0x000000ff00347202 */ /* 0x000fe20000000f00 */
[----:B------:R-:W-:Y:S01]  /*12450*/  IMAD.MOV.U32 R36, RZ, RZ, R0 ;  /* 0x000000ffff247224 */ /* 0x000fe200078e0000 */
[----:B------:R-:W-:Y:S01]  /*12460*/  MOV R2, 0x12490 ;  /* 0x0001249000027802 */ /* 0x000fe20000000f00 */
[----:B------:R-:W-:Y:S02]  /*12470*/  IMAD.MOV.U32 R3, RZ, RZ, 0x181f ;  /* 0x0000181fff037424 */ /* 0x000fe400078e00ff */
[----:B------:R-:W-:Y:S05]  /*12480*/  CALL.REL.NOINC `($__internal_1_$__cuda_sm70_shflsync_idx_p) ;  /* 0x00001da000007944 */ /* 0x000fea0003c00000 */
[----:B------:R-:W-:Y:S01]  /*12490*/  MOV R7, R52 ;  /* 0x0000003400077202 */ /* 0x000fe20000000f00 */
[----:B------:R-:W-:-:S05]  /*124a0*/  BRA `(.L_x_119) ;  /* 0xffff467000007947 */ /* 0x000fca000383ffff */
.L_x_85:
[----:B------:R-:W-:Y:S01]  /*124b0*/  MOV R52, RZ ;  /* 0x000000ff00347202 */ /* 0x000fe20000000f00 */
[----:B------:R-:W-:Y:S01]  /*124c0*/  IMAD.MOV.U32 R36, RZ, RZ, R4 ;  /* 0x000000ffff247224 */ /* 0x000fe200078e0004 */
[----:B------:R-:W-:Y:S01]  /*124d0*/  MOV R2, 0x12500 ;  /* 0x0001250000027802 */ /* 0x000fe20000000f00 */
[----:B------:R-:W-:Y:S02]  /*124e0*/  IMAD.MOV.U32 R3, RZ, RZ, 0x181f ;  /* 0x0000181fff037424 */ /* 0x000fe400078e00ff */
[----:B-12---:R-:W-:Y:S05]  /*124f0*/  CALL.REL.NOINC `($__internal_1_$__cuda_sm70_shflsync_idx_p) ;  /* 0x00001d3000007944 */ /* 0x006fea0003c00000 */
[----:B------:R-:W-:Y:S01]  /*12500*/  ISETP.GE.AND P5, PT, R241, c[0x0][0x1d4], PT ;  /* 0x00007500f1007a0c */ /* 0x000fe20003fa6270 */
[----:B------:R-:W-:Y:S01]  /*12510*/  IMAD.MOV.U32 R36, RZ, RZ, R0 ;  /* 0x000000ffff247224 */ /* 0x000fe200078e0000 */
[----:B------:R-:W-:Y:S02]  /*12520*/  IADD3 R12, P2, R52, R20, RZ ;  /* 0x00000014340c7210 */ /* 0x000fe40007f5e0ff */
[----:B------:R-:W-:Y:S03]  /*12530*/  ISETP.GE.AND P0, PT, R242, c[0x0][0x1d4], PT ;  /* 0x00007500f2007a0c */ /* 0x000fe60003f06270 */
[C---:B------:R-:W-:Y:S01]  /*12540*/  IMAD.X R13, R7.reuse, 0x1, R5, P2 ;  /* 0x00000001070d7824 */ /* 0x040fe200010e0605 */
[----:B------:R-:W-:Y:S01]  /*12550*/  IADD3 R2, P2, R52, R21, RZ ;  /* 0x0000001534027210 */ /* 0x000fe20007f5e0ff */
[----:B------:R-:W-:Y:S04]  /*12560*/  IMAD.MOV.U32 R52, RZ, RZ, 0x1 ;  /* 0x00000001ff347424 */ /* 0x000fe800078e00ff */
[----:B------:R-:W-:Y:S01]  /*12570*/  @!PT LDS RZ, [RZ] ;  /* 0x00000000fffff984 */ /* 0x000fe20000000800 */
[----:B------:R-:W-:Y:S01]  /*12580*/  @!PT LDS RZ, [RZ] ;  /* 0x00000000fffff984 */ /* 0x000fe20000000800 */
[----:B------:R-:W-:Y:S01]  /*12590*/  @!PT LDS RZ, [RZ] ;  /* 0x00000000fffff984 */ /* 0x000fe20000000800 */
[----:B------:R1:W-:Y:S01]  /*125a0*/  LDGSTS.E.BYPASS.LTC128B.128 [R227+0x100], [R12.64], !P5 ;  /* 0x001000000ce37fae */ /* 0x0003e2000e901d46 */
[----:B------:R-:W-:Y:S01]  /*125b0*/  IMAD.X R3, R7, 0x1, R6, P2 ;  /* 0x0000000107037824 */ /* 0x000fe200010e0606 */
[----:B------:R-:W-:Y:S04]  /*125c0*/  SEL R7, RZ, 0x10, P5 ;  /* 0x00000010ff077807 */ /* 0x000fe80002800000 */
[----:B------:R2:W-:Y:S01]  /*125d0*/  LDGSTS.E.BYPASS.LTC128B.128 [R227+0x4100], [R2.64], !P0 ;  /* 0x0410000002e37fae */ /* 0x0005e2000c101d46 */
[----:B-1----:R-:W-:Y:S02]  /*125e0*/  SEL R12, RZ, 0x10, P0 ;  /* 0x00000010ff0c7807 */ /* 0x002fe40000000000 */
[----:B--2---:R-:W-:Y:S01]  /*125f0*/  MOV R2, 0x12620 ;  /* 0x0001262000027802 */ /* 0x004fe20000000f00 */
[----:B------:R-:W-:Y:S02]  /*12600*/  IMAD.MOV.U32 R3, RZ, RZ, 0x181f ;  /* 0x0000181fff037424 */ /* 0x000fe400078e00ff */
[----:B------:R-:W-:Y:S05]  /*12610*/  CALL.REL.NOINC `($__internal_1_$__cuda_sm70_shflsync_idx_p) ;  /* 0x00001c1000007944 */ /* 0x000fea0003c00000 */
[----:B------:R-:W-:Y:S01]  /*12620*/  MOV R3, 0x181f ;  /* 0x0000181f00037802 */ /* 0x000fe20000000f00 */
[----:B------:R-:W-:Y:S01]  /*12630*/  IMAD.MOV.U32 R13, RZ, RZ, R52 ;  /* 0x000000ffff0d7224 */ /* 0x000fe200078e0034 */
[----:B------:R-:W-:Y:S01]  /*12640*/  MOV R52, 0x1 ;  /* 0x0000000100347802 */ /* 0x000fe20000000f00 */
[----:B------:R-:W-:Y:S01]  /*12650*/  IMAD.MOV.U32 R36, RZ, RZ, R4 ;  /* 0x000000ffff247224 */ /* 0x000fe200078e0004 */
[----:B------:R-:W-:Y:S02]  /*12660*/  MOV R2, 0x12680 ;  /* 0x0001268000027802 */ /* 0x000fe40000000f00 */
[----:B------:R-:W-:Y:S05]  /*12670*/  CALL.REL.NOINC `($__internal_1_$__cuda_sm70_shflsync_idx_p) ;  /* 0x00001bb000007944 */ /* 0x000fea0003c00000 */
[C---:B------:R-:W-:Y:S01]  /*12680*/  IADD3 R2, -R7.reuse, 0x10, RZ ;  /* 0x0000001007027810 */ /* 0x040fe20007ffe1ff */
[----:B------:R-:W-:Y:S01]  /*12690*/  IMAD.MOV.U32 R36, RZ, RZ, R0 ;  /* 0x000000ffff247224 */ /* 0x000fe200078e0000 */
[----:B------:R-:W-:Y:S02]  /*126a0*/  ISETP.NE.U32.AND P5, PT, R7, RZ, PT ;  /* 0x000000ff0700720c */ /* 0x000fe40003fa5070 */
[----:B------:R-:W-:Y:S04]  /*126b0*/  LOP3.LUT R2, R2, 0xf, RZ, 0xc0, !PT ;  /* 0x0000000f02027812 */ /* 0x000fe800078ec0ff */
[-C--:B------:R-:W-:Y:S04]  /*126c0*/  IADD3 R2, P2, P0, R2, R52.reuse, R20 ;  /* 0x0000003402027210 */ /* 0x080fe8000785e014 */
[-C--:B------:R-:W-:Y:S05]  /*126d0*/  IADD3.X R3, RZ, R13.reuse, R5, P2, P0 ;  /* 0x0000000dff037210 */ /* 0x080fea00017e0405 */
[----:B------:R-:W-:Y:S01]  /*126e0*/  @!PT LDS RZ, [RZ] ;  /* 0x00000000fffff984 */ /* 0x000fe20000000800 */
[----:B------:R-:W-:Y:S01]  /*126f0*/  @!PT LDS RZ, [RZ] ;  /* 0x00000000fffff984 */ /* 0x000fe20000000800 */
[----:B------:R-:W-:Y:S01]  /*12700*/  @!PT LDS RZ, [RZ] ;  /* 0x00000000fffff984 */ /* 0x000fe20000000800 */
[----:B------:R1:W-:Y:S01]  /*12710*/  LDGSTS.E.BYPASS.LTC128B.128.ZFILL [R227+0x1100], [R2.64], P5 ;  /* 0x0110000002e37fae */ /* 0x0003e2000a941d46 */
[C---:B------:R-:W-:Y:S02]  /*12720*/  ISETP.NE.U32.AND P5, PT, R12.reuse, RZ, PT ;  /* 0x000000ff0c00720c */ /* 0x040fe40003fa5070 */
[----:B-1----:R-:W-:Y:S04]  /*12730*/  IADD3 R2, -R12, 0x10, RZ ;  /* 0x000000100c027810 */ /* 0x002fe80007ffe1ff */
[----:B------:R-:W-:Y:S04]  /*12740*/  LOP3.LUT R2, R2, 0xf, RZ, 0xc0, !PT ;  /* 0x0000000f02027812 */ /* 0x000fe800078ec0ff */
[----:B------:R-:W-:Y:S01]  /*12750*/  IADD3 R2, P2, P0, R2, R52, R21 ;  /* 0x0000003402027210 */ /* 0x000fe2000785e015 */
[----:B------:R-:W-:Y:S03]  /*12760*/  IMAD.MOV.U32 R52, RZ, RZ, 0x2 ;  /* 0x00000002ff347424 */ /* 0x000fe600078e00ff */
[----:B------:R-:W-:Y:S05]  /*12770*/  IADD3.X R3, RZ, R13, R6, P2, P0 ;  /* 0x0000000dff037210 */ /* 0x000fea00017e0406 */
[----:B------:R1:W-:Y:S02]  /*12780*/  LDGSTS.E.BYPASS.LTC128B.128.ZFILL [R227+0x5100], [R2.64], P5 ;  /* 0x0510000002e37fae */ /* 0x0003e4000a941d46 */
[----:B-1----:R-:W-:Y:S01]  /*12790*/  MOV R2, 0x127c0 ;  /* 0x000127c000027802 */ /* 0x002fe20000000f00 */
[----:B------:R-:W-:Y:S03]  /*127a0*/  IMAD.MOV.U32 R3, RZ, RZ, 0x181f ;  /* 0x0000181fff037424 */ /* 0x000fe600078e00ff */
        /* <DEDUP_REMOVED lines=33> */
[----:B------:R-:W-:Y:S01]  /*129c0*/  MOV R4, R52 ;  /* 0x0000003400047202 */ /* 0x000fe20000000f00 */
[----:B------:R-:W-:-:S05]  /*129d0*/  BRA `(.L_x_120) ;  /* 0xffff433000007947 */ /* 0x000fca000383ffff */
.L_x_88:
[----:B------:R-:W-:Y:S01]  /*129e0*/  MOV R52, RZ ;  /* 0x000000ff00347202 */ /* 0x000fe20000000f00 */
[----:B------:R-:W-:Y:S01]  /*129f0*/  IMAD.MOV.U32 R36, RZ, RZ, R0 ;  /* 0x000000ffff247224 */ /* 0x000fe200078e0000 */
[----:B------:R-:W-:Y:S01]  /*12a00*/  MOV R2, 0x12a30 ;  /* 0x00012a3000027802 */ /* 0x000fe20000000f00 */
[----:B------:R-:W-:Y:S02]  /*12a10*/  IMAD.MOV.U32 R3, RZ, RZ, 0x181f ;  /* 0x0000181fff037424 */ /* 0x000fe400078e00ff */
[----:B------:R-:W-:Y:S05]  /*12a20*/  CALL.REL.NOINC `($__internal_1_$__cuda_sm70_shflsync_idx_p) ;  /* 0x0000180000007944 */ /* 0x000fea0003c00000 */
[----:B------:R-:W-:Y:S01]  /*12a30*/  MOV R7, R52 ;  /* 0x0000003400077202 */ /* 0x000fe20000000f00 */
[----:B------:R-:W-:-:S05]  /*12a40*/  BRA `(.L_x_121) ;  /* 0xffff5a4000007947 */ /* 0x000fca000383ffff */
.L_x_89:
        /* <DEDUP_REMOVED lines=83> */
.L_x_90:
[----:B--2---:R-:W-:Y:S01]  /*12f80*/  MOV R52, RZ ;  /* 0x000000ff00347202 */ /* 0x004fe20000000f00 */
[----:B------:R-:W-:Y:S01]  /*12f90*/  IMAD.MOV.U32 R36, RZ, RZ, R4 ;  /* 0x000000ffff247224 */ /* 0x000fe200078e0004 */
[----:B------:R-:W-:Y:S01]  /*12fa0*/  MOV R2, 0x12fd0 ;  /* 0x00012fd000027802 */ /* 0x000fe20000000f00 */
[----:B------:R-:W-:Y:S02]  /*12fb0*/  IMAD.MOV.U32 R3, RZ, RZ, 0x1c1f ;  /* 0x00001c1fff037424 */ /* 0x000fe400078e00ff */
[----:B------:R-:W-:Y:S05]  /*12fc0*/  CALL.REL.NOINC `($__internal_1_$__cuda_sm70_shflsync_idx_p) ;  /* 0x0000126000007944 */ /* 0x000fea0003c00000 */
[----:B------:R-:W-:Y:S01]  /*12fd0*/  MOV R0, R52 ;  /* 0x0000003400007202 */ /* 0x000fe20000000f00 */
[----:B------:R-:W-:-:S05]  /*12fe0*/  BRA `(.L_x_123) ;  /* 0xffff587000007947 */ /* 0x000fca000383ffff */
.L_x_91:
[----:B------:R-:W-:Y:S01]  /*12ff0*/  MOV R52, 0x1 ;  /* 0x0000000100347802 */ /* 0x000fe20000000f00 */
[----:B------:R-:W-:Y:S01]  /*13000*/  IMAD.MOV.U32 R36, RZ, RZ, R4 ;  /* 0x000000ffff247224 */ /* 0x000fe200078e0004 */
[----:B------:R-:W-:Y:S01]  /*13010*/  MOV R2, 0x13040 ;  /* 0x0001304000027802 */ /* 0x000fe20000000f00 */
[----:B------:R-:W-:Y:S02]  /*13020*/  IMAD.MOV.U32 R3, RZ, RZ, 0x1c1f ;  /* 0x00001c1fff037424 */ /* 0x000fe400078e00ff */
[----:B-1----:R-:W-:Y:S05]  /*13030*/  CALL.REL.NOINC `($__internal_1_$__cuda_sm70_shflsync_idx_p) ;  /* 0x000011f000007944 */ /* 0x002fea0003c00000 */
[----:B------:R-:W-:Y:S05]  /*13040*/  IMAD.IADD R0, R5, 0x1, R52 ;  /* 0x0000000105007824 */ /* 0x000fea00078e0234 */
        /* <DEDUP_REMOVED lines=115> */
[----:B------:R-:W-:Y:S02]  /*13780*/  FSEL R10, R154, -INF , P6 ;  /* 0xff8000009a0a7808 */ /* 0x000fe40003000000 */
[----:B------:R-:W-:Y:S02]  /*13790*/  FMNMX.FTZ R144, R36, R2, !PT ;  /* 0x0000000224907209 */ /* 0x000fe40007810000 */
[----:B------:R-:W-:Y:S01]  /*137a0*/  FMNMX.FTZ R4, R14, R0, !PT ;  /* 0x000000000e047209 */ /* 0x000fe20007810000 */
[----:B------:R-:W-:Y:S01]  /*137b0*/  IMAD.MOV.U32 R0, RZ, RZ, 0x2 ;  /* 0x00000002ff007424 */ /* 0x000fe200078e00ff */
[----:B------:R-:W-:Y:S02]  /*137c0*/  FSEL R9, R153, -INF , P5 ;  /* 0xff80000099097808 */ /* 0x000fe40002800000 */
[----:B------:R-:W-:Y:S02]  /*137d0*/  FMNMX.FTZ R144, R10, R144, !PT ;  /* 0x000000900a907209 */ /* 0x000fe40007810000 */
[----:B------:R-:W-:Y:S02]  /*137e0*/  FMNMX.FTZ R4, R13, R4, !PT ;  /* 0x000000040d047209 */ /* 0x000fe40007810000 */
[----:B------:R-:W-:Y:S02]  /*137f0*/  FSEL R8, R150, -INF , P2 ;  /* 0xff80000096087808 */ /* 0x000fe40001000000 */
[----:B------:R-:W-:Y:S02]  /*13800*/  FMNMX.FTZ R144, R9, R144, !PT ;  /* 0x0000009009907209 */ /* 0x000fe40007810000 */
[----:B------:R-:W-:Y:S02]  /*13810*/  FMNMX.FTZ R4, R12, R4, !PT ;  /* 0x000000040c047209 */ /* 0x000fe40007810000 */
[----:B------:R-:W-:Y:S02]  /*13820*/  FSEL R7, R149, -INF , P0 ;  /* 0xff80000095077808 */ /* 0x000fe40000000000 */
[----:B------:R-:W-:Y:S02]  /*13830*/  FMNMX.FTZ R144, R8, R144, !PT ;  /* 0x0000009008907209 */ /* 0x000fe40007810000 */
[----:B------:R-:W-:Y:S02]  /*13840*/  FMNMX.FTZ R4, R11, R4, !PT ;  /* 0x000000040b047209 */ /* 0x000fe40007810000 */
[----:B------:R-:W-:Y:S02]  /*13850*/  FMNMX.FTZ R144, R7, R144, !PT ;  /* 0x0000009007907209 */ /* 0x000fe40007810000 */
[----:B------:R-:W-:Y:S02]  /*13860*/  MOV R2, 0x13880 ;  /* 0x0001388000027802 */ /* 0x000fe40000000f00 */
[----:B------:R-:W-:Y:S05]  /*13870*/  CALL.REL.NOINC `($__internal_0_$__cuda_sm70_shflsync_bfly_p) ;  /* 0x0000095000007944 */ /* 0x000fea0003c00000 */
[----:B------:R-:W-:Y:S01]  /*13880*/  FMNMX.FTZ R4, R4, R0, !PT ;  /* 0x0000000004047209 */ /* 0x000fe20007810000 */
[----:B------:R-:W-:Y:S01]  /*13890*/  IMAD.MOV.U32 R0, RZ, RZ, 0x1 ;  /* 0x00000001ff007424 */ /* 0x000fe200078e00ff */
[----:B------:R-:W-:Y:S02]  /*138a0*/  MOV R2, 0x138c0 ;  /* 0x000138c000027802 */ /* 0x000fe40000000f00 */
        /* <DEDUP_REMOVED lines=8> */
[----:B------:R-:W-:Y:S02]  /*13930*/  MOV R2, 0x13950 ;  /* 0x0001395000027802 */ /* 0x000fe40000000f00 */
[----:B------:R-:W-:Y:S05]  /*13940*/  CALL.REL.NOINC `($__internal_0_$__cuda_sm70_shflsync_bfly_p) ;  /* 0x0000088000007944 */ /* 0x000fea0003c00000 */
[----:B------:R-:W-:-:S05]  /*13950*/  BRA `(.L_x_124) ;  /* 0xffff5bb000007947 */ /* 0x000fca000383ffff */
.L_x_94:
[----:B-1--4-:R-:W-:Y:S01]  /*13960*/  MOV R3, 0x181f ;  /* 0x0000181f00037802 */ /* 0x012fe20000000f00 */
[----:B------:R-:W-:Y:S01]  /*13970*/  IMAD.MOV.U32 R52, RZ, RZ, RZ ;  /* 0x000000ffff347224 */ /* 0x000fe200078e00ff */
[----:B------:R-:W-:Y:S02]  /*13980*/  MOV R2, 0x139a0 ;  /* 0x000139a000027802 */ /* 0x000fe40000000f00 */
[----:B------:R-:W-:Y:S05]  /*13990*/  CALL.REL.NOINC `($__internal_1_$__cuda_sm70_shflsync_idx_p) ;  /* 0x0000089000007944 */ /* 0x000fea0003c00000 */
[----:B------:R-:W-:Y:S01]  /*139a0*/  MOV R28, R52 ;  /* 0x00000034001c7202 */ /* 0x000fe20000000f00 */
[----:B------:R-:W-:-:S05]  /*139b0*/  BRA `(.L_x_125) ;  /* 0xffff7e8000007947 */ /* 0x000fca000383ffff */
.L_x_97:
[----:B------:R-:W-:Y:S01]  /*139c0*/  MOV R52, RZ ;  /* 0x000000ff00347202 */ /* 0x000fe20000000f00 */
[----:B------:R-:W-:Y:S01]  /*139d0*/  IMAD.MOV.U32 R36, RZ, RZ, R0 ;  /* 0x000000ffff247224 */ /* 0x000fe200078e0000 */
[----:B------:R-:W-:Y:S01]  /*139e0*/  MOV R2, 0x13a10 ;  /* 0x00013a1000027802 */ /* 0x000fe20000000f00 */
[----:B------:R-:W-:Y:S02]  /*139f0*/  IMAD.MOV.U32 R3, RZ, RZ, 0x181f ;  /* 0x0000181fff037424 */ /* 0x000fe400078e00ff */
[----:B-1----:R-:W-:Y:S05]  /*13a00*/  CALL.REL.NOINC `($__internal_1_$__cuda_sm70_shflsync_idx_p) ;  /* 0x0000082000007944 */ /* 0x002fea0003c00000 */
[----:B------:R-:W-:Y:S01]  /*13a10*/  MOV R7, R52 ;  /* 0x0000003400077202 */ /* 0x000fe20000000f00 */
[----:B------:R-:W-:-:S05]  /*13a20*/  BRA `(.L_x_126) ;  /* 0xffff971000007947 */ /* 0x000fca000383ffff */
.L_x_98:
[----:B------:R-:W-:Y:S01]  /*13a30*/  MOV R52, RZ ;  /* 0x000000ff00347202 */ /* 0x000fe20000000f00 */
[----:B------:R-:W-:Y:S01]  /*13a40*/  IMAD.MOV.U32 R36, RZ, RZ, R4 ;  /* 0x000000ffff247224 */ /* 0x000fe200078e0004 */
[----:B------:R-:W-:Y:S01]  /*13a50*/  MOV R2, 0x13a80 ;  /* 0x00013a8000027802 */ /* 0x000fe20000000f00 */
[----:B------:R-:W-:Y:S02]  /*13a60*/  IMAD.MOV.U32 R3, RZ, RZ, 0x181f ;  /* 0x0000181fff037424 */ /* 0x000fe400078e00ff */
[----:B-123--:R-:W-:Y:S05]  /*13a70*/  CALL.REL.NOINC `($__internal_1_$__cuda_sm70_shflsync_idx_p) ;  /* 0x000007b000007944 */ /* 0x00efea0003c00000 */
[C---:B------:R-:W-:Y:S01]  /*13a80*/  IADD3 R8, -R68.reuse, 0x10, RZ ;  /* 0x0000001044087810 */ /* 0x040fe20007ffe1ff */
[----:B------:R-:W-:Y:S01]  /*13a90*/  IMAD.MOV.U32 R36, RZ, RZ, R0 ;  /* 0x000000ffff247224 */ /* 0x000fe200078e0000 */
[----:B------:R-:W-:Y:S02]  /*13aa0*/  ISETP.NE.U32.AND P2, PT, R68, RZ, PT ;  /* 0x000000ff4400720c */ /* 0x000fe40003f45070 */
[----:B------:R-:W-:Y:S04]  /*13ab0*/  LOP3.LUT R8, R8, 0xf, RZ, 0xc0, !PT ;  /* 0x0000000f08087812 */ /* 0x000fe800078ec0ff */
[----:B------:R-:W-:Y:S04]  /*13ac0*/  IADD3 R8, P5, P4, R8, R52, R41 ;  /* 0x0000003408087210 */ /* 0x000fe80007cbe029 */
[----:B------:R-:W-:Y:S02]  /*13ad0*/  IADD3.X R9, RZ, R7, R5, P5, P4 ;  /* 0x00000007ff097210 */ /* 0x000fe40002fe8405 */
[----:B------:R-:W-:Y:S01]  /*13ae0*/  IADD3 R2, P4, R52, R42, RZ ;  /* 0x0000002a34027210 */ /* 0x000fe20007f9e0ff */
[----:B------:R-:W-:Y:S02]  /*13af0*/  IMAD.MOV.U32 R52, RZ, RZ, 0x1 ;  /* 0x00000001ff347424 */ /* 0x000fe400078e00ff */
[----:B------:R-:W-:Y:S01]  /*13b00*/  @!PT LDS RZ, [RZ] ;  /* 0x00000000fffff984 */ /* 0x000fe20000000800 */
[----:B------:R-:W-:Y:S01]  /*13b10*/  @!PT LDS RZ, [RZ] ;  /* 0x00000000fffff984 */ /* 0x000fe20000000800 */
[----:B------:R-:W-:Y:S01]  /*13b20*/  @!PT LDS RZ, [RZ] ;  /* 0x00000000fffff984 */ /* 0x000fe20000000800 */
[----:B------:R1:W-:Y:S02]  /*13b30*/  LDGSTS.E.BYPASS.LTC128B.128.ZFILL [R227+0x8100], [R8.64], P2 ;  /* 0x0810000008e37fae */ /* 0x0003e40009141d46 */
[----:B------:R-:W-:Y:S05]  /*13b40*/  IMAD.X R3, R7, 0x1, R6, P4 ;  /* 0x0000000107037824 */ /* 0x000fea00020e0606 */
[----:B------:R2:W-:Y:S02]  /*13b50*/  LDGSTS.E.BYPASS.LTC128B.128 [R227+0xc100], [R2.64], !P0 ;  /* 0x0c10000002e37fae */ /* 0x0005e4000c101d46 */
[----:B--2---:R-:W-:Y:S01]  /*13b60*/  MOV R2, 0x13b90 ;  /* 0x00013b9000027802 */ /* 0x004fe20000000f00 */
[----:B------:R-:W-:Y:S02]  /*13b70*/  IMAD.MOV.U32 R3, RZ, RZ, 0x181f ;  /* 0x0000181fff037424 */ /* 0x000fe400078e00ff */
[----:B-1----:R-:W-:Y:S05]  /*13b80*/  CALL.REL.NOINC `($__internal_1_$__cuda_sm70_shflsync_idx_p) ;  /* 0x000006a000007944 */ /* 0x002fea0003c00000 */
        /* <DEDUP_REMOVED lines=54> */
.L_x_99:
[----:B------:R-:W-:Y:S02]  /*13ef0*/  MOV R0, 0x2 ;  /* 0x0000000200007802 */ /* 0x000fe40000000f00 */
        /* <DEDUP_REMOVED lines=16> */
.L_x_101:
[----:B------:R-:W-:Y:S01]  /*14000*/  IMAD.MOV.U32 R4, RZ, RZ, R246 ;  /* 0x000000ffff047224 */ /* 0x000fe200078e00f6 */
[----:B------:R-:W-:-:S02]  /*14010*/  MOV R0, 0x2 ;  /* 0x0000000200007802 */ /* 0x000fc40000000f00 */
[----:B------:R-:W-:Y:S02]  /*14020*/  MOV R2, 0x14040 ;  /* 0x0001404000027802 */ /* 0x000fe40000000f00 */
[----:B------:R-:W-:Y:S05]  /*14030*/  CALL.REL.NOINC `($__internal_0_$__cuda_sm70_shflsync_bfly_p) ;  /* 0x0000019000007944 */ /* 0x000fea0003c00000 */
[----:B------:R-:W-:Y:S01]  /*14040*/  MOV R5, R0 ;  /* 0x0000000000057202 */ /* 0x000fe20000000f00 */
[----:B------:R-:W-:Y:S05]  /*14050*/  BRA `(.L_x_129) ;  /* 0xffffb82000007947 */ /* 0x000fea000383ffff */
.L_x_102:
[----:B------:R-:W-:Y:S01]  /*14060*/  IMAD.MOV.U32 R4, RZ, RZ, R5 ;  /* 0x000000ffff047224 */ /* 0x000fe200078e0005 */
[----:B------:R-:W-:Y:S02]  /*14070*/  MOV R0, 0x1 ;  /* 0x0000000100007802 */ /* 0x000fe40000000f00 */
[----:B------:R-:W-:Y:S02]  /*14080*/  MOV R2, 0x140a0 ;  /* 0x000140a000027802 */ /* 0x000fe40000000f00 */
[----:B-1----:R-:W-:Y:S05]  /*14090*/  CALL.REL.NOINC `($__internal_0_$__cuda_sm70_shflsync_bfly_p) ;  /* 0x0000013000007944 */ /* 0x002fea0003c00000 */
[----:B------:R1:W5:Y:S01]  /*140a0*/  LDL R4, [R1] ;  /* 0x0000000001047983 */ /* 0x0003620000100800 */
[----:B------:R-:W-:Y:S01]  /*140b0*/  FADD.FTZ R5, R5, R0 ;  /* 0x0000000005057221 */ /* 0x000fe20000010000 */
[----:B------:R-:W-:Y:S02]  /*140c0*/  MOV R0, 0x2 ;  /* 0x0000000200007802 */ /* 0x000fe40000000f00 */
[----:B------:R-:W-:Y:S02]  /*140d0*/  MOV R2, 0x140f0 ;  /* 0x000140f000027802 */ /* 0x000fe40000000f00 */
[----:B-1---5:R-:W-:Y:S05]  /*140e0*/  CALL.REL.NOINC `($__internal_0_$__cuda_sm70_shflsync_bfly_p) ;  /* 0x000000e000007944 */ /* 0x022fea0003c00000 */
[----:B------:R-:W2:Y:S02]  /*140f0*/  LDL.LU R2, [R1] ;  /* 0x0000000001027983 */ /* 0x000ea40000300800 */
[----:B--2---:R-:W-:Y:S01]  /*14100*/  FADD.FTZ R4, R2, R0 ;  /* 0x0000000002047221 */ /* 0x004fe20000010000 */
[----:B------:R-:W-:-:S02]  /*14110*/  MOV R0, 0x1 ;  /* 0x0000000100007802 */ /* 0x000fc40000000f00 */
[----:B------:R-:W-:Y:S02]  /*14120*/  MOV R2, 0x14140 ;  /* 0x0001414000027802 */ /* 0x000fe40000000f00 */
[----:B------:R-:W-:Y:S05]  /*14130*/  CALL.REL.NOINC `($__internal_0_$__cuda_sm70_shflsync_bfly_p) ;  /* 0x0000009000007944 */ /* 0x000fea0003c00000 */
[----:B------:R-:W-:Y:S01]  /*14140*/  MOV R3, R0 ;  /* 0x0000000000037202 */ /* 0x000fe20000000f00 */
[----:B------:R-:W-:Y:S05]  /*14150*/  BRA `(.L_x_130) ;  /* 0xffffb7a000007947 */ /* 0x000fea000383ffff */
.L_x_112:
[----:B-----5:R-:W-:Y:S01]  /*14160*/  IMAD.MOV.U32 R36, RZ, RZ, R18 ;  /* 0x000000ffff247224 */ /* 0x020fe200078e0012 */
[----:B------:R-:W-:Y:S01]  /*14170*/  MOV R52, RZ ;  /* 0x000000ff00347202 */ /* 0x000fe20000000f00 */
[----:B-1--4-:R-:W-:Y:S01]  /*14180*/  IMAD.MOV.U32 R3, RZ, RZ, 0x1f ;  /* 0x0000001fff037424 */ /* 0x012fe200078e00ff */
[----:B------:R-:W-:Y:S02]  /*14190*/  MOV R2, 0x141b0 ;  /* 0x000141b000027802 */ /* 0x000fe40000000f00 */
[----:B--23--:R-:W-:Y:S05]  /*141a0*/  CALL.REL.NOINC `($__internal_1_$__cuda_sm70_shflsync_idx_p) ;  /* 0x0000008000007944 */ /* 0x00cfea0003c00000 */
[----:B------:R-:W-:Y:S01]  /*141b0*/  MOV R0, R52 ;  /* 0x0000003400007202 */ /* 0x000fe20000000f00 */
[----:B------:R-:W-:Y:S05]  /*141c0*/  BRA `(.L_x_131) ;  /* 0xffffd23000007947 */ /* 0x000fea000383ffff */
        .weak           $__internal_0_$__cuda_sm70_shflsync_bfly_p
        .type           $__internal_0_$__cuda_sm70_shflsync_bfly_p,@function
        .size           $__internal_0_$__cuda_sm70_shflsync_bfly_p,($__internal_1_$__cuda_sm70_shflsync_idx_p - $__internal_0_$__cuda_sm70_shflsync_bfly_p)
$__internal_0_$__cuda_sm70_shflsync_bfly_p:
[----:B------:R-:W-:Y:S02]  /*141d0*/  MOV R234, 0xffffffff ;  /* 0xffffffff00ea7802 */ /* 0x000fe40000000f00 */
[----:B------:R-:W-:Y:S02]  /*141e0*/  MOV R3, 0x1f ;  /* 0x0000001f00037802 */ /* 0x000fe40000000f00 */
[----:B------:R-:W-:Y:S04]  /*141f0*/  WARPSYNC R234 ;  /* 0x000000ea00007348 */ /* 0x000fe80003800000 */
[----:B------:R1:W2:Y:S02]  /*14200*/  SHFL.BFLY PT, R0, R4, R0, R3 ;  /* 0x0c00000004007389 */ /* 0x0002a400000e0003 */
[----:B-1----:R-:W-:-:S04]  /*14210*/  MOV R3, 0x0 ;  /* 0x0000000000037802 */ /* 0x002fc80000000f00 */
[----:B--2---:R-:W-:Y:S05]  /*14220*/  RET.REL.NODEC R2 `(_ZN7cutlass13device_kernelIN5flash19enable_sm80_to_sm89INS1_16FlashAttnFwdSm80INS1_25CollectiveMainloopFwdSm80ILi8ELi1ELb1EN4cute5tupleIJNS5_1CILi128EEES8_S8_EEELi128ENS_10bfloat16_tEfNS_4arch4Sm80ELb1ELb0ELb1ELb0ELb1ELb0ELb1ELb1EEENS1_21CollectiveEpilogueFwdIS9_NS6_IJNS7_ILi1EEESF_SF_EEESA_SC_Li256ELb0ELb1ELb1ELb0EEENS1_30DynamicPersistentTileSchedulerILi256ELi256ELb1ELb1ELb0EEEEEEEEEvNT_6ParamsE) ;  /* 0xfffebdd002007950 */ /* 0x004fea0003c3ffff */
        .weak           $__internal_1_$__cuda_sm70_shflsync_idx_p
        .type           $__internal_1_$__cuda_sm70_shflsync_idx_p,@function
        .size           $__internal_1_$__cuda_sm70_shflsync_idx_p,(.L_x_1786 - $__internal_1_$__cuda_sm70_shflsync_idx_p)
$__internal_1_$__cuda_sm70_shflsync_idx_p:
[----:B------:R-:W-:-:S04]  /*14230*/  MOV R62, 0xffffffff ;  /* 0xffffffff003e7802 */ /* 0x000fc80000000f00 */
[----:B------:R-:W-:Y:S04]  /*14240*/  WARPSYNC R62 ;  /* 0x0000003e00007348 */ /* 0x000fe80003800000 */
[----:B------:R1:W2:Y:S02]  /*14250*/  SHFL.IDX PT, R52, R36, R52, R3 ;  /* 0x0000003424347389 */ /* 0x0002a400000e0003 */
[----:B-1----:R-:W-:-:S04]  /*14260*/  MOV R3, 0x0 ;  /* 0x0000000000037802 */ /* 0x002fc80000000f00 */
[----:B--2---:R-:W-:Y:S05]  /*14270*/  RET.REL.NODEC R2 `(_ZN7cutlass13device_kernelIN5flash19enable_sm80_to_sm89INS1_16FlashAttnFwdSm80INS1_25CollectiveMainloopFwdSm80ILi8ELi1ELb1EN4cute5tupleIJNS5_1CILi128EEES8_S8_EEELi128ENS_10bfloat16_tEfNS_4arch4Sm80ELb1ELb0ELb1ELb0ELb1ELb0ELb1ELb1EEENS1_21CollectiveEpilogueFwdIS9_NS6_IJNS7_ILi1EEESF_SF_EEESA_SC_Li256ELb0ELb1ELb1ELb0EEENS1_30DynamicPersistentTileSchedulerILi256ELi256ELb1ELb1ELb0EEEEEEEEEvNT_6ParamsE) ;  /* 0xfffebd8002007950 */ /* 0x004fea0003c3ffff */
.L_x_132:
        /* <DEDUP_REMOVED lines=16> */
.L_x_1786:


//--------------------- .text._ZN7cutlass13device_kernelIN5flash19enable_sm80_to_sm89INS1_16FlashAttnFwdSm80INS1_25CollectiveMainloopFwdSm80ILi4ELi1ELb0EN4cute5tupleIJNS5_1CILi128EEENS7_ILi64EEES8_EEELi128ENS_10bfloat16_tEfNS_4arch4Sm80ELb0ELb0ELb1ELb0ELb1ELb0ELb1ELb1EEENS1_21CollectiveEpilogueFwdINS6_IJS8_S8_S9_EEENS6_IJNS7_ILi1EEESH_SH_EEESB_SD_Li128ELb0ELb1ELb1ELb0EEENS1_19SingleTileSchedulerILb0ELb1ELb1ELi128EEEEEEEEEvNT_6ParamsE --------------------------
	.section	.text._ZN7cutlass13device_kernelIN5flash19enable_sm80_to_sm89INS1_16FlashAttnFwdSm80INS1_25CollectiveMainloopFwdSm80ILi4ELi1ELb0EN4cute5tupleIJNS5_1CILi128EEENS7_ILi64EEES8_EEELi128ENS_10bfloat16_tEfNS_4arch4Sm80ELb0ELb0ELb1ELb0ELb1ELb0ELb1ELb1EEENS1_21CollectiveEpilogueFwdINS6_IJS8_S8_S9_EEENS6_IJNS7_ILi1EEESH_SH_EEESB_SD_Li128ELb0ELb1ELb1ELb0EEENS1_19SingleTileSchedulerILb0ELb1ELb1ELi128EEEEEEEEEvNT_6ParamsE,"ax",@progbits
	.sectioninfo	@"SHI_REGISTERS=255"
	.align	128
.text._ZN7cutlass13device_kernelIN5flash19enable_sm80_to_sm89INS1_16FlashAttnFwdSm80INS1_25CollectiveMainloopFwdSm80ILi4ELi1ELb0EN4cute5tupleIJNS5_1CILi128EEENS7_ILi64EEES8_EEELi128ENS_10bfloat16_tEfNS_4arch4Sm80ELb0ELb0ELb1ELb0ELb1ELb0ELb1ELb1EEENS1_21CollectiveEpilogueFwdINS6_IJS8_S8_S9_EEENS6_IJNS7_ILi1EEESH_SH_EEESB_SD_Li128ELb0ELb1ELb1ELb0EEENS1_19SingleTileSchedulerILb0ELb1ELb1ELi128EEEEEEEEEvNT_6ParamsE:
        .type           _ZN7cutlass13device_kernelIN5flash19enable_sm80_to_sm89INS1_16FlashAttnFwdSm80INS1_25CollectiveMainloopFwdSm80ILi4ELi1ELb0EN4cute5tupleIJNS5_1CILi128EEENS7_ILi64EEES8_EEELi128ENS_10bfloat16_tEfNS_4arch4Sm80ELb0ELb0ELb1ELb0ELb1ELb0ELb1ELb1EEENS1_21CollectiveEpilogueFwdINS6_IJS8_S8_S9_EEENS6_IJNS7_ILi1EEESH_SH_EEESB_SD_Li128ELb0ELb1ELb1ELb0EEENS1_19SingleTileSchedulerILb0ELb1ELb1ELi128EEEEEEEEEvNT_6ParamsE,@function
        .size           _ZN7cutlass13device_kernelIN5flash19enable_sm80_to_sm89INS1_16FlashAttnFwdSm80INS1_25CollectiveMainloopFwdSm80ILi4ELi1ELb0EN4cute5tupleIJNS5_1CILi128EEENS7_ILi64EEES8_EEELi128ENS_10bfloat16_tEfNS_4arch4Sm80ELb0ELb0ELb1ELb0ELb1ELb0ELb1ELb1EEENS1_21CollectiveEpilogueFwdINS6_IJS8_S8_S9_EEENS6_IJNS7_ILi1EEESH_SH_EEESB_SD_Li128ELb0ELb1ELb1ELb0EEENS1_19SingleTileSchedulerILb0ELb1ELb1ELi128EEEEEEEEEvNT_6ParamsE,(.L_x_1789 - _ZN7cutlass13device_kernelIN5flash19enable_sm80_to_sm89INS1_16FlashAttnFwdSm80INS1_25CollectiveMainloopFwdSm80ILi4ELi1ELb0EN4cute5tupleIJNS5_1CILi128EEENS7_ILi64EEES8_EEELi128ENS_10bfloat16_tEfNS_4arch4Sm80ELb0ELb0ELb1ELb0ELb1ELb0ELb1ELb1EEENS1_21CollectiveEpilogueFwdINS6_IJS8_S8_S9_EEENS6_IJNS7_ILi1EEESH_SH_EEESB_SD_Li128ELb0ELb1ELb1ELb0EEENS1_19SingleTileSchedulerILb0ELb1ELb1ELi128EEEEEEEEEvNT_6ParamsE)
        .other          _ZN7cutlass13device_kernelIN5flash19enable_sm80_to_sm89INS1_16FlashAttnFwdSm80INS1_25CollectiveMainloopFwdSm80ILi4ELi1ELb0EN4cute5tupleIJNS5_1CILi128EEENS7_ILi64EEES8_EEELi128ENS_10bfloat16_tEfNS_4arch4Sm80ELb0ELb0ELb1ELb0ELb1ELb0ELb1ELb1EEENS1_21CollectiveEpilogueFwdINS6_IJS8_S8_S9_EEENS6_IJNS7_ILi1EEESH_SH_EEESB_SD_Li128ELb0ELb1ELb1ELb0EEENS1_19SingleTileSchedulerILb0ELb1ELb1ELi128EEEEEEEEEvNT_6ParamsE,@"STO_CUDA_ENTRY STV_DEFAULT"
_ZN7cutlass13device_kernelIN5flash19enable_sm80_to_sm89INS1_16FlashAttnFwdSm80INS1_25CollectiveMainloopFwdSm80ILi4ELi1ELb0EN4cute5tupleIJNS5_1CILi128EEENS7_ILi64EEES8_EEELi128ENS_10bfloat16_tEfNS_4arch4Sm80ELb0ELb0ELb1ELb0ELb1ELb0ELb1ELb1EEENS1_21CollectiveEpilogueFwdINS6_IJS8_S8_S9_EEENS6_IJNS7_ILi1EEESH_SH_EEESB_SD_Li128ELb0ELb1ELb1ELb0EEENS1_19SingleTileSchedulerILb0ELb1ELb1ELi128EEEEEEEEEvNT_6ParamsE:
        /* <DEDUP_REMOVED lines=18> */
.L_x_133:
[----:B------:R-:W-:Y:S02]  /*0120*/  ULDC.64 UR4, c[0x0][0x550] ;  /* 0x0001540000047ab9 */ /* 0x000fe40000000a00 */
[----:B------:R-:W-:Y:S02]  /*0130*/  UISETP.NE.AND UP0, UPT, UR4, 0x1, UPT ;  /* 0x000000010400788c */ /* 0x000fe4000bf05270 */
[----:B------:R-:W-:-:S02]  /*0140*/  UIMAD.WIDE.U32 UR8, UR6, UR5, URZ ;  /* 0x00000005060872a5 */ /* 0x000fc4000f8e003f */
[----:B------:R-:W-:Y:S02]  /*0150*/  ULDC UR4, c[0x0][0x558] ;  /* 0x0001560000047ab9 */ /* 0x000fe40000000800 */
[----:B------:R-:W-:-:S05]  /*0160*/  UMOV UR10, UR6 ;  /* 0x00000006000a7c82 */ /* 0x000fca0008000000 */
[----:B------:R-:W-:-:S03]  /*0170*/  @UP0 USHF.R.U32.HI UR10, URZ, UR4, UR9 ;  /* 0x000000043f0a0299 */ /* 0x000fc60008011609 */
.L_x_134:
        /* <DEDUP_REMOVED lines=28> */
[----:B------:R-:W-:Y:S05]  /*0340*/  @!P0 BRA `(.L_x_135) ;  /* 0x0000023000008947 */ /* 0x000fea0003800000 */
[----:B------:R-:W-:Y:S02]  /*0350*/  USHF.R.U32.HI UR4, URZ, 0x10, UR7 ;  /* 0x000000103f047899 */ /* 0x000fe40008011607 */
[----:B------:R-:W-:Y:S02]  /*0360*/  ULDC UR5, c[0x0][0x338] ;  /* 0x0000ce0000057ab9 */ /* 0x000fe40000000800 */
[----:B------:R-:W-:Y:S02]  /*0370*/  UISETP.NE.AND UP0, UPT, UR4, URZ, UPT ;  /* 0x0000003f0400728c */ /* 0x000fe4000bf05270 */
[----:B------:R-:W-:Y:S02]  /*0380*/  UMOV UR18, URZ ;  /* 0x0000003f00127c82 */ /* 0x000fe40008000000 */
[----:B------:R-:W-:-:S04]  /*0390*/  USEL UR5, UR4, UR5, UP0 ;  /* 0x0000000504057287 */ /* 0x000fc80008000000 */
[----:B------:R-:W-:Y:S02]  /*03a0*/  UIADD3 UR17, UR6, -0x1, UR5 ;  /* 0xffffffff06117890 */ /* 0x000fe4000fffe005 */
[----:B------:R-:W-:-:S05]  /*03b0*/  IMAD.U32 R3, RZ, RZ, UR5 ;  /* 0x00000005ff037e24 */ /* 0x000fca000f8e00ff */
[----:B------:R-:W-:-:S04]  /*03c0*/  IABS R0, R3 ;  /* 0x0000000300007213 */ /* 0x000fc80000000000 */
[----:B------:R-:W3:Y:S02]  /*03d0*/  R2UR UR16, R0 ;  /* 0x00000000001073c2 */ /* 0x000ee400000e0000 */
[----:B---3--:R-:W3:Y:S08]  /*03e0*/  I2F.RP R0, UR16 ;  /* 0x0000001000007d06 */ /* 0x008ef00008209400 */
[----:B---3--:R-:W3:Y:S02]  /*03f0*/  MUFU.RCP R0, R0 ;  /* 0x0000000000007308 */ /* 0x008ee40000001000 */
[----:B---3--:R-:W-:-:S06]  /*0400*/  IADD3 R0, R0, 0xffffffe, RZ ;  /* 0x0ffffffe00007810 */ /* 0x008fcc0007ffe0ff */
[----:B------:R-:W3:Y:S02]  /*0410*/  F2I.FTZ.U32.TRUNC.NTZ R0, R0 ;  /* 0x0000000000007305 */ /* 0x000ee4000021f000 */
[----:B---3--:R3:W4:Y:S02]  /*0420*/  R2UR UR19, R0 ;  /* 0x00000000001373c2 */ /* 0x00872400000e0000 */
[----:B---3--:R-:W-:Y:S01]  /*0430*/  IMAD.U32 R0, RZ, RZ, UR17 ;  /* 0x00000011ff007e24 */ /* 0x008fe2000f8e00ff */
[----:B----4-:R-:W-:Y:S02]  /*0440*/  UIADD3 UR4, URZ, -UR19, URZ ;  /* 0x800000133f047290 */ /* 0x010fe4000fffe03f */
[----:B------:R-:W-:Y:S02]  /*0450*/  ULOP3.LUT UR17, UR17, UR5, URZ, 0x3c, !UPT ;  /* 0x0000000511117292 */ /* 0x000fe4000f8e3c3f */
[----:B-1----:R-:W-:Y:S01]  /*0460*/  IABS R2, R0 ;  /* 0x0000000000027213 */ /* 0x002fe20000000000 */
[----:B------:R-:W-:Y:S01]  /*0470*/  UIMAD UR4, UR4, UR16, URZ ;  /* 0x00000010040472a4 */ /* 0x000fe2000f8e023f */
[----:B------:R-:W-:-:S02]  /*0480*/  IABS R0, R3 ;  /* 0x0000000300007213 */ /* 0x000fc40000000000 */
[----:B------:R-:W1:Y:S01]  /*0490*/  R2UR UR15, R2 ;  /* 0x00000000020f73c2 */ /* 0x000e6200000e0000 */
[----:B------:R-:W-:Y:S02]  /*04a0*/  UIMAD.WIDE.U32 UR18, UR19, UR4, UR18 ;  /* 0x00000004131272a5 */ /* 0x000fe4000f8e0012 */
[----:B------:R-:W-:-:S05]  /*04b0*/  IMAD.MOV R0, RZ, RZ, -R0 ;  /* 0x000000ffff007224 */ /* 0x000fca00078e0a00 */
[----:B------:R-:W3:Y:S01]  /*04c0*/  R2UR UR14, R0 ;  /* 0x00000000000e73c2 */ /* 0x000ee200000e0000 */
[----:B-1----:R-:W-:-:S04]  /*04d0*/  UIMAD.WIDE.U32 UR18, UR19, UR15, URZ ;  /* 0x0000000f131272a5 */ /* 0x002fc8000f8e003f */
[----:B---3--:R-:W-:-:S04]  /*04e0*/  UIMAD UR14, UR19, UR14, UR15 ;  /* 0x0000000e130e72a4 */ /* 0x008fc8000f8e020f */
        /* <DEDUP_REMOVED lines=9> */
.L_x_135:
[----:B------:R-:W-:Y:S01]  /*0580*/  ULOP3.LUT UR7, UR7, 0xffff, URZ, 0xc0, !UPT ;  /* 0x0000ffff07077892 */ /* 0x000fe2000f8ec03f */
[----:B------:R-:W-:Y:S01]  /*0590*/  PLOP3.LUT P4, PT, PT, PT, PT, 0x80, 0x0 ;  /* 0x000000000000781c */ /* 0x000fe20003f8f070 */
[----:B------:R-:W-:Y:S01]  /*05a0*/  CS2R R20, SRZ ;  /* 0x0000000000147805 */ /* 0x000fe2000001ff00 */
[----:B------:R-:W-:Y:S01]  /*05b0*/  CS2R R18, SRZ ;  /* 0x0000000000127805 */ /* 0x000fe2000001ff00 */
[----:B------:R-:W-:Y:S01]  /*05c0*/  UIMAD UR7, UR7, UR19, URZ ;  /* 0x00000013070772a4 */ /* 0x000fe2000f8e023f */
[----:B------:R-:W-:Y:S01]  /*05d0*/  CS2R R126, SRZ ;  /* 0x00000000007e7805 */ /* 0x000fe2000001ff00 */
        /* <DEDUP_REMOVED lines=76> */
[----:B-1----:R-:W-:Y:S02]  /*0aa0*/  IMAD.U32 R2, RZ, RZ, UR4 ;  /* 0x00000004ff027e24 */ /* 0x002fe4000f8e00ff */
[----:B------:R-:W-:Y:S01]  /*0ab0*/  IMAD.U32 R3, RZ, RZ, UR5 ;  /* 0x00000005ff037e24 */ /* 0x000fe2000f8e00ff */
[----:B------:R-:W1:Y:S01]  /*0ac0*/  S2R R12, SR_CTAID.X ;  /* 0x00000000000c7919 */ /* 0x000e620000002500 */
[----:B------:R-:W-:Y:S01]  /*0ad0*/  SHF.R.S32.HI R23, RZ, 0x1f, R208 ;  /* 0x0000001fff177819 */ /* 0x000fe200000114d0 */
[----:B------:R-:W-:Y:S02]  /*0ae0*/  USHF.R.S32.HI UR14, URZ, 0x1f, UR10 ;  /* 0x0000001f3f0e7899 */ /* 0x000fe4000801140a */
[----:B------:R3:W4:Y:S01]  /*0af0*/  @P0 LDG.E R7, [R2.64] ;  /* 0x0000000c02070981 */ /* 0x000722000c1e1900 */
[----:B------:R-:W-:Y:S01]  /*0b00*/  ULDC.64 UR4, c[0x0][0x1b8] ;  /* 0x00006e0000047ab9 */ /* 0x000fe20000000a00 */
[----:B------:R-:W-:Y:S01]  /*0b10*/  LEA.HI R13, R23, R208, RZ, 0x4 ;  /* 0x000000d0170d7211 */ /* 0x000fe200078f20ff */
[----:B------:R-:W-:Y:S01]  /*0b20*/  UIMAD UR14, UR14, UR4, URZ ;  /* 0x000000040e0e72a4 */ /* 0x000fe2000f8e023f */
[----:B------:R-:W-:Y:S01]  /*0b30*/  BSSY B0, `(.L_x_137) ;  /* 0x0000051000007945 */ /* 0x000fe20003800000 */
[----:B------:R-:W-:-:S02]  /*0b40*/  UIMAD.WIDE.U32 UR16, UR10, UR4, URZ ;  /* 0x000000040a1072a5 */ /* 0x000fc4000f8e003f */
[----:B------:R-:W-:Y:S02]  /*0b50*/  UIMAD UR14, UR10, UR5, UR14 ;  /* 0x000000050a0e72a4 */ /* 0x000fe4000f8e020e */
[----:B------:R-:W-:Y:S02]  /*0b60*/  USHF.R.S32.HI UR15, URZ, 0x1f, UR11 ;  /* 0x0000001f3f0f7899 */ /* 0x000fe4000801140b */
[----:B------:R-:W-:Y:S02]  /*0b70*/  ULDC.64 UR4, c[0x0][0x1c0] ;  /* 0x0000700000047ab9 */ /* 0x000fe40000000a00 */
[----:B------:R-:W-:Y:S02]  /*0b80*/  UIADD3 UR17, UR17, UR14, URZ ;  /* 0x0000000e11117290 */ /* 0x000fe4000fffe03f */
[----:B------:R-:W-:Y:S02]  /*0b90*/  UIMAD UR15, UR15, UR4, URZ ;  /* 0x000000040f0f72a4 */ /* 0x000fe4000f8e023f */
[----:B------:R-:W-:-:S02]  /*0ba0*/  UIMAD.WIDE.U32 UR16, UR11, UR4, UR16 ;  /* 0x000000040b1072a5 */ /* 0x000fc4000f8e0010 */
[----:B------:R-:W-:Y:S02]  /*0bb0*/  UIMAD UR5, UR11, UR5, UR15 ;  /* 0x000000050b0572a4 */ /* 0x000fe4000f8e020f */
[----:B------:R-:W-:Y:S02]  /*0bc0*/  ULDC UR4, c[0x0][0x2c4] ;  /* 0x0000b10000047ab9 */ /* 0x000fe40000000800 */
[----:B------:R-:W-:Y:S01]  /*0bd0*/  UIADD3 UR5, UR17, UR5, URZ ;  /* 0x0000000511057290 */ /* 0x000fe2000fffe03f */
[----:B---3--:R-:W-:Y:S01]  /*0be0*/  LEA.HI R2, R23, R208, RZ, 0x3 ;  /* 0x000000d017027211 */ /* 0x008fe200078f18ff */
[----:B------:R-:W-:Y:S01]  /*0bf0*/  IMAD.MOV.U32 R3, RZ, RZ, c[0x0][0x2c4] ;  /* 0x0000b100ff037624 */ /* 0x000fe200078e00ff */
[----:B------:R-:W-:Y:S02]  /*0c00*/  ULDC UR14, c[0x0][0x168] ;  /* 0x00005a00000e7ab9 */ /* 0x000fe40000000800 */
[----:B------:R-:W-:Y:S01]  /*0c10*/  LOP3.LUT R0, R2, 0xfffffff8, RZ, 0xc0, !PT ;  /* 0xfffffff802007812 */ /* 0x000fe200078ec0ff */
[----:B------:R-:W-:Y:S01]  /*0c20*/  UIMAD UR14, UR4, UR14, URZ ;  /* 0x0000000e040e72a4 */ /* 0x000fe2000f8e023f */
[----:B------:R-:W-:Y:S01]  /*0c30*/  ISETP.NE.AND P1, PT, R3, 0x1, PT ;  /* 0x000000010300780c */ /* 0x000fe20003f25270 */
[----:B------:R-:W-:Y:S01]  /*0c40*/  IMAD.U32 R3, RZ, RZ, UR17 ;  /* 0x00000011ff037e24 */ /* 0x000fe2000f8e00ff */
[----:B------:R-:W-:Y:S01]  /*0c50*/  SHF.R.S32.HI R17, RZ, 0x3, R2 ;  /* 0x00000003ff117819 */ /* 0x000fe20000011402 */
[----:B------:R-:W-:-:S02]  /*0c60*/  IMAD.IADD R34, R208, 0x1, -R0 ;  /* 0x00000001d0227824 */ /* 0x000fc400078e0a00 */
[----:B------:R-:W-:Y:S02]  /*0c70*/  IMAD.U32 R2, RZ, RZ, UR16 ;  /* 0x00000010ff027e24 */ /* 0x000fe4000f8e00ff */
[----:B------:R-:W-:Y:S02]  /*0c80*/  IMAD R158, R34, 0x10, R17 ;  /* 0x00000010229e7824 */ /* 0x000fe400078e0211 */
[----:B------:R-:W-:Y:S02]  /*0c90*/  IMAD.U32 R3, RZ, RZ, UR5 ;  /* 0x00000005ff037e24 */ /* 0x000fe4000f8e00ff */
[----:B-1----:R-:W-:Y:S01]  /*0ca0*/  IMAD R5, R12, 0x80, R158 ;  /* 0x000000800c057824 */ /* 0x002fe200078e029e */
[----:B------:R1:W-:Y:S01]  /*0cb0*/  STL [R1+0x48], R158 ;  /* 0x0000489e01007387 */ /* 0x0003e20000100800 */
[----:B------:R-:W-:Y:S02]  /*0cc0*/  IMAD.SHL.U32 R132, R34, 0x8, RZ ;  /* 0x0000000822847824 */ /* 0x000fe400078e00ff */
[----:B------:R-:W-:-:S03]  /*0cd0*/  @P1 IMAD.HI.U32 R0, R5, c[0x0][0x2c8], RZ ;  /* 0x0000b20005001a27 */ /* 0x000fc600078e00ff */
[----:B------:R-:W-:Y:S01]  /*0ce0*/  IADD3 R22, R132, 0x40, RZ ;  /* 0x0000004084167810 */ /* 0x000fe20007ffe0ff */
[----:B------:R-:W-:Y:S01]  /*0cf0*/  IMAD.MOV.U32 R4, RZ, RZ, R5 ;  /* 0x000000ffff047224 */ /* 0x000fe200078e0005 */
[----:B------:R-:W-:Y:S01]  /*0d00*/  @P1 SHF.R.U32.HI R4, RZ, c[0x0][0x2cc], R0 ;  /* 0x0000b300ff041a19 */ /* 0x000fe20000011600 */
[----:B------:R-:W-:Y:S01]  /*0d10*/  IMAD R12, R12, 0x80, R17 ;  /* 0x000000800c0c7824 */ /* 0x000fe200078e0211 */
[----:B------:R-:W-:Y:S02]  /*0d20*/  ISETP.GE.AND P3, PT, R132, c[0x0][0x198], PT ;  /* 0x0000660084007a0c */ /* 0x000fe40003f66270 */
[--C-:B------:R-:W-:Y:S01]  /*0d30*/  SHF.R.S32.HI R6, RZ, 0x1f, R4.reuse ;  /* 0x0000001fff067819 */ /* 0x100fe20000011404 */
[----:B------:R-:W-:Y:S01]  /*0d40*/  IMAD.MOV R0, RZ, RZ, -R4 ;  /* 0x000000ffff007224 */ /* 0x000fe200078e0a04 */
[----:B------:R-:W-:Y:S01]  /*0d50*/  ISETP.GE.AND P4, PT, R12, UR14, PT ;  /* 0x0000000e0c007c0c */ /* 0x000fe2000bf86270 */
[----:B------:R-:W-:-:S04]  /*0d60*/  IMAD.WIDE.U32 R2, R4, c[0x0][0x1b0], R2 ;  /* 0x00006c0004027a25 */ /* 0x000fc800078e0002 */
[----:B------:R-:W-:Y:S02]  /*0d70*/  IMAD R5, R0, c[0x0][0x2c4], R5 ;  /* 0x0000b10000057a24 */ /* 0x000fe400078e0205 */
[----:B------:R-:W-:-:S03]  /*0d80*/  IMAD R6, R6, c[0x0][0x1b0], RZ ;  /* 0x00006c0006067a24 */ /* 0x000fc600078e02ff */
[----:B------:R-:W-:Y:S01]  /*0d90*/  SHF.R.S32.HI R0, RZ, 0x1f, R5 ;  /* 0x0000001fff007819 */ /* 0x000fe20000011405 */
[----:B------:R-:W-:-:S04]  /*0da0*/  IMAD R4, R4, c[0x0][0x1b4], R6 ;  /* 0x00006d0004047a24 */ /* 0x000fc800078e0206 */
[----:B------:R-:W-:Y:S02]  /*0db0*/  IMAD.IADD R3, R3, 0x1, R4 ;  /* 0x0000000103037824 */ /* 0x000fe400078e0204 */
[----:B------:R-:W-:Y:S02]  /*0dc0*/  IMAD R0, R0, c[0x0][0x1a8], RZ ;  /* 0x00006a0000007a24 */ /* 0x000fe400078e02ff */
[----:B------:R-:W-:-:S04]  /*0dd0*/  IMAD.WIDE.U32 R2, R5, c[0x0][0x1a8], R2 ;  /* 0x00006a0005027a25 */ /* 0x000fc800078e0002 */
[----:B------:R-:W-:Y:S01]  /*0de0*/  IMAD R0, R5, c[0x0][0x1ac], R0 ;  /* 0x00006b0005007a24 */ /* 0x000fe200078e0200 */
[----:B------:R-:W-:Y:S01]  /*0df0*/  LEA R11, P1, R2, c[0x0][0x160], 0x1 ;  /* 0x00005800020b7a11 */ /* 0x000fe200078208ff */
[----:B------:R-:W-:Y:S02]  /*0e00*/  IMAD.SHL.U32 R4, R17, 0x40, RZ ;  /* 0x0000004011047824 */ /* 0x000fe400078e00ff */
[----:B------:R-:W-:Y:S01]  /*0e10*/  IMAD.IADD R0, R3, 0x1, R0 ;  /* 0x0000000103007824 */ /* 0x000fe200078e0200 */
[----:B------:R-:W-:-:S04]  /*0e20*/  LOP3.LUT R3, R13, 0xfffffff0, RZ, 0xc0, !PT ;  /* 0xfffffff00d037812 */ /* 0x000fc800078ec0ff */
[----:B------:R-:W-:Y:S01]  /*0e30*/  LEA.HI.X R10, R2, c[0x0][0x164], R0, 0x1, P1 ;  /* 0x00005900020a7a11 */ /* 0x000fe200008f0c00 */
[----:B------:R-:W-:Y:S01]  /*0e40*/  IMAD.IADD R0, R208, 0x1, -R3 ;  /* 0x00000001d0007824 */ /* 0x000fe200078e0a03 */
[----:B------:R-:W-:Y:S02]  /*0e50*/  LOP3.LUT R2, R4, 0x1c0, RZ, 0xc0, !PT ;  /* 0x000001c004027812 */ /* 0x000fe400078ec0ff */
[----:B------:R1:W3:Y:S02]  /*0e60*/  SHFL.IDX PT, R4, R11, RZ, 0x181f ;  /* 0x00181fff0b047589 */ /* 0x0002e400000e0000 */
[----:B------:R-:W-:Y:S02]  /*0e70*/  SHF.R.S32.HI R6, RZ, 0x1f, R0 ;  /* 0x0000001fff067819 */ /* 0x000fe40000011400 */
[----:B------:R-:W-:Y:S01]  /*0e80*/  SHF.R.U32.HI R3, RZ, 0x3, R2 ;  /* 0x00000003ff037819 */ /* 0x000fe20000011602 */
[----:B------:R1:W2:Y:S01]  /*0e90*/  SHFL.IDX PT, R5, R10, RZ, 0x181f ;  /* 0x00181fff0a057589 */ /* 0x0002a200000e0000 */
[----:B------:R-:W-:-:S02]  /*0ea0*/  LOP3.LUT R2, R2, 0x38, R132, 0xf8, !PT ;  /* 0x0000003802027812 */ /* 0x000fc400078ef884 */
[----:B------:R-:W-:Y:S02]  /*0eb0*/  LEA.HI R19, R6, R0, RZ, 0x3 ;  /* 0x0000000006137211 */ /* 0x000fe400078f18ff */
[----:B------:R-:W-:Y:S02]  /*0ec0*/  LOP3.LUT R3, R2, R3, RZ, 0x3c, !PT ;  /* 0x0000000302037212 */ /* 0x000fe400078e3cff */
[----:B------:R-:W-:Y:S02]  /*0ed0*/  LOP3.LUT R2, R19, 0xfffffff8, RZ, 0xc0, !PT ;  /* 0xfffffff813027812 */ /* 0x000fe400078ec0ff */
[----:B------:R-:W-:-:S03]  /*0ee0*/  LEA.HI R6, R23, R208, RZ, 0x6 ;  /* 0x000000d017067211 */ /* 0x000fc600078f30ff */
[----:B------:R-:W-:Y:S02]  /*0ef0*/  IMAD.IADD R18, R0, 0x1, -R2 ;  /* 0x0000000100127824 */ /* 0x000fe400078e0a02 */
[----:B------:R-:W-:Y:S02]  /*0f00*/  IMAD.SHL.U32 R0, R6, 0x8, RZ ;  /* 0x0000000806007824 */ /* 0x000fe400078e00ff */
[----:B------:R-:W-:Y:S02]  /*0f10*/  IMAD.MOV.U32 R2, RZ, RZ, 0x10 ;  /* 0x00000010ff027424 */ /* 0x000fe400078e00ff */
[----:B------:R-:W-:Y:S01]  /*0f20*/  IMAD.MOV.U32 R6, RZ, RZ, 0x20 ;  /* 0x00000020ff067424 */ /* 0x000fe200078e00ff */
[----:B------:R-:W-:Y:S01]  /*0f30*/  LOP3.LUT R9, R3, 0xfffffe00, R0, 0xf8, !PT ;  /* 0xfffffe0003097812 */ /* 0x000fe200078ef800 */
[----:B----4-:R1:W4:Y:S01]  /*0f40*/  @P0 R2UR UR15, R7 ;  /* 0x00000000070f03c2 */ /* 0x01032200000e0000 */
[----:B------:R-:W-:Y:S01]  /*0f50*/  ISETP.GE.AND P0, PT, R22, c[0x0][0x198], PT ;  /* 0x0000660016007a0c */ /* 0x000fe20003f06270 */
[----:B----4-:R-:W-:-:S03]  /*0f60*/  @!UP0 UMOV UR15, UR11 ;  /* 0x0000000b000f8c82 */ /* 0x010fc60008000000 */
[----:B------:R-:W-:-:S05]  /*0f70*/  R2P PR, R18, 0x6 ;  /* 0x0000000612007804 */ /* 0x000fca0000000000 */
[----:B------:R-:W-:Y:S02]  /*0f80*/  SEL R3, R2, 0xfffffff0, !P1 ;  /* 0xfffffff002037807 */ /* 0x000fe40004800000 */
[----:B------:R-:W-:Y:S01]  /*0f90*/  SEL R0, R6, 0xffffffe0, !P2 ;  /* 0xffffffe006007807 */ /* 0x000fe20005000000 */
[----:B------:R-:W-:Y:S05]  /*0fa0*/  @P4 BRA `(.L_x_138) ;  /* 0x0000009000004947 */ /* 0x000fea0003800000 */
[----:B--23--:R-:W-:Y:S01]  /*0fb0*/  SHF.R.S32.HI R2, RZ, 0x1f, R22 ;  /* 0x0000001fff027819 */ /* 0x00cfe20000011416 */
[----:B-1----:R-:W-:-:S03]  /*0fc0*/  IMAD.WIDE R6, R132, 0x2, R4 ;  /* 0x0000000284067825 */ /* 0x002fc600078e0204 */
[----:B------:R-:W-:-:S04]  /*0fd0*/  LEA.HI R2, R2, R22, RZ, 0x3 ;  /* 0x0000001602027211 */ /* 0x000fc800078f18ff */
[----:B------:R-:W-:Y:S02]  /*0fe0*/  LOP3.LUT R8, R2, 0xfffffff8, RZ, 0xc0, !PT ;  /* 0xfffffff802087812 */ /* 0x000fe400078ec0ff */
[----:B------:R-:W-:-:S03]  /*0ff0*/  SHF.L.U32 R2, R9, 0x1, RZ ;  /* 0x0000000109027819 */ /* 0x000fc600000006ff */
[----:B------:R-:W-:Y:S02]  /*1000*/  IMAD.WIDE R4, R8, 0x2, R4 ;  /* 0x0000000208047825 */ /* 0x000fe400078e0204 */
[----:B------:R-:W-:Y:S01]  /*1010*/  @!PT LDS RZ, [RZ] ;  /* 0x00000000fffff984 */ /* 0x000fe20000000800 */
[----:B------:R1:W-:Y:S04]  /*1020*/  LDGSTS.E.BYPASS.LTC128B.128 [R2+0x8100], [R6.64], !P3 ;  /* 0x0810000006027fae */ /* 0x0003e8000d901d4c */
[----:B------:R1:W-:Y:S02]  /*1030*/  LDGSTS.E.BYPASS.LTC128B.128 [R2+0xc100], [R4.64], !P0 ;  /* 0x0c10000004027fae */ /* 0x0003e4000c101d4c */
.L_x_138:
[----:B--23--:R-:W-:Y:S05]  /*1040*/  BSYNC B0 ;  /* 0x0000000000007941 */ /* 0x00cfea0003800000 */
.L_x_137:
[----:B-1----:R-:W-:Y:S01]  /*1050*/  IADD3 R2, R12, 0x10, RZ ;  /* 0x000000100c027810 */ /* 0x002fe20007ffe0ff */
[----:B------:R1:W2:Y:S01]  /*1060*/  SHFL.IDX PT, R5, R10, 0x1, 0x181f ;  /* 0x00381f000a057f89 */ /* 0x0002a200000e0000 */
[----:B------:R-:W-:Y:S02]  /*1070*/  BSSY B0, `(.L_x_139) ;  /* 0x000000d000007945 */ /* 0x000fe40003800000 */
[----:B------:R-:W-:Y:S01]  /*1080*/  ISETP.GE.AND P1, PT, R2, UR14, PT ;  /* 0x0000000e02007c0c */ /* 0x000fe2000bf26270 */
[----:B------:R1:W3:-:S12]  /*1090*/  SHFL.IDX PT, R4, R11, 0x1, 0x181f ;  /* 0x00381f000b047f89 */ /* 0x0002d800000e0000 */
[----:B------:R-:W-:Y:S05]  /*10a0*/  @P1 BRA `(.L_x_140) ;  /* 0x0000009000001947 */ /* 0x000fea0003800000 */
[----:B------:R-:W-:Y:S01]  /*10b0*/  SHF.R.S32.HI R2, RZ, 0x1f, R22 ;  /* 0x0000001fff027819 */ /* 0x000fe20000011416 */
[----:B--23--:R-:W-:-:S03]  /*10c0*/  IMAD.WIDE R6, R132, 0x2, R4 ;  /* 0x0000000284067825 */ /* 0x00cfc600078e0204 */
[----:B------:R-:W-:-:S04]  /*10d0*/  LEA.HI R2, R2, R22, RZ, 0x3 ;  /* 0x0000001602027211 */ /* 0x000fc800078f18ff */
[----:B------:R-:W-:Y:S02]  /*10e0*/  LOP3.LUT R8, R2, 0xfffffff8, RZ, 0xc0, !PT ;  /* 0xfffffff802087812 */ /* 0x000fe400078ec0ff */
[----:B------:R-:W-:-:S03]  /*10f0*/  SHF.L.U32 R2, R9, 0x1, RZ ;  /* 0x0000000109027819 */ /* 0x000fc600000006ff */
[----:B------:R-:W-:Y:S02]  /*1100*/  IMAD.WIDE R4, R8, 0x2, R4 ;  /* 0x0000000208047825 */ /* 0x000fe400078e0204 */
[----:B------:R-:W-:Y:S01]  /*1110*/  @!PT LDS RZ, [RZ] ;  /* 0x00000000fffff984 */ /* 0x000fe20000000800 */
[----:B------:R2:W-:Y:S04]  /*1120*/  LDGSTS.E.BYPASS.LTC128B.128 [R2+0x8900], [R6.64], !P3 ;  /* 0x0890000006027fae */ /* 0x0005e8000d901d4c */
[----:B------:R2:W-:Y:S02]  /*1130*/  LDGSTS.E.BYPASS.LTC128B.128 [R2+0xc900], [R4.64], !P0 ;  /* 0x0c90000004027fae */ /* 0x0005e4000c101d4c */
.L_x_140:
[----:B------:R-:W-:Y:S05]  /*1140*/  BSYNC B0 ;  /* 0x0000000000007941 */ /* 0x000fea0003800000 */
.L_x_139:
[----:B--2---:R-:W-:Y:S01]  /*1150*/  IADD3 R2, R12, 0x20, RZ ;  /* 0x000000200c027810 */ /* 0x004fe20007ffe0ff */
[----:B------:R2:W4:Y:S01]  /*1160*/  SHFL.IDX PT, R5, R10, 0x2, 0x181f ;  /* 0x00581f000a057f89 */ /* 0x00052200000e0000 */
[----:B------:R-:W-:Y:S02]  /*1170*/  BSSY B0, `(.L_x_141) ;  /* 0x000000d000007945 */ /* 0x000fe40003800000 */
[----:B------:R-:W-:Y:S01]  /*1180*/  ISETP.GE.AND P1, PT, R2, UR14, PT ;  /* 0x0000000e02007c0c */ /* 0x000fe2000bf26270 */
[----:B---3--:R2:W3:-:S12]  /*1190*/  SHFL.IDX PT, R4, R11, 0x2, 0x181f ;  /* 0x00581f000b047f89 */ /* 0x0084d800000e0000 */
[----:B------:R-:W-:Y:S05]  /*11a0*/  @P1 BRA `(.L_x_142) ;  /* 0x0000009000001947 */ /* 0x000fea0003800000 */
[----:B------:R-:W-:Y:S01]  /*11b0*/  SHF.R.S32.HI R2, RZ, 0x1f, R22 ;  /* 0x0000001fff027819 */ /* 0x000fe20000011416 */
[----:B---34-:R-:W-:-:S03]  /*11c0*/  IMAD.WIDE R6, R132, 0x2, R4 ;  /* 0x0000000284067825 */ /* 0x018fc600078e0204 */
[----:B------:R-:W-:-:S04]  /*11d0*/  LEA.HI R2, R2, R22, RZ, 0x3 ;  /* 0x0000001602027211 */ /* 0x000fc800078f18ff */
[----:B------:R-:W-:Y:S02]  /*11e0*/  LOP3.LUT R8, R2, 0xfffffff8, RZ, 0xc0, !PT ;  /* 0xfffffff802087812 */ /* 0x000fe400078ec0ff */
[----:B------:R-:W-:-:S03]  /*11f0*/  SHF.L.U32 R2, R9, 0x1, RZ ;  /* 0x0000000109027819 */ /* 0x000fc600000006ff */
[----:B------:R-:W-:Y:S02]  /*1200*/  IMAD.WIDE R4, R8, 0x2, R4 ;  /* 0x0000000208047825 */ /* 0x000fe400078e0204 */
[----:B------:R-:W-:Y:S01]  /*1210*/  @!PT LDS RZ, [RZ] ;  /* 0x00000000fffff984 */ /* 0x000fe20000000800 */
[----:B------:R3:W-:Y:S04]  /*1220*/  LDGSTS.E.BYPASS.LTC128B.128 [R2+0x9100], [R6.64], !P3 ;  /* 0x0910000006027fae */ /* 0x0007e8000d901d4c */
[----:B------:R3:W-:Y:S02]  /*1230*/  LDGSTS.E.BYPASS.LTC128B.128 [R2+0xd100], [R4.64], !P0 ;  /* 0x0d10000004027fae */ /* 0x0007e4000c101d4c */
.L_x_142:
[----:B------:R-:W-:Y:S05]  /*1240*/  BSYNC B0 ;  /* 0x0000000000007941 */ /* 0x000fea0003800000 */
.L_x_141:
[----:B---3--:R-:W-:Y:S01]  /*1250*/  IADD3 R2, R12, 0x30, RZ ;  /* 0x000000300c027810 */ /* 0x008fe20007ffe0ff */
[----:B----4-:R3:W4:Y:S01]  /*1260*/  SHFL.IDX PT, R5, R10, 0x3, 0x181f ;  /* 0x00781f000a057f89 */ /* 0x01072200000e0000 */
[----:B------:R-:W-:Y:S02]  /*1270*/  BSSY B0, `(.L_x_143) ;  /* 0x000000d000007945 */ /* 0x000fe40003800000 */
[----:B------:R-:W-:Y:S01]  /*1280*/  ISETP.GE.AND P1, PT, R2, UR14, PT ;  /* 0x0000000e02007c0c */ /* 0x000fe2000bf26270 */
[----:B------:R3:W1:-:S12]  /*1290*/  SHFL.IDX PT, R4, R11, 0x3, 0x181f ;  /* 0x00781f000b047f89 */ /* 0x00065800000e0000 */
[----:B------:R-:W-:Y:S05]  /*12a0*/  @P1 BRA `(.L_x_144) ;  /* 0x0000009000001947 */ /* 0x000fea0003800000 */
[----:B------:R-:W-:Y:S01]  /*12b0*/  SHF.R.S32.HI R2, RZ, 0x1f, R22 ;  /* 0x0000001fff027819 */ /* 0x000fe20000011416 */
[----:B-1--4-:R-:W-:-:S03]  /*12c0*/  IMAD.WIDE R6, R132, 0x2, R4 ;  /* 0x0000000284067825 */ /* 0x012fc600078e0204 */
[----:B------:R-:W-:-:S04]  /*12d0*/  LEA.HI R2, R2, R22, RZ, 0x3 ;  /* 0x0000001602027211 */ /* 0x000fc800078f18ff */
[----:B------:R-:W-:Y:S02]  /*12e0*/  LOP3.LUT R8, R2, 0xfffffff8, RZ, 0xc0, !PT ;  /* 0xfffffff802087812 */ /* 0x000fe400078ec0ff */
[----:B------:R-:W-:-:S03]  /*12f0*/  SHF.L.U32 R2, R9, 0x1, RZ ;  /* 0x0000000109027819 */ /* 0x000fc600000006ff */
[----:B------:R-:W-:Y:S02]  /*1300*/  IMAD.WIDE R4, R8, 0x2, R4 ;  /* 0x0000000208047825 */ /* 0x000fe400078e0204 */
[----:B------:R-:W-:Y:S01]  /*1310*/  @!PT LDS RZ, [RZ] ;  /* 0x00000000fffff984 */ /* 0x000fe20000000800 */
[----:B------:R1:W-:Y:S04]  /*1320*/  LDGSTS.E.BYPASS.LTC128B.128 [R2+0x9900], [R6.64], !P3 ;  /* 0x0990000006027fae */ /* 0x0003e8000d901d4c */
[----:B------:R1:W-:Y:S02]  /*1330*/  LDGSTS.E.BYPASS.LTC128B.128 [R2+0xd900], [R4.64], !P0 ;  /* 0x0d90000004027fae */ /* 0x0003e4000c101d4c */
.L_x_144:
[----:B------:R-:W-:Y:S05]  /*1340*/  BSYNC B0 ;  /* 0x0000000000007941 */ /* 0x000fea0003800000 */
.L_x_143:
[----:B-1----:R-:W-:Y:S01]  /*1350*/  IADD3 R2, R12, 0x40, RZ ;  /* 0x000000400c027810 */ /* 0x002fe20007ffe0ff */
[----:B----4-:R1:W4:Y:S01]  /*1360*/  SHFL.IDX PT, R5, R10, 0x4, 0x181f ;  /* 0x00981f000a057f89 */ /* 0x01032200000e0000 */
[----:B------:R-:W-:Y:S02]  /*1370*/  BSSY B0, `(.L_x_145) ;  /* 0x000000d000007945 */ /* 0x000fe40003800000 */
[----:B------:R-:W-:Y:S01]  /*1380*/  ISETP.GE.AND P1, PT, R2, UR14, PT ;  /* 0x0000000e02007c0c */ /* 0x000fe2000bf26270 */
[----:B------:R1:W2:-:S12]  /*1390*/  SHFL.IDX PT, R4, R11, 0x4, 0x181f ;  /* 0x00981f000b047f89 */ /* 0x00029800000e0000 */
[----:B------:R-:W-:Y:S05]  /*13a0*/  @P1 BRA `(.L_x_146) ;  /* 0x0000009000001947 */ /* 0x000fea0003800000 */
[----:B------:R-:W-:Y:S01]  /*13b0*/  SHF.R.S32.HI R2, RZ, 0x1f, R22 ;  /* 0x0000001fff027819 */ /* 0x000fe20000011416 */
[----:B--2-4-:R-:W-:-:S03]  /*13c0*/  IMAD.WIDE R6, R132, 0x2, R4 ;  /* 0x0000000284067825 */ /* 0x014fc600078e0204 */
[----:B------:R-:W-:-:S04]  /*13d0*/  LEA.HI R2, R2, R22, RZ, 0x3 ;  /* 0x0000001602027211 */ /* 0x000fc800078f18ff */
[----:B------:R-:W-:Y:S02]  /*13e0*/  LOP3.LUT R8, R2, 0xfffffff8, RZ, 0xc0, !PT ;  /* 0xfffffff802087812 */ /* 0x000fe400078ec0ff */
[----:B------:R-:W-:-:S03]  /*13f0*/  SHF.L.U32 R2, R9, 0x1, RZ ;  /* 0x0000000109027819 */ /* 0x000fc600000006ff */
[----:B------:R-:W-:Y:S02]  /*1400*/  IMAD.WIDE R4, R8, 0x2, R4 ;  /* 0x0000000208047825 */ /* 0x000fe400078e0204 */
[----:B------:R-:W-:Y:S01]  /*1410*/  @!PT LDS RZ, [RZ] ;  /* 0x00000000fffff984 */ /* 0x000fe20000000800 */
[----:B------:R2:W-:Y:S04]  /*1420*/  LDGSTS.E.BYPASS.LTC128B.128 [R2+0xa100], [R6.64], !P3 ;  /* 0x0a10000006027fae */ /* 0x0005e8000d901d4c */
[----:B------:R2:W-:Y:S02]  /*1430*/  LDGSTS.E.BYPASS.LTC128B.128 [R2+0xe100], [R4.64], !P0 ;  /* 0x0e10000004027fae */ /* 0x0005e4000c101d4c */
.L_x_146:
[----:B------:R-:W-:Y:S05]  /*1440*/  BSYNC B0 ;  /* 0x0000000000007941 */ /* 0x000fea0003800000 */
.L_x_145:
[----:B--2---:R-:W-:Y:S01]  /*1450*/  IADD3 R2, R12, 0x50, RZ ;  /* 0x000000500c027810 */ /* 0x004fe20007ffe0ff */
        /* <DEDUP_REMOVED lines=14> */
.L_x_148:
[----:B------:R-:W-:Y:S05]  /*1540*/  BSYNC B0 ;  /* 0x0000000000007941 */ /* 0x000fea0003800000 */
.L_x_147:
        /* <DEDUP_REMOVED lines=15> */
.L_x_150:
[----:B------:R-:W-:Y:S05]  /*1640*/  BSYNC B0 ;  /* 0x0000000000007941 */ /* 0x000fea0003800000 */
.L_x_149:
[----:B------:R-:W-:Y:S01]  /*1650*/  UIADD3 UR11, UR6, -0x1, URZ ;  /* 0xffffffff060b7890 */ /* 0x000fe2000fffe03f */
[----:B--2-4-:R-:W-:Y:S01]  /*1660*/  MOV R5, c[0x0][0x2b8] ;  /* 0x0000ae0000057a02 */ /* 0x014fe20000000f00 */
[----:B------:R-:W-:Y:S01]  /*1670*/  SHFL.IDX PT, R4, R11, 0x7, 0x181f ;  /* 0x00f81f000b047f89 */ /* 0x000fe200000e0000 */
[----:B------:R-:W-:Y:S01]  /*1680*/  IADD3 R6, R12, 0x70, RZ ;  /* 0x000000700c067810 */ /* 0x000fe20007ffe0ff */
[----:B------:R-:W-:Y:S01]  /*1690*/  USHF.R.S32.HI UR18, URZ, 0x1f, UR15 ;  /* 0x0000001f3f127899 */ /* 0x000fe2000801140f */
[----:B------:R-:W-:Y:S01]  /*16a0*/  ISETP.NE.AND P1, PT, R5, 0x1, PT ;  /* 0x000000010500780c */ /* 0x000fe20003f25270 */
[----:B------:R-:W-:Y:S01]  /*16b0*/  IMAD.U32 R2, RZ, RZ, UR11 ;  /* 0x0000000bff027e24 */ /* 0x000fe2000f8e00ff */
[----:B------:R-:W2:Y:S01]  /*16c0*/  SHFL.IDX PT, R5, R10, 0x7, 0x181f ;  /* 0x00f81f000a057f89 */ /* 0x000ea200000e0000 */
[----:B------:R-:W-:Y:S01]  /*16d0*/  ISETP.GE.AND P4, PT, R6, UR14, PT ;  /* 0x0000000e06007c0c */ /* 0x000fe2000bf86270 */
[----:B------:R-:W-:Y:S01]  /*16e0*/  ULDC.64 UR4, c[0x0][0x2b0] ;  /* 0x0000ac0000047ab9 */ /* 0x000fe20000000a00 */
[----:B------:R-:W-:Y:S01]  /*16f0*/  SHF.R.S32.HI R7, RZ, 0x1f, R22 ;  /* 0x0000001fff077819 */ /* 0x000fe20000011416 */
[----:B------:R-:W-:Y:S01]  /*1700*/  UIMAD UR18, UR18, UR4, URZ ;  /* 0x00000004121272a4 */ /* 0x000fe2000f8e023f */
[----:B------:R-:W-:Y:S01]  /*1710*/  LEA R2, R2, R158, 0x6 ;  /* 0x0000009e02027211 */ /* 0x000fe200078e30ff */
[----:B------:R-:W-:Y:S01]  /*1720*/  UIMAD.WIDE.U32 UR16, UR15, UR4, URZ ;  /* 0x000000040f1072a5 */ /* 0x000fe2000f8e003f */
[----:B------:R-:W-:Y:S01]  /*1730*/  SHF.L.U32 R156, R9, 0x1, RZ ;  /* 0x00000001099c7819 */ /* 0x000fe200000006ff */
[----:B------:R-:W-:Y:S01]  /*1740*/  UIMAD UR15, UR15, UR5, UR18 ;  /* 0x000000050f0f72a4 */ /* 0x000fe2000f8e0212 */
[C---:B------:R-:W-:Y:S01]  /*1750*/  IADD3 R8, R2.reuse, UR8, RZ ;  /* 0x0000000802087c10 */ /* 0x040fe2000fffe0ff */
[----:B------:R-:W-:Y:S01]  /*1760*/  IMAD.MOV.U32 R24, RZ, RZ, RZ ;  /* 0x000000ffff187224 */ /* 0x000fe200078e00ff */
[----:B------:R-:W-:Y:S01]  /*1770*/  ISETP.GE.AND P5, PT, R2, UR9, PT ;  /* 0x0000000902007c0c */ /* 0x000fe2000bfa6270 */
[----:B------:R-:W-:Y:S01]  /*1780*/  UIADD3 UR15, UR17, UR15, URZ ;  /* 0x0000000f110f7290 */ /* 0x000fe2000fffe03f */
[----:B------:R-:W-:Y:S01]  /*1790*/  SHF.R.S32.HI R16, RZ, 0x4, R13 ;  /* 0x00000004ff107819 */ /* 0x000fe2000001140d */
[----:B------:R-:W-:Y:S01]  /*17a0*/  @P1 IMAD.HI.U32 R6, R8, c[0x0][0x2bc], RZ ;  /* 0x0000af0008061a27 */ /* 0x000fe200078e00ff */
[----:B------:R-:W-:Y:S01]  /*17b0*/  ISETP.GT.OR P5, PT, R158, 0x3f, P5 ;  /* 0x0000003f9e00780c */ /* 0x000fe20002fa4670 */
[----:B------:R-:W-:Y:S01]  /*17c0*/  USHF.R.S32.HI UR14, URZ, 0x1f, UR10 ;  /* 0x0000001f3f0e7899 */ /* 0x000fe2000801140a */
[----:B------:R-:W-:Y:S01]  /*17d0*/  LEA.HI R155, R23, R208, RZ, 0x5 ;  /* 0x000000d0179b7211 */ /* 0x000fe200078f28ff */
[----:B------:R-:W-:Y:S01]  /*17e0*/  IMAD.MOV.U32 R2, RZ, RZ, R8 ;  /* 0x000000ffff027224 */ /* 0x000fe200078e0008 */
[----:B------:R-:W-:Y:S01]  /*17f0*/  @P1 SHF.R.U32.HI R2, RZ, c[0x0][0x2c0], R6 ;  /* 0x0000b000ff021a19 */ /* 0x000fe20000011606 */
[----:B------:R-:W-:Y:S01]  /*1800*/  ULDC.64 UR4, c[0x0][0x1e8] ;  /* 0x00007a0000047ab9 */ /* 0x000fe20000000a00 */
[----:B------:R-:W-:Y:S01]  /*1810*/  LEA.HI R6, R7, R22, RZ, 0x3 ;  /* 0x0000001607067211 */ /* 0x000fe200078f18ff */
[----:B------:R-:W-:Y:S01]  /*1820*/  STL [R1+0x4], R156 ;  /* 0x0000049c01007387 */ /* 0x000fe20000100800 */
[----:B-123--:R-:W-:-:S02]  /*1830*/  @!P4 IMAD.WIDE R10, R132, 0x2, R4 ;  /* 0x00000002840ac825 */ /* 0x00efc400078e0204 */
[----:B------:R-:W-:-:S03]  /*1840*/  LOP3.LUT R134, R6, 0xfffffff8, RZ, 0xc0, !PT ;  /* 0xfffffff806867812 */ /* 0x000fc600078ec0ff */
[----:B------:R-:W-:Y:S01]  /*1850*/  @!P5 IADD3 R7, P2, R2, UR16, RZ ;  /* 0x000000100207dc10 */ /* 0x000fe2000ff5e0ff */
[----:B------:R-:W-:Y:S01]  /*1860*/  @!PT LDS RZ, [RZ] ;  /* 0x00000000fffff984 */ /* 0x000fe20000000800 */
[----:B------:R1:W-:Y:S01]  /*1870*/  @!P4 LDGSTS.E.BYPASS.LTC128B.128 [R156+0xb900], [R10.64], !P3 ;  /* 0x0b9000000a9ccfae */ /* 0x0003e2000d901d4c */
[----:B------:R-:W-:Y:S02]  /*1880*/  @!P4 IMAD.WIDE R4, R134, 0x2, R4 ;  /* 0x000000028604c825 */ /* 0x000fe400078e0204 */
[C---:B------:R-:W-:Y:S02]  /*1890*/  @!P5 LEA.HI.X.SX32 R9, R2.reuse, UR15, 0x1, P2 ;  /* 0x0000000f0209dc11 */ /* 0x040fe400090f0eff */
[C---:B------:R-:W-:Y:S01]  /*18a0*/  @!P5 LEA R6, P2, R7.reuse, c[0x0][0x2a0], 0x2 ;  /* 0x0000a8000706da11 */ /* 0x040fe200078410ff */
[----:B------:R2:W-:Y:S03]  /*18b0*/  @!P4 LDGSTS.E.BYPASS.LTC128B.128 [R156+0xf900], [R4.64], !P0 ;  /* 0x0f900000049ccfae */ /* 0x0005e6000c101d4c */
[----:B------:R-:W-:Y:S01]  /*18c0*/  @!P5 LEA.HI.X R7, R7, c[0x0][0x2a4], R9, 0x2, P2 ;  /* 0x0000a9000707da11 */ /* 0x000fe200010f1409 */
[----:B------:R-:W0:Y:S04]  /*18d0*/  LDGDEPBAR ;  /* 0x00000000000079af */ /* 0x000e280000000000 */
[----:B------:R-:W-:Y:S06]  /*18e0*/  BAR.SYNC.DEFER_BLOCKING 0x0 ;  /* 0x0000000000007b1d */ /* 0x000fec0000010000 */
[----:B------:R-:W3:Y:S01]  /*18f0*/  @!P5 LDG.E R24, [R6.64] ;  /* 0x0000000c0618d981 */ /* 0x000ee2000c1e1900 */
[----:B------:R-:W-:Y:S01]  /*1900*/  IADD3 R2, -R2, RZ, RZ ;  /* 0x000000ff02027210 */ /* 0x000fe20007ffe1ff */
[----:B------:R-:W-:Y:S01]  /*1910*/  UIMAD UR18, UR14, UR4, URZ ;  /* 0x000000040e1272a4 */ /* 0x000fe2000f8e023f */
[----:B------:R-:W-:Y:S01]  /*1920*/  ISETP.GE.AND P4, PT, R132, c[0x0][0x1d4], PT ;  /* 0x0000750084007a0c */ /* 0x000fe20003f86270 */
[----:B------:R-:W-:Y:S01]  /*1930*/  UIMAD.WIDE.U32 UR20, UR10, UR4, URZ ;  /* 0x000000040a1472a5 */ /* 0x000fe2000f8e003f */
[----:B------:R-:W-:Y:S01]  /*1940*/  ISETP.GE.AND P3, PT, R22, c[0x0][0x1d4], PT ;  /* 0x0000750016007a0c */ /* 0x000fe20003f66270 */
[----:B------:R-:W-:Y:S01]  /*1950*/  IMAD R25, R2, c[0x0][0x2b8], R8 ;  /* 0x0000ae0002197a24 */ /* 0x000fe200078e0208 */
[----:B------:R-:W-:Y:S01]  /*1960*/  UIMAD UR18, UR10, UR5, UR18 ;  /* 0x000000050a1272a4 */ /* 0x000fe2000f8e0212 */
[----:B------:R-:W-:Y:S01]  /*1970*/  SHF.R.S32.HI R157, RZ, 0x1f, R132 ;  /* 0x0000001fff9d7819 */ /* 0x000fe20000011484 */
[----:B------:R-:W-:Y:S01]  /*1980*/  UIMAD UR9, UR11, -0x40, UR9 ;  /* 0xffffffc00b0978a4 */ /* 0x000fe2000f8e0209 */
[----:B--2---:R-:W-:Y:S01]  /*1990*/  IMAD.WIDE.U32 R4, R25, c[0x0][0x1e0], RZ ;  /* 0x0000780019047a25 */ /* 0x004fe200078e00ff */
[----:B------:R-:W-:Y:S01]  /*19a0*/  SHF.R.S32.HI R20, RZ, 0x1f, R25 ;  /* 0x0000001fff147819 */ /* 0x000fe20000011419 */
[----:B------:R-:W-:Y:S01]  /*19b0*/  UIADD3 UR18, UR21, UR18, URZ ;  /* 0x0000001215127290 */ /* 0x000fe2000fffe03f */
[----:B------:R-:W-:Y:S01]  /*19c0*/  STL [R1+0x34], R25 ;  /* 0x0000341901007387 */ /* 0x000fe20000100800 */
[----:B------:R-:W-:Y:S01]  /*19d0*/  ULDC.64 UR4, c[0x0][0x210] ;  /* 0x0000840000047ab9 */ /* 0x000fe20000000a00 */
[----:B------:R-:W-:Y:S01]  /*19e0*/  IADD3 R33, -R17, UR9, RZ ;  /* 0x0000000911217c10 */ /* 0x000fe2000fffe1ff */
[----:B------:R-:W-:Y:S01]  /*19f0*/  IMAD R2, R20, c[0x0][0x1e0], RZ ;  /* 0x0000780014027a24 */ /* 0x000fe200078e02ff */
[----:B------:R-:W-:-:S02]  /*1a00*/  UIMAD UR14, UR14, UR4, URZ ;  /* 0x000000040e0e72a4 */ /* 0x000fc4000f8e023f */
[----:B------:R-:W-:Y:S01]  /*1a10*/  ISETP.GE.AND P6, PT, R33, 0x1, PT ;  /* 0x000000012100780c */ /* 0x000fe20003fc6270 */
[----:B------:R-:W-:Y:S01]  /*1a20*/  IMAD R2, R25, c[0x0][0x1e4], R2 ;  /* 0x0000790019027a24 */ /* 0x000fe200078e0202 */
[C---:B------:R-:W-:Y:S01]  /*1a30*/  ISETP.GE.AND P5, PT, R33.reuse, 0x11, PT ;  /* 0x000000112100780c */ /* 0x040fe20003fa6270 */
[----:B------:R-:W-:Y:S01]  /*1a40*/  UIMAD.WIDE.U32 UR22, UR10, UR4, URZ ;  /* 0x000000040a1672a5 */ /* 0x000fe2000f8e003f */
[----:B------:R-:W-:Y:S01]  /*1a50*/  ISETP.GE.AND P2, PT, R33, 0x21, PT ;  /* 0x000000212100780c */ /* 0x000fe20003f46270 */
[----:B------:R-:W-:Y:S01]  /*1a60*/  IMAD.IADD R5, R5, 0x1, R2 ;  /* 0x0000000105057824 */ /* 0x000fe200078e0202 */
[----:B------:R-:W-:Y:S02]  /*1a70*/  UIMAD UR4, UR10, UR5, UR14 ;  /* 0x000000050a0472a4 */ /* 0x000fe4000f8e020e */
[----:B------:R-:W-:Y:S02]  /*1a80*/  UISETP.GT.AND UP0, UPT, UR11, UR7, UPT ;  /* 0x000000070b00728c */ /* 0x000fe4000bf04270 */
[----:B------:R-:W-:Y:S01]  /*1a90*/  UIADD3 UR4, UR23, UR4, URZ ;  /* 0x0000000417047290 */ /* 0x000fe2000fffe03f */
[----:B---3--:R-:W-:Y:S01]  /*1aa0*/  SHF.R.S32.HI R21, RZ, 0x1f, R24 ;  /* 0x0000001fff157819 */ /* 0x008fe20000011418 */
[----:B------:R-:W-:Y:S01]  /*1ab0*/  IMAD.WIDE.U32 R4, R24, c[0x0][0x1f0], R4 ;  /* 0x00007c0018047a25 */ /* 0x000fe200078e0004 */
[----:B------:R-:W-:Y:S03]  /*1ac0*/  STL [R1+0x2c], R24 ;  /* 0x00002c1801007387 */ /* 0x000fe60000100800 */
[----:B------:R-:W-:Y:S01]  /*1ad0*/  IMAD R6, R21, c[0x0][0x1f0], RZ ;  /* 0x00007c0015067a24 */ /* 0x000fe200078e02ff */
[----:B------:R-:W-:-:S03]  /*1ae0*/  IADD3 R2, P0, R4, UR20, RZ ;  /* 0x0000001404027c10 */ /* 0x000fc6000ff1e0ff */
[----:B------:R-:W-:-:S05]  /*1af0*/  IMAD R6, R24, c[0x0][0x1f4], R6 ;  /* 0x00007d0018067a24 */ /* 0x000fca00078e0206 */
[----:B------:R-:W-:Y:S02]  /*1b00*/  IADD3.X R4, R5, UR18, R6, P0, !PT ;  /* 0x0000001205047c10 */ /* 0x000fe400087fe406 */
[----:B------:R-:W-:-:S04]  /*1b10*/  LEA R6, P0, R2, c[0x0][0x1c8], 0x1 ;  /* 0x0000720002067a11 */ /* 0x000fc800078008ff */
[----:B------:R-:W-:Y:S01]  /*1b20*/  LEA.HI.X R2, R2, c[0x0][0x1cc], R4, 0x1, P0 ;  /* 0x0000730002027a11 */ /* 0x000fe200000f0c04 */
[----:B-1----:R-:W-:Y:S01]  /*1b30*/  SHFL.IDX PT, R10, R6, RZ, 0x181f ;  /* 0x00181fff060a7589 */ /* 0x002fe200000e0000 */
[----:B------:R-:W-:-:S03]  /*1b40*/  ISETP.GT.AND P0, PT, R33, 0x30, PT ;  /* 0x000000302100780c */ /* 0x000fc60003f04270 */
[----:B------:R-:W1:Y:S04]  /*1b50*/  SHFL.IDX PT, R11, R2, RZ, 0x181f ;  /* 0x00181fff020b7589 */ /* 0x000e6800000e0000 */
[----:B------:R-:W-:Y:S04]  /*1b60*/  SHFL.IDX PT, R4, R6, 0x1, 0x181f ;  /* 0x00381f0006047f89 */ /* 0x000fe800000e0000 */
[----:B------:R-:W2:Y:S04]  /*1b70*/  SHFL.IDX PT, R5, R2, 0x1, 0x181f ;  /* 0x00381f0002057f89 */ /* 0x000ea800000e0000 */
[----:B------:R-:W-:Y:S04]  /*1b80*/  SHFL.IDX PT, R8, R6, 0x2, 0x181f ;  /* 0x00581f0006087f89 */ /* 0x000fe800000e0000 */
[----:B------:R-:W3:Y:S04]  /*1b90*/  SHFL.IDX PT, R9, R2, 0x2, 0x181f ;  /* 0x00581f0002097f89 */ /* 0x000ee800000e0000 */
[----:B------:R-:W-:Y:S04]  /*1ba0*/  SHFL.IDX PT, R6, R6, 0x3, 0x181f ;  /* 0x00781f0006067f89 */ /* 0x000fe800000e0000 */
[----:B------:R4:W5:Y:S01]  /*1bb0*/  SHFL.IDX PT, R7, R2, 0x3, 0x181f ;  /* 0x00781f0002077f89 */ /* 0x00096200000e0000 */
[----:B-1----:R-:W-:-:S05]  /*1bc0*/  @P6 IMAD.WIDE R14, R132, 0x2, R10 ;  /* 0x00000002840e6825 */ /* 0x002fca00078e020a */
[----:B------:R1:W-:Y:S01]  /*1bd0*/  @P6 LDGSTS.E.BYPASS.LTC128B.128 [R156+0x4100], [R14.64], !P4 ;  /* 0x041000000e9c6fae */ /* 0x0003e2000e101d4c */
[----:B----4-:R-:W-:Y:S01]  /*1be0*/  LEA.HI R2, R13, R16, RZ, 0x1 ;  /* 0x000000100d027211 */ /* 0x010fe200078f08ff */
[----:B------:R-:W-:-:S03]  /*1bf0*/  @P6 IMAD.WIDE R12, R134, 0x2, R10 ;  /* 0x00000002860c6825 */ /* 0x000fc600078e020a */
[----:B------:R-:W-:Y:S01]  /*1c00*/  LOP3.LUT R2, R2, 0xfffffffe, RZ, 0xc0, !PT ;  /* 0xfffffffe02027812 */ /* 0x000fe200078ec0ff */
[----:B--2---:R-:W-:Y:S01]  /*1c10*/  @P5 IMAD.WIDE R10, R132, 0x2, R4 ;  /* 0x00000002840a5825 */ /* 0x004fe200078e0204 */
[----:B------:R2:W-:Y:S02]  /*1c20*/  @P6 LDGSTS.E.BYPASS.LTC128B.128 [R156+0x6100], [R12.64], !P3 ;  /* 0x061000000c9c6fae */ /* 0x0005e4000d901d4c */
[----:B------:R-:W-:Y:S02]  /*1c30*/  IADD3 R16, R16, -R2, RZ ;  /* 0x8000000210107210 */ /* 0x000fe40007ffe0ff */
[----:B------:R3:W-:Y:S01]  /*1c40*/  @P5 LDGSTS.E.BYPASS.LTC128B.128 [R156+0x4900], [R10.64], !P4 ;  /* 0x049000000a9c5fae */ /* 0x0007e2000e101d4c */
[----:B------:R-:W-:-:S04]  /*1c50*/  SHF.L.U32 R2, R34, 0x6, RZ ;  /* 0x0000000622027819 */ /* 0x000fc800000006ff */
[----:B------:R-:W-:Y:S01]  /*1c60*/  LOP3.LUT R2, R2, 0x1c0, RZ, 0xc0, !PT ;  /* 0x000001c002027812 */ /* 0x000fe200078ec0ff */
[----:B--2---:R-:W-:-:S04]  /*1c70*/  @P5 IMAD.WIDE R12, R134, 0x2, R4 ;  /* 0x00000002860c5825 */ /* 0x004fc800078e0204 */
[--C-:B---3--:R-:W-:Y:S01]  /*1c80*/  @P2 IMAD.WIDE R10, R132, 0x2, R8.reuse ;  /* 0x00000002840a2825 */ /* 0x108fe200078e0208 */
[----:B------:R2:W-:Y:S01]  /*1c90*/  @P5 LDGSTS.E.BYPASS.LTC128B.128 [R156+0x6900], [R12.64], !P3 ;  /* 0x069000000c9c5fae */ /* 0x0005e2000d901d4c */
[----:B------:R-:W-:Y:S02]  /*1ca0*/  ISETP.GE.AND P5, PT, R22, c[0x0][0x1d4], PT ;  /* 0x0000750016007a0c */ /* 0x000fe40003fa6270 */
[----:B------:R-:W-:Y:S01]  /*1cb0*/  @P2 IMAD.WIDE R8, R134, 0x2, R8 ;  /* 0x0000000286082825 */ /* 0x000fe200078e0208 */
[----:B------:R3:W-:Y:S03]  /*1cc0*/  @P2 LDGSTS.E.BYPASS.LTC128B.128 [R156+0x5100], [R10.64], !P4 ;  /* 0x051000000a9c2fae */ /* 0x0007e6000e101d4c */
[--C-:B-----5:R-:W-:Y:S01]  /*1cd0*/  @P0 IMAD.WIDE R4, R132, 0x2, R6.reuse ;  /* 0x0000000284040825 */ /* 0x120fe200078e0206 */
[----:B------:R4:W-:Y:S03]  /*1ce0*/  @P2 LDGSTS.E.BYPASS.LTC128B.128 [R156+0x7100], [R8.64], !P3 ;  /* 0x07100000089c2fae */ /* 0x0009e6000d901d4c */
[----:B------:R-:W-:Y:S01]  /*1cf0*/  @P0 IMAD.WIDE R6, R134, 0x2, R6 ;  /* 0x0000000286060825 */ /* 0x000fe200078e0206 */
[----:B------:R5:W-:Y:S04]  /*1d00*/  @P0 LDGSTS.E.BYPASS.LTC128B.128 [R156+0x5900], [R4.64], !P4 ;  /* 0x05900000049c0fae */ /* 0x000be8000e101d4c */
[----:B------:R1:W-:Y:S04]  /*1d10*/  @P0 LDGSTS.E.BYPASS.LTC128B.128 [R156+0x7900], [R6.64], !P3 ;  /* 0x07900000069c0fae */ /* 0x0003e8000d901d4c */
[----:B------:R-:W0:Y:S01]  /*1d20*/  LDGDEPBAR ;  /* 0x00000000000079af */ /* 0x000e220000000000 */
[----:B--2---:R-:W-:-:S04]  /*1d30*/  IMAD.WIDE.U32 R12, R25, c[0x0][0x208], RZ ;  /* 0x00008200190c7a25 */ /* 0x004fc800078e00ff */
[----:B----4-:R-:W-:Y:S02]  /*1d40*/  IMAD.SHL.U32 R8, R17, 0x8, RZ ;  /* 0x0000000811087824 */ /* 0x010fe400078e00ff */
[----:B-----5:R-:W-:Y:S01]  /*1d50*/  IMAD.SHL.U32 R4, R18, 0x40, RZ ;  /* 0x0000004012047824 */ /* 0x020fe200078e00ff */
[----:B------:R-:W-:Y:S02]  /*1d60*/  SHF.L.U32 R5, R16, 0x3, RZ ;  /* 0x0000000310057819 */ /* 0x000fe400000006ff */
[----:B------:R-:W-:Y:S01]  /*1d70*/  LOP3.LUT R8, R2, 0x8, R8, 0xf8, !PT ;  /* 0x0000000802087812 */ /* 0x000fe200078ef808 */
[----:B------:R-:W-:-:S04]  /*1d80*/  DEPBAR.LE SB0, 0x1 ;  /* 0x000080400000791a */ /* 0x000fc80000000000 */
[----:B------:R-:W-:-:S04]  /*1d90*/  DEPBAR.LE SB0, 0x0 ;  /* 0x000080000000791a */ /* 0x000fc80000000000 */
[----:B------:R-:W-:Y:S02]  /*1da0*/  LOP3.LUT R4, R4, 0x1c0, RZ, 0xc0, !PT ;  /* 0x000001c004047812 */ /* 0x000fe400078ec0ff */
[----:B-1----:R-:W-:Y:S02]  /*1db0*/  SHF.R.U32.HI R6, RZ, 0x3, R2 ;  /* 0x00000003ff067819 */ /* 0x002fe40000011602 */
[----:B------:R-:W-:Y:S01]  /*1dc0*/  LOP3.LUT R7, R4, 0x8, R5, 0xf8, !PT ;  /* 0x0000000804077812 */ /* 0x000fe200078ef805 */
[----:B------:R-:W-:Y:S01]  /*1dd0*/  IMAD.SHL.U32 R5, R19, 0x40, RZ ;  /* 0x0000004013057824 */ /* 0x000fe200078e00ff */
[----:B------:R-:W-:Y:S02]  /*1de0*/  SHF.R.U32.HI R4, RZ, 0x3, R4 ;  /* 0x00000003ff047819 */ /* 0x000fe40000011604 */
[----:B------:R-:W-:Y:S02]  /*1df0*/  SHF.L.U32 R2, R155, 0x5, RZ ;  /* 0x000000059b027819 */ /* 0x000fe400000006ff */
[----:B------:R-:W-:-:S02]  /*1e00*/  LOP3.LUT R6, R8, R6, RZ, 0x3c, !PT ;  /* 0x0000000608067212 */ /* 0x000fc400078e3cff */
[----:B------:R-:W-:Y:S02]  /*1e10*/  LOP3.LUT R154, R7, R4, RZ, 0x3c, !PT ;  /* 0x00000004079a7212 */ /* 0x000fe400078e3cff */
[----:B------:R-:W-:Y:S02]  /*1e20*/  LOP3.LUT R153, R5, 0xfffffe00, RZ, 0xc0, !PT ;  /* 0xfffffe0005997812 */ /* 0x000fe400078ec0ff */
[----:B------:R-:W-:Y:S02]  /*1e30*/  LOP3.LUT R4, R2, 0x7ffffc00, RZ, 0xc0, !PT ;  /* 0x7ffffc0002047812 */ /* 0x000fe400078ec0ff */
[----:B------:R-:W-:Y:S02]  /*1e40*/  LEA R2, R16, R6, 0x9 ;  /* 0x0000000610027211 */ /* 0x000fe400078e48ff */
[----:B------:R-:W-:-:S03]  /*1e50*/  IADD3 R4, R154, R153, R4 ;  /* 0x000000999a047210 */ /* 0x000fc60007ffe004 */
[----:B------:R-:W-:Y:S01]  /*1e60*/  IMAD.SHL.U32 R232, R2, 0x2, RZ ;  /* 0x0000000202e87824 */ /* 0x000fe200078e00ff */
[----:B------:R-:W-:Y:S01]  /*1e70*/  BAR.SYNC.DEFER_BLOCKING 0x0 ;  /* 0x0000000000007b1d */ /* 0x000fe20000010000 */
[----:B------:R-:W-:Y:S01]  /*1e80*/  SHF.L.U32 R239, R4, 0x1, RZ ;  /* 0x0000000104ef7819 */ /* 0x000fe200000006ff */
[----:B------:R-:W-:Y:S02]  /*1e90*/  IMAD R2, R20, c[0x0][0x208], RZ ;  /* 0x0000820014027a24 */ /* 0x000fe400078e02ff */
[----:B------:R-:W-:Y:S02]  /*1ea0*/  IADD3 R243, R232, 0x4120, RZ ;  /* 0x00004120e8f37810 */ /* 0x000fe40007ffe0ff */
[----:B------:R-:W-:Y:S01]  /*1eb0*/  IMAD R2, R25, c[0x0][0x20c], R2 ;  /* 0x0000830019027a24 */ /* 0x000fe200078e0202 */
[----:B------:R-:W-:Y:S01]  /*1ec0*/  LEA R240, R0, R239, 0x1 ;  /* 0x000000ef00f07211 */ /* 0x000fe200078e08ff */
[----:B------:R-:W-:-:S03]  /*1ed0*/  IMAD R241, R3, 0x2, R239 ;  /* 0x0000000203f17824 */ /* 0x000fc600078e02ef */
[----:B------:R-:W-:Y:S01]  /*1ee0*/  IADD3 R13, R13, R2, RZ ;  /* 0x000000020d0d7210 */ /* 0x000fe20007ffe0ff */
[----:B------:R-:W-:Y:S01]  /*1ef0*/  IMAD R2, R21, c[0x0][0x218], RZ ;  /* 0x0000860015027a24 */ /* 0x000fe200078e02ff */
[----:B------:R-:W-:Y:S02]  /*1f00*/  LEA R242, R0, R241, 0x1 ;  /* 0x000000f100f27211 */ /* 0x000fe400078e08ff */
[----:B------:R-:W-:Y:S01]  /*1f10*/  LEA R244, R3, R240, 0x1 ;  /* 0x000000f003f47211 */ /* 0x000fe200078e08ff */
[----:B------:R-:W-:-:S04]  /*1f20*/  IMAD.WIDE.U32 R12, R24, c[0x0][0x218], R12 ;  /* 0x00008600180c7a25 */ /* 0x000fc800078e000c */
[----:B------:R-:W-:Y:S01]  /*1f30*/  IMAD R2, R24, c[0x0][0x21c], R2 ;  /* 0x0000870018027a24 */ /* 0x000fe200078e0202 */
[----:B------:R-:W-:Y:S01]  /*1f40*/  IADD3 R14, P2, R12, UR22, RZ ;  /* 0x000000160c0e7c10 */ /* 0x000fe2000ff5e0ff */
[----:B------:R-:W-:Y:S01]  /*1f50*/  IMAD.WIDE R24, R132, 0x2, RZ ;  /* 0x0000000284187825 */ /* 0x000fe200078e02ff */
[----:B------:R-:W-:Y:S02]  /*1f60*/  LDSM.16.M88.4 R4, [R239+0xa100] ;  /* 0x00a10000ef04783b */ /* 0x000fe40000000200 */
[C---:B------:R-:W-:Y:S02]  /*1f70*/  LEA R12, P0, R14.reuse, c[0x0][0x1f8], 0x1 ;  /* 0x00007e000e0c7a11 */ /* 0x040fe400078008ff */
[----:B------:R-:W-:Y:S01]  /*1f80*/  IADD3.X R2, R13, UR4, R2, P2, !PT ;  /* 0x000000040d027c10 */ /* 0x000fe200097fe402 */
[----:B------:R-:W1:Y:S03]  /*1f90*/  LDSM.16.M88.4 R16, [R232+0x4100] ;  /* 0x00410000e810783b */ /* 0x000e660000000200 */
[----:B------:R-:W-:Y:S01]  /*1fa0*/  LEA.HI.X R2, R14, c[0x0][0x1fc], R2, 0x1, P0 ;  /* 0x00007f000e027a11 */ /* 0x000fe200000f0c02 */
[----:B------:R-:W-:Y:S01]  /*1fb0*/  LDSM.16.M88.4 R36, [R232+0x4900] ;  /* 0x00490000e824783b */ /* 0x000fe20000000200 */
[----:B------:R-:W-:-:S03]  /*1fc0*/  LOP3.LUT P0, RZ, R34, 0x2, RZ, 0xc0, !PT ;  /* 0x0000000222ff7812 */ /* 0x000fc6000780c0ff */
[----:B------:R-:W-:Y:S04]  /*1fd0*/  LDSM.16.M88.4 R40, [R232+0x5100] ;  /* 0x00510000e828783b */ /* 0x000fe80000000200 */
[----:B------:R-:W-:Y:S04]  /*1fe0*/  LDSM.16.M88.4 R48, [R232+0x5900] ;  /* 0x00590000e830783b */ /* 0x000fe80000000200 */
[----:B------:R-:W-:Y:S04]  /*1ff0*/  SHFL.IDX PT, R20, R12, RZ, 0x181f ;  /* 0x00181fff0c147589 */ /* 0x000fe800000e0000 */
[----:B------:R-:W2:Y:S04]  /*2000*/  SHFL.IDX PT, R13, R12, 0x2, 0x181f ;  /* 0x00581f000c0d7f89 */ /* 0x000ea800000e0000 */
[----:B------:R-:W-:Y:S04]  /*2010*/  SHFL.IDX PT, R21, R2, RZ, 0x181f ;  /* 0x00181fff02157589 */ /* 0x000fe800000e0000 */
[----:B------:R-:W-:Y:S04]  /*2020*/  SHFL.IDX PT, R30, R12, 0x3, 0x181f ;  /* 0x00781f000c1e7f89 */ /* 0x000fe800000e0000 */
[----:B------:R-:W4:Y:S04]  /*2030*/  SHFL.IDX PT, R31, R2, 0x2, 0x181f ;  /* 0x00581f00021f7f89 */ /* 0x000f2800000e0000 */
[----:B------:R-:W-:Y:S01]  /*2040*/  SHFL.IDX PT, R32, R2, 0x1, 0x181f ;  /* 0x00381f0002207f89 */ /* 0x000fe200000e0000 */
[----:B-1----:R-:W-:Y:S03]  /*2050*/  HMMA.16816.F32.BF16 R64, R4, R16, RZ ;  /* 0x000000100440723c */ /* 0x002fe600000418ff */
[----:B---3--:R-:W1:Y:S01]  /*2060*/  LDSM.16.M88.4 R8, [R239+0x8100] ;  /* 0x00810000ef08783b */ /* 0x008e620000000200 */
[----:B--2---:R-:W-:-:S04]  /*2070*/  IADD3 R14, P2, R24, R13, RZ ;  /* 0x0000000d180e7210 */ /* 0x004fc80007f5e0ff */
[C---:B------:R-:W-:Y:S08]  /*2080*/  HMMA.16816.F32.BF16 R68, R4.reuse, R36, RZ ;  /* 0x000000240444723c */ /* 0x040ff000000418ff */
[----:B------:R-:W-:Y:S01]  /*2090*/  HMMA.16816.F32.BF16 R72, R4, R40, RZ ;  /* 0x000000280448723c */ /* 0x000fe200000418ff */
[----:B----4-:R-:W-:-:S07]  /*20a0*/  IMAD.X R15, R25, 0x1, R31, P2 ;  /* 0x00000001190f7824 */ /* 0x010fce00010e061f */
[C---:B------:R-:W-:Y:S08]  /*20b0*/  HMMA.16816.F32.BF16 R76, R4.reuse, R48, RZ ;  /* 0x00000030044c723c */ /* 0x040ff000000418ff */
[C---:B------:R-:W-:Y:S08]  /*20c0*/  HMMA.16816.F32.BF16 R84, R4.reuse, R18, RZ ;  /* 0x000000120454723c */ /* 0x040ff000000418ff */
[C---:B------:R-:W-:Y:S08]  /*20d0*/  HMMA.16816.F32.BF16 R92, R4.reuse, R38, RZ ;  /* 0x00000026045c723c */ /* 0x040ff000000418ff */
[C---:B------:R-:W-:Y:S08]  /*20e0*/  HMMA.16816.F32.BF16 R100, R4.reuse, R42, RZ ;  /* 0x0000002a0464723c */ /* 0x040ff000000418ff */
[----:B------:R-:W-:Y:S01]  /*20f0*/  HMMA.16816.F32.BF16 R96, R4, R50, RZ ;  /* 0x000000320460723c */ /* 0x000fe200000418ff */
[----:B------:R-:W2:Y:S04]  /*2100*/  SHFL.IDX PT, R6, R12, 0x1, 0x181f ;  /* 0x00381f000c067f89 */ /* 0x000ea800000e0000 */
[----:B------:R3:W4:Y:S02]  /*2110*/  SHFL.IDX PT, R7, R2, 0x3, 0x181f ;  /* 0x00781f0002077f89 */ /* 0x00072400000e0000 */
[----:B------:R-:W-:Y:S01]  /*2120*/  IMAD.WIDE R4, R134, 0x2, RZ ;  /* 0x0000000286047825 */ /* 0x000fe200078e02ff */
[C---:B-1----:R-:W-:Y:S08]  /*2130*/  HMMA.16816.F32.BF16 R108, R8.reuse, R16, RZ ;  /* 0x00000010086c723c */ /* 0x042ff000000418ff */
[C---:B------:R-:W-:Y:S01]  /*2140*/  HMMA.16816.F32.BF16 R140, R8.reuse, R18, RZ ;  /* 0x00000012088c723c */ /* 0x040fe200000418ff */
[----:B------:R-:W-:Y:S07]  /*2150*/  LDSM.16.M88.4 R16, [R241+0xa100] ;  /* 0x00a10000f110783b */ /* 0x000fee0000000200 */
[----:B------:R-:W-:Y:S01]  /*2160*/  HMMA.16816.F32.BF16 R104, R8, R36, RZ ;  /* 0x000000240868723c */ /* 0x000fe200000418ff */
[----:B--2---:R-:W-:-:S02]  /*2170*/  IADD3 R22, P6, R24, R6, RZ ;  /* 0x0000000618167210 */ /* 0x004fc40007fde0ff */
[----:B---3--:R-:W-:Y:S02]  /*2180*/  IADD3 R2, R232, 0x4100, RZ ;  /* 0x00004100e8027810 */ /* 0x008fe40007ffe0ff */
[----:B------:R-:W-:Y:S02]  /*2190*/  IADD3.X R23, R25, R32, RZ, P6, !PT ;  /* 0x0000002019177210 */ /* 0x000fe400037fe4ff */
[----:B------:R-:W-:Y:S01]  /*21a0*/  @P0 IADD3 R243, R2, -0x20, RZ ;  /* 0xffffffe002f30810 */ /* 0x000fe20007ffe0ff */
[----:B------:R-:W-:Y:S01]  /*21b0*/  HMMA.16816.F32.BF16 R112, R8, R38, RZ ;  /* 0x000000260870723c */ /* 0x000fe200000418ff */
[----:B------:R-:W-:Y:S01]  /*21c0*/  IADD3 R26, P0, R20, R24, RZ ;  /* 0x00000018141a7210 */ /* 0x000fe20007f1e0ff */
[----:B------:R-:W-:Y:S01]  /*21d0*/  IMAD.MOV.U32 R2, RZ, RZ, 0x40 ;  /* 0x00000040ff027424 */ /* 0x000fe200078e00ff */
[----:B------:R-:W-:Y:S01]  /*21e0*/  ISETP.GE.AND P6, PT, R132, c[0x0][0x1d4], PT ;  /* 0x0000750084007a0c */ /* 0x000fe20003fc6270 */
[----:B------:R-:W1:Y:S01]  /*21f0*/  LDSM.16.M88.4 R56, [R243] ;  /* 0x00000000f338783b */ /* 0x000e620000000200 */
[----:B------:R-:W-:-:S02]  /*2200*/  IADD3.X R27, R21, R25, RZ, P0, !PT ;  /* 0x00000019151b7210 */ /* 0x000fc400007fe4ff */
[----:B------:R-:W-:Y:S01]  /*2210*/  IADD3 R28, P0, R24, R30, RZ ;  /* 0x0000001e181c7210 */ /* 0x000fe20007f1e0ff */
[----:B------:R-:W2:Y:S01]  /*2220*/  LDSM.16.M88.4 R52, [R243+0x800] ;  /* 0x00080000f334783b */ /* 0x000ea20000000200 */
[----:B------:R-:W-:Y:S01]  /*2230*/  IADD3 R24, P2, R20, R4, RZ ;  /* 0x0000000414187210 */ /* 0x000fe20007f5e0ff */
[C---:B------:R-:W-:Y:S01]  /*2240*/  HMMA.16816.F32.BF16 R60, R8.reuse, R48, RZ ;  /* 0x00000030083c723c */ /* 0x040fe200000418ff */
[----:B----4-:R-:W-:Y:S01]  /*2250*/  IADD3.X R29, R25, R7, RZ, P0, !PT ;  /* 0x00000007191d7210 */ /* 0x010fe200007fe4ff */
[----:B------:R-:W-:Y:S01]  /*2260*/  LDSM.16.M88.4 R44, [R243+0x1000] ;  /* 0x00100000f32c783b */ /* 0x000fe20000000200 */
[----:B------:R-:W-:Y:S02]  /*2270*/  IADD3.X R25, R21, R5, RZ, P2, !PT ;  /* 0x0000000515197210 */ /* 0x000fe400017fe4ff */
[C---:B------:R-:W-:Y:S01]  /*2280*/  IADD3 R12, P2, R4.reuse, R13, RZ ;  /* 0x0000000d040c7210 */ /* 0x040fe20007f5e0ff */
[----:B------:R-:W3:Y:S01]  /*2290*/  LDSM.16.M88.4 R36, [R243+0x1800] ;  /* 0x00180000f324783b */ /* 0x000ee20000000200 */
[----:B------:R-:W-:Y:S01]  /*22a0*/  IADD3 R20, P0, R4, R6, RZ ;  /* 0x0000000604147210 */ /* 0x000fe20007f1e0ff */
[----:B------:R-:W-:Y:S01]  /*22b0*/  HMMA.16816.F32.BF16 R88, R8, R40, RZ ;  /* 0x000000280858723c */ /* 0x000fe200000418ff */
[----:B------:R-:W-:-:S02]  /*22c0*/  IADD3.X R13, R5, R31, RZ, P2, !PT ;  /* 0x0000001f050d7210 */ /* 0x000fc400017fe4ff */
[----:B------:R-:W-:Y:S01]  /*22d0*/  ISETP.LT.OR P2, PT, R33, 0x1, P6 ;  /* 0x000000012100780c */ /* 0x000fe20003741670 */
[----:B------:R-:W-:Y:S01]  /*22e0*/  IMAD.X R21, R5, 0x1, R32, P0 ;  /* 0x0000000105157824 */ /* 0x000fe200000e0620 */
[----:B------:R-:W-:Y:S02]  /*22f0*/  IADD3 R30, P0, R4, R30, RZ ;  /* 0x0000001e041e7210 */ /* 0x000fe40007f1e0ff */
[----:B------:R-:W-:Y:S01]  /*2300*/  IADD3 R251, R243, 0x800, RZ ;  /* 0x00000800f3fb7810 */ /* 0x000fe20007ffe0ff */
[----:B------:R-:W-:Y:S01]  /*2310*/  HMMA.16816.F32.BF16 R80, R8, R42, RZ ;  /* 0x0000002a0850723c */ /* 0x000fe200000418ff */
[----:B------:R-:W-:Y:S02]  /*2320*/  IADD3.X R31, R5, R7, RZ, P0, !PT ;  /* 0x00000007051f7210 */ /* 0x000fe400007fe4ff */
[----:B------:R-:W-:Y:S01]  /*2330*/  ISETP.LT.OR P0, PT, R33, 0x1, P5 ;  /* 0x000000012100780c */ /* 0x000fe20002f01670 */
[----:B------:R-:W4:Y:S01]  /*2340*/  LDSM.16.M88.4 R4, [R241+0x8100] ;  /* 0x00810000f104783b */ /* 0x000f220000000200 */
[----:B------:R-:W-:-:S02]  /*2350*/  IADD3 R250, R243, 0x1000, RZ ;  /* 0x00001000f3fa7810 */ /* 0x000fc40007ffe0ff */
[----:B------:R-:W-:Y:S01]  /*2360*/  IADD3 R249, R243, 0x1800, RZ ;  /* 0x00001800f3f97810 */ /* 0x000fe20007ffe0ff */
[----:B------:R-:W-:Y:S01]  /*2370*/  @!PT LDS RZ, [RZ] ;  /* 0x00000000fffff984 */ /* 0x000fe20000000800 */
[----:B------:R-:W-:Y:S01]  /*2380*/  @!PT LDS RZ, [RZ] ;  /* 0x00000000fffff984 */ /* 0x000fe20000000800 */
[----:B------:R-:W-:Y:S01]  /*2390*/  @!PT LDS RZ, [RZ] ;  /* 0x00000000fffff984 */ /* 0x000fe20000000800 */
[----:B------:R5:W-:Y:S01]  /*23a0*/  LDGSTS.E.BYPASS.LTC128B.128 [R156+0x100], [R26.64], !P2 ;  /* 0x001000001a9c7fae */ /* 0x000be2000d101d4c */
[----:B------:R-:W-:Y:S01]  /*23b0*/  ISETP.LT.OR P2, PT, R33, 0x11, P6 ;  /* 0x000000112100780c */ /* 0x000fe20003741670 */
[----:B------:R-:W-:Y:S01]  /*23c0*/  HMMA.16816.F32.BF16 R48, R8, R50, RZ ;  /* 0x000000320830723c */ /* 0x000fe200000418ff */
[C---:B------:R-:W-:Y:S02]  /*23d0*/  IADD3 R248, R243.reuse, 0x2000, RZ ;  /* 0x00002000f3f87810 */ /* 0x040fe40007ffe0ff */
[C---:B------:R-:W-:Y:S02]  /*23e0*/  IADD3 R247, R243.reuse, 0x2800, RZ ;  /* 0x00002800f3f77810 */ /* 0x040fe40007ffe0ff */
[----:B------:R-:W-:Y:S01]  /*23f0*/  IADD3 R246, R243, 0x3000, RZ ;  /* 0x00003000f3f67810 */ /* 0x000fe20007ffe0ff */
[----:B------:R5:W-:Y:S01]  /*2400*/  LDGSTS.E.BYPASS.LTC128B.128 [R156+0x2100], [R24.64], !P0 ;  /* 0x02100000189c7fae */ /* 0x000be2000c101d4c */
[----:B------:R-:W-:Y:S01]  /*2410*/  ISETP.LT.OR P0, PT, R33, 0x11, P5 ;  /* 0x000000112100780c */ /* 0x000fe20002f01670 */
[----:B-1----:R-:W-:Y:S01]  /*2420*/  HMMA.16816.F32.BF16 R40, R16, R56, R64 ;  /* 0x000000381028723c */ /* 0x002fe20000041840 */
[----:B------:R-:W-:-:S03]  /*2430*/  IADD3 R245, R243, 0x3800, RZ ;  /* 0x00003800f3f57810 */ /* 0x000fc60007ffe0ff */
[----:B------:R1:W-:Y:S01]  /*2440*/  LDGSTS.E.BYPASS.LTC128B.128 [R156+0x900], [R22.64], !P2 ;  /* 0x00900000169c7fae */ /* 0x0003e2000d101d4c */
[C---:B------:R-:W-:Y:S02]  /*2450*/  ISETP.LT.OR P2, PT, R33.reuse, 0x21, P6 ;  /* 0x000000212100780c */ /* 0x040fe40003741670 */
[C---:B------:R-:W-:Y:S01]  /*2460*/  ISETP.LT.OR P6, PT, R33.reuse, 0x31, P6 ;  /* 0x000000312100780c */ /* 0x040fe200037c1670 */
[C---:B--2---:R-:W-:Y:S04]  /*2470*/  HMMA.16816.F32.BF16 R128, R16.reuse, R52, R68 ;  /* 0x000000341080723c */ /* 0x044fe80000041844 */
[----:B------:R1:W-:Y:S01]  /*2480*/  LDGSTS.E.BYPASS.LTC128B.128 [R156+0x2900], [R20.64], !P0 ;  /* 0x02900000149c7fae */ /* 0x0003e2000c101d4c */
[C---:B------:R-:W-:Y:S02]  /*2490*/  ISETP.LT.OR P0, PT, R33.reuse, 0x21, P5 ;  /* 0x000000212100780c */ /* 0x040fe40002f01670 */
[----:B------:R-:W-:Y:S01]  /*24a0*/  ISETP.LT.OR P5, PT, R33, 0x31, P5 ;  /* 0x000000312100780c */ /* 0x000fe20002fa1670 */
[----:B---3--:R-:W-:Y:S02]  /*24b0*/  HMMA.16816.F32.BF16 R68, R16, R36, R76 ;  /* 0x000000241044723c */ /* 0x008fe4000004184c */
[----:B------:R2:W-:Y:S01]  /*24c0*/  LDGSTS.E.BYPASS.LTC128B.128 [R156+0x1100], [R14.64], !P2 ;  /* 0x011000000e9c7fae */ /* 0x0005e2000d101d4c */
[----:B------:R-:W-:-:S04]  /*24d0*/  LOP3.LUT P2, RZ, R34, 0x4, RZ, 0xc0, !PT ;  /* 0x0000000422ff7812 */ /* 0x000fc8000784c0ff */
[----:B------:R-:W-:Y:S01]  /*24e0*/  SEL R2, R2, 0xffffffc0, !P2 ;  /* 0xffffffc002027807 */ /* 0x000fe20005000000 */
[----:B------:R-:W-:Y:S01]  /*24f0*/  HMMA.16816.F32.BF16 R72, R16, R44, R72 ;  /* 0x0000002c1048723c */ /* 0x000fe20000041848 */
[----:B------:R-:W-:Y:S01]  /*2500*/  PLOP3.LUT P2, PT, PT, PT, UP0, 0x80, 0x0 ;  /* 0x000000000000781c */ /* 0x000fe20003f4f008 */
[----:B------:R2:W-:Y:S01]  /*2510*/  LDGSTS.E.BYPASS.LTC128B.128 [R156+0x3100], [R12.64], !P0 ;  /* 0x031000000c9c7fae */ /* 0x0005e2000c101d4c */
[----:B------:R-:W-:Y:S01]  /*2520*/  IADD3 R238, R232, R2, RZ ;  /* 0x00000002e8ee7210 */ /* 0x000fe20007ffe0ff */
[----:B------:R-:W-:Y:S01]  /*2530*/  IMAD.IADD R237, R2, 0x1, R243 ;  /* 0x0000000102ed7824 */ /* 0x000fe200078e02f3 */
[----:B------:R-:W-:Y:S01]  /*2540*/  ISETP.GT.AND P0, PT, R158, 0x3f, PT ;  /* 0x0000003f9e00780c */ /* 0x000fe20003f04270 */
[----:B------:R3:W-:Y:S02]  /*2550*/  LDGSTS.E.BYPASS.LTC128B.128 [R156+0x1900], [R28.64], !P6 ;  /* 0x019000001c9c7fae */ /* 0x0007e4000f101d4c */
[----:B----4-:R-:W-:Y:S02]  /*2560*/  HMMA.16816.F32.BF16 R32, R4, R56, R108 ;  /* 0x000000380420723c */ /* 0x010fe4000004186c */
[----:B------:R3:W-:Y:S04]  /*2570*/  LDGSTS.E.BYPASS.LTC128B.128 [R156+0x3900], [R30.64], !P5 ;  /* 0x039000001e9c7fae */ /* 0x0007e8000e901d4c */
[----:B------:R-:W-:Y:S02]  /*2580*/  LDSM.16.M88.4 R8, [R240+0xa100] ;  /* 0x00a10000f008783b */ /* 0x000fe40000000200 */
[C---:B------:R-:W-:Y:S02]  /*2590*/  HMMA.16816.F32.BF16 R64, R16.reuse, R58, R84 ;  /* 0x0000003a1040723c */ /* 0x040fe40000041854 */
[----:B-1----:R-:W-:Y:S04]  /*25a0*/  LDSM.16.M88.4 R20, [R238+0x5100] ;  /* 0x00510000ee14783b */ /* 0x002fe80000000200 */
[----:B-----5:R-:W-:Y:S02]  /*25b0*/  LDSM.16.M88.4 R24, [R238+0x4900] ;  /* 0x00490000ee18783b */ /* 0x020fe40000000200 */
[C---:B------:R-:W-:Y:S02]  /*25c0*/  HMMA.16816.F32.BF16 R76, R16.reuse, R54, R92 ;  /* 0x00000036104c723c */ /* 0x040fe4000004185c */
[----:B------:R-:W-:Y:S04]  /*25d0*/  LDSM.16.M88.4 R84, [R237+0x1000] ;  /* 0x00100000ed54783b */ /* 0x000fe80000000200 */
[----:B--2---:R-:W-:Y:S02]  /*25e0*/  LDSM.16.M88.4 R12, [R240+0x8100] ;  /* 0x00810000f00c783b */ /* 0x004fe40000000200 */
[C---:B------:R-:W-:Y:S02]  /*25f0*/  HMMA.16816.F32.BF16 R144, R16.reuse, R46, R100 ;  /* 0x0000002e1090723c */ /* 0x040fe40000041864 */
[----:B------:R-:W-:Y:S04]  /*2600*/  LDSM.16.M88.4 R100, [R237+0x1800] ;  /* 0x00180000ed64783b */ /* 0x000fe80000000200 */
[----:B---3--:R-:W1:Y:S02]  /*2610*/  LDSM.16.M88.4 R28, [R238+0x4100] ;  /* 0x00410000ee1c783b */ /* 0x008e640000000200 */
[----:B------:R-:W-:Y:S02]  /*2620*/  HMMA.16816.F32.BF16 R136, R16, R38, R96 ;  /* 0x000000261088723c */ /* 0x000fe40000041860 */
[----:B------:R-:W2:Y:S04]  /*2630*/  LDSM.16.M88.4 R16, [R238+0x5900] ;  /* 0x00590000ee10783b */ /* 0x000ea80000000200 */
[----:B------:R-:W0:Y:S02]  /*2640*/  LDGDEPBAR ;  /* 0x00000000000079af */ /* 0x000e240000000000 */
[C---:B------:R-:W-:Y:S08]  /*2650*/  HMMA.16816.F32.BF16 R92, R4.reuse, R58, R140 ;  /* 0x0000003a045c723c */ /* 0x040ff0000004188c */
[C---:B------:R-:W-:Y:S01]  /*2660*/  HMMA.16816.F32.BF16 R116, R4.reuse, R36, R60 ;  /* 0x000000240474723c */ /* 0x040fe2000004183c */
[----:B------:R-:W-:Y:S07]  /*2670*/  LDSM.16.M88.4 R60, [R232+0x6100] ;  /* 0x00610000e83c783b */ /* 0x000fee0000000200 */
[C---:B------:R-:W-:Y:S01]  /*2680*/  HMMA.16816.F32.BF16 R48, R4.reuse, R38, R48 ;  /* 0x000000260430723c */ /* 0x040fe20000041830 */
[----:B------:R-:W-:Y:S07]  /*2690*/  LDSM.16.M88.4 R36, [R242+0x8100] ;  /* 0x00810000f224783b */ /* 0x000fee0000000200 */
[----:B------:R-:W-:Y:S08]  /*26a0*/  HMMA.16816.F32.BF16 R120, R4, R52, R104 ;  /* 0x000000340478723c */ /* 0x000ff00000041868 */
[----:B-1----:R-:W-:Y:S01]  /*26b0*/  HMMA.16816.F32.BF16 R56, R8, R28, R40 ;  /* 0x0000001c0838723c */ /* 0x002fe20000041828 */
[----:B------:R-:W1:Y:S07]  /*26c0*/  LDSM.16.M88.4 R40, [R237] ;  /* 0x00000000ed28783b */ /* 0x000e6e0000000200 */
[C---:B------:R-:W-:Y:S08]  /*26d0*/  HMMA.16816.F32.BF16 R124, R4.reuse, R44, R88 ;  /* 0x0000002c047c723c */ /* 0x040ff00000041858 */
[C---:B------:R-:W-:Y:S01]  /*26e0*/  HMMA.16816.F32.BF16 R112, R4.reuse, R54, R112 ;  /* 0x000000360470723c */ /* 0x040fe20000041870 */
[----:B------:R-:W-:Y:S07]  /*26f0*/  LDSM.16.M88.4 R52, [R237+0x800] ;  /* 0x00080000ed34783b */ /* 0x000fee0000000200 */
[----:B------:R-:W-:Y:S01]  /*2700*/  HMMA.16816.F32.BF16 R108, R4, R46, R80 ;  /* 0x0000002e046c723c */ /* 0x000fe20000041850 */
[----:B------:R-:W3:Y:S07]  /*2710*/  LDSM.16.M88.4 R4, [R242+0xa100] ;  /* 0x00a10000f204783b */ /* 0x000eee0000000200 */
[----:B------:R-:W-:Y:S01]  /*2720*/  HMMA.16816.F32.BF16 R44, R12, R28, R32 ;  /* 0x0000001c0c2c723c */ /* 0x000fe20000041820 */
[----:B------:R-:W4:Y:S07]  /*2730*/  LDSM.16.M88.4 R32, [R239+0xc100] ;  /* 0x00c10000ef20783b */ /* 0x000f2e0000000200 */
[C---:B------:R-:W-:Y:S08]  /*2740*/  HMMA.16816.F32.BF16 R96, R8.reuse, R20, R72 ;  /* 0x000000140860723c */ /* 0x040ff00000041848 */
[C---:B--2---:R-:W-:Y:S08]  /*2750*/  HMMA.16816.F32.BF16 R88, R8.reuse, R16, R68 ;  /* 0x000000100858723c */ /* 0x044ff00000041844 */
[C---:B------:R-:W-:Y:S08]  /*2760*/  HMMA.16816.F32.BF16 R104, R8.reuse, R24, R128 ;  /* 0x000000180868723c */ /* 0x040ff00000041880 */
[C---:B------:R-:W-:Y:S08]  /*2770*/  HMMA.16816.F32.BF16 R80, R8.reuse, R30, R64 ;  /* 0x0000001e0850723c */ /* 0x040ff00000041840 */
[C---:B------:R-:W-:Y:S08]  /*2780*/  HMMA.16816.F32.BF16 R76, R8.reuse, R26, R76 ;  /* 0x0000001a084c723c */ /* 0x040ff0000004184c */
[C---:B------:R-:W-:Y:S08]  /*2790*/  HMMA.16816.F32.BF16 R72, R8.reuse, R22, R144 ;  /* 0x000000160848723c */ /* 0x040ff00000041890 */
[----:B------:R-:W-:Y:S08]  /*27a0*/  HMMA.16816.F32.BF16 R68, R8, R18, R136 ;  /* 0x000000120844723c */ /* 0x000ff00000041888 */
[----:B-1----:R-:W-:Y:S08]  /*27b0*/  HMMA.16816.F32.BF16 R8, R36, R40, R44 ;  /* 0x000000282408723c */ /* 0x002ff0000004182c */
[C---:B------:R-:W-:Y:S01]  /*27c0*/  HMMA.16816.F32.BF16 R64, R12.reuse, R30, R92 ;  /* 0x0000001e0c40723c */ /* 0x040fe2000004185c */
[----:B------:R-:W1:Y:S07]  /*27d0*/  LDSM.16.M88.4 R28, [R239+0xe100] ;  /* 0x00e10000ef1c783b */ /* 0x000e6e0000000200 */
[C---:B------:R-:W-:Y:S08]  /*27e0*/  HMMA.16816.F32.BF16 R92, R12.reuse, R24, R120 ;  /* 0x000000180c5c723c */ /* 0x040ff00000041878 */
[C---:B------:R-:W-:Y:S08]  /*27f0*/  HMMA.16816.F32.BF16 R120, R12.reuse, R16, R116 ;  /* 0x000000100c78723c */ /* 0x040ff00000041874 */
[C---:B------:R-:W-:Y:S01]  /*2800*/  HMMA.16816.F32.BF16 R112, R12.reuse, R26, R112 ;  /* 0x0000001a0c70723c */ /* 0x040fe20000041870 */
[----:B------:R-:W-:Y:S07]  /*2810*/  LDSM.16.M88.4 R24, [R241+0xc100] ;  /* 0x00c10000f118783b */ /* 0x000fee0000000200 */
[C---:B------:R-:W-:Y:S08]  /*2820*/  HMMA.16816.F32.BF16 R124, R12.reuse, R20, R124 ;  /* 0x000000140c7c723c */ /* 0x040ff0000004187c */
[C---:B------:R-:W-:Y:S01]  /*2830*/  HMMA.16816.F32.BF16 R108, R12.reuse, R22, R108 ;  /* 0x000000160c6c723c */ /* 0x040fe2000004186c */
[----:B------:R-:W-:Y:S07]  /*2840*/  LDSM.16.M88.4 R20, [R241+0xe100] ;  /* 0x00e10000f114783b */ /* 0x000fee0000000200 */
[----:B------:R-:W-:Y:S01]  /*2850*/  HMMA.16816.F32.BF16 R116, R12, R18, R48 ;  /* 0x000000120c74723c */ /* 0x000fe20000041830 */
[----:B------:R-:W-:Y:S04]  /*2860*/  LDSM.16.M88.4 R48, [R238+0x6100] ;  /* 0x00610000ee30783b */ /* 0x000fe80000000200 */
[----:B------:R-:W-:Y:S03]  /*2870*/  LDSM.16.M88.4 R16, [R240+0xc100] ;  /* 0x00c10000f010783b */ /* 0x000fe60000000200 */
[----:B---3--:R-:W-:Y:S01]  /*2880*/  HMMA.16816.F32.BF16 R12, R4, R40, R56 ;  /* 0x00000028040c723c */ /* 0x008fe20000041838 */
[----:B------:R-:W2:Y:S07]  /*2890*/  LDSM.16.M88.4 R56, [R243+0x2000] ;  /* 0x00200000f338783b */ /* 0x000eae0000000200 */
[----:B----4-:R-:W-:Y:S08]  /*28a0*/  HMMA.16816.F32.BF16 R8, R32, R60, R8 ;  /* 0x0000003c2008723c */ /* 0x010ff00000041808 */
[C---:B------:R-:W-:Y:S08]  /*28b0*/  HMMA.16816.F32.BF16 R80, R4.reuse, R42, R80 ;  /* 0x0000002a0450723c */ /* 0x040ff00000041850 */
[C---:B------:R-:W-:Y:S08]  /*28c0*/  HMMA.16816.F32.BF16 R104, R4.reuse, R52, R104 ;  /* 0x000000340468723c */ /* 0x040ff00000041868 */
[C---:B------:R-:W-:Y:S08]  /*28d0*/  HMMA.16816.F32.BF16 R128, R4.reuse, R54, R76 ;  /* 0x000000360480723c */ /* 0x040ff0000004184c */
[C---:B------:R-:W-:Y:S08]  /*28e0*/  HMMA.16816.F32.BF16 R96, R4.reuse, R84, R96 ;  /* 0x000000540460723c */ /* 0x040ff00000041860 */
[C---:B------:R-:W-:Y:S08]  /*28f0*/  HMMA.16816.F32.BF16 R136, R4.reuse, R86, R72 ;  /* 0x000000560488723c */ /* 0x040ff00000041848 */
[C---:B------:R-:W-:Y:S08]  /*2900*/  HMMA.16816.F32.BF16 R140, R4.reuse, R100, R88 ;  /* 0x00000064048c723c */ /* 0x040ff00000041858 */
[----:B------:R-:W-:Y:S08]  /*2910*/  HMMA.16816.F32.BF16 R144, R4, R102, R68 ;  /* 0x000000660490723c */ /* 0x000ff00000041844 */
[----:B-1----:R-:W-:Y:S01]  /*2920*/  HMMA.16816.F32.BF16 R4, R28, R60, R12 ;  /* 0x0000003c1c04723c */ /* 0x002fe2000004180c */
[----:B------:R-:W1:Y:S07]  /*2930*/  LDSM.16.M88.4 R12, [R240+0xe100] ;  /* 0x00e10000f00c783b */ /* 0x000e6e0000000200 */
[----:B--2---:R-:W-:Y:S01]  /*2940*/  HMMA.16816.F32.BF16 R44, R24, R56, R8 ;  /* 0x00000038182c723c */ /* 0x004fe20000041808 */
[----:B------:R-:W-:Y:S07]  /*2950*/  LDSM.16.M88.4 R8, [R242+0xc100] ;  /* 0x00c10000f208783b */ /* 0x000fee0000000200 */
[C---:B------:R-:W-:Y:S01]  /*2960*/  HMMA.16816.F32.BF16 R64, R36.reuse, R42, R64 ;  /* 0x0000002a2440723c */ /* 0x040fe20000041840 */
[----:B------:R-:W2:Y:S07]  /*2970*/  LDSM.16.M88.4 R40, [R237+0x2000] ;  /* 0x00200000ed28783b */ /* 0x000eae0000000200 */
[C---:B------:R-:W-:Y:S08]  /*2980*/  HMMA.16816.F32.BF16 R92, R36.reuse, R52, R92 ;  /* 0x00000034245c723c */ /* 0x040ff0000004185c */
[----:B------:R-:W-:Y:S08]  /*2990*/  HMMA.16816.F32.BF16 R112, R36, R54, R112 ;  /* 0x000000362470723c */ /* 0x000ff00000041870 */
[----:B------:R-:W-:Y:S01]  /*29a0*/  HMMA.16816.F32.BF16 R52, R20, R56, R4 ;  /* 0x000000381434723c */ /* 0x000fe20000041804 */
[----:B------:R-:W-:Y:S07]  /*29b0*/  LDSM.16.M88.4 R4, [R244+0xe100] ;  /* 0x00e10000f404783b */ /* 0x000fee0000000200 */
[----:B------:R-:W-:Y:S01]  /*29c0*/  HMMA.16816.F32.BF16 R68, R16, R48, R44 ;  /* 0x000000301044723c */ /* 0x000fe2000004182c */
[----:B------:R-:W3:Y:S07]  /*29d0*/  LDSM.16.M88.4 R44, [R232+0x6900] ;  /* 0x00690000e82c783b */ /* 0x000eee0000000200 */
[-C--:B------:R-:W-:Y:S08]  /*29e0*/  HMMA.16816.F32.BF16 R64, R32, R62.reuse, R64 ;  /* 0x0000003e2040723c */ /* 0x080ff00000041840 */
[----:B------:R-:W-:Y:S08]  /*29f0*/  HMMA.16816.F32.BF16 R72, R28, R62, R80 ;  /* 0x0000003e1c48723c */ /* 0x000ff00000041850 */
[----:B-1----:R-:W-:Y:S01]  /*2a00*/  HMMA.16816.F32.BF16 R60, R12, R48, R52 ;  /* 0x000000300c3c723c */ /* 0x002fe20000041834 */
[----:B------:R-:W1:Y:S07]  /*2a10*/  LDSM.16.M88.4 R52, [R243+0x2800] ;  /* 0x00280000f334783b */ /* 0x000e6e0000000200 */
[----:B------:R-:W-:Y:S08]  /*2a20*/  HMMA.16816.F32.BF16 R64, R24, R58, R64 ;  /* 0x0000003a1840723c */ /* 0x000ff00000041840 */
[----:B--2---:R-:W-:Y:S08]  /*2a30*/  HMMA.16816.F32.BF16 R76, R8, R40, R68 ;  /* 0x00000028084c723c */ /* 0x004ff00000041844 */
[----:B------:R-:W-:Y:S08]  /*2a40*/  HMMA.16816.F32.BF16 R72, R20, R58, R72 ;  /* 0x0000003a1448723c */ /* 0x000ff00000041848 */
[----:B---3--:R-:W-:Y:S08]  /*2a50*/  HMMA.16816.F32.BF16 R68, R32, R44, R92 ;  /* 0x0000002c2044723c */ /* 0x008ff0000004185c */
[----:B------:R-:W-:Y:S01]  /*2a60*/  HMMA.16816.F32.BF16 R124, R36, R84, R124 ;  /* 0x00000054247c723c */ /* 0x000fe2000004187c */
[----:B------:R-:W-:-:S04]  /*2a70*/  FMUL.FTZ R2, R76, c[0x0][0x320] ;  /* 0x0000c8004c027a20 */ /* 0x000fc80000410000 */
[----:B------:R2:W3:Y:S03]  /*2a80*/  MUFU.TANH R152, R2 ;  /* 0x0000000200987308 */ /* 0x0004e60000002400 */
[C---:B------:R-:W-:Y:S08]  /*2a90*/  HMMA.16816.F32.BF16 R108, R36.reuse, R86, R108 ;  /* 0x00000056246c723c */ /* 0x040ff0000004186c */
[----:B------:R-:W-:Y:S01]  /*2aa0*/  HMMA.16816.F32.BF16 R120, R36, R100, R120 ;  /* 0x000000642478723c */ /* 0x000fe20000041878 */
[----:B--2---:R-:W-:-:S07]  /*2ab0*/  FMUL.FTZ R2, R77, c[0x0][0x320] ;  /* 0x0000c8004d027a20 */ /* 0x004fce0000410000 */
[----:B------:R-:W-:Y:S01]  /*2ac0*/  HMMA.16816.F32.BF16 R116, R36, R102, R116 ;  /* 0x000000662474723c */ /* 0x000fe20000041874 */
[----:B------:R-:W2:Y:S01]  /*2ad0*/  LDSM.16.M88.4 R36, [R238+0x6900] ;  /* 0x00690000ee24783b */ /* 0x000ea20000000200 */
[----:B------:R4:W1:Y:S06]  /*2ae0*/  MUFU.TANH R151, R2 ;  /* 0x0000000200977308 */ /* 0x00086c0000002400 */
[----:B------:R-:W-:Y:S08]  /*2af0*/  HMMA.16816.F32.BF16 R80, R4, R40, R60 ;  /* 0x000000280450723c */ /* 0x000ff0000004183c */
[----:B------:R-:W-:Y:S01]  /*2b00*/  HMMA.16816.F32.BF16 R60, R16, R50, R64 ;  /* 0x00000032103c723c */ /* 0x000fe20000041840 */
[----:B----4-:R-:W-:-:S04]  /*2b10*/  FMUL.FTZ R2, R78, c[0x0][0x320] ;  /* 0x0000c8004e027a20 */ /* 0x010fc80000410000 */
[----:B------:R4:W1:Y:S03]  /*2b20*/  MUFU.TANH R150, R2 ;  /* 0x0000000200967308 */ /* 0x0008660000002400 */
[----:B------:R-:W-:Y:S08]  /*2b30*/  HMMA.16816.F32.BF16 R56, R28, R44, R104 ;  /* 0x0000002c1c38723c */ /* 0x000ff00000041868 */
[----:B------:R-:W-:Y:S01]  /*2b40*/  HMMA.16816.F32.BF16 R64, R12, R50, R72 ;  /* 0x000000320c40723c */ /* 0x000fe20000041848 */
[----:B------:R-:W5:Y:S01]  /*2b50*/  LDSM.16.M88.4 R48, [R237+0x2800] ;  /* 0x00280000ed30783b */ /* 0x000f620000000200 */
[----:B----4-:R-:W-:-:S06]  /*2b60*/  FMUL.FTZ R2, R79, c[0x0][0x320] ;  /* 0x0000c8004f027a20 */ /* 0x010fcc0000410000 */
[----:B-1----:R-:W-:Y:S01]  /*2b70*/  HMMA.16816.F32.BF16 R68, R24, R52, R68 ;  /* 0x000000341844723c */ /* 0x002fe20000041844 */
[----:B------:R1:W4:Y:S07]  /*2b80*/  MUFU.TANH R149, R2 ;  /* 0x0000000200957308 */ /* 0x00032e0000002400 */
[----:B------:R-:W-:Y:S08]  /*2b90*/  HMMA.16816.F32.BF16 R72, R8, R42, R60 ;  /* 0x0000002a0848723c */ /* 0x000ff0000004183c */
[----:B------:R-:W-:Y:S01]  /*2ba0*/  HMMA.16816.F32.BF16 R60, R20, R52, R56 ;  /* 0x00000034143c723c */ /* 0x000fe20000041838 */
[----:B------:R-:W3:Y:S01]  /*2bb0*/  LDSM.16.M88.4 R56, [R232+0x7100] ;  /* 0x00710000e838783b */ /* 0x000ee20000000200 */
[----:B-1----:R-:W-:-:S04]  /*2bc0*/  FMUL.FTZ R2, R80, c[0x0][0x320] ;  /* 0x0000c80050027a20 */ /* 0x002fc80000410000 */
[----:B------:R1:W1:Y:S02]  /*2bd0*/  MUFU.TANH R148, R2 ;  /* 0x0000000200947308 */ /* 0x0002640000002400 */
[----:B------:R-:W-:Y:S08]  /*2be0*/  HMMA.16816.F32.BF16 R84, R4, R42, R64 ;  /* 0x0000002a0454723c */ /* 0x000ff00000041840 */
[----:B------:R-:W-:Y:S01]  /*2bf0*/  HMMA.16816.F32.BF16 R40, R32, R46, R112 ;  /* 0x0000002e2028723c */ /* 0x000fe20000041870 */
[----:B-1----:R-:W-:-:S07]  /*2c00*/  FMUL.FTZ R2, R81, c[0x0][0x320] ;  /* 0x0000c80051027a20 */ /* 0x002fce0000410000 */
[----:B--2---:R-:W-:Y:S01]  /*2c10*/  HMMA.16816.F32.BF16 R64, R16, R36, R68 ;  /* 0x000000241040723c */ /* 0x004fe20000041844 */
[----:B------:R1:W2:Y:S07]  /*2c20*/  MUFU.TANH R135, R2 ;  /* 0x0000000200877308 */ /* 0x0002ae0000002400 */
[----:B------:R-:W-:Y:S08]  /*2c30*/  HMMA.16816.F32.BF16 R68, R28, R46, R128 ;  /* 0x0000002e1c44723c */ /* 0x000ff00000041880 */
[----:B------:R-:W-:Y:S01]  /*2c40*/  HMMA.16816.F32.BF16 R44, R12, R36, R60 ;  /* 0x000000240c2c723c */ /* 0x000fe2000004183c */
[----:B-1----:R-:W-:-:S04]  /*2c50*/  FMUL.FTZ R2, R82, c[0x0][0x320] ;  /* 0x0000c80052027a20 */ /* 0x002fc80000410000 */
[----:B------:R1:W1:Y:S03]  /*2c60*/  MUFU.TANH R133, R2 ;  /* 0x0000000200857308 */ /* 0x0002660000002400 */
[----:B------:R-:W-:Y:S01]  /*2c70*/  HMMA.16816.F32.BF16 R60, R24, R54, R40 ;  /* 0x00000036183c723c */ /* 0x000fe20000041828 */
[----:B------:R-:W2:Y:S01]  /*2c80*/  LDSM.16.M88.4 R40, [R243+0x3000] ;  /* 0x00300000f328783b */ /* 0x000ea20000000200 */
[----:B-1----:R-:W-:Y:S11]  /*2c90*/  FMUL.FTZ R2, R83, c[0x0][0x320] ;  /* 0x0000c80053027a20 */ /* 0x002ff60000410000 */
[----:B------:R-:W-:Y:S03]  /*2ca0*/  @!UPT UIADD3 URZ, URZ, URZ, URZ ;  /* 0x0000003f3f3ff290 */ /* 0x000fe6000fffe03f */
[----:B-----5:R-:W-:Y:S01]  /*2cb0*/  HMMA.16816.F32.BF16 R76, R4, R48, R44 ;  /* 0x00000030044c723c */ /* 0x020fe2000004182c */
[----:B------:R1:W1:Y:S07]  /*2cc0*/  MUFU.TANH R114, R2 ;  /* 0x0000000200727308 */ /* 0x00026e0000002400 */
[----:B------:R-:W-:Y:S08]  /*2cd0*/  HMMA.16816.F32.BF16 R60, R16, R38, R60 ;  /* 0x00000026103c723c */ /* 0x000ff0000004183c */
[----:B---3--:R-:W-:Y:S01]  /*2ce0*/  HMMA.16816.F32.BF16 R44, R28, R56, R96 ;  /* 0x000000381c2c723c */ /* 0x008fe20000041860 */
[----:B-1----:R-:W-:-:S04]  /*2cf0*/  FMUL.FTZ R2, R72, c[0x0][0x320] ;  /* 0x0000c80048027a20 */ /* 0x002fc80000410000 */
[----:B------:R1:W3:Y:S02]  /*2d00*/  MUFU.TANH R115, R2 ;  /* 0x0000000200737308 */ /* 0x0002e40000002400 */
[----:B-1----:R-:W-:-:S06]  /*2d10*/  FMUL.FTZ R2, R73, c[0x0][0x320] ;  /* 0x0000c80049027a20 */ /* 0x002fcc0000410000 */
[----:B------:R1:W1:Y:S02]  /*2d20*/  MUFU.TANH R113, R2 ;  /* 0x0000000200717308 */ /* 0x0002640000002400 */
[----:B-1----:R-:W-:-:S06]  /*2d30*/  FMUL.FTZ R2, R74, c[0x0][0x320] ;  /* 0x0000c8004a027a20 */ /* 0x002fcc0000410000 */
[----:B------:R1:W1:Y:S02]  /*2d40*/  MUFU.TANH R112, R2 ;  /* 0x0000000200707308 */ /* 0x0002640000002400 */
[----:B-1----:R-:W-:Y:S02]  /*2d50*/  FMUL.FTZ R2, R75, c[0x0][0x320] ;  /* 0x0000c8004b027a20 */ /* 0x002fe40000410000 */
[----:B------:R-:W-:Y:S04]  /*2d60*/  HMMA.16816.F32.BF16 R72, R8, R48, R64 ;  /* 0x000000300848723c */ /* 0x000fe80000041840 */
[----:B------:R1:W1:Y:S04]  /*2d70*/  MUFU.TANH R107, R2 ;  /* 0x00000002006b7308 */ /* 0x0002680000002400 */
[----:B------:R-:W-:Y:S01]  /*2d80*/  HMMA.16816.F32.BF16 R64, R20, R54, R68 ;  /* 0x000000361440723c */ /* 0x000fe20000041844 */
[----:B------:R-:W5:Y:S07]  /*2d90*/  LDSM.16.M88.4 R52, [R238+0x7100] ;  /* 0x00710000ee34783b */ /* 0x000f6e0000000200 */
[----:B------:R-:W-:Y:S01]  /*2da0*/  HMMA.16816.F32.BF16 R68, R32, R56, R124 ;  /* 0x000000382044723c */ /* 0x000fe2000004187c */
[----:B-1----:R-:W-:-:S04]  /*2db0*/  FMUL.FTZ R2, R84, c[0x0][0x320] ;  /* 0x0000c80054027a20 */ /* 0x002fc80000410000 */
[----:B------:R1:W1:Y:S11]  /*2dc0*/  MUFU.TANH R106, R2 ;  /* 0x00000002006a7308 */ /* 0x0002760000002400 */
[----:B------:R-:W-:Y:S01]  /*2dd0*/  HMMA.16816.F32.BF16 R64, R12, R38, R64 ;  /* 0x000000260c40723c */ /* 0x000fe20000041840 */
[----:B------:R-:W3:Y:S01]  /*2de0*/  LDSM.16.M88.4 R36, [R237+0x3000] ;  /* 0x00300000ed24783b */ /* 0x000ee20000000200 */
[----:B-1----:R-:W-:-:S06]  /*2df0*/  FMUL.FTZ R2, R85, c[0x0][0x320] ;  /* 0x0000c80055027a20 */ /* 0x002fcc0000410000 */
[----:B--2---:R-:W-:Y:S01]  /*2e00*/  HMMA.16816.F32.BF16 R68, R24, R40, R68 ;  /* 0x000000281844723c */ /* 0x004fe20000041844 */
[----:B------:R1:W2:Y:S11]  /*2e10*/  MUFU.TANH R105, R2 ;  /* 0x0000000200697308 */ /* 0x0002b60000002400 */
[----:B------:R-:W-:Y:S04]  /*2e20*/  @!UPT UIADD3 URZ, URZ, URZ, URZ ;  /* 0x0000003f3f3ff290 */ /* 0x000fe8000fffe03f */
[----:B------:R-:W-:Y:S01]  /*2e30*/  HMMA.16816.F32.BF16 R80, R4, R50, R64 ;  /* 0x000000320450723c */ /* 0x000fe20000041840 */
[----:B-1----:R-:W-:-:S04]  /*2e40*/  FMUL.FTZ R2, R86, c[0x0][0x320] ;  /* 0x0000c80056027a20 */ /* 0x002fc80000410000 */
[----:B------:R1:W1:Y:S03]  /*2e50*/  MUFU.TANH R104, R2 ;  /* 0x0000000200687308 */ /* 0x0002660000002400 */
[----:B-----5:R-:W-:Y:S08]  /*2e60*/  HMMA.16816.F32.BF16 R64, R16, R52, R68 ;  /* 0x000000341040723c */ /* 0x020ff00000041844 */
[----:B------:R-:W-:Y:S01]  /*2e70*/  HMMA.16816.F32.BF16 R68, R28, R58, R136 ;  /* 0x0000003a1c44723c */ /* 0x000fe20000041888 */
[----:B-1----:R-:W-:-:S04]  /*2e80*/  FMUL.FTZ R2, R87, c[0x0][0x320] ;  /* 0x0000c80057027a20 */ /* 0x002fc80000410000 */
[----:B------:R1:W1:Y:S11]  /*2e90*/  MUFU.TANH R102, R2 ;  /* 0x0000000200667308 */ /* 0x0002760000002400 */
[----:B------:R-:W-:Y:S08]  /*2ea0*/  @!UPT UIADD3 URZ, URZ, URZ, URZ ;  /* 0x0000003f3f3ff290 */ /* 0x000ff0000fffe03f */
[----:B------:R-:W-:Y:S01]  /*2eb0*/  HMMA.16816.F32.BF16 R68, R20, R42, R68 ;  /* 0x0000002a1444723c */ /* 0x000fe20000041844 */
[----:B-1----:R-:W-:-:S04]  /*2ec0*/  FMUL.FTZ R2, R72, c[0x0][0x320] ;  /* 0x0000c80048027a20 */ /* 0x002fc80000410000 */
[----:B------:R1:W1:Y:S02]  /*2ed0*/  MUFU.TANH R103, R2 ;  /* 0x0000000200677308 */ /* 0x0002640000002400 */
[----:B-1----:R-:W-:Y:S11]  /*2ee0*/  FMUL.FTZ R2, R73, c[0x0][0x320] ;  /* 0x0000c80049027a20 */ /* 0x002ff60000410000 */
[----:B------:R-:W-:Y:S06]  /*2ef0*/  @!UPT UIADD3 URZ, URZ, URZ, URZ ;  /* 0x0000003f3f3ff290 */ /* 0x000fec000fffe03f */
[----:B------:R-:W-:Y:S01]  /*2f00*/  HMMA.16816.F32.BF16 R68, R12, R54, R68 ;  /* 0x000000360c44723c */ /* 0x000fe20000041844 */
[----:B------:R1:W1:Y:S02]  /*2f10*/  MUFU.TANH R101, R2 ;  /* 0x0000000200657308 */ /* 0x0002640000002400 */
[----:B-1----:R-:W-:-:S06]  /*2f20*/  FMUL.FTZ R2, R74, c[0x0][0x320] ;  /* 0x0000c8004a027a20 */ /* 0x002fcc0000410000 */
[----:B------:R1:W1:Y:S11]  /*2f30*/  MUFU.TANH R100, R2 ;  /* 0x0000000200647308 */ /* 0x0002760000002400 */
[----:B------:R-:W-:Y:S04]  /*2f40*/  @!UPT UIADD3 URZ, URZ, URZ, URZ ;  /* 0x0000003f3f3ff290 */ /* 0x000fe8000fffe03f */
[----:B---3--:R-:W-:Y:S01]  /*2f50*/  HMMA.16816.F32.BF16 R68, R4, R38, R68 ;  /* 0x000000260444723c */ /* 0x008fe20000041844 */
[----:B-1----:R-:W-:-:S07]  /*2f60*/  FMUL.FTZ R2, R75, c[0x0][0x320] ;  /* 0x0000c8004b027a20 */ /* 0x002fce0000410000 */
[----:B------:R-:W-:Y:S01]  /*2f70*/  HMMA.16816.F32.BF16 R72, R8, R50, R60 ;  /* 0x000000320848723c */ /* 0x000fe2000004183c */
[----:B------:R1:W3:Y:S07]  /*2f80*/  MUFU.TANH R95, R2 ;  /* 0x00000002005f7308 */ /* 0x0002ee0000002400 */
[----:B------:R-:W-:Y:S01]  /*2f90*/  HMMA.16816.F32.BF16 R60, R20, R40, R44 ;  /* 0x00000028143c723c */ /* 0x000fe2000004182c */
[----:B------:R-:W5:Y:S07]  /*2fa0*/  LDSM.16.M88.4 R44, [R232+0x7900] ;  /* 0x00790000e82c783b */ /* 0x000f6e0000000200 */
[----:B------:R-:W-:-:S02]  /*2fb0*/  FMUL.FTZ R68, R68, c[0x0][0x320] ;  /* 0x0000c80044447a20 */ /* 0x000fc40000410000 */
[----:B------:R-:W-:Y:S02]  /*2fc0*/  FMUL.FTZ R69, R69, c[0x0][0x320] ;  /* 0x0000c80045457a20 */ /* 0x000fe40000410000 */
[----:B------:R-:W-:Y:S01]  /*2fd0*/  FMUL.FTZ R70, R70, c[0x0][0x320] ;  /* 0x0000c80046467a20 */ /* 0x000fe20000410000 */
[----:B------:R-:W-:Y:S01]  /*2fe0*/  HMMA.16816.F32.BF16 R48, R32, R58, R108 ;  /* 0x0000003a2030723c */ /* 0x000fe2000004186c */
[----:B------:R-:W2:Y:S01]  /*2ff0*/  MUFU.TANH R68, R68 ;  /* 0x0000004400447308 */ /* 0x000ea20000002400 */
[----:B-1----:R-:W-:-:S07]  /*3000*/  FMUL.FTZ R2, R76, c[0x0][0x320] ;  /* 0x0000c8004c027a20 */ /* 0x002fce0000410000 */
[----:B------:R1:W1:Y:S02]  /*3010*/  MUFU.TANH R94, R2 ;  /* 0x00000002005e7308 */ /* 0x0002640000002400 */
[----:B------:R-:W-:Y:S06]  /*3020*/  HMMA.16816.F32.BF16 R56, R12, R52, R60 ;  /* 0x000000340c38723c */ /* 0x000fec000004183c */
[----:B------:R-:W2:Y:S07]  /*3030*/  MUFU.TANH R69, R69 ;  /* 0x0000004500457308 */ /* 0x000eae0000002400 */
[----:B------:R-:W-:Y:S01]  /*3040*/  HMMA.16816.F32.BF16 R60, R24, R42, R48 ;  /* 0x0000002a183c723c */ /* 0x000fe20000041830 */
[----:B-1----:R-:W-:Y:S01]  /*3050*/  FMUL.FTZ R2, R77, c[0x0][0x320] ;  /* 0x0000c8004d027a20 */ /* 0x002fe20000410000 */
[----:B------:R-:W1:Y:S01]  /*3060*/  LDSM.16.M88.4 R48, [R243+0x3800] ;  /* 0x00380000f330783b */ /* 0x000e620000000200 */
[----:B------:R-:W1:Y:S03]  /*3070*/  MUFU.TANH R70, R70 ;  /* 0x0000004600467308 */ /* 0x000e660000002400 */
[----:B------:R-:W1:Y:S05]  /*3080*/  LDSM.16.M88.4 R40, [R238+0x7900] ;  /* 0x00790000ee28783b */ /* 0x000e6a0000000200 */
[----:B------:R2:W1:Y:S02]  /*3090*/  MUFU.TANH R93, R2 ;  /* 0x00000002005d7308 */ /* 0x0004640000002400 */
[----:B--2---:R-:W-:-:S06]  /*30a0*/  FMUL.FTZ R2, R78, c[0x0][0x320] ;  /* 0x0000c8004e027a20 */ /* 0x004fcc0000410000 */
[----:B------:R2:W1:Y:S02]  /*30b0*/  MUFU.TANH R92, R2 ;  /* 0x00000002005c7308 */ /* 0x0004640000002400 */
[----:B--2---:R-:W-:Y:S02]  /*30c0*/  FMUL.FTZ R2, R79, c[0x0][0x320] ;  /* 0x0000c8004f027a20 */ /* 0x004fe40000410000 */
[----:B------:R-:W-:Y:S04]  /*30d0*/  HMMA.16816.F32.BF16 R76, R4, R36, R56 ;  /* 0x00000024044c723c */ /* 0x000fe80000041838 */
[----:B------:R2:W1:Y:S04]  /*30e0*/  MUFU.TANH R89, R2 ;  /* 0x0000000200597308 */ /* 0x0004680000002400 */
[----:B------:R-:W-:Y:S08]  /*30f0*/  HMMA.16816.F32.BF16 R56, R16, R54, R60 ;  /* 0x000000361038723c */ /* 0x000ff0000004183c */
[----:B-----5:R-:W-:Y:S01]  /*3100*/  HMMA.16816.F32.BF16 R60, R28, R44, R140 ;  /* 0x0000002c1c3c723c */ /* 0x020fe2000004188c */
[----:B--2---:R-:W-:-:S04]  /*3110*/  FMUL.FTZ R2, R72, c[0x0][0x320] ;  /* 0x0000c80048027a20 */ /* 0x004fc80000410000 */
[----:B------:R2:W1:Y:S03]  /*3120*/  MUFU.TANH R91, R2 ;  /* 0x00000002005b7308 */ /* 0x0004660000002400 */
[----:B------:R-:W-:Y:S01]  /*3130*/  HMMA.16816.F32.BF16 R28, R28, R46, R144 ;  /* 0x0000002e1c1c723c */ /* 0x000fe20000041890 */
[----:B--2---:R-:W-:Y:S11]  /*3140*/  FMUL.FTZ R2, R73, c[0x0][0x320] ;  /* 0x0000c80049027a20 */ /* 0x004ff60000410000 */
[----:B------:R-:W-:Y:S04]  /*3150*/  @!UPT UIADD3 URZ, URZ, URZ, URZ ;  /* 0x0000003f3f3ff290 */ /* 0x000fe8000fffe03f */
[----:B-1----:R-:W-:Y:S01]  /*3160*/  HMMA.16816.F32.BF16 R60, R20, R48, R60 ;  /* 0x00000030143c723c */ /* 0x002fe2000004183c */
[----:B------:R1:W2:Y:S02]  /*3170*/  MUFU.TANH R90, R2 ;  /* 0x00000002005a7308 */ /* 0x0002a40000002400 */
[----:B-1----:R-:W-:-:S06]  /*3180*/  FMUL.FTZ R2, R74, c[0x0][0x320] ;  /* 0x0000c8004a027a20 */ /* 0x002fcc0000410000 */
[----:B------:R1:W1:Y:S02]  /*3190*/  MUFU.TANH R88, R2 ;  /* 0x0000000200587308 */ /* 0x0002640000002400 */
[----:B-1----:R-:W-:Y:S02]  /*31a0*/  FMUL.FTZ R2, R75, c[0x0][0x320] ;  /* 0x0000c8004b027a20 */ /* 0x002fe40000410000 */
[----:B------:R-:W-:Y:S04]  /*31b0*/  HMMA.16816.F32.BF16 R72, R8, R36, R64 ;  /* 0x000000240848723c */ /* 0x000fe80000041840 */
[----:B------:R1:W1:Y:S04]  /*31c0*/  MUFU.TANH R87, R2 ;  /* 0x0000000200577308 */ /* 0x0002680000002400 */
[----:B------:R-:W-:Y:S01]  /*31d0*/  HMMA.16816.F32.BF16 R64, R32, R44, R120 ;  /* 0x0000002c2040723c */ /* 0x000fe20000041878 */
[----:B-1----:R-:W-:-:S04]  /*31e0*/  FMUL.FTZ R2, R80, c[0x0][0x320] ;  /* 0x0000c80050027a20 */ /* 0x002fc80000410000 */
[----:B------:R1:W1:Y:S11]  /*31f0*/  MUFU.TANH R86, R2 ;  /* 0x0000000200567308 */ /* 0x0002760000002400 */
[----:B------:R-:W-:Y:S08]  /*3200*/  @!UPT UIADD3 URZ, URZ, URZ, URZ ;  /* 0x0000003f3f3ff290 */ /* 0x000ff0000fffe03f */
[----:B------:R-:W-:Y:S01]  /*3210*/  HMMA.16816.F32.BF16 R52, R24, R48, R64 ;  /* 0x000000301834723c */ /* 0x000fe20000041840 */
[----:B-1----:R-:W-:-:S07]  /*3220*/  FMUL.FTZ R2, R81, c[0x0][0x320] ;  /* 0x0000c80051027a20 */ /* 0x002fce0000410000 */
[----:B------:R-:W-:Y:S01]  /*3230*/  HMMA.16816.F32.BF16 R64, R8, R38, R56 ;  /* 0x000000260840723c */ /* 0x000fe20000041838 */
[----:B------:R1:W1:Y:S07]  /*3240*/  MUFU.TANH R85, R2 ;  /* 0x0000000200557308 */ /* 0x00026e0000002400 */
[----:B------:R-:W-:Y:S01]  /*3250*/  HMMA.16816.F32.BF16 R56, R32, R46, R116 ;  /* 0x0000002e2038723c */ /* 0x000fe20000041874 */
[----:B------:R-:W5:Y:S01]  /*3260*/  LDSM.16.M88.4 R32, [R237+0x3800] ;  /* 0x00380000ed20783b */ /* 0x000f620000000200 */
[----:B------:R-:W-:-:S06]  /*3270*/  DEPBAR.LE SB0, 0x0 ;  /* 0x000080000000791a */ /* 0x000fcc0000000000 */
[----:B------:R-:W-:Y:S01]  /*3280*/  HMMA.16816.F32.BF16 R52, R16, R40, R52 ;  /* 0x000000281034723c */ /* 0x000fe20000041834 */
[----:B-1----:R-:W-:-:S04]  /*3290*/  FMUL.FTZ R2, R82, c[0x0][0x320] ;  /* 0x0000c80052027a20 */ /* 0x002fc80000410000 */
[----:B------:R1:W1:Y:S03]  /*32a0*/  MUFU.TANH R82, R2 ;  /* 0x0000000200527308 */ /* 0x0002660000002400 */
[----:B------:R-:W-:Y:S01]  /*32b0*/  HMMA.16816.F32.BF16 R36, R12, R40, R60 ;  /* 0x000000280c24723c */ /* 0x000fe2000004183c */
[----:B------:R-:W-:Y:S02]  /*32c0*/  FMUL.FTZ R65, R65, c[0x0][0x320] ;  /* 0x0000c80041417a20 */ /* 0x000fe40000410000 */
[----:B------:R-:W-:Y:S02]  /*32d0*/  FMUL.FTZ R66, R66, c[0x0][0x320] ;  /* 0x0000c80042427a20 */ /* 0x000fe40000410000 */
[----:B------:R-:W-:Y:S02]  /*32e0*/  FMUL.FTZ R67, R67, c[0x0][0x320] ;  /* 0x0000c80043437a20 */ /* 0x000fe40000410000 */
[----:B------:R-:W2:Y:S01]  /*32f0*/  MUFU.TANH R65, R65 ;  /* 0x0000004100417308 */ /* 0x000ea20000002400 */
[----:B------:R-:W-:Y:S01]  /*3300*/  HMMA.16816.F32.BF16 R24, R24, R50, R56 ;  /* 0x000000321818723c */ /* 0x000fe20000041838 */
[----:B-1----:R-:W-:-:S06]  /*3310*/  FMUL.FTZ R2, R83, c[0x0][0x320] ;  /* 0x0000c80053027a20 */ /* 0x002fcc0000410000 */
[----:B------:R-:W1:Y:S01]  /*3320*/  MUFU.TANH R66, R66 ;  /* 0x0000004200427308 */ /* 0x000e620000002400 */
[----:B------:R-:W-:Y:S07]  /*3330*/  HMMA.16816.F32.BF16 R48, R20, R50, R28 ;  /* 0x000000321430723c */ /* 0x000fee000004181c */
[----:B------:R1:W1:Y:S01]  /*3340*/  MUFU.TANH R81, R2 ;  /* 0x0000000200517308 */ /* 0x0002620000002400 */
[----:B-----5:R-:W-:Y:S07]  /*3350*/  HMMA.16816.F32.BF16 R52, R8, R32, R52 ;  /* 0x000000200834723c */ /* 0x020fee0000041834 */
[----:B------:R-:W2:Y:S01]  /*3360*/  MUFU.TANH R67, R67 ;  /* 0x0000004300437308 */ /* 0x000ea20000002400 */
[----:B------:R-:W-:Y:S01]  /*3370*/  HMMA.16816.F32.BF16 R16, R16, R42, R24 ;  /* 0x0000002a1010723c */ /* 0x000fe20000041818 */
[----:B-1----:R-:W-:-:S07]  /*3380*/  FMUL.FTZ R2, R72, c[0x0][0x320] ;  /* 0x0000c80048027a20 */ /* 0x002fce0000410000 */
[----:B------:R-:W-:Y:S01]  /*3390*/  HMMA.16816.F32.BF16 R12, R12, R42, R48 ;  /* 0x0000002a0c0c723c */ /* 0x000fe20000041830 */
[----:B------:R1:W1:Y:S07]  /*33a0*/  MUFU.TANH R83, R2 ;  /* 0x0000000200537308 */ /* 0x00026e0000002400 */
[----:B------:R-:W-:Y:S01]  /*33b0*/  HMMA.16816.F32.BF16 R20, R4, R32, R36 ;  /* 0x000000200414723c */ /* 0x000fe20000041824 */
[----:B------:R-:W-:Y:S02]  /*33c0*/  FMUL.FTZ R52, R52, c[0x0][0x320] ;  /* 0x0000c80034347a20 */ /* 0x000fe40000410000 */
[----:B------:R-:W-:-:S02]  /*33d0*/  FMUL.FTZ R53, R53, c[0x0][0x320] ;  /* 0x0000c80035357a20 */ /* 0x000fc40000410000 */
[----:B------:R-:W-:Y:S02]  /*33e0*/  FMUL.FTZ R54, R54, c[0x0][0x320] ;  /* 0x0000c80036367a20 */ /* 0x000fe40000410000 */
[----:B------:R-:W2:Y:S01]  /*33f0*/  MUFU.TANH R52, R52 ;  /* 0x0000003400347308 */ /* 0x000ea20000002400 */
[----:B------:R-:W-:Y:S01]  /*3400*/  HMMA.16816.F32.BF16 R8, R8, R34, R16 ;  /* 0x000000220808723c */ /* 0x000fe20000041810 */
[----:B-1----:R-:W-:-:S06]  /*3410*/  FMUL.FTZ R2, R73, c[0x0][0x320] ;  /* 0x0000c80049027a20 */ /* 0x002fcc0000410000 */
[----:B------:R1:W1:Y:S01]  /*3420*/  MUFU.TANH R84, R2 ;  /* 0x0000000200547308 */ /* 0x0002620000002400 */
[----:B------:R-:W-:Y:S07]  /*3430*/  HMMA.16816.F32.BF16 R4, R4, R34, R12 ;  /* 0x000000220404723c */ /* 0x000fee000004180c */
[----:B------:R-:W2:Y:S01]  /*3440*/  MUFU.TANH R53, R53 ;  /* 0x0000003500357308 */ /* 0x000ea20000002400 */
[----:B------:R-:W-:Y:S01]  /*3450*/  FMUL.FTZ R20, R20, c[0x0][0x320] ;  /* 0x0000c80014147a20 */ /* 0x000fe20000410000 */
[----:B------:R-:W-:Y:S01]  /*3460*/  SHF.R.S32.HI R15, RZ, 0x1f, R134 ;  /* 0x0000001fff0f7819 */ /* 0x000fe20000011486 */
[----:B------:R-:W-:-:S02]  /*3470*/  FMUL.FTZ R21, R21, c[0x0][0x320] ;  /* 0x0000c80015157a20 */ /* 0x000fc40000410000 */
[----:B------:R-:W-:Y:S02]  /*3480*/  FMUL.FTZ R22, R22, c[0x0][0x320] ;  /* 0x0000c80016167a20 */ /* 0x000fe40000410000 */
[----:B------:R-:W-:Y:S01]  /*3490*/  FMUL.FTZ R23, R23, c[0x0][0x320] ;  /* 0x0000c80017177a20 */ /* 0x000fe20000410000 */
[----:B------:R-:W2:Y:S01]  /*34a0*/  MUFU.TANH R54, R54 ;  /* 0x0000003600367308 */ /* 0x000ea20000002400 */
[----:B-1----:R-:W-:Y:S02]  /*34b0*/  FMUL.FTZ R2, R74, c[0x0][0x320] ;  /* 0x0000c8004a027a20 */ /* 0x002fe40000410000 */
[----:B------:R-:W-:Y:S02]  /*34c0*/  FMUL.FTZ R8, R8, c[0x0][0x320] ;  /* 0x0000c80008087a20 */ /* 0x000fe40000410000 */
[----:B------:R-:W-:Y:S02]  /*34d0*/  FMUL.FTZ R9, R9, c[0x0][0x320] ;  /* 0x0000c80009097a20 */ /* 0x000fe40000410000 */
[----:B------:R-:W-:Y:S01]  /*34e0*/  FMUL.FTZ R10, R10, c[0x0][0x320] ;  /* 0x0000c8000a0a7a20 */ /* 0x000fe20000410000 */
[----:B------:R1:W1:Y:S01]  /*34f0*/  MUFU.TANH R80, R2 ;  /* 0x0000000200507308 */ /* 0x0002620000002400 */
[----:B------:R-:W-:-:S02]  /*3500*/  FMUL.FTZ R11, R11, c[0x0][0x320] ;  /* 0x0000c8000b0b7a20 */ /* 0x000fc40000410000 */
[----:B------:R-:W-:Y:S02]  /*3510*/  FMUL.FTZ R5, R5, c[0x0][0x320] ;  /* 0x0000c80005057a20 */ /* 0x000fe40000410000 */
[----:B------:R-:W-:Y:S02]  /*3520*/  FMUL.FTZ R6, R6, c[0x0][0x320] ;  /* 0x0000c80006067a20 */ /* 0x000fe40000410000 */
[----:B------:R-:W-:Y:S01]  /*3530*/  FMUL.FTZ R7, R7, c[0x0][0x320] ;  /* 0x0000c80007077a20 */ /* 0x000fe20000410000 */
[----:B------:R-:W2:Y:S01]  /*3540*/  MUFU.TANH R33, R20 ;  /* 0x0000001400217308 */ /* 0x000ea20000002400 */
[----:B------:R-:W-:Y:S02]  /*3550*/  FMUL.FTZ R4, R4, c[0x0][0x320] ;  /* 0x0000c80004047a20 */ /* 0x000fe40000410000 */
[----:B-1----:R-:W-:-:S05]  /*3560*/  FMUL.FTZ R2, R75, c[0x0][0x320] ;  /* 0x0000c8004b027a20 */ /* 0x002fca0000410000 */
[----:B------:R-:W1:Y:S08]  /*3570*/  MUFU.TANH R32, R21 ;  /* 0x0000001500207308 */ /* 0x000e700000002400 */
[----:B------:R5:W1:Y:S08]  /*3580*/  MUFU.TANH R75, R2 ;  /* 0x00000002004b7308 */ /* 0x000a700000002400 */
[----:B------:R-:W1:Y:S01]  /*3590*/  MUFU.TANH R31, R22 ;  /* 0x00000016001f7308 */ /* 0x000e620000002400 */
[----:B-----5:R-:W-:-:S07]  /*35a0*/  FMUL.FTZ R2, R76, c[0x0][0x320] ;  /* 0x0000c8004c027a20 */ /* 0x020fce0000410000 */
        /* <DEDUP_REMOVED lines=16> */
[----:B------:R5:W1:Y:S08]  /*36b0*/  MUFU.TANH R28, R4 ;  /* 0x00000004001c7308 */ /* 0x000a700000002400 */
[----:B------:R1:W1:Y:S01]  /*36c0*/  MUFU.TANH R44, R2 ;  /* 0x00000002002c7308 */ /* 0x0002620000002400 */
[----:B-----5:R-:W-:Y:S01]  /*36d0*/  LOP3.LUT R4, R154, R153, RZ, 0xfc, !PT ;  /* 0x000000999a047212 */ /* 0x020fe200078efcff */
[----:B-1----:R-:W-:-:S06]  /*36e0*/  FMUL.FTZ R2, R71, c[0x0][0x320] ;  /* 0x0000c80047027a20 */ /* 0x002fcc0000410000 */
[----:B------:R1:W1:Y:S02]  /*36f0*/  MUFU.TANH R40, R2 ;  /* 0x0000000200287308 */ /* 0x0002640000002400 */
[----:B-1----:R-:W-:-:S06]  /*3700*/  FMUL.FTZ R2, R55, c[0x0][0x320] ;  /* 0x0000c80037027a20 */ /* 0x002fcc0000410000 */
[----:B------:R1:W1:Y:S02]  /*3710*/  MUFU.TANH R190, R2 ;  /* 0x0000000200be7308 */ /* 0x0002640000002400 */
[----:B-1----:R-:W-:-:S05]  /*3720*/  IADD3 R2, R156, 0x100, RZ ;  /* 0x000001009c027810 */ /* 0x002fca0007ffe0ff */
[----:B------:R1:W-:Y:S04]  /*3730*/  STL [R1+0x30], R2 ;  /* 0x0000300201007387 */ /* 0x0003e80000100800 */
[----:B------:R-:W-:Y:S06]  /*3740*/  BAR.SYNC.DEFER_BLOCKING 0x0 ;  /* 0x0000000000007b1d */ /* 0x000fec0000010000 */
[----:B------:R-:W-:Y:S05]  /*3750*/  @!P2 BRA `(.L_x_151) ;  /* 0x000004900000a947 */ /* 0x000fea0003800000 */
[----:B--234-:R-:W-:Y:S01]  /*3760*/  ULEA UR11, UR11, UR8, 0x6 ;  /* 0x000000080b0b7291 */ /* 0x01cfe2000f8e303f */
[----:B------:R-:W-:-:S05]  /*3770*/  IMAD.MOV.U32 R9, RZ, RZ, RZ ;  /* 0x000000ffff097224 */ /* 0x000fca00078e00ff */
[----:B------:R-:W-:-:S05]  /*3780*/  IMAD.U32 R5, RZ, RZ, UR11 ;  /* 0x0000000bff057e24 */ /* 0x000fca000f8e00ff */
[----:B------:R-:W-:-:S05]  /*3790*/  IADD3 R5, R5, -0x40, R158 ;  /* 0xffffffc005057810 */ /* 0x000fca0007ffe09e */
[----:B------:R-:W-:-:S04]  /*37a0*/  @P1 IMAD.HI.U32 R6, R5, c[0x0][0x2bc], RZ ;  /* 0x0000af0005061a27 */ /* 0x000fc800078e00ff */
[----:B-1----:R-:W-:Y:S01]  /*37b0*/  IMAD.MOV.U32 R2, RZ, RZ, R5 ;  /* 0x000000ffff027224 */ /* 0x002fe200078e0005 */
[----:B------:R-:W-:-:S04]  /*37c0*/  @P1 SHF.R.U32.HI R2, RZ, c[0x0][0x2c0], R6 ;  /* 0x0000b000ff021a19 */ /* 0x000fc80000011606 */
[----:B------:R-:W-:-:S04]  /*37d0*/  @!P0 IADD3 R7, P2, R2, UR16, RZ ;  /* 0x0000001002078c10 */ /* 0x000fc8000ff5e0ff */
[----:B------:R-:W-:Y:S02]  /*37e0*/  @!P0 LEA.HI.X.SX32 R8, R2, UR15, 0x1, P2 ;  /* 0x0000000f02088c11 */ /* 0x000fe400090f0eff */
[----:B------:R-:W-:-:S04]  /*37f0*/  @!P0 LEA R6, P2, R7, c[0x0][0x2a0], 0x2 ;  /* 0x0000a80007068a11 */ /* 0x000fc800078410ff */
[----:B------:R-:W-:-:S05]  /*3800*/  @!P0 LEA.HI.X R7, R7, c[0x0][0x2a4], R8, 0x2, P2 ;  /* 0x0000a90007078a11 */ /* 0x000fca00010f1408 */
[----:B------:R1:W2:Y:S01]  /*3810*/  @!P0 LDG.E R9, [R6.64] ;  /* 0x0000000c06098981 */ /* 0x0002a2000c1e1900 */
[----:B------:R-:W-:Y:S01]  /*3820*/  IMAD.MOV R2, RZ, RZ, -R2 ;  /* 0x000000ffff027224 */ /* 0x000fe200078e0a02 */
[----:B------:R-:W-:Y:S01]  /*3830*/  SEL R26, RZ, 0x10, P4 ;  /* 0x00000010ff1a7807 */ /* 0x000fe20002000000 */
[----:B------:R-:W-:Y:S01]  /*3840*/  IMAD.SHL.U32 R12, R132, 0x2, RZ ;  /* 0x00000002840c7824 */ /* 0x000fe200078e00ff */
[----:B------:R-:W-:Y:S01]  /*3850*/  SEL R25, RZ, 0x10, P3 ;  /* 0x00000010ff197807 */ /* 0x000fe20001800000 */
[----:B------:R-:W-:Y:S01]  /*3860*/  IMAD R10, R2, c[0x0][0x2b8], R5 ;  /* 0x0000ae00020a7a24 */ /* 0x000fe200078e0205 */
[----:B------:R-:W-:Y:S02]  /*3870*/  IADD3 R22, -R26, 0x10, RZ ;  /* 0x000000101a167810 */ /* 0x000fe40007ffe1ff */
[----:B------:R-:W-:Y:S02]  /*3880*/  IADD3 R11, -R25, 0x10, RZ ;  /* 0x00000010190b7810 */ /* 0x000fe40007ffe1ff */
[----:B------:R-:W-:Y:S01]  /*3890*/  SHF.R.S32.HI R2, RZ, 0x1f, R10 ;  /* 0x0000001fff027819 */ /* 0x000fe2000001140a */
[----:B------:R-:W-:Y:S01]  /*38a0*/  STL [R1+0x34], R10 ;  /* 0x0000340a01007387 */ /* 0x000fe20000100800 */
[----:B------:R-:W-:-:S02]  /*38b0*/  LOP3.LUT R22, R22, 0xf, RZ, 0xc0, !PT ;  /* 0x0000000f16167812 */ /* 0x000fc400078ec0ff */
[----:B------:R-:W-:Y:S01]  /*38c0*/  LOP3.LUT R11, R11, 0xf, RZ, 0xc0, !PT ;  /* 0x0000000f0b0b7812 */ /* 0x000fe200078ec0ff */
[----:B------:R-:W-:-:S04]  /*38d0*/  IMAD R2, R2, c[0x0][0x1e0], RZ ;  /* 0x0000780002027a24 */ /* 0x000fc800078e02ff */
[C---:B------:R-:W-:Y:S02]  /*38e0*/  IMAD R2, R10.reuse, c[0x0][0x1e4], R2 ;  /* 0x000079000a027a24 */ /* 0x040fe400078e0202 */
[----:B-1----:R-:W-:-:S04]  /*38f0*/  IMAD.WIDE.U32 R6, R10, c[0x0][0x1e0], RZ ;  /* 0x000078000a067a25 */ /* 0x002fc800078e00ff */
[----:B------:R-:W-:Y:S01]  /*3900*/  IMAD.IADD R7, R7, 0x1, R2 ;  /* 0x0000000107077824 */ /* 0x000fe200078e0202 */
[----:B--2---:R-:W-:-:S03]  /*3910*/  SHF.R.S32.HI R2, RZ, 0x1f, R9 ;  /* 0x0000001fff027819 */ /* 0x004fc60000011409 */
[----:B------:R-:W-:Y:S01]  /*3920*/  IMAD.WIDE.U32 R6, R9, c[0x0][0x1f0], R6 ;  /* 0x00007c0009067a25 */ /* 0x000fe200078e0006 */
[----:B------:R-:W-:Y:S03]  /*3930*/  STL [R1+0x2c], R9 ;  /* 0x00002c0901007387 */ /* 0x000fe60000100800 */
[----:B------:R-:W-:-:S04]  /*3940*/  IMAD R2, R2, c[0x0][0x1f0], RZ ;  /* 0x00007c0002027a24 */ /* 0x000fc800078e02ff */
[----:B------:R-:W-:Y:S01]  /*3950*/  IMAD R5, R9, c[0x0][0x1f4], R2 ;  /* 0x00007d0009057a24 */ /* 0x000fe200078e0202 */
[----:B------:R-:W-:-:S04]  /*3960*/  IADD3 R2, P2, R6, UR20, RZ ;  /* 0x0000001406027c10 */ /* 0x000fc8000ff5e0ff */
[----:B------:R-:W-:Y:S02]  /*3970*/  IADD3.X R6, R7, UR18, R5, P2, !PT ;  /* 0x0000001207067c10 */ /* 0x000fe400097fe405 */
[----:B------:R-:W-:-:S04]  /*3980*/  LEA R5, P2, R2, c[0x0][0x1c8], 0x1 ;  /* 0x0000720002057a11 */ /* 0x000fc800078408ff */
[----:B------:R-:W-:Y:S01]  /*3990*/  LEA.HI.X R2, R2, c[0x0][0x1cc], R6, 0x1, P2 ;  /* 0x0000730002027a11 */ /* 0x000fe200010f0c06 */
[----:B------:R-:W1:Y:S01]  /*39a0*/  SHFL.IDX PT, R10, R5, 0x3, 0x181f ;  /* 0x00781f00050a7f89 */ /* 0x000e6200000e0000 */
[----:B------:R-:W-:-:S03]  /*39b0*/  SHF.L.U64.HI R6, R132, 0x1, R157 ;  /* 0x0000000184067819 */ /* 0x000fc6000001029d */
[----:B------:R-:W2:Y:S04]  /*39c0*/  SHFL.IDX PT, R7, R2, 0x3, 0x181f ;  /* 0x00781f0002077f89 */ /* 0x000ea800000e0000 */
[----:B------:R-:W3:Y:S04]  /*39d0*/  SHFL.IDX PT, R18, R5, RZ, 0x181f ;  /* 0x00181fff05127589 */ /* 0x000ee800000e0000 */
[----:B------:R-:W-:Y:S04]  /*39e0*/  SHFL.IDX PT, R14, R5, 0x1, 0x181f ;  /* 0x00381f00050e7f89 */ /* 0x000fe800000e0000 */
[----:B------:R-:W4:Y:S04]  /*39f0*/  SHFL.IDX PT, R8, R2, RZ, 0x181f ;  /* 0x00181fff02087589 */ /* 0x000f2800000e0000 */
[----:B------:R5:W5:Y:S04]  /*3a00*/  SHFL.IDX PT, R9, R5, 0x2, 0x181f ;  /* 0x00581f0005097f89 */ /* 0x000b6800000e0000 */
[----:B------:R-:W5:Y:S01]  /*3a10*/  SHFL.IDX PT, R13, R2, 0x1, 0x181f ;  /* 0x00381f00020d7f89 */ /* 0x000f6200000e0000 */
[----:B-1----:R-:W-:-:S03]  /*3a20*/  IADD3 R22, P5, P2, R22, R10, R12 ;  /* 0x0000000a16167210 */ /* 0x002fc60007abe00c */
[----:B------:R1:W1:Y:S01]  /*3a30*/  SHFL.IDX PT, R24, R2, 0x2, 0x181f ;  /* 0x00581f0002187f89 */ /* 0x00026200000e0000 */
[----:B--2---:R-:W-:Y:S02]  /*3a40*/  IADD3.X R23, RZ, R7, R6, P5, P2 ;  /* 0x00000007ff177210 */ /* 0x004fe40002fe4406 */
[----:B---3--:R-:W-:-:S05]  /*3a50*/  IADD3 R20, P6, R18, R12, RZ ;  /* 0x0000000c12147210 */ /* 0x008fca0007fde0ff */
[----:B----4-:R-:W-:Y:S01]  /*3a60*/  IMAD.X R21, R8, 0x1, R6, P6 ;  /* 0x0000000108157824 */ /* 0x010fe200030e0606 */
[----:B-----5:R-:W-:-:S04]  /*3a70*/  SHF.L.U64.HI R5, R134, 0x1, R15 ;  /* 0x0000000186057819 */ /* 0x020fc8000001020f */
[----:B------:R2:W-:Y:S01]  /*3a80*/  LDGSTS.E.BYPASS.LTC128B.128 [R156+0x4100], [R20.64], !P4 ;  /* 0x04100000149c7fae */ /* 0x0005e2000e101d4c */
[----:B-1----:R-:W-:-:S05]  /*3a90*/  IMAD.SHL.U32 R2, R134, 0x2, RZ ;  /* 0x0000000286027824 */ /* 0x002fca00078e00ff */
[----:B------:R-:W-:-:S04]  /*3aa0*/  IADD3 R10, P5, P2, R11, R10, R2 ;  /* 0x0000000a0b0a7210 */ /* 0x000fc80007abe002 */
[--C-:B------:R-:W-:Y:S02]  /*3ab0*/  IADD3.X R11, RZ, R7, R5.reuse, P5, P2 ;  /* 0x00000007ff0b7210 */ /* 0x100fe40002fe4405 */
[----:B------:R-:W-:Y:S02]  /*3ac0*/  IADD3 R18, P5, R18, R2, RZ ;  /* 0x0000000212127210 */ /* 0x000fe40007fbe0ff */
[C---:B------:R-:W-:Y:S02]  /*3ad0*/  IADD3 R16, P2, R14.reuse, R12, RZ ;  /* 0x0000000c0e107210 */ /* 0x040fe40007f5e0ff */
[----:B------:R-:W-:Y:S01]  /*3ae0*/  IADD3 R14, P6, R14, R2, RZ ;  /* 0x000000020e0e7210 */ /* 0x000fe20007fde0ff */
[--C-:B------:R-:W-:Y:S01]  /*3af0*/  IMAD.X R19, R8, 0x1, R5.reuse, P5 ;  /* 0x0000000108137824 */ /* 0x100fe200028e0605 */
[----:B------:R-:W-:Y:S01]  /*3b00*/  IADD3 R12, P5, R9, R12, RZ ;  /* 0x0000000c090c7210 */ /* 0x000fe20007fbe0ff */
[--C-:B------:R-:W-:Y:S01]  /*3b10*/  IMAD.X R17, R13, 0x1, R6.reuse, P2 ;  /* 0x000000010d117824 */ /* 0x100fe200010e0606 */
[----:B------:R-:W-:Y:S01]  /*3b20*/  IADD3 R8, P2, R9, R2, RZ ;  /* 0x0000000209087210 */ /* 0x000fe20007f5e0ff */
[--C-:B------:R-:W-:Y:S01]  /*3b30*/  IMAD.X R15, R13, 0x1, R5.reuse, P6 ;  /* 0x000000010d0f7824 */ /* 0x100fe200030e0605 */
[----:B------:R-:W-:Y:S01]  /*3b40*/  ISETP.NE.U32.AND P6, PT, R26, RZ, PT ;  /* 0x000000ff1a00720c */ /* 0x000fe20003fc5070 */
[C---:B------:R-:W-:Y:S01]  /*3b50*/  IMAD.X R13, R24.reuse, 0x1, R6, P5 ;  /* 0x00000001180d7824 */ /* 0x040fe200028e0606 */
        /* <DEDUP_REMOVED lines=9> */
.L_x_151:
[----:B-1234-:R-:W-:Y:S01]  /*3bf0*/  LOP3.LUT R2, R155, 0xffffffe0, RZ, 0xc0, !PT ;  /* 0xffffffe09b027812 */ /* 0x01efe200078ec0ff */
[----:B------:R-:W-:Y:S01]  /*3c00*/  IMAD.U32 R5, RZ, RZ, UR9 ;  /* 0x00000009ff057e24 */ /* 0x000fe2000f8e00ff */
[----:B------:R-:W-:Y:S01]  /*3c10*/  STL [R1+0x90], R251 ;  /* 0x000090fb01007387 */ /* 0x000fe20000100800 */
[----:B------:R-:W-:-:S02]  /*3c20*/  IMAD.SHL.U32 R233, R4, 0x2, RZ ;  /* 0x0000000204e97824 */ /* 0x000fc400078e00ff */
[----:B------:R-:W-:Y:S01]  /*3c30*/  IMAD.IADD R2, R208, 0x1, -R2 ;  /* 0x00000001d0027824 */ /* 0x000fe200078e0a02 */
[----:B------:R-:W-:Y:S01]  /*3c40*/  STL [R1+0x8c], R250 ;  /* 0x00008cfa01007387 */ /* 0x000fe20000100800 */
[----:B------:R-:W-:Y:S01]  /*3c50*/  IMAD R234, R3, 0x2, R233 ;  /* 0x0000000203ea7824 */ /* 0x000fe200078e02e9 */
[C---:B------:R-:W-:Y:S02]  /*3c60*/  LEA R236, R0.reuse, R233, 0x1 ;  /* 0x000000e900ec7211 */ /* 0x040fe400078e08ff */
[----:B------:R-:W-:Y:S01]  /*3c70*/  SHF.R.S32.HI R8, RZ, 0x1f, R2 ;  /* 0x0000001fff087819 */ /* 0x000fe20000011402 */
[----:B------:R-:W-:Y:S01]  /*3c80*/  STL [R1+0x88], R249 ;  /* 0x000088f901007387 */ /* 0x000fe20000100800 */
[----:B------:R-:W-:Y:S02]  /*3c90*/  IMAD R235, R0, 0x2, R234 ;  /* 0x0000000200eb7824 */ /* 0x000fe400078e02ea */
[----:B------:R-:W-:Y:S01]  /*3ca0*/  LEA.HI R8, R8, R2, RZ, 0x2 ;  /* 0x0000000208087211 */ /* 0x000fe200078f10ff */
[----:B------:R-:W-:Y:S03]  /*3cb0*/  STL [R1+0x84], R248 ;  /* 0x000084f801007387 */ /* 0x000fe60000100800 */
[----:B------:R-:W-:Y:S01]  /*3cc0*/  LOP3.LUT R8, R8, 0x7ffffffc, RZ, 0xc0, !PT ;  /* 0x7ffffffc08087812 */ /* 0x000fe200078ec0ff */
[----:B------:R-:W-:Y:S03]  /*3cd0*/  STL [R1+0x80], R247 ;  /* 0x000080f701007387 */ /* 0x000fe60000100800 */
[----:B------:R-:W-:Y:S01]  /*3ce0*/  IADD3 R8, R2, -R8, RZ ;  /* 0x8000000802087210 */ /* 0x000fe20007ffe0ff */
[----:B------:R-:W-:Y:S04]  /*3cf0*/  STL [R1+0x7c], R246 ;  /* 0x00007cf601007387 */ /* 0x000fe80000100800 */
[----:B------:R-:W-:Y:S01]  /*3d00*/  IMAD R8, R8, -0x2, R5 ;  /* 0xfffffffe08087824 */ /* 0x000fe200078e0205 */
[----:B------:R-:W-:Y:S04]  /*3d10*/  STL [R1+0x78], R245 ;  /* 0x000078f501007387 */ /* 0x000fe80000100800 */
[C---:B------:R-:W-:Y:S01]  /*3d20*/  ISETP.GT.AND P2, PT, R8.reuse, RZ, PT ;  /* 0x000000ff0800720c */ /* 0x040fe20003f44270 */
[----:B------:R-:W-:Y:S01]  /*3d30*/  STL [R1+0x74], R244 ;  /* 0x000074f401007387 */ /* 0x000fe20000100800 */
[----:B------:R-:W-:-:S02]  /*3d40*/  ISETP.GT.AND P6, PT, R8, 0x1, PT ;  /* 0x000000010800780c */ /* 0x000fc40003fc4270 */
[----:B------:R-:W-:Y:S01]  /*3d50*/  ISETP.GT.AND P5, PT, R8, 0x8, PT ;  /* 0x000000080800780c */ /* 0x000fe20003fa4270 */
[----:B------:R-:W-:Y:S01]  /*3d60*/  STL [R1+0x70], R243 ;  /* 0x000070f301007387 */ /* 0x000fe20000100800 */
[----:B------:R-:W-:Y:S02]  /*3d70*/  FSEL R6, R148, -INF , P2 ;  /* 0xff80000094067808 */ /* 0x000fe40001000000 */
[----:B------:R-:W-:Y:S01]  /*3d80*/  FSEL R7, R135, -INF , P6 ;  /* 0xff80000087077808 */ /* 0x000fe20003000000 */
[----:B------:R-:W-:Y:S01]  /*3d90*/  STL [R1+0x6c], R242 ;  /* 0x00006cf201007387 */ /* 0x000fe20000100800 */
[----:B------:R-:W-:Y:S02]  /*3da0*/  FSEL R11, R133, -INF , P2 ;  /* 0xff800000850b7808 */ /* 0x000fe40001000000 */
[----:B------:R-:W-:Y:S01]  /*3db0*/  FSEL R120, R150, -INF , P2 ;  /* 0xff80000096787808 */ /* 0x000fe20001000000 */
[----:B------:R-:W-:Y:S01]  /*3dc0*/  STL [R1+0x68], R241 ;  /* 0x000068f101007387 */ /* 0x000fe20000100800 */
[----:B------:R-:W-:-:S02]  /*3dd0*/  FSEL R96, R152, -INF , P2 ;  /* 0xff80000098607808 */ /* 0x000fc40001000000 */
[----:B------:R-:W-:Y:S01]  /*3de0*/  ISETP.GT.AND P2, PT, R8, 0x9, PT ;  /* 0x000000090800780c */ /* 0x000fe20003f44270 */
[----:B------:R-:W-:Y:S01]  /*3df0*/  STL [R1+0x64], R240 ;  /* 0x000064f001007387 */ /* 0x000fe20000100800 */
[----:B------:R-:W-:Y:S02]  /*3e00*/  FSEL R9, R106, -INF , P5 ;  /* 0xff8000006a097808 */ /* 0x000fe40002800000 */
[----:B------:R-:W-:Y:S01]  /*3e10*/  FMNMX.FTZ R2, R6, R7, !PT ;  /* 0x0000000706027209 */ /* 0x000fe20007810000 */
        /* <DEDUP_REMOVED lines=15> */
[----:B------:R1:W-:Y:S01]  /*3f10*/  STL [R1+0x4c], R132 ;  /* 0x00004c8401007387 */ /* 0x0003e20000100800 */
[----:B------:R-:W-:Y:S02]  /*3f20*/  FSEL R17, R94, -INF , P6 ;  /* 0xff8000005e117808 */ /* 0x000fe40003000000 */
[----:B------:R-:W-:Y:S01]  /*3f30*/  FMNMX.FTZ R2, R10, R2, !PT ;  /* 0x000000020a027209 */ /* 0x000fe20007810000 */
[----:B------:R-:W-:Y:S01]  /*3f40*/  LDSM.16.MT88.4 R60, [R235+0x900] ;  /* 0x00090000eb3c783b */ /* 0x000fe20000004200 */
[----:B------:R-:W-:Y:S02]  /*3f50*/  FSEL R16, R102, -INF , P2 ;  /* 0xff80000066107808 */ /* 0x000fe40001000000 */
[----:B------:R-:W-:Y:S01]  /*3f60*/  FSEL R123, R107, -INF , P2 ;  /* 0xff8000006b7b7808 */ /* 0x000fe20001000000 */
[----:B------:R-:W-:Y:S01]  /*3f70*/  LDSM.16.MT88.4 R56, [R233+0x900] ;  /* 0x00090000e938783b */ /* 0x000fe20000004200 */
[----:B------:R-:W-:-:S02]  /*3f80*/  FSEL R99, R113, -INF , P2 ;  /* 0xff80000071637808 */ /* 0x000fc40001000000 */
[----:B------:R-:W-:Y:S01]  /*3f90*/  ISETP.GT.AND P2, PT, R8, 0x18, PT ;  /* 0x000000180800780c */ /* 0x000fe20003f44270 */
[----:B------:R-:W-:Y:S01]  /*3fa0*/  LDSM.16.MT88.4 R104, [R236+0x2100] ;  /* 0x00210000ec68783b */ /* 0x000fe20000004200 */
        /* <DEDUP_REMOVED lines=11> */
[----:B------:R-:W0:Y:S01]  /*4060*/  LDGDEPBAR ;  /* 0x00000000000079af */ /* 0x000e220000000000 */
[----:B------:R-:W-:Y:S02]  /*4070*/  FSEL R22, R89, -INF , P5 ;  /* 0xff80000059167808 */ /* 0x000fe40002800000 */
[----:B------:R-:W-:Y:S02]  /*4080*/  FSEL R125, R95, -INF , P5 ;  /* 0xff8000005f7d7808 */ /* 0x000fe40002800000 */
[----:B------:R-:W-:Y:S01]  /*4090*/  FSEL R113, R101, -INF , P5 ;  /* 0xff80000065717808 */ /* 0x000fe20002800000 */
[----:B------:R-:W-:Y:S01]  /*40a0*/  LDSM.16.MT88.4 R92, [R233+0x2100] ;  /* 0x00210000e95c783b */ /* 0x000fe20000004200 */
[----:B------:R-:W-:-:S02]  /*40b0*/  ISETP.GT.AND P5, PT, R8, 0x20, PT ;  /* 0x000000200800780c */ /* 0x000fc40003fa4270 */
[----:B------:R-:W-:Y:S01]  /*40c0*/  FSEL R20, R85, -INF , P6 ;  /* 0xff80000055147808 */ /* 0x000fe20003000000 */
[----:B------:R-:W-:Y:S01]  /*40d0*/  LDSM.16.MT88.4 R100, [R234+0x2100] ;  /* 0x00210000ea64783b */ /* 0x000fe20000004200 */
[----:B------:R-:W-:Y:S02]  /*40e0*/  FMNMX.FTZ R2, R19, R2, !PT ;  /* 0x0000000213027209 */ /* 0x000fe40007810000 */
[----:B------:R-:W-:Y:S02]  /*40f0*/  FSEL R23, R82, -INF , P2 ;  /* 0xff80000052177808 */ /* 0x000fe40001000000 */
[----:B------:R-:W-:Y:S02]  /*4100*/  FSEL R126, R88, -INF , P2 ;  /* 0xff800000587e7808 */ /* 0x000fe40001000000 */
[----:B------:R-:W-:Y:S02]  /*4110*/  FSEL R115, R91, -INF , P2 ;  /* 0xff8000005b737808 */ /* 0x000fe40001000000 */
[----:B------:R-:W-:-:S02]  /*4120*/  ISETP.GT.AND P2, PT, R8, 0x21, PT ;  /* 0x000000210800780c */ /* 0x000fc40003f44270 */
[----:B------:R-:W-:Y:S02]  /*4130*/  FSEL R180, R74, -INF , P5 ;  /* 0xff8000004ab47808 */ /* 0x000fe40002800000 */
[----:B------:R-:W-:Y:S02]  /*4140*/  FMNMX.FTZ R2, R20, R2, !PT ;  /* 0x0000000214027209 */ /* 0x000fe40007810000 */
[----:B------:R-:W-:Y:S02]  /*4150*/  FSEL R24, R81, -INF , P6 ;  /* 0xff80000051187808 */ /* 0x000fe40003000000 */
[----:B------:R-:W-:Y:S02]  /*4160*/  FSEL R127, R87, -INF , P6 ;  /* 0xff800000577f7808 */ /* 0x000fe40003000000 */
[----:B------:R-:W-:Y:S02]  /*4170*/  FSEL R114, R90, -INF , P6 ;  /* 0xff8000005a727808 */ /* 0x000fe40003000000 */
[----:B------:R-:W-:Y:S01]  /*4180*/  ISETP.GT.AND P6, PT, R8, 0x28, PT ;  /* 0x000000280800780c */ /* 0x000fe20003fc4270 */
[----:B------:R-:W-:Y:S01]  /*4190*/  LDSM.16.MT88.4 R88, [R235+0x100] ;  /* 0x00010000eb58783b */ /* 0x000fe20000004200 */
[----:B------:R-:W-:-:S02]  /*41a0*/  FSEL R175, R73, -INF , P2 ;  /* 0xff80000049af7808 */ /* 0x000fc40001000000 */
[----:B------:R-:W-:Y:S02]  /*41b0*/  FMNMX.FTZ R2, R180, R2, !PT ;  /* 0x00000002b4027209 */ /* 0x000fe40007810000 */
[----:B------:R-:W-:Y:S02]  /*41c0*/  FSEL R184, R72, -INF , P5 ;  /* 0xff80000048b87808 */ /* 0x000fe40002800000 */
[----:B------:R-:W-:Y:S02]  /*41d0*/  FSEL R172, R80, -INF , P5 ;  /* 0xff80000050ac7808 */ /* 0x000fe40002800000 */
[----:B------:R-:W-:Y:S02]  /*41e0*/  FSEL R169, R83, -INF , P5 ;  /* 0xff80000053a97808 */ /* 0x000fe40002800000 */
[----:B------:R-:W-:Y:S02]  /*41f0*/  ISETP.GT.AND P5, PT, R8, 0x29, PT ;  /* 0x000000290800780c */ /* 0x000fe40003fa4270 */
[----:B------:R-:W-:-:S02]  /*4200*/  FSEL R174, R68, -INF , P6 ;  /* 0xff80000044ae7808 */ /* 0x000fc40003000000 */
[----:B------:R-:W-:Y:S02]  /*4210*/  FMNMX.FTZ R2, R175, R2, !PT ;  /* 0x00000002af027209 */ /* 0x000fe40007810000 */
[----:B------:R-:W-:Y:S02]  /*4220*/  FSEL R183, R45, -INF , P2 ;  /* 0xff8000002db77808 */ /* 0x000fe40001000000 */
[----:B------:R-:W-:Y:S02]  /*4230*/  FSEL R171, R75, -INF , P2 ;  /* 0xff8000004bab7808 */ /* 0x000fe40001000000 */
[----:B------:R-:W-:Y:S01]  /*4240*/  FSEL R168, R84, -INF , P2 ;  /* 0xff80000054a87808 */ /* 0x000fe20001000000 */
[----:B------:R-:W-:Y:S01]  /*4250*/  LDSM.16.MT88.4 R72, [R236+0x900] ;  /* 0x00090000ec48783b */ /* 0x000fe20000004200 */
[----:B------:R-:W-:Y:S02]  /*4260*/  ISETP.GT.AND P2, PT, R8, 0x30, PT ;  /* 0x000000300800780c */ /* 0x000fe40003f44270 */
[----:B------:R-:W-:Y:S01]  /*4270*/  FSEL R173, R69, -INF , P5 ;  /* 0xff80000045ad7808 */ /* 0x000fe20002800000 */
[----:B------:R-:W-:Y:S01]  /*4280*/  LDSM.16.MT88.4 R84, [R236+0x100] ;  /* 0x00010000ec54783b */ /* 0x000fe20000004200 */
[----:B------:R-:W-:-:S02]  /*4290*/  FMNMX.FTZ R2, R174, R2, !PT ;  /* 0x00000002ae027209 */ /* 0x000fc40007810000 */
[----:B------:R-:W-:Y:S02]  /*42a0*/  FSEL R181, R40, -INF , P5 ;  /* 0xff80000028b57808 */ /* 0x000fe40002800000 */
[----:B------:R-:W-:Y:S01]  /*42b0*/  FSEL R136, R67, -INF , P5 ;  /* 0xff80000043887808 */ /* 0x000fe20002800000 */
[----:B------:R-:W-:Y:S01]  /*42c0*/  LDSM.16.MT88.4 R40, [R233+0x100] ;  /* 0x00010000e928783b */ /* 0x000fe20000004200 */
[----:B------:R-:W-:Y:S02]  /*42d0*/  FSEL R133, R65, -INF , P5 ;  /* 0xff80000041857808 */ /* 0x000fe40002800000 */
[----:B------:R-:W-:Y:S02]  /*42e0*/  FSEL R205, R33, -INF , P2 ;  /* 0xff80000021cd7808 */ /* 0x000fe40001000000 */
[----:B------:R-:W-:Y:S02]  /*42f0*/  ISETP.GT.AND P5, PT, R8, 0x31, PT ;  /* 0x000000310800780c */ /* 0x000fe40003fa4270 */
[----:B------:R-:W-:-:S02]  /*4300*/  FMNMX.FTZ R2, R173, R2, !PT ;  /* 0x00000002ad027209 */ /* 0x000fc40007810000 */
[----:B------:R-:W-:Y:S02]  /*4310*/  FSEL R182, R70, -INF , P6 ;  /* 0xff80000046b67808 */ /* 0x000fe40003000000 */
[----:B------:R-:W-:Y:S01]  /*4320*/  FSEL R170, R66, -INF , P6 ;  /* 0xff80000042aa7808 */ /* 0x000fe20003000000 */
[----:B------:R-:W-:Y:S01]  /*4330*/  LDSM.16.MT88.4 R68, [R233+0x2900] ;  /* 0x00290000e944783b */ /* 0x000fe20000004200 */
[----:B------:R-:W-:Y:S02]  /*4340*/  FSEL R135, R44, -INF , P6 ;  /* 0xff8000002c877808 */ /* 0x000fe40003000000 */
[----:B------:R-:W-:Y:S01]  /*4350*/  ISETP.GT.AND P6, PT, R8, 0x38, PT ;  /* 0x000000380800780c */ /* 0x000fe20003fc4270 */
[----:B------:R-:W-:Y:S01]  /*4360*/  LDSM.16.MT88.4 R64, [R234+0x2900] ;  /* 0x00290000ea40783b */ /* 0x000fe20000004200 */
[----:B-1----:R-:W-:Y:S02]  /*4370*/  FSEL R132, R32, -INF , P5 ;  /* 0xff80000020847808 */ /* 0x002fe40002800000 */
[----:B------:R-:W-:-:S02]  /*4380*/  FMNMX.FTZ R2, R205, R2, !PT ;  /* 0x00000002cd027209 */ /* 0x000fc40007810000 */
[----:B------:R-:W-:Y:S02]  /*4390*/  ISETP.GT.AND P5, PT, R8, 0x39, PT ;  /* 0x000000390800780c */ /* 0x000fe40003fa4270 */
[----:B------:R-:W-:Y:S02]  /*43a0*/  FSEL R241, R28, -INF , P6 ;  /* 0xff8000001cf17808 */ /* 0x000fe40003000000 */
[----:B------:R-:W-:Y:S02]  /*43b0*/  FMNMX.FTZ R2, R132, R2, !PT ;  /* 0x0000000284027209 */ /* 0x000fe40007810000 */
[----:B------:R-:W-:Y:S02]  /*43c0*/  FSEL R237, R27, -INF , P5 ;  /* 0xff8000001bed7808 */ /* 0x000fe40002800000 */
[----:B------:R-:W-:Y:S02]  /*43d0*/  FMNMX.FTZ R2, R241, R2, !PT ;  /* 0x00000002f1027209 */ /* 0x000fe40007810000 */
[----:B------:R-:W-:-:S02]  /*43e0*/  FSEL R240, R31, -INF , P2 ;  /* 0xff8000001ff07808 */ /* 0x000fc40001000000 */
[----:B------:R-:W-:Y:S02]  /*43f0*/  FMNMX.FTZ R2, R237, R2, !PT ;  /* 0x00000002ed027209 */ /* 0x000fe40007810000 */
[----:B------:R-:W-:Y:S02]  /*4400*/  FSEL R229, R54, -INF , P2 ;  /* 0xff80000036e57808 */ /* 0x000fe40001000000 */
[----:B------:R-:W-:Y:S01]  /*4410*/  FSEL R228, R52, -INF , P2 ;  /* 0xff80000034e47808 */ /* 0x000fe20001000000 */
[----:B------:R-:W1:Y:S01]  /*4420*/  SHFL.BFLY PT, R5, R2, 0x2, 0x1f ;  /* 0x0c401f0002057f89 */ /* 0x000e6200000e0000 */
[----:B------:R-:W-:Y:S02]  /*4430*/  FSEL R232, R30, -INF , P6 ;  /* 0xff8000001ee87808 */ /* 0x000fe40003000000 */
[----:B------:R-:W-:Y:S02]  /*4440*/  FSEL R212, R29, -INF , P5 ;  /* 0xff8000001dd47808 */ /* 0x000fe40002800000 */
[----:B------:R-:W-:-:S02]  /*4450*/  FMNMX.FTZ R0, R96, R97, !PT ;  /* 0x0000006160007209 */ /* 0x000fc40007810000 */
[----:B------:R-:W-:Y:S02]  /*4460*/  FSEL R191, R35, -INF , P6 ;  /* 0xff80000023bf7808 */ /* 0x000fe40003000000 */
[----:B------:R-:W-:Y:S02]  /*4470*/  FMNMX.FTZ R0, R98, R0, !PT ;  /* 0x0000000062007209 */ /* 0x000fe40007810000 */
[----:B------:R-:W-:Y:S02]  /*4480*/  FSEL R195, R34, -INF , P5 ;  /* 0xff80000022c37808 */ /* 0x000fe40002800000 */
[----:B------:R-:W-:Y:S02]  /*4490*/  FMNMX.FTZ R0, R99, R0, !PT ;  /* 0x0000000063007209 */ /* 0x000fe40007810000 */
[----:B------:R-:W-:Y:S02]  /*44a0*/  FSEL R189, R189, -INF , P6 ;  /* 0xff800000bdbd7808 */ /* 0x000fe40003000000 */
[----:B------:R-:W-:-:S02]  /*44b0*/  FMNMX.FTZ R0, R112, R0, !PT ;  /* 0x0000000070007209 */ /* 0x000fc40007810000 */
[----:B------:R-:W-:Y:S02]  /*44c0*/  FSEL R188, R188, -INF , P5 ;  /* 0xff800000bcbc7808 */ /* 0x000fe40002800000 */
[----:B------:R-:W-:Y:S02]  /*44d0*/  FMNMX.FTZ R0, R113, R0, !PT ;  /* 0x0000000071007209 */ /* 0x000fe40007810000 */
[----:B-1----:R-:W-:Y:S02]  /*44e0*/  FMNMX.FTZ R2, R2, R5, !PT ;  /* 0x0000000502027209 */ /* 0x002fe40007810000 */
[----:B------:R-:W-:-:S03]  /*44f0*/  FMNMX.FTZ R0, R115, R0, !PT ;  /* 0x0000000073007209 */ /* 0x000fc60007810000 */
[----:B------:R-:W1:Y:S01]  /*4500*/  SHFL.BFLY PT, R137, R2, 0x1, 0x1f ;  /* 0x0c201f0002897f89 */ /* 0x000e6200000e0000 */
[----:B------:R-:W-:-:S04]  /*4510*/  FMNMX.FTZ R0, R114, R0, !PT ;  /* 0x0000000072007209 */ /* 0x000fc80007810000 */
[----:B------:R-:W-:-:S04]  /*4520*/  FMNMX.FTZ R0, R169, R0, !PT ;  /* 0x00000000a9007209 */ /* 0x000fc80007810000 */
[----:B------:R-:W-:-:S04]  /*4530*/  FMNMX.FTZ R0, R168, R0, !PT ;  /* 0x00000000a8007209 */ /* 0x000fc80007810000 */
[----:B------:R-:W-:-:S04]  /*4540*/  FMNMX.FTZ R0, R135, R0, !PT ;  /* 0x0000000087007209 */ /* 0x000fc80007810000 */
[----:B------:R-:W-:-:S04]  /*4550*/  FMNMX.FTZ R0, R133, R0, !PT ;  /* 0x0000000085007209 */ /* 0x000fc80007810000 */
[----:B------:R-:W-:Y:S02]  /*4560*/  FMNMX.FTZ R0, R228, R0, !PT ;  /* 0x00000000e4007209 */ /* 0x000fe40007810000 */
[----:B-1----:R-:W-:Y:S02]  /*4570*/  FMNMX.FTZ R137, R2, R137, !PT ;  /* 0x0000008902897209 */ /* 0x002fe40007810000 */
[----:B------:R-:W-:Y:S02]  /*4580*/  FMNMX.FTZ R2, R11, R14, !PT ;  /* 0x0000000e0b027209 */ /* 0x000fe40007810000 */
[C---:B------:R-:W-:Y:S01]  /*4590*/  FSETP.NEU.FTZ.AND P2, PT, R137.reuse, -INF , PT ;  /* 0xff8000008900780b */ /* 0x040fe20003f5d000 */
[----:B------:R-:W-:Y:S01]  /*45a0*/  FMUL.FTZ R13, R137, c[0x0][0x2d0] ;  /* 0x0000b400890d7a20 */ /* 0x000fe20000410000 */
[----:B------:R-:W-:-:S04]  /*45b0*/  FMNMX.FTZ R2, R15, R2, !PT ;  /* 0x000000020f027209 */ /* 0x000fc80007810000 */
[----:B------:R-:W-:Y:S02]  /*45c0*/  FMNMX.FTZ R2, R16, R2, !PT ;  /* 0x0000000210027209 */ /* 0x000fe40007810000 */
[----:B------:R-:W-:Y:S02]  /*45d0*/  FSEL R13, R13, RZ, P2 ;  /* 0x000000ff0d0d7208 */ /* 0x000fe40001000000 */
[----:B------:R-:W-:Y:S02]  /*45e0*/  FMNMX.FTZ R2, R21, R2, !PT ;  /* 0x0000000215027209 */ /* 0x000fe40007810000 */
[----:B------:R-:W-:Y:S02]  /*45f0*/  ISETP.GT.AND P2, PT, R8, 0x31, PT ;  /* 0x000000310800780c */ /* 0x000fe40003f44270 */
[----:B------:R-:W-:Y:S02]  /*4600*/  FMNMX.FTZ R2, R22, R2, !PT ;  /* 0x0000000216027209 */ /* 0x000fe40007810000 */
[----:B------:R-:W-:-:S02]  /*4610*/  FSEL R239, R36, -INF , P2 ;  /* 0xff80000024ef7808 */ /* 0x000fc40001000000 */
[----:B------:R-:W-:-:S04]  /*4620*/  FMNMX.FTZ R2, R23, R2, !PT ;  /* 0x0000000217027209 */ /* 0x000fc80007810000 */
        /* <DEDUP_REMOVED lines=8> */
[----:B------:R-:W-:-:S05]  /*46b0*/  FMNMX.FTZ R2, R212, R2, !PT ;  /* 0x00000002d4027209 */ /* 0x000fca0007810000 */
[----:B------:R-:W1:Y:S02]  /*46c0*/  SHFL.BFLY PT, R5, R2, 0x2, 0x1f ;  /* 0x0c401f0002057f89 */ /* 0x000e6400000e0000 */
[----:B-1----:R-:W-:-:S05]  /*46d0*/  FMNMX.FTZ R2, R2, R5, !PT ;  /* 0x0000000502027209 */ /* 0x002fca0007810000 */
[----:B------:R-:W1:Y:S02]  /*46e0*/  SHFL.BFLY PT, R5, R2, 0x1, 0x1f ;  /* 0x0c201f0002057f89 */ /* 0x000e6400000e0000 */
[----:B-1----:R-:W-:Y:S01]  /*46f0*/  FMNMX.FTZ R2, R5, R2, !PT ;  /* 0x0000000205027209 */ /* 0x002fe20007810000 */
[----:B------:R-:W-:-:S03]  /*4700*/  FFMA.FTZ R5, R6, c[0x0][0x2d0], -R13 ;  /* 0x0000b40006057a23 */ /* 0x000fc6000001080d */
[C---:B------:R-:W-:Y:S01]  /*4710*/  FSETP.NEU.FTZ.AND P2, PT, R2.reuse, -INF , PT ;  /* 0xff8000000200780b */ /* 0x040fe20003f5d000 */
[----:B------:R-:W-:Y:S01]  /*4720*/  FMUL.FTZ R12, R2, c[0x0][0x2d0] ;  /* 0x0000b400020c7a20 */ /* 0x000fe20000410000 */
[----:B------:R1:W-:Y:S04]  /*4730*/  MUFU.EX2 R134, R5 ;  /* 0x0000000500867308 */ /* 0x0003e80000000800 */
[----:B------:R-:W-:Y:S02]  /*4740*/  FSEL R12, R12, RZ, P2 ;  /* 0x000000ff0c0c7208 */ /* 0x000fe40001000000 */
[----:B------:R-:W-:Y:S02]  /*4750*/  ISETP.GT.AND P2, PT, R8, 0x31, PT ;  /* 0x000000310800780c */ /* 0x000fe40003f44270 */
[----:B------:R-:W-:Y:S01]  /*4760*/  FMNMX.FTZ R8, R120, R121, !PT ;  /* 0x0000007978087209 */ /* 0x000fe20007810000 */
[--C-:B------:R-:W-:Y:S01]  /*4770*/  FFMA.FTZ R3, R15, c[0x0][0x2d0], -R12.reuse ;  /* 0x0000b4000f037a23 */ /* 0x100fe2000001080c */
[----:B------:R-:W-:Y:S01]  /*4780*/  FSEL R194, R53, -INF , P2 ;  /* 0xff80000035c27808 */ /* 0x000fe20001000000 */
[----:B------:R-:W-:Y:S01]  /*4790*/  FFMA.FTZ R4, R14, c[0x0][0x2d0], -R12 ;  /* 0x0000b4000e047a23 */ /* 0x000fe2000001080c */
[----:B------:R-:W-:Y:S01]  /*47a0*/  FMNMX.FTZ R8, R122, R8, !PT ;  /* 0x000000087a087209 */ /* 0x000fe20007810000 */
[----:B------:R2:W-:Y:S01]  /*47b0*/  MUFU.EX2 R246, R3 ;  /* 0x0000000300f67308 */ /* 0x0005e20000000800 */
[----:B------:R-:W-:Y:S01]  /*47c0*/  FMNMX.FTZ R0, R194, R0, !PT ;  /* 0x00000000c2007209 */ /* 0x000fe20007810000 */
[----:B------:R-:W-:Y:S01]  /*47d0*/  LDSM.16.MT88.4 R52, [R234+0x900] ;  /* 0x00090000ea34783b */ /* 0x000fe20000004200 */
[----:B-1----:R-:W-:Y:S01]  /*47e0*/  FFMA.FTZ R5, R7, c[0x0][0x2d0], -R13 ;  /* 0x0000b40007057a23 */ /* 0x002fe2000001080d */
[----:B------:R-:W-:-:S02]  /*47f0*/  FSEL R190, R190, -INF , P2 ;  /* 0xff800000bebe7808 */ /* 0x000fc40001000000 */
[----:B------:R-:W-:Y:S02]  /*4800*/  FMNMX.FTZ R0, R191, R0, !PT ;  /* 0x00000000bf007209 */ /* 0x000fe40007810000 */
[----:B------:R1:W3:Y:S02]  /*4810*/  MUFU.EX2 R214, R5 ;  /* 0x0000000500d67308 */ /* 0x0002e40000000800 */
[----:B------:R-:W-:Y:S01]  /*4820*/  FMNMX.FTZ R0, R195, R0, !PT ;  /* 0x00000000c3007209 */ /* 0x000fe20007810000 */
[----:B--2---:R-:W-:-:S05]  /*4830*/  FFMA.FTZ R3, R16, c[0x0][0x2d0], -R12 ;  /* 0x0000b40010037a23 */ /* 0x004fca000001080c */
[----:B------:R3:W-:Y:S01]  /*4840*/  MUFU.EX2 R230, R4 ;  /* 0x0000000400e67308 */ /* 0x0007e20000000800 */
[----:B-1----:R-:W-:-:S07]  /*4850*/  FFMA.FTZ R5, R9, c[0x0][0x2d0], -R13 ;  /* 0x0000b40009057a23 */ /* 0x002fce000001080d */
[----:B------:R1:W2:Y:S01]  /*4860*/  MUFU.EX2 R213, R3 ;  /* 0x0000000300d57308 */ /* 0x0002a20000000800 */
[----:B------:R-:W4:Y:S07]  /*4870*/  SHFL.BFLY PT, R9, R0, 0x2, 0x1f ;  /* 0x0c401f0000097f89 */ /* 0x000f2e00000e0000 */
[----:B------:R4:W-:Y:S01]  /*4880*/  MUFU.EX2 R206, R5 ;  /* 0x0000000500ce7308 */ /* 0x0009e20000000800 */
[----:B---3--:R-:W-:Y:S01]  /*4890*/  F2FP.BF16.PACK_AB R4, R214, R134 ;  /* 0x00000086d604723e */ /* 0x008fe200000010ff */
[----:B-1----:R-:W-:Y:S01]  /*48a0*/  FFMA.FTZ R3, R17, c[0x0][0x2d0], -R13 ;  /* 0x0000b40011037a23 */ /* 0x002fe2000001080d */
[----:B--2---:R-:W-:-:S05]  /*48b0*/  F2FP.BF16.PACK_AB R7, R213, R246 ;  /* 0x000000f6d507723e */ /* 0x004fca00000010ff */
[----:B------:R1:W-:Y:S01]  /*48c0*/  MUFU.EX2 R238, R3 ;  /* 0x0000000300ee7308 */ /* 0x0003e20000000800 */
[----:B----4-:R-:W-:Y:S01]  /*48d0*/  FFMA.FTZ R5, R10, c[0x0][0x2d0], -R13 ;  /* 0x0000b4000a057a23 */ /* 0x010fe2000001080d */
[----:B------:R-:W-:-:S06]  /*48e0*/  FMNMX.FTZ R0, R0, R9, !PT ;  /* 0x0000000900007209 */ /* 0x000fcc0007810000 */
[----:B------:R2:W3:Y:S01]  /*48f0*/  MUFU.EX2 R243, R5 ;  /* 0x0000000500f37308 */ /* 0x0004e20000000800 */
[----:B------:R-:W4:Y:S01]  /*4900*/  SHFL.BFLY PT, R16, R0, 0x1, 0x1f ;  /* 0x0c201f0000107f89 */ /* 0x000f2200000e0000 */
[----:B-1----:R-:W-:-:S06]  /*4910*/  FFMA.FTZ R3, R18, c[0x0][0x2d0], -R13 ;  /* 0x0000b40012037a23 */ /* 0x002fcc000001080d */
[----:B------:R1:W-:Y:S01]  /*4920*/  MUFU.EX2 R250, R3 ;  /* 0x0000000300fa7308 */ /* 0x0003e20000000800 */
[----:B--2---:R-:W-:Y:S01]  /*4930*/  FFMA.FTZ R5, R11, c[0x0][0x2d0], -R12 ;  /* 0x0000b4000b057a23 */ /* 0x004fe2000001080c */
[----:B---3--:R-:W-:-:S06]  /*4940*/  F2FP.BF16.PACK_AB R6, R243, R206 ;  /* 0x000000cef306723e */ /* 0x008fcc00000010ff */
[----:B------:R-:W2:Y:S01]  /*4950*/  MUFU.EX2 R242, R5 ;  /* 0x0000000500f27308 */ /* 0x000ea20000000800 */
[----:B----4-:R-:W-:Y:S02]  /*4960*/  FMNMX.FTZ R139, R0, R16, !PT ;  /* 0x00000010008b7209 */ /* 0x010fe40007810000 */
[----:B-1----:R-:W-:Y:S01]  /*4970*/  FMNMX.FTZ R3, R123, R8, !PT ;  /* 0x000000087b037209 */ /* 0x002fe20007810000 */
[----:B------:R-:W-:Y:S01]  /*4980*/  FFMA.FTZ R8, R19, c[0x0][0x2d0], -R13 ;  /* 0x0000b40013087a23 */ /* 0x000fe2000001080d */
[----:B------:R-:W-:Y:S02]  /*4990*/  FSETP.NEU.FTZ.AND P2, PT, R139, -INF , PT ;  /* 0xff8000008b00780b */ /* 0x000fe40003f5d000 */
[----:B------:R-:W-:Y:S01]  /*49a0*/  FMNMX.FTZ R3, R124, R3, !PT ;  /* 0x000000037c037209 */ /* 0x000fe20007810000 */
[----:B------:R1:W-:Y:S03]  /*49b0*/  MUFU.EX2 R207, R8 ;  /* 0x0000000800cf7308 */ /* 0x0003e60000000800 */
[----:B------:R-:W-:-:S02]  /*49c0*/  FMNMX.FTZ R3, R125, R3, !PT ;  /* 0x000000037d037209 */ /* 0x000fc40007810000 */
[----:B--2---:R-:W-:Y:S02]  /*49d0*/  F2FP.BF16.PACK_AB R5, R230, R242 ;  /* 0x000000f2e605723e */ /* 0x004fe400000010ff */
[----:B------:R-:W-:-:S04]  /*49e0*/  FMNMX.FTZ R3, R126, R3, !PT ;  /* 0x000000037e037209 */ /* 0x000fc80007810000 */
[----:B------:R-:W-:Y:S01]  /*49f0*/  FMNMX.FTZ R3, R127, R3, !PT ;  /* 0x000000037f037209 */ /* 0x000fe20007810000 */
[----:B------:R-:W-:Y:S03]  /*4a00*/  HMMA.16816.F32.BF16 R152, R4, R92, RZ ;  /* 0x0000005c0498723c */ /* 0x000fe600000418ff */
[----:B------:R-:W-:Y:S01]  /*4a10*/  FMNMX.FTZ R3, R172, R3, !PT ;  /* 0x00000003ac037209 */ /* 0x000fe20007810000 */
[----:B-1----:R-:W-:-:S04]  /*4a20*/  FFMA.FTZ R8, R20, c[0x0][0x2d0], -R13 ;  /* 0x0000b40014087a23 */ /* 0x002fc8000001080d */
[----:B------:R1:W2:Y:S01]  /*4a30*/  MUFU.EX2 R185, R8 ;  /* 0x0000000800b97308 */ /* 0x0002a20000000800 */
[C---:B------:R-:W-:Y:S08]  /*4a40*/  HMMA.16816.F32.BF16 R160, R4.reuse, R88, RZ ;  /* 0x0000005804a0723c */ /* 0x040ff000000418ff */
[----:B------:R-:W-:Y:S01]  /*4a50*/  HMMA.16816.F32.BF16 R148, R4, R100, RZ ;  /* 0x000000640494723c */ /* 0x000fe200000418ff */
[----:B-1----:R-:W-:Y:S01]  /*4a60*/  FFMA.FTZ R8, R21, c[0x0][0x2d0], -R12 ;  /* 0x0000b40015087a23 */ /* 0x002fe2000001080c */
[----:B--2---:R-:W-:-:S06]  /*4a70*/  F2FP.BF16.PACK_AB R10, R185, R207 ;  /* 0x000000cfb90a723e */ /* 0x004fcc00000010ff */
[C---:B------:R-:W-:Y:S01]  /*4a80*/  HMMA.16816.F32.BF16 R44, R4.reuse, R40, RZ ;  /* 0x00000028042c723c */ /* 0x040fe200000418ff */
[----:B------:R1:W-:Y:S07]  /*4a90*/  MUFU.EX2 R251, R8 ;  /* 0x0000000800fb7308 */ /* 0x0003ee0000000800 */
[C---:B------:R-:W-:Y:S08]  /*4aa0*/  HMMA.16816.F32.BF16 R164, R4.reuse, R84, RZ ;  /* 0x0000005404a4723c */ /* 0x040ff000000418ff */
[----:B------:R-:W-:Y:S01]  /*4ab0*/  HMMA.16816.F32.BF16 R144, R4, R104, RZ ;  /* 0x000000680490723c */ /* 0x000fe200000418ff */
[----:B-1----:R-:W-:Y:S01]  /*4ac0*/  FMNMX.FTZ R8, R171, R3, !PT ;  /* 0x00000003ab087209 */ /* 0x002fe20007810000 */
[----:B------:R-:W-:-:S03]  /*4ad0*/  FFMA.FTZ R3, R22, c[0x0][0x2d0], -R12 ;  /* 0x0000b40016037a23 */ /* 0x000fc6000001080c */
[----:B------:R-:W-:Y:S01]  /*4ae0*/  FMNMX.FTZ R8, R170, R8, !PT ;  /* 0x00000008aa087209 */ /* 0x000fe20007810000 */
[----:B------:R1:W2:Y:S02]  /*4af0*/  MUFU.EX2 R249, R3 ;  /* 0x0000000300f97308 */ /* 0x0002a40000000800 */
[C---:B------:R-:W-:Y:S08]  /*4b00*/  HMMA.16816.F32.BF16 R156, R4.reuse, R76, RZ ;  /* 0x0000004c049c723c */ /* 0x040ff000000418ff */
[----:B------:R-:W-:Y:S01]  /*4b10*/  HMMA.16816.F32.BF16 R140, R4, R108, RZ ;  /* 0x0000006c048c723c */ /* 0x000fe200000418ff */
[----:B-1----:R-:W-:Y:S01]  /*4b20*/  FMNMX.FTZ R3, R136, R8, !PT ;  /* 0x0000000888037209 */ /* 0x002fe20007810000 */
[----:B------:R-:W-:Y:S01]  /*4b30*/  FFMA.FTZ R8, R23, c[0x0][0x2d0], -R12 ;  /* 0x0000b40017087a23 */ /* 0x000fe2000001080c */
[----:B--2---:R-:W-:-:S05]  /*4b40*/  F2FP.BF16.PACK_AB R9, R249, R251 ;  /* 0x000000fbf909723e */ /* 0x004fca00000010ff */
[----:B------:R-:W-:Y:S01]  /*4b50*/  HMMA.16816.F32.BF16 R128, R4, R42, RZ ;  /* 0x0000002a0480723c */ /* 0x000fe200000418ff */
[----:B------:R-:W-:Y:S01]  /*4b60*/  FMNMX.FTZ R3, R229, R3, !PT ;  /* 0x00000003e5037209 */ /* 0x000fe20007810000 */
[----:B------:R1:W-:Y:S03]  /*4b70*/  MUFU.EX2 R187, R8 ;  /* 0x0000000800bb7308 */ /* 0x0003e60000000800 */
[----:B------:R-:W-:-:S03]  /*4b80*/  FMNMX.FTZ R3, R190, R3, !PT ;  /* 0x00000003be037209 */ /* 0x000fc60007810000 */
[----:B------:R-:W-:Y:S01]  /*4b90*/  HMMA.16816.F32.BF16 R116, R4, R78, RZ ;  /* 0x0000004e0474723c */ /* 0x000fe200000418ff */
[----:B------:R-:W-:-:S04]  /*4ba0*/  FMNMX.FTZ R3, R189, R3, !PT ;  /* 0x00000003bd037209 */ /* 0x000fc80007810000 */
[----:B------:R-:W-:Y:S01]  /*4bb0*/  FMNMX.FTZ R14, R188, R3, !PT ;  /* 0x00000003bc0e7209 */ /* 0x000fe20007810000 */
[----:B------:R-:W-:Y:S02]  /*4bc0*/  FMUL.FTZ R3, R139, c[0x0][0x2d0] ;  /* 0x0000b4008b037a20 */ /* 0x000fe40000410000 */
[C---:B------:R-:W-:Y:S01]  /*4bd0*/  HMMA.16816.F32.BF16 R80, R4.reuse, R86, RZ ;  /* 0x000000560450723c */ /* 0x040fe200000418ff */
[----:B-1----:R-:W-:Y:S01]  /*4be0*/  FFMA.FTZ R8, R24, c[0x0][0x2d0], -R12 ;  /* 0x0000b40018087a23 */ /* 0x002fe2000001080c */
[----:B------:R-:W1:Y:S01]  /*4bf0*/  SHFL.BFLY PT, R15, R14, 0x2, 0x1f ;  /* 0x0c401f000e0f7f89 */ /* 0x000e6200000e0000 */
[----:B------:R-:W-:Y:S02]  /*4c00*/  FSEL R3, R3, RZ, P2 ;  /* 0x000000ff03037208 */ /* 0x000fe40001000000 */
[----:B------:R2:W3:Y:S03]  /*4c10*/  MUFU.EX2 R247, R8 ;  /* 0x0000000800f77308 */ /* 0x0004e60000000800 */
[C---:B------:R-:W-:Y:S08]  /*4c20*/  HMMA.16816.F32.BF16 R36, R4.reuse, R90, RZ ;  /* 0x0000005a0424723c */ /* 0x040ff000000418ff */
[----:B------:R-:W-:Y:S01]  /*4c30*/  HMMA.16816.F32.BF16 R32, R4, R94, RZ ;  /* 0x0000005e0420723c */ /* 0x000fe200000418ff */
[----:B--2---:R-:W-:-:S02]  /*4c40*/  F2FP.BF16.PACK_AB R8, R250, R238 ;  /* 0x000000eefa08723e */ /* 0x004fc400000010ff */
[----:B---3--:R-:W-:-:S05]  /*4c50*/  F2FP.BF16.PACK_AB R11, R247, R187 ;  /* 0x000000bbf70b723e */ /* 0x008fca00000010ff */
[----:B------:R-:W-:Y:S01]  /*4c60*/  HMMA.16816.F32.BF16 R28, R4, R102, RZ ;  /* 0x00000066041c723c */ /* 0x000fe200000418ff */
[----:B-1----:R-:W-:-:S07]  /*4c70*/  FMNMX.FTZ R0, R14, R15, !PT ;  /* 0x0000000f0e007209 */ /* 0x002fce0007810000 */
[C---:B------:R-:W-:Y:S07]  /*4c80*/  HMMA.16816.F32.BF16 R16, R8.reuse, R68, R152 ;  /* 0x000000440810723c */ /* 0x040fee0000041898 */
[----:B------:R-:W-:Y:S01]  /*4c90*/  IMAD.MOV.U32 R155, RZ, RZ, R214 ;  /* 0x000000ffff9b7224 */ /* 0x000fe200078e00d6 */
[C---:B------:R-:W-:Y:S08]  /*4ca0*/  HMMA.16816.F32.BF16 R176, R8.reuse, R60, R160 ;  /* 0x0000003c08b0723c */ /* 0x040ff000000418a0 */
[----:B------:R-:W-:Y:S01]  /*4cb0*/  HMMA.16816.F32.BF16 R208, R8, R56, R44 ;  /* 0x0000003808d0723c */ /* 0x000fe2000004182c */
[----:B------:R-:W-:Y:S07]  /*4cc0*/  LDSM.16.MT88.4 R44, [R235+0x2900] ;  /* 0x00290000eb2c783b */ /* 0x000fee0000004200 */
[----:B------:R-:W-:Y:S01]  /*4cd0*/  MOV R204, R17 ;  /* 0x0000001100cc7202 */ /* 0x000fe20000000f00 */
[----:B------:R-:W-:Y:S01]  /*4ce0*/  IMAD.MOV.U32 R154, RZ, RZ, R19 ;  /* 0x000000ffff9a7224 */ /* 0x000fe200078e0013 */
[----:B------:R-:W-:Y:S01]  /*4cf0*/  MOV R152, R16 ;  /* 0x0000001000987202 */ /* 0x000fe20000000f00 */
[----:B------:R-:W-:Y:S01]  /*4d00*/  IMAD.MOV.U32 R153, RZ, RZ, R18 ;  /* 0x000000ffff997224 */ /* 0x000fe200078e0012 */
[----:B------:R-:W-:Y:S08]  /*4d10*/  HMMA.16816.F32.BF16 R24, R4, R106, RZ ;  /* 0x0000006a0418723c */ /* 0x000ff000000418ff */
[----:B------:R-:W-:Y:S08]  /*4d20*/  HMMA.16816.F32.BF16 R16, R8, R64, R148 ;  /* 0x000000400810723c */ /* 0x000ff00000041894 */
[----:B------:R-:W-:Y:S01]  /*4d30*/  HMMA.16816.F32.BF16 R20, R4, R110, RZ ;  /* 0x0000006e0414723c */ /* 0x000fe200000418ff */
[----:B------:R-:W1:Y:S06]  /*4d40*/  SHFL.BFLY PT, R5, R0, 0x1, 0x1f ;  /* 0x0c201f0000057f89 */ /* 0x000e6c00000e0000 */
[----:B------:R-:W-:Y:S01]  /*4d50*/  FFMA.FTZ R4, R96, c[0x0][0x2d0], -R3 ;  /* 0x0000b40060047a23 */ /* 0x000fe20000010803 */
[C---:B------:R-:W-:Y:S03]  /*4d60*/  HMMA.16816.F32.BF16 R224, R8.reuse, R72, R164 ;  /* 0x0000004808e0723c */ /* 0x040fe600000418a4 */
[----:B------:R2:W-:Y:S04]  /*4d70*/  MUFU.EX2 R193, R4 ;  /* 0x0000000400c17308 */ /* 0x0005e80000000800 */
[----:B------:R-:W-:Y:S01]  /*4d80*/  IMAD.MOV.U32 R167, RZ, RZ, R176 ;  /* 0x000000ffffa77224 */ /* 0x000fe200078e00b0 */
[----:B------:R-:W-:Y:S01]  /*4d90*/  MOV R166, R177 ;  /* 0x000000b100a67202 */ /* 0x000fe20000000f00 */
[----:B------:R-:W-:Y:S01]  /*4da0*/  IMAD.MOV.U32 R165, RZ, RZ, R178 ;  /* 0x000000ffffa57224 */ /* 0x000fe200078e00b2 */
[----:B------:R-:W-:Y:S01]  /*4db0*/  MOV R177, R19 ;  /* 0x0000001300b17202 */ /* 0x000fe20000000f00 */
[----:B------:R-:W-:Y:S01]  /*4dc0*/  IMAD.MOV.U32 R164, RZ, RZ, R179 ;  /* 0x000000ffffa47224 */ /* 0x000fe200078e00b3 */
[----:B------:R-:W-:Y:S01]  /*4dd0*/  HMMA.16816.F32.BF16 R220, R8, R52, R156 ;  /* 0x0000003408dc723c */ /* 0x000fe2000004189c */
[----:B------:R-:W-:-:S02]  /*4de0*/  IMAD.MOV.U32 R179, RZ, RZ, R17 ;  /* 0x000000ffffb37224 */ /* 0x000fc400078e0011 */
[----:B------:R-:W-:Y:S02]  /*4df0*/  IMAD.MOV.U32 R178, RZ, RZ, R18 ;  /* 0x000000ffffb27224 */ /* 0x000fe400078e0012 */
[----:B------:R-:W-:Y:S01]  /*4e00*/  IMAD.MOV.U32 R176, RZ, RZ, R16 ;  /* 0x000000ffffb07224 */ /* 0x000fe200078e0010 */
[----:B-1----:R-:W-:Y:S01]  /*4e10*/  FMNMX.FTZ R138, R0, R5, !PT ;  /* 0x00000005008a7209 */ /* 0x002fe20007810000 */
[--C-:B--2---:R-:W-:Y:S01]  /*4e20*/  FFMA.FTZ R4, R97, c[0x0][0x2d0], -R3.reuse ;  /* 0x0000b40061047a23 */ /* 0x104fe20000010803 */
[C---:B------:R-:W-:Y:S01]  /*4e30*/  HMMA.16816.F32.BF16 R16, R8.reuse, R48, R144 ;  /* 0x000000300810723c */ /* 0x040fe20000041890 */
[--C-:B------:R-:W-:Y:S01]  /*4e40*/  FFMA.FTZ R0, R113, c[0x0][0x2d0], -R3.reuse ;  /* 0x0000b40071007a23 */ /* 0x100fe20000010803 */
[----:B------:R-:W-:Y:S01]  /*4e50*/  FSETP.NEU.FTZ.AND P2, PT, R138, -INF , PT ;  /* 0xff8000008a00780b */ /* 0x000fe20003f5d000 */
[----:B------:R1:W-:Y:S05]  /*4e60*/  MUFU.EX2 R192, R4 ;  /* 0x0000000400c07308 */ /* 0x0003ea0000000800 */
[C---:B------:R-:W-:Y:S03]  /*4e70*/  HMMA.16816.F32.BF16 R128, R8.reuse, R58, R128 ;  /* 0x0000003a0880723c */ /* 0x040fe60000041880 */
[----:B------:R2:W-:Y:S05]  /*4e80*/  MUFU.EX2 R147, R0 ;  /* 0x0000000000937308 */ /* 0x0005ea0000000800 */
[----:B------:R-:W-:Y:S01]  /*4e90*/  HMMA.16816.F32.BF16 R156, R8, R54, R116 ;  /* 0x00000036089c723c */ /* 0x000fe20000041874 */
[----:B-1----:R-:W-:-:S04]  /*4ea0*/  FFMA.FTZ R4, R98, c[0x0][0x2d0], -R3 ;  /* 0x0000b40062047a23 */ /* 0x002fc80000010803 */
[----:B------:R1:W-:Y:S03]  /*4eb0*/  MUFU.EX2 R245, R4 ;  /* 0x0000000400f57308 */ /* 0x0003e60000000800 */
[----:B------:R-:W-:Y:S01]  /*4ec0*/  IMAD.MOV.U32 R146, RZ, RZ, R17 ;  /* 0x000000ffff927224 */ /* 0x000fe200078e0011 */
[----:B------:R-:W-:Y:S01]  /*4ed0*/  MOV R145, R19 ;  /* 0x0000001300917202 */ /* 0x000fe20000000f00 */
[----:B------:R-:W-:Y:S01]  /*4ee0*/  IMAD.MOV.U32 R144, RZ, RZ, R18 ;  /* 0x000000ffff907224 */ /* 0x000fe200078e0012 */
[----:B------:R-:W-:Y:S01]  /*4ef0*/  HMMA.16816.F32.BF16 R196, R8, R74, R80 ;  /* 0x0000004a08c4723c */ /* 0x000fe20000041850 */
[----:B--2---:R-:W-:-:S05]  /*4f00*/  FMUL.FTZ R0, R138, c[0x0][0x2d0] ;  /* 0x0000b4008a007a20 */ /* 0x004fca0000410000 */
[----:B------:R-:W-:Y:S02]  /*4f10*/  FSEL R0, R0, RZ, P2 ;  /* 0x000000ff00007208 */ /* 0x000fe40001000000 */
[----:B------:R-:W-:Y:S01]  /*4f20*/  HMMA.16816.F32.BF16 R200, R8, R62, R36 ;  /* 0x0000003e08c8723c */ /* 0x000fe20000041824 */
[----:B-1----:R-:W-:-:S04]  /*4f30*/  FFMA.FTZ R4, R99, c[0x0][0x2d0], -R3 ;  /* 0x0000b40063047a23 */ /* 0x002fc80000010803 */
[----:B------:R1:W-:Y:S03]  /*4f40*/  MUFU.EX2 R244, R4 ;  /* 0x0000000400f47308 */ /* 0x0003e60000000800 */
[C---:B------:R-:W-:Y:S01]  /*4f50*/  HMMA.16816.F32.BF16 R216, R8.reuse, R66, R28 ;  /* 0x0000004208d8723c */ /* 0x040fe2000004181c */
[--C-:B-1----:R-:W-:Y:S02]  /*4f60*/  FFMA.FTZ R4, R112, c[0x0][0x2d0], -R3.reuse ;  /* 0x0000b40070047a23 */ /* 0x102fe40000010803 */
[----:B------:R-:W-:Y:S02]  /*4f70*/  IMAD.MOV.U32 R112, RZ, RZ, R16 ;  /* 0x000000ffff707224 */ /* 0x000fe400078e0010 */
[----:B------:R1:W-:Y:S03]  /*4f80*/  MUFU.EX2 R15, R4 ;  /* 0x00000004000f7308 */ /* 0x0003e60000000800 */
[----:B------:R-:W-:Y:S01]  /*4f90*/  HMMA.16816.F32.BF16 R16, R8, R44, R140 ;  /* 0x0000002c0810723c */ /* 0x000fe2000004188c */
[----:B-1----:R-:W-:Y:S01]  /*4fa0*/  FFMA.FTZ R4, R115, c[0x0][0x2d0], -R3 ;  /* 0x0000b40073047a23 */ /* 0x002fe20000010803 */
[----:B------:R-:W-:-:S03]  /*4fb0*/  MOV R115, R213 ;  /* 0x000000d500737202 */ /* 0x000fc60000000f00 */
[----:B------:R1:W-:Y:S11]  /*4fc0*/  MUFU.EX2 R248, R4 ;  /* 0x0000000400f87308 */ /* 0x0003f60000000800 */
[----:B------:R-:W-:Y:S08]  /*4fd0*/  @!UPT UIADD3 URZ, URZ, URZ, URZ ;  /* 0x0000003f3f3ff290 */ /* 0x000ff0000fffe03f */
[----:B------:R-:W-:Y:S01]  /*4fe0*/  MOV R141, R18 ;  /* 0x00000012008d7202 */ /* 0x000fe20000000f00 */
[----:B------:R-:W-:Y:S01]  /*4ff0*/  IMAD.MOV.U32 R140, RZ, RZ, R19 ;  /* 0x000000ffff8c7224 */ /* 0x000fe200078e0013 */
[----:B------:R-:W-:Y:S01]  /*5000*/  MOV R98, R16 ;  /* 0x0000001000627202 */ /* 0x000fe20000000f00 */
[----:B------:R-:W-:Y:S02]  /*5010*/  IMAD.MOV.U32 R113, RZ, RZ, R17 ;  /* 0x000000ffff717224 */ /* 0x000fe400078e0011 */
[C---:B------:R-:W-:Y:S01]  /*5020*/  HMMA.16816.F32.BF16 R16, R8.reuse, R70, R32 ;  /* 0x000000460810723c */ /* 0x040fe20000041820 */
[----:B-1----:R-:W-:Y:S02]  /*5030*/  FFMA.FTZ R4, R114, c[0x0][0x2d0], -R3 ;  /* 0x0000b40072047a23 */ /* 0x002fe40000010803 */
[----:B------:R-:W-:Y:S02]  /*5040*/  IMAD.MOV.U32 R114, RZ, RZ, R212 ;  /* 0x000000ffff727224 */ /* 0x000fe400078e00d4 */
[----:B------:R1:W2:Y:S03]  /*5050*/  MUFU.EX2 R186, R4 ;  /* 0x0000000400ba7308 */ /* 0x0002a60000000800 */
[----:B------:R-:W-:Y:S11]  /*5060*/  HMMA.16816.F32.BF16 R212, R8, R46, R20 ;  /* 0x0000002e08d4723c */ /* 0x000ff60000041814 */
[----:B------:R-:W-:Y:S05]  /*5070*/  @!UPT UIADD3 URZ, URZ, URZ, URZ ;  /* 0x0000003f3f3ff290 */ /* 0x000fea000fffe03f */
[----:B------:R-:W-:Y:S01]  /*5080*/  IMAD.MOV.U32 R83, RZ, RZ, R17 ;  /* 0x000000ffff537224 */ /* 0x000fe200078e0011 */
[----:B------:R-:W-:Y:S01]  /*5090*/  MOV R81, R19 ;  /* 0x0000001300517202 */ /* 0x000fe20000000f00 */
[----:B-1----:R-:W-:Y:S01]  /*50a0*/  FFMA.FTZ R4, R120, c[0x0][0x2d0], -R0 ;  /* 0x0000b40078047a23 */ /* 0x002fe20000010800 */
[----:B--2---:R-:W-:Y:S01]  /*50b0*/  F2FP.BF16.PACK_AB R6, R186, R248 ;  /* 0x000000f8ba06723e */ /* 0x004fe200000010ff */
[----:B------:R-:W-:Y:S02]  /*50c0*/  IMAD.MOV.U32 R82, RZ, RZ, R18 ;  /* 0x000000ffff527224 */ /* 0x000fe400078e0012 */
[----:B------:R1:W-:Y:S01]  /*50d0*/  MUFU.EX2 R97, R4 ;  /* 0x0000000400617308 */ /* 0x0003e20000000800 */
[----:B------:R-:W-:Y:S02]  /*50e0*/  IMAD.MOV.U32 R80, RZ, RZ, R16 ;  /* 0x000000ffff507224 */ /* 0x000fe400078e0010 */
[----:B-1----:R-:W-:-:S05]  /*50f0*/  FFMA.FTZ R4, R121, c[0x0][0x2d0], -R0 ;  /* 0x0000b40079047a23 */ /* 0x002fca0000010800 */
[----:B------:R1:W2:Y:S02]  /*5100*/  MUFU.EX2 R96, R4 ;  /* 0x0000000400607308 */ /* 0x0002a40000000800 */
[----:B-1----:R-:W-:-:S06]  /*5110*/  FFMA.FTZ R4, R122, c[0x0][0x2d0], -R0 ;  /* 0x0000b4007a047a23 */ /* 0x002fcc0000010800 */
[----:B------:R1:W-:Y:S02]  /*5120*/  MUFU.EX2 R99, R4 ;  /* 0x0000000400637308 */ /* 0x0003e40000000800 */
[----:B-1----:R-:W-:Y:S02]  /*5130*/  FFMA.FTZ R4, R123, c[0x0][0x2d0], -R0 ;  /* 0x0000b4007b047a23 */ /* 0x002fe40000010800 */
[----:B------:R-:W-:Y:S04]  /*5140*/  HMMA.16816.F32.BF16 R120, R8, R50, R24 ;  /* 0x000000320878723c */ /* 0x000fe80000041818 */
[----:B------:R1:W3:Y:S03]  /*5150*/  MUFU.EX2 R14, R4 ;  /* 0x00000004000e7308 */ /* 0x0002e60000000800 */
[----:B------:R-:W-:-:S02]  /*5160*/  F2FP.BF16.PACK_AB R8, R192, R193 ;  /* 0x000000c1c008723e */ /* 0x000fc400000010ff */
[----:B------:R-:W-:Y:S02]  /*5170*/  F2FP.BF16.PACK_AB R10, R244, R245 ;  /* 0x000000f5f40a723e */ /* 0x000fe400000010ff */
[----:B--2---:R-:W-:Y:S01]  /*5180*/  F2FP.BF16.PACK_AB R9, R96, R97 ;  /* 0x000000616009723e */ /* 0x004fe200000010ff */
[----:B-1----:R-:W-:Y:S01]  /*5190*/  FFMA.FTZ R4, R124, c[0x0][0x2d0], -R0 ;  /* 0x0000b4007c047a23 */ /* 0x002fe20000010800 */
[----:B---3--:R-:W-:-:S03]  /*51a0*/  F2FP.BF16.PACK_AB R11, R14, R99 ;  /* 0x000000630e0b723e */ /* 0x008fc600000010ff */
[----:B------:R1:W-:Y:S04]  /*51b0*/  MUFU.EX2 R252, R4 ;  /* 0x0000000400fc7308 */ /* 0x0003e80000000800 */
[C---:B------:R-:W-:Y:S08]  /*51c0*/  HMMA.16816.F32.BF16 R20, R8.reuse, R40, RZ ;  /* 0x000000280814723c */ /* 0x040ff000000418ff */
[----:B------:R-:W-:Y:S01]  /*51d0*/  HMMA.16816.F32.BF16 R16, R8, R76, RZ ;  /* 0x0000004c0810723c */ /* 0x000fe200000418ff */
[----:B-1----:R-:W-:-:S06]  /*51e0*/  FFMA.FTZ R4, R125, c[0x0][0x2d0], -R0 ;  /* 0x0000b4007d047a23 */ /* 0x002fcc0000010800 */
[----:B------:R-:W-:Y:S01]  /*51f0*/  IMAD.MOV.U32 R77, RZ, RZ, R83 ;  /* 0x000000ffff4d7224 */ /* 0x000fe200078e0053 */
[----:B------:R1:W2:Y:S01]  /*5200*/  MUFU.EX2 R142, R4 ;  /* 0x00000004008e7308 */ /* 0x0002a20000000800 */
[----:B------:R-:W-:Y:S01]  /*5210*/  HMMA.16816.F32.BF16 R36, R8, R84, RZ ;  /* 0x000000540824723c */ /* 0x000fe200000418ff */
[----:B------:R-:W-:-:S06]  /*5220*/  IMAD.MOV.U32 R76, RZ, RZ, R80 ;  /* 0x000000ffff4c7224 */ /* 0x000fcc00078e0050 */
[----:B------:R-:W-:Y:S01]  /*5230*/  MOV R85, R147 ;  /* 0x0000009300557202 */ /* 0x000fe20000000f00 */
[----:B------:R-:W-:Y:S01]  /*5240*/  HMMA.16816.F32.BF16 R32, R8, R88, RZ ;  /* 0x000000580820723c */ /* 0x000fe200000418ff */
[----:B------:R-:W-:Y:S02]  /*5250*/  IMAD.MOV.U32 R84, RZ, RZ, R82 ;  /* 0x000000ffff547224 */ /* 0x000fe400078e0052 */
[----:B-1----:R-:W-:Y:S01]  /*5260*/  FFMA.FTZ R4, R126, c[0x0][0x2d0], -R0 ;  /* 0x0000b4007e047a23 */ /* 0x002fe20000010800 */
[----:B--2---:R-:W-:-:S04]  /*5270*/  F2FP.BF16.PACK_AB R5, R142, R252 ;  /* 0x000000fc8e05723e */ /* 0x004fc800000010ff */
[C---:B------:R-:W-:Y:S01]  /*5280*/  HMMA.16816.F32.BF16 R28, R8.reuse, R92, RZ ;  /* 0x0000005c081c723c */ /* 0x040fe200000418ff */
[----:B------:R-:W-:Y:S01]  /*5290*/  MOV R88, R98 ;  /* 0x0000006200587202 */ /* 0x000fe20000000f00 */
[----:B------:R1:W-:Y:S01]  /*52a0*/  MUFU.EX2 R231, R4 ;  /* 0x0000000400e77308 */ /* 0x0003e20000000800 */
[----:B------:R-:W-:Y:S02]  /*52b0*/  IMAD.MOV.U32 R98, RZ, RZ, R206 ;  /* 0x000000ffff627224 */ /* 0x000fe400078e00ce */
[----:B------:R-:W-:Y:S02]  /*52c0*/  IMAD.MOV.U32 R89, RZ, RZ, R205 ;  /* 0x000000ffff597224 */ /* 0x000fe400078e00cd */
[----:B------:R-:W-:Y:S01]  /*52d0*/  IMAD.MOV.U32 R92, RZ, RZ, R140 ;  /* 0x000000ffff5c7224 */ /* 0x000fe200078e008c */
[----:B------:R-:W-:Y:S01]  /*52e0*/  HMMA.16816.F32.BF16 R24, R8, R100, RZ ;  /* 0x000000640818723c */ /* 0x000fe200000418ff */
[----:B------:R-:W-:Y:S01]  /*52f0*/  IMAD.MOV.U32 R93, RZ, RZ, R113 ;  /* 0x000000ffff5d7224 */ /* 0x000fe200078e0071 */
[----:B------:R-:W-:-:S05]  /*5300*/  MOV R140, R112 ;  /* 0x00000070008c7202 */ /* 0x000fca0000000f00 */
[----:B------:R-:W-:Y:S01]  /*5310*/  IMAD.MOV.U32 R100, RZ, RZ, R141 ;  /* 0x000000ffff647224 */ /* 0x000fe200078e008d */
[----:B------:R-:W-:Y:S01]  /*5320*/  MOV R101, R155 ;  /* 0x0000009b00657202 */ /* 0x000fe20000000f00 */
[----:B------:R-:W-:Y:S01]  /*5330*/  IMAD.MOV.U32 R155, RZ, RZ, R207 ;  /* 0x000000ffff9b7224 */ /* 0x000fe200078e00cf */
[----:B------:R-:W-:Y:S01]  /*5340*/  HMMA.16816.F32.BF16 R40, R8, R42, RZ ;  /* 0x0000002a0828723c */ /* 0x000fe200000418ff */
[----:B-1----:R-:W-:Y:S02]  /*5350*/  FFMA.FTZ R4, R127, c[0x0][0x2d0], -R0 ;  /* 0x0000b4007f047a23 */ /* 0x002fe40000010800 */
[----:B------:R-:W-:Y:S02]  /*5360*/  IMAD.MOV.U32 R141, RZ, RZ, R179 ;  /* 0x000000ffff8d7224 */ /* 0x000fe400078e00b3 */
[----:B------:R1:W2:Y:S02]  /*5370*/  MUFU.EX2 R143, R4 ;  /* 0x00000004008f7308 */ /* 0x0002a40000000800 */
[----:B-1----:R-:W-:Y:S01]  /*5380*/  F2FP.BF16.PACK_AB R4, R147, R15 ;  /* 0x0000000f9304723e */ /* 0x002fe200000010ff */
[----:B------:R-:W-:Y:S01]  /*5390*/  IMAD.MOV.U32 R147, RZ, RZ, R204 ;  /* 0x000000ffff937224 */ /* 0x000fe200078e00cc */
[----:B--2---:R-:W-:-:S07]  /*53a0*/  F2FP.BF16.PACK_AB R7, R143, R231 ;  /* 0x000000e78f07723e */ /* 0x004fce00000010ff */
[C---:B------:R-:W-:Y:S07]  /*53b0*/  HMMA.16816.F32.BF16 R148, R4.reuse, R56, R20 ;  /* 0x000000380494723c */ /* 0x040fee0000041814 */
[----:B------:R-:W-:Y:S01]  /*53c0*/  MOV R56, R145 ;  /* 0x0000009100387202 */ /* 0x000fe20000000f00 */
[----:B------:R-:W-:Y:S01]  /*53d0*/  HMMA.16816.F32.BF16 R160, R4, R52, R16 ;  /* 0x0000003404a0723c */ /* 0x000fe20000041810 */
[----:B------:R-:W-:Y:S01]  /*53e0*/  IMAD.MOV.U32 R57, RZ, RZ, R144 ;  /* 0x000000ffff397224 */ /* 0x000fe200078e0090 */
[----:B------:R-:W-:Y:S01]  /*53f0*/  MOV R145, R177 ;  /* 0x000000b100917202 */ /* 0x000fe20000000f00 */
[----:B------:R-:W-:-:S04]  /*5400*/  IMAD.MOV.U32 R144, RZ, RZ, R178 ;  /* 0x000000ffff907224 */ /* 0x000fc800078e00b2 */
[----:B------:R-:W-:Y:S01]  /*5410*/  IMAD.MOV.U32 R53, RZ, RZ, R146 ;  /* 0x000000ffff357224 */ /* 0x000fe200078e0092 */
[----:B------:R-:W-:Y:S01]  /*5420*/  HMMA.16816.F32.BF16 R20, R8, R104, RZ ;  /* 0x000000680814723c */ /* 0x000fe200000418ff */
[----:B------:R-:W-:Y:S01]  /*5430*/  MOV R52, R81 ;  /* 0x0000005100347202 */ /* 0x000fe20000000f00 */
[----:B------:R-:W-:-:S05]  /*5440*/  IMAD.MOV.U32 R146, RZ, RZ, R176 ;  /* 0x000000ffff927224 */ /* 0x000fca00078e00b0 */
[----:B------:R-:W-:Y:S01]  /*5450*/  MOV R104, R140 ;  /* 0x0000008c00687202 */ /* 0x000fe20000000f00 */
[----:B------:R-:W-:Y:S01]  /*5460*/  HMMA.16816.F32.BF16 R16, R8, R108, RZ ;  /* 0x0000006c0810723c */ /* 0x000fe200000418ff */
[----:B------:R-:W-:-:S06]  /*5470*/  MOV R105, R53 ;  /* 0x0000003500697202 */ /* 0x000fcc0000000f00 */
[----:B------:R-:W-:Y:S01]  /*5480*/  IMAD.MOV.U32 R109, RZ, RZ, R114 ;  /* 0x000000ffff6d7224 */ /* 0x000fe200078e0072 */
[----:B------:R-:W-:Y:S01]  /*5490*/  MOV R108, R115 ;  /* 0x00000073006c7202 */ /* 0x000fe20000000f00 */
[C---:B------:R-:W-:Y:S07]  /*54a0*/  HMMA.16816.F32.BF16 R176, R4.reuse, R72, R36 ;  /* 0x0000004804b0723c */ /* 0x040fee0000041824 */
[----:B------:R-:W-:Y:S01]  /*54b0*/  IMAD.MOV.U32 R73, RZ, RZ, R147 ;  /* 0x000000ffff497224 */ /* 0x000fe200078e0093 */
[----:B------:R-:W-:Y:S01]  /*54c0*/  HMMA.16816.F32.BF16 R80, R4, R60, R32 ;  /* 0x0000003c0450723c */ /* 0x000fe20000041820 */
[----:B------:R-:W-:-:S07]  /*54d0*/  IMAD.MOV.U32 R72, RZ, RZ, R152 ;  /* 0x000000ffff487224 */ /* 0x000fce00078e0098 */
[C---:B------:R-:W-:Y:S08]  /*54e0*/  HMMA.16816.F32.BF16 R124, R4.reuse, R68, R28 ;  /* 0x00000044047c723c */ /* 0x040ff0000004181c */
[C---:B------:R-:W-:Y:S08]  /*54f0*/  HMMA.16816.F32.BF16 R116, R4.reuse, R64, R24 ;  /* 0x000000400474723c */ /* 0x040ff00000041818 */
[C---:B------:R-:W-:Y:S08]  /*5500*/  HMMA.16816.F32.BF16 R112, R4.reuse, R48, R20 ;  /* 0x000000300470723c */ /* 0x040ff00000041814 */
[----:B------:R-:W-:Y:S08]  /*5510*/  HMMA.16816.F32.BF16 R204, R4, R44, R16 ;  /* 0x0000002c04cc723c */ /* 0x000ff00000041810 */
[C---:B------:R-:W-:Y:S07]  /*5520*/  HMMA.16816.F32.BF16 R36, R8.reuse, R78, RZ ;  /* 0x0000004e0824723c */ /* 0x040fee00000418ff */
[----:B------:R-:W-:Y:S01]  /*5530*/  IMAD.MOV.U32 R79, RZ, RZ, R52 ;  /* 0x000000ffff4f7224 */ /* 0x000fe200078e0034 */
[----:B------:R-:W-:Y:S01]  /*5540*/  HMMA.16816.F32.BF16 R32, R8, R86, RZ ;  /* 0x000000560820723c */ /* 0x000fe200000418ff */
[----:B------:R-:W-:Y:S01]  /*5550*/  IMAD.MOV.U32 R78, RZ, RZ, R84 ;  /* 0x000000ffff4e7224 */ /* 0x000fe200078e0054 */
[----:B------:R-:W-:-:S05]  /*5560*/  MOV R84, R185 ;  /* 0x000000b900547202 */ /* 0x000fca0000000f00 */
[----:B------:R-:W-:Y:S01]  /*5570*/  IMAD.MOV.U32 R86, RZ, RZ, R100 ;  /* 0x000000ffff567224 */ /* 0x000fe200078e0064 */
[----:B------:R-:W-:Y:S01]  /*5580*/  HMMA.16816.F32.BF16 R28, R8, R90, RZ ;  /* 0x0000005a081c723c */ /* 0x000fe200000418ff */
[----:B------:R-:W-:Y:S02]  /*5590*/  MOV R100, R155 ;  /* 0x0000009b00647202 */ /* 0x000fe40000000f00 */
[----:B------:R-:W-:Y:S01]  /*55a0*/  MOV R87, R92 ;  /* 0x0000005c00577202 */ /* 0x000fe20000000f00 */
[----:B------:R-:W-:-:S03]  /*55b0*/  IMAD.MOV.U32 R92, RZ, RZ, R187 ;  /* 0x000000ffff5c7224 */ /* 0x000fc600078e00bb */
[----:B------:R-:W-:Y:S01]  /*55c0*/  IMAD.MOV.U32 R90, RZ, RZ, R144 ;  /* 0x000000ffff5a7224 */ /* 0x000fe200078e0090 */
[----:B------:R-:W-:Y:S01]  /*55d0*/  HMMA.16816.F32.BF16 R24, R8, R94, RZ ;  /* 0x0000005e0818723c */ /* 0x000fe200000418ff */
[----:B------:R-:W-:-:S06]  /*55e0*/  MOV R91, R145 ;  /* 0x00000091005b7202 */ /* 0x000fcc0000000f00 */
[----:B------:R-:W-:Y:S01]  /*55f0*/  IMAD.MOV.U32 R94, RZ, RZ, R88 ;  /* 0x000000ffff5e7224 */ /* 0x000fe200078e0058 */
[C---:B------:R-:W-:Y:S01]  /*5600*/  HMMA.16816.F32.BF16 R20, R8.reuse, R102, RZ ;  /* 0x000000660814723c */ /* 0x040fe200000418ff */
[----:B------:R-:W-:Y:S02]  /*5610*/  IMAD.MOV.U32 R88, RZ, RZ, R146 ;  /* 0x000000ffff587224 */ /* 0x000fe400078e0092 */
[----:B------:R-:W-:Y:S02]  /*5620*/  IMAD.MOV.U32 R95, RZ, RZ, R93 ;  /* 0x000000ffff5f7224 */ /* 0x000fe400078e005d */
[----:B------:R-:W-:Y:S02]  /*5630*/  IMAD.MOV.U32 R93, RZ, RZ, R186 ;  /* 0x000000ffff5d7224 */ /* 0x000fe400078e00ba */
[----:B------:R-:W-:Y:S01]  /*5640*/  MOV R103, R89 ;  /* 0x0000005900677202 */ /* 0x000fe20000000f00 */
[----:B------:R-:W-:Y:S01]  /*5650*/  HMMA.16816.F32.BF16 R16, R8, R106, RZ ;  /* 0x0000006a0810723c */ /* 0x000fe200000418ff */
[----:B------:R-:W-:-:S02]  /*5660*/  IMAD.MOV.U32 R89, RZ, RZ, R141 ;  /* 0x000000ffff597224 */ /* 0x000fc400078e008d */
[----:B------:R-:W-:-:S04]  /*5670*/  IMAD.MOV.U32 R102, RZ, RZ, R56 ;  /* 0x000000ffff667224 */ /* 0x000fc800078e0038 */
[----:B------:R-:W-:Y:S01]  /*5680*/  IMAD.MOV.U32 R107, RZ, RZ, R57 ;  /* 0x000000ffff6b7224 */ /* 0x000fe200078e0039 */
[----:B------:R-:W-:Y:S01]  /*5690*/  HMMA.16816.F32.BF16 R8, R8, R110, RZ ;  /* 0x0000006e0808723c */ /* 0x000fe200000418ff */
[----:B------:R-:W-:-:S06]  /*56a0*/  MOV R106, R154 ;  /* 0x0000009a006a7202 */ /* 0x000fcc0000000f00 */
[----:B------:R-:W-:Y:S01]  /*56b0*/  IMAD.MOV.U32 R111, RZ, RZ, R153 ;  /* 0x000000ffff6f7224 */ /* 0x000fe200078e0099 */
[----:B------:R-:W-:Y:S01]  /*56c0*/  HMMA.16816.F32.BF16 R40, R4, R58, R40 ;  /* 0x0000003a0428723c */ /* 0x000fe20000041828 */
[----:B------:R-:W-:Y:S02]  /*56d0*/  IMAD.MOV.U32 R110, RZ, RZ, R94 ;  /* 0x000000ffff6e7224 */ /* 0x000fe400078e005e */
[----:B------:R-:W-:-:S05]  /*56e0*/  IMAD.MOV.U32 R94, RZ, RZ, R108 ;  /* 0x000000ffff5e7224 */ /* 0x000fca00078e006c */
[C---:B------:R-:W-:Y:S08]  /*56f0*/  HMMA.16816.F32.BF16 R36, R4.reuse, R54, R36 ;  /* 0x000000360424723c */ /* 0x040ff00000041824 */
[C---:B------:R-:W-:Y:S08]  /*5700*/  HMMA.16816.F32.BF16 R32, R4.reuse, R74, R32 ;  /* 0x0000004a0420723c */ /* 0x040ff00000041820 */
[----:B------:R-:W-:Y:S01]  /*5710*/  HMMA.16816.F32.BF16 R28, R4, R62, R28 ;  /* 0x0000003e041c723c */ /* 0x000fe2000004181c */
[----:B------:R-:W-:Y:S01]  /*5720*/  MOV R75, R106 ;  /* 0x0000006a004b7202 */ /* 0x000fe20000000f00 */
[----:B------:R-:W-:-:S02]  /*5730*/  IMAD.MOV.U32 R106, RZ, RZ, R107 ;  /* 0x000000ffff6a7224 */ /* 0x000fc400078e006b */
[----:B------:R-:W-:Y:S02]  /*5740*/  IMAD.MOV.U32 R74, RZ, RZ, R111 ;  /* 0x000000ffff4a7224 */ /* 0x000fe400078e006f */
[----:B------:R-:W-:Y:S01]  /*5750*/  IMAD.MOV.U32 R107, RZ, RZ, R102 ;  /* 0x000000ffff6b7224 */ /* 0x000fe200078e0066 */
[----:B------:R-:W-:Y:S01]  /*5760*/  MOV R102, R86 ;  /* 0x0000005600667202 */ /* 0x000fe20000000f00 */
[----:B------:R-:W-:Y:S01]  /*5770*/  HMMA.16816.F32.BF16 R68, R4, R70, R24 ;  /* 0x000000460444723c */ /* 0x000fe20000041818 */
[----:B------:R-:W-:Y:S01]  /*5780*/  LDSM.16.MT88.4 R24, [R234+0x1100] ;  /* 0x00110000ea18783b */ /* 0x000fe20000004200 */
[----:B------:R-:W-:Y:S01]  /*5790*/  IMAD.MOV.U32 R111, RZ, RZ, R95 ;  /* 0x000000ffff6f7224 */ /* 0x000fe200078e005f */
[----:B------:R-:W-:Y:S01]  /*57a0*/  MOV R95, R109 ;  /* 0x0000006d005f7202 */ /* 0x000fe20000000f00 */
[----:B------:R-:W-:-:S04]  /*57b0*/  IMAD.MOV.U32 R86, RZ, RZ, R251 ;  /* 0x000000ffff567224 */ /* 0x000fc800078e00fb */
[C---:B------:R-:W-:Y:S01]  /*57c0*/  HMMA.16816.F32.BF16 R64, R4.reuse, R66, R20 ;  /* 0x000000420440723c */ /* 0x040fe20000041814 */
[----:B------:R-:W-:Y:S07]  /*57d0*/  LDSM.16.MT88.4 R20, [R236+0x1100] ;  /* 0x00110000ec14783b */ /* 0x000fee0000004200 */
[C---:B------:R-:W-:Y:S01]  /*57e0*/  HMMA.16816.F32.BF16 R48, R4.reuse, R50, R16 ;  /* 0x000000320430723c */ /* 0x040fe20000041810 */
[----:B------:R-:W1:Y:S07]  /*57f0*/  LDSM.16.MT88.4 R16, [R233+0x1100] ;  /* 0x00110000e910783b */ /* 0x000e6e0000004200 */
[----:B------:R-:W-:Y:S01]  /*5800*/  HMMA.16816.F32.BF16 R44, R4, R46, R8 ;  /* 0x0000002e042c723c */ /* 0x000fe20000041808 */
[----:B------:R-:W-:Y:S01]  /*5810*/  MOV R108, R249 ;  /* 0x000000f9006c7202 */ /* 0x000fe20000000f00 */
[----:B------:R-:W-:Y:S01]  /*5820*/  IMAD.MOV.U32 R109, RZ, RZ, R248 ;  /* 0x000000ffff6d7224 */ /* 0x000fe200078e00f8 */
[----:B------:R2:W5:Y:S04]  /*5830*/  LDL.LU R251, [R1+0x90] ;  /* 0x0000900001fb7983 */ /* 0x0005680000300800 */
[----:B------:R-:W-:-:S02]  /*5840*/  FFMA.FTZ R4, R169, c[0x0][0x2d0], -R3 ;  /* 0x0000b400a9047a23 */ /* 0x000fc40000010803 */
[----:B------:R-:W-:Y:S01]  /*5850*/  FFMA.FTZ R5, R174, c[0x0][0x2d0], -R13 ;  /* 0x0000b400ae057a23 */ /* 0x000fe2000001080d */
[----:B------:R-:W-:Y:S01]  /*5860*/  MOV R174, R165 ;  /* 0x000000a500ae7202 */ /* 0x000fe20000000f00 */
[----:B------:R3:W-:Y:S08]  /*5870*/  MUFU.EX2 R61, R4 ;  /* 0x00000004003d7308 */ /* 0x0007f00000000800 */
[----:B------:R-:W-:Y:S01]  /*5880*/  MUFU.EX2 R59, R5 ;  /* 0x00000005003b7308 */ /* 0x000fe20000000800 */
[----:B---3--:R-:W-:-:S07]  /*5890*/  FFMA.FTZ R4, R168, c[0x0][0x2d0], -R3 ;  /* 0x0000b400a8047a23 */ /* 0x008fce0000010803 */
[----:B------:R3:W4:Y:S02]  /*58a0*/  MUFU.EX2 R140, R4 ;  /* 0x00000004008c7308 */ /* 0x0007240000000800 */
[----:B---3--:R-:W-:Y:S01]  /*58b0*/  FFMA.FTZ R4, R135, c[0x0][0x2d0], -R3 ;  /* 0x0000b40087047a23 */ /* 0x008fe20000010803 */
[----:B----4-:R-:W-:-:S05]  /*58c0*/  F2FP.BF16.PACK_AB R8, R140, R61 ;  /* 0x0000003d8c08723e */ /* 0x010fca00000010ff */
[----:B------:R3:W-:Y:S02]  /*58d0*/  MUFU.EX2 R135, R4 ;  /* 0x0000000400877308 */ /* 0x0007e40000000800 */
[----:B---3--:R-:W-:-:S06]  /*58e0*/  FFMA.FTZ R4, R133, c[0x0][0x2d0], -R3 ;  /* 0x0000b40085047a23 */ /* 0x008fcc0000010803 */
[----:B------:R3:W4:Y:S02]  /*58f0*/  MUFU.EX2 R141, R4 ;  /* 0x00000004008d7308 */ /* 0x0007240000000800 */
[----:B---3--:R-:W-:Y:S01]  /*5900*/  FFMA.FTZ R4, R172, c[0x0][0x2d0], -R0 ;  /* 0x0000b400ac047a23 */ /* 0x008fe20000010800 */
[----:B----4-:R-:W-:Y:S01]  /*5910*/  F2FP.BF16.PACK_AB R10, R141, R135 ;  /* 0x000000878d0a723e */ /* 0x010fe200000010ff */
[----:B------:R-:W-:-:S04]  /*5920*/  IMAD.MOV.U32 R172, RZ, RZ, R167 ;  /* 0x000000ffffac7224 */ /* 0x000fc800078e00a7 */
[----:B------:R3:W-:Y:S02]  /*5930*/  MUFU.EX2 R57, R4 ;  /* 0x0000000400397308 */ /* 0x0007e40000000800 */
[----:B---3--:R-:W-:-:S06]  /*5940*/  FFMA.FTZ R4, R171, c[0x0][0x2d0], -R0 ;  /* 0x0000b400ab047a23 */ /* 0x008fcc0000010800 */
[----:B------:R3:W4:Y:S02]  /*5950*/  MUFU.EX2 R60, R4 ;  /* 0x00000004003c7308 */ /* 0x0007240000000800 */
[----:B---3--:R-:W-:Y:S01]  /*5960*/  FFMA.FTZ R4, R170, c[0x0][0x2d0], -R0 ;  /* 0x0000b400aa047a23 */ /* 0x008fe20000010800 */
[----:B----4-:R-:W-:-:S05]  /*5970*/  F2FP.BF16.PACK_AB R9, R60, R57 ;  /* 0x000000393c09723e */ /* 0x010fca00000010ff */
[----:B------:R3:W-:Y:S02]  /*5980*/  MUFU.EX2 R63, R4 ;  /* 0x00000004003f7308 */ /* 0x0007e40000000800 */
[----:B---3--:R-:W-:-:S06]  /*5990*/  FFMA.FTZ R4, R136, c[0x0][0x2d0], -R0 ;  /* 0x0000b40088047a23 */ /* 0x008fcc0000010800 */
[----:B------:R3:W4:Y:S02]  /*59a0*/  MUFU.EX2 R133, R4 ;  /* 0x0000000400857308 */ /* 0x0007240000000800 */
[----:B---3--:R-:W-:Y:S01]  /*59b0*/  FFMA.FTZ R4, R180, c[0x0][0x2d0], -R13 ;  /* 0x0000b400b4047a23 */ /* 0x008fe2000001080d */
[----:B----4-:R-:W-:-:S05]  /*59c0*/  F2FP.BF16.PACK_AB R11, R133, R63 ;  /* 0x0000003f850b723e */ /* 0x010fca00000010ff */
[----:B------:R3:W-:Y:S02]  /*59d0*/  MUFU.EX2 R54, R4 ;  /* 0x0000000400367308 */ /* 0x0007e40000000800 */
[C---:B-1----:R-:W-:Y:S08]  /*59e0*/  HMMA.16816.F32.BF16 R148, R8.reuse, R16, R148 ;  /* 0x000000100894723c */ /* 0x042ff00000041894 */
[----:B------:R-:W-:Y:S01]  /*59f0*/  HMMA.16816.F32.BF16 R40, R8, R18, R40 ;  /* 0x000000120828723c */ /* 0x000fe20000041828 */
[----:B---3--:R-:W-:-:S02]  /*5a00*/  FFMA.FTZ R4, R175, c[0x0][0x2d0], -R13 ;  /* 0x0000b400af047a23 */ /* 0x008fc4000001080d */
[----:B------:R-:W-:Y:S02]  /*5a10*/  IMAD.MOV.U32 R175, RZ, RZ, R164 ;  /* 0x000000ffffaf7224 */ /* 0x000fe400078e00a4 */
[----:B------:R1:W-:Y:S03]  /*5a20*/  MUFU.EX2 R56, R4 ;  /* 0x0000000400387308 */ /* 0x0003e60000000800 */
[C---:B------:R-:W-:Y:S08]  /*5a30*/  HMMA.16816.F32.BF16 R176, R8.reuse, R20, R176 ;  /* 0x0000001408b0723c */ /* 0x040ff000000418b0 */
[----:B------:R-:W-:Y:S01]  /*5a40*/  HMMA.16816.F32.BF16 R32, R8, R22, R32 ;  /* 0x000000160820723c */ /* 0x000fe20000041820 */
[----:B-1----:R-:W-:-:S07]  /*5a50*/  FFMA.FTZ R4, R173, c[0x0][0x2d0], -R13 ;  /* 0x0000b400ad047a23 */ /* 0x002fce000001080d */
[C---:B------:R-:W-:Y:S01]  /*5a60*/  HMMA.16816.F32.BF16 R160, R8.reuse, R24, R160 ;  /* 0x0000001808a0723c */ /* 0x040fe200000418a0 */
[----:B------:R-:W-:Y:S01]  /*5a70*/  IMAD.MOV.U32 R173, RZ, RZ, R166 ;  /* 0x000000ffffad7224 */ /* 0x000fe200078e00a6 */
[----:B------:R1:W3:Y:S06]  /*5a80*/  MUFU.EX2 R62, R4 ;  /* 0x00000004003e7308 */ /* 0x0002ec0000000800 */
[----:B------:R-:W-:Y:S01]  /*5a90*/  HMMA.16816.F32.BF16 R36, R8, R26, R36 ;  /* 0x0000001a0824723c */ /* 0x000fe20000041824 */
[----:B-1----:R-:W-:Y:S01]  /*5aa0*/  FFMA.FTZ R4, R184, c[0x0][0x2d0], -R12 ;  /* 0x0000b400b8047a23 */ /* 0x002fe2000001080c */
[----:B---3--:R-:W-:-:S03]  /*5ab0*/  F2FP.BF16.PACK_AB R6, R62, R59 ;  /* 0x0000003b3e06723e */ /* 0x008fc600000010ff */
[----:B------:R1:W-:Y:S02]  /*5ac0*/  MUFU.EX2 R52, R4 ;  /* 0x0000000400347308 */ /* 0x0003e40000000800 */
[----:B-1----:R-:W-:-:S06]  /*5ad0*/  FFMA.FTZ R4, R183, c[0x0][0x2d0], -R12 ;  /* 0x0000b400b7047a23 */ /* 0x002fcc000001080c */
[----:B------:R1:W3:Y:S02]  /*5ae0*/  MUFU.EX2 R53, R4 ;  /* 0x0000000400357308 */ /* 0x0002e40000000800 */
[----:B-1----:R-:W-:Y:S01]  /*5af0*/  FFMA.FTZ R4, R182, c[0x0][0x2d0], -R12 ;  /* 0x0000b400b6047a23 */ /* 0x002fe2000001080c */
[----:B---3--:R-:W-:-:S05]  /*5b00*/  F2FP.BF16.PACK_AB R5, R53, R52 ;  /* 0x000000343505723e */ /* 0x008fca00000010ff */
[----:B------:R1:W-:Y:S02]  /*5b10*/  MUFU.EX2 R55, R4 ;  /* 0x0000000400377308 */ /* 0x0003e40000000800 */
[----:B-1----:R-:W-:-:S06]  /*5b20*/  FFMA.FTZ R4, R181, c[0x0][0x2d0], -R12 ;  /* 0x0000b400b5047a23 */ /* 0x002fcc000001080c */
[----:B------:R1:W3:Y:S02]  /*5b30*/  MUFU.EX2 R58, R4 ;  /* 0x00000004003a7308 */ /* 0x0002e40000000800 */
[----:B-1----:R-:W-:Y:S02]  /*5b40*/  F2FP.BF16.PACK_AB R4, R56, R54 ;  /* 0x000000363804723e */ /* 0x002fe400000010ff */
[----:B---3--:R-:W-:-:S07]  /*5b50*/  F2FP.BF16.PACK_AB R7, R58, R55 ;  /* 0x000000373a07723e */ /* 0x008fce00000010ff */
[C---:B------:R-:W-:Y:S08]  /*5b60*/  HMMA.16816.F32.BF16 R144, R4.reuse, R16, R208 ;  /* 0x000000100490723c */ /* 0x040ff000000418d0 */
[C---:B------:R-:W-:Y:S01]  /*5b70*/  HMMA.16816.F32.BF16 R152, R4.reuse, R18, R128 ;  /* 0x000000120498723c */ /* 0x040fe20000041880 */
[----:B------:R-:W1:Y:S07]  /*5b80*/  LDSM.16.MT88.4 R16, [R235+0x1100] ;  /* 0x00110000eb10783b */ /* 0x000e6e0000004200 */
[C---:B------:R-:W-:Y:S08]  /*5b90*/  HMMA.16816.F32.BF16 R180, R4.reuse, R20, R224 ;  /* 0x0000001404b4723c */ /* 0x040ff000000418e0 */
[C---:B------:R-:W-:Y:S01]  /*5ba0*/  HMMA.16816.F32.BF16 R184, R4.reuse, R22, R196 ;  /* 0x0000001604b8723c */ /* 0x040fe200000418c4 */
[----:B------:R-:W-:Y:S07]  /*5bb0*/  LDSM.16.MT88.4 R20, [R234+0x3100] ;  /* 0x00310000ea14783b */ /* 0x000fee0000004200 */
[----:B------:R-:W-:Y:S01]  /*5bc0*/  HMMA.16816.F32.BF16 R164, R4, R24, R220 ;  /* 0x0000001804a4723c */ /* 0x000fe200000418dc */
[----:B------:R-:W-:-:S07]  /*5bd0*/  IMAD.MOV.U32 R136, RZ, RZ, R102 ;  /* 0x000000ffff887224 */ /* 0x000fce00078e0066 */
[----:B------:R-:W-:Y:S01]  /*5be0*/  HMMA.16816.F32.BF16 R168, R4, R26, R156 ;  /* 0x0000001a04a8723c */ /* 0x000fe2000004189c */
[----:B------:R-:W3:Y:S07]  /*5bf0*/  LDSM.16.MT88.4 R24, [R233+0x3100] ;  /* 0x00310000e918783b */ /* 0x000eee0000004200 */
[-C--:B-1----:R-:W-:Y:S08]  /*5c00*/  HMMA.16816.F32.BF16 R224, R8, R16.reuse, R80 ;  /* 0x0000001008e0723c */ /* 0x082ff00000041850 */
[C---:B------:R-:W-:Y:S07]  /*5c10*/  HMMA.16816.F32.BF16 R196, R4.reuse, R16, R172 ;  /* 0x0000001004c4723c */ /* 0x040fee00000418ac */
[----:B------:R-:W-:Y:S01]  /*5c20*/  MOV R172, R103 ;  /* 0x0000006700ac7202 */ /* 0x000fe20000000f00 */
[----:B------:R-:W-:Y:S01]  /*5c30*/  HMMA.16816.F32.BF16 R200, R4, R18, R200 ;  /* 0x0000001204c8723c */ /* 0x000fe200000418c8 */
[----:B------:R-:W-:-:S07]  /*5c40*/  IMAD.MOV.U32 R103, RZ, RZ, R87 ;  /* 0x000000ffff677224 */ /* 0x000fce00078e0057 */
[----:B------:R-:W-:Y:S01]  /*5c50*/  HMMA.16816.F32.BF16 R220, R8, R18, R28 ;  /* 0x0000001208dc723c */ /* 0x000fe2000004181c */
[----:B------:R-:W1:Y:S04]  /*5c60*/  LDSM.16.MT88.4 R16, [R236+0x3100] ;  /* 0x00310000ec10783b */ /* 0x000e680000004200 */
[----:B------:R-:W4:Y:S01]  /*5c70*/  LDSM.16.MT88.4 R28, [R235+0x3100] ;  /* 0x00310000eb1c783b */ /* 0x000f220000004200 */
[----:B------:R-:W-:Y:S01]  /*5c80*/  IMAD.MOV.U32 R87, RZ, RZ, R250 ;  /* 0x000000ffff577224 */ /* 0x000fe200078e00fa */
[----:B------:R-:W-:Y:S01]  /*5c90*/  MOV R174, R110 ;  /* 0x0000006e00ae7202 */ /* 0x000fe20000000f00 */
[----:B------:R-:W-:Y:S01]  /*5ca0*/  IMAD.MOV.U32 R173, RZ, RZ, R172 ;  /* 0x000000ffffad7224 */ /* 0x000fe200078e00ac */
[----:B------:R-:W-:Y:S01]  /*5cb0*/  MOV R172, R103 ;  /* 0x0000006700ac7202 */ /* 0x000fe20000000f00 */
[----:B------:R-:W-:Y:S01]  /*5cc0*/  IMAD.MOV.U32 R175, RZ, RZ, R111 ;  /* 0x000000ffffaf7224 */ /* 0x000fe200078e006f */
[----:B------:R-:W-:Y:S01]  /*5cd0*/  MOV R102, R86 ;  /* 0x0000005600667202 */ /* 0x000fe20000000f00 */
[----:B------:R-:W-:Y:S01]  /*5ce0*/  IMAD.MOV.U32 R110, RZ, RZ, R94 ;  /* 0x000000ffff6e7224 */ /* 0x000fe200078e005e */
[----:B---3--:R-:W-:Y:S01]  /*5cf0*/  HMMA.16816.F32.BF16 R72, R4, R24, R72 ;  /* 0x000000180448723c */ /* 0x008fe20000041848 */
[----:B------:R-:W-:Y:S01]  /*5d00*/  IMAD.MOV.U32 R111, RZ, RZ, R95 ;  /* 0x000000ffff6f7224 */ /* 0x000fe200078e005f */
[----:B------:R-:W-:Y:S01]  /*5d10*/  MOV R95, R109 ;  /* 0x0000006d005f7202 */ /* 0x000fe20000000f00 */
[----:B------:R-:W-:Y:S01]  /*5d20*/  IMAD.MOV.U32 R103, RZ, RZ, R87 ;  /* 0x000000ffff677224 */ /* 0x000fe200078e0057 */
[----:B------:R2:W5:Y:S01]  /*5d30*/  LDL.LU R250, [R1+0x8c] ;  /* 0x00008c0001fa7983 */ /* 0x0005620000300800 */
[----:B------:R-:W-:Y:S01]  /*5d40*/  IMAD.MOV.U32 R94, RZ, RZ, R108 ;  /* 0x000000ffff5e7224 */ /* 0x000fe200078e006c */
[----:B------:R-:W-:Y:S01]  /*5d50*/  MOV R108, R93 ;  /* 0x0000005d006c7202 */ /* 0x000fe20000000f00 */
        /* <DEDUP_REMOVED lines=8> */
[----:B------:R-:W-:-:S02]  /*5de0*/  IMAD.MOV.U32 R84, RZ, RZ, R244 ;  /* 0x000000ffff547224 */ /* 0x000fc400078e00f4 */
[----:B------:R-:W-:Y:S01]  /*5df0*/  IMAD.MOV.U32 R210, RZ, RZ, R174 ;  /* 0x000000ffffd27224 */ /* 0x000fe200078e00ae */
[----:B------:R-:W-:Y:S01]  /*5e00*/  MOV R111, R94 ;  /* 0x0000005e006f7202 */ /* 0x000fe20000000f00 */
[----:B------:R-:W-:Y:S01]  /*5e10*/  IMAD.MOV.U32 R211, RZ, RZ, R175 ;  /* 0x000000ffffd37224 */ /* 0x000fe200078e00af */
[C---:B------:R-:W-:Y:S01]  /*5e20*/  HMMA.16816.F32.BF16 R88, R4.reuse, R20, R88 ;  /* 0x000000140458723c */ /* 0x040fe20000041858 */
[----:B------:R-:W-:Y:S01]  /*5e30*/  IMAD.MOV.U32 R174, RZ, RZ, R172 ;  /* 0x000000ffffae7224 */ /* 0x000fe200078e00ac */
[----:B------:R-:W-:Y:S01]  /*5e40*/  MOV R94, R87 ;  /* 0x00000057005e7202 */ /* 0x000fe20000000f00 */
[----:B------:R-:W-:Y:S01]  /*5e50*/  IMAD.MOV.U32 R93, RZ, RZ, R245 ;  /* 0x000000ffff5d7224 */ /* 0x000fe200078e00f5 */
[----:B------:R2:W5:Y:S01]  /*5e60*/  LDL.LU R249, [R1+0x88] ;  /* 0x0000880001f97983 */ /* 0x0005620000300800 */
[----:B------:R-:W-:Y:S02]  /*5e70*/  IMAD.MOV.U32 R175, RZ, RZ, R110 ;  /* 0x000000ffffaf7224 */ /* 0x000fe400078e006e */
[----:B------:R-:W-:Y:S01]  /*5e80*/  IMAD.MOV.U32 R172, RZ, RZ, R102 ;  /* 0x000000ffffac7224 */ /* 0x000fe200078e0066 */
[----:B------:R-:W-:Y:S01]  /*5e90*/  MOV R87, R100 ;  /* 0x0000006400577202 */ /* 0x000fe20000000f00 */
[----:B------:R-:W-:Y:S01]  /*5ea0*/  IMAD.MOV.U32 R110, RZ, RZ, R103 ;  /* 0x000000ffff6e7224 */ /* 0x000fe200078e0067 */
[----:B------:R-:W-:Y:S01]  /*5eb0*/  MOV R130, R210 ;  /* 0x000000d200827202 */ /* 0x000fe20000000f00 */
[----:B------:R-:W-:Y:S01]  /*5ec0*/  IMAD.MOV.U32 R102, RZ, RZ, R95 ;  /* 0x000000ffff667224 */ /* 0x000fe200078e005f */
[----:B------:R-:W-:Y:S01]  /*5ed0*/  MOV R100, R84 ;  /* 0x0000005400647202 */ /* 0x000fe20000000f00 */
[----:B------:R-:W-:Y:S01]  /*5ee0*/  IMAD.MOV.U32 R103, RZ, RZ, R86 ;  /* 0x000000ffff677224 */ /* 0x000fe200078e0056 */
[----:B-1----:R-:W-:Y:S01]  /*5ef0*/  HMMA.16816.F32.BF16 R104, R4, R16, R104 ;  /* 0x000000100468723c */ /* 0x002fe20000041868 */
[----:B------:R-:W-:Y:S01]  /*5f00*/  IMAD.MOV.U32 R95, RZ, RZ, R108 ;  /* 0x000000ffff5f7224 */ /* 0x000fe200078e006c */
[----:B------:R-:W-:Y:S01]  /*5f10*/  MOV R84, R242 ;  /* 0x000000f200547202 */ /* 0x000fe20000000f00 */
[----:B------:R-:W-:Y:S01]  /*5f20*/  IMAD.MOV.U32 R86, RZ, RZ, R109 ;  /* 0x000000ffff567224 */ /* 0x000fe200078e006d */
[----:B------:R2:W5:Y:S01]  /*5f30*/  LDL.LU R248, [R1+0x84] ;  /* 0x0000840001f87983 */ /* 0x0005620000300800 */
[----:B------:R-:W-:-:S02]  /*5f40*/  IMAD.MOV.U32 R108, RZ, RZ, R92 ;  /* 0x000000ffff6c7224 */ /* 0x000fc400078e005c */
[----:B------:R-:W-:Y:S02]  /*5f50*/  IMAD.MOV.U32 R109, RZ, RZ, R93 ;  /* 0x000000ffff6d7224 */ /* 0x000fe400078e005d */
[----:B------:R-:W-:Y:S02]  /*5f60*/  IMAD.MOV.U32 R129, RZ, RZ, R209 ;  /* 0x000000ffff817224 */ /* 0x000fe400078e00d1 */
[----:B------:R-:W-:Y:S02]  /*5f70*/  IMAD.MOV.U32 R131, RZ, RZ, R211 ;  /* 0x000000ffff837224 */ /* 0x000fe400078e00d3 */
        /* <DEDUP_REMOVED lines=12> */
[----:B------:R-:W-:Y:S01]  /*6040*/  HMMA.16816.F32.BF16 R76, R4, R26, R76 ;  /* 0x0000001a044c723c */ /* 0x000fe2000004184c */
[----:B------:R-:W-:Y:S01]  /*6050*/  IMAD.MOV.U32 R136, RZ, RZ, R103 ;  /* 0x000000ffff887224 */ /* 0x000fe200078e0067 */
[----:B------:R2:W5:Y:S01]  /*6060*/  LDL.LU R247, [R1+0x80] ;  /* 0x0000800001f77983 */ /* 0x0005620000300800 */
[----:B------:R-:W-:-:S02]  /*6070*/  IMAD.MOV.U32 R172, RZ, RZ, R110 ;  /* 0x000000ffffac7224 */ /* 0x000fc400078e006e */
[----:B------:R-:W-:Y:S01]  /*6080*/  IMAD.MOV.U32 R102, RZ, RZ, R86 ;  /* 0x000000ffff667224 */ /* 0x000fe200078e0056 */
[----:B------:R-:W-:Y:S01]  /*6090*/  MOV R128, R209 ;  /* 0x000000d100807202 */ /* 0x000fe20000000f00 */
[----:B------:R-:W-:Y:S01]  /*60a0*/  IMAD.MOV.U32 R103, RZ, RZ, R87 ;  /* 0x000000ffff677224 */ /* 0x000fe200078e0057 */
[----:B------:R-:W-:Y:S01]  /*60b0*/  MOV R87, R92 ;  /* 0x0000005c00577202 */ /* 0x000fe20000000f00 */
[----:B------:R-:W-:Y:S01]  /*60c0*/  IMAD.MOV.U32 R95, RZ, RZ, R109 ;  /* 0x000000ffff5f7224 */ /* 0x000fe200078e006d */
[----:B------:R-:W-:Y:S01]  /*60d0*/  HMMA.16816.F32.BF16 R64, R8, R22, R64 ;  /* 0x000000160840723c */ /* 0x000fe20000041840 */
[----:B------:R-:W-:Y:S01]  /*60e0*/  IMAD.MOV.U32 R110, RZ, RZ, R94 ;  /* 0x000000ffff6e7224 */ /* 0x000fe200078e005e */
[----:B------:R-:W-:Y:S01]  /*60f0*/  MOV R94, R108 ;  /* 0x0000006c005e7202 */ /* 0x000fe20000000f00 */
[----:B------:R-:W-:Y:S01]  /*6100*/  IMAD.MOV.U32 R86, RZ, RZ, R100 ;  /* 0x000000ffff567224 */ /* 0x000fe200078e0064 */
[----:B------:R-:W-:Y:S01]  /*6110*/  MOV R100, R14 ;  /* 0x0000000e00647202 */ /* 0x000fe20000000f00 */
[----:B------:R-:W-:Y:S01]  /*6120*/  IMAD.MOV.U32 R109, RZ, RZ, R84 ;  /* 0x000000ffff6d7224 */ /* 0x000fe200078e0054 */
[----:B------:R2:W5:Y:S01]  /*6130*/  LDL.LU R246, [R1+0x7c] ;  /* 0x00007c0001f67983 */ /* 0x0005620000300800 */
[----:B------:R-:W-:-:S02]  /*6140*/  IMAD.MOV.U32 R84, RZ, RZ, R237 ;  /* 0x000000ffff547224 */ /* 0x000fc400078e00ed */
[----:B------:R-:W-:Y:S02]  /*6150*/  IMAD.MOV.U32 R108, RZ, RZ, R93 ;  /* 0x000000ffff6c7224 */ /* 0x000fe400078e005d */
[----:B------:R-:W-:Y:S01]  /*6160*/  IMAD.MOV.U32 R158, RZ, RZ, R131 ;  /* 0x000000ffff9e7224 */ /* 0x000fe200078e0083 */
[----:B------:R-:W-:Y:S01]  /*6170*/  MOV R131, R173 ;  /* 0x000000ad00837202 */ /* 0x000fe20000000f00 */
[----:B------:R-:W-:Y:S01]  /*6180*/  IMAD.MOV.U32 R130, RZ, RZ, R210 ;  /* 0x000000ffff827224 */ /* 0x000fe200078e00d2 */
[----:B------:R-:W-:Y:S01]  /*6190*/  MOV R209, R111 ;  /* 0x0000006f00d17202 */ /* 0x000fe20000000f00 */
[----:B------:R-:W-:Y:S02]  /*61a0*/  IMAD.MOV.U32 R93, RZ, RZ, R239 ;  /* 0x000000ffff5d7224 */ /* 0x000fe400078e00ef */
[----:B------:R-:W-:Y:S02]  /*61b0*/  IMAD.MOV.U32 R159, RZ, RZ, R208 ;  /* 0x000000ffff9f7224 */ /* 0x000fe400078e00d0 */
[----:B------:R-:W-:-:S02]  /*61c0*/  IMAD.MOV.U32 R92, RZ, RZ, R240 ;  /* 0x000000ffff5c7224 */ /* 0x000fc400078e00f0 */
        /* <DEDUP_REMOVED lines=14> */
[C---:B------:R-:W-:Y:S01]  /*62b0*/  HMMA.16816.F32.BF16 R48, R8.reuse, R18, R48 ;  /* 0x000000120830723c */ /* 0x040fe20000041830 */
[----:B------:R-:W-:Y:S01]  /*62c0*/  IMAD.MOV.U32 R103, RZ, RZ, R108 ;  /* 0x000000ffff677224 */ /* 0x000fe200078e006c */
[----:B------:R-:W-:Y:S01]  /*62d0*/  MOV R14, R238 ;  /* 0x000000ee000e7202 */ /* 0x000fe20000000f00 */
[----:B------:R-:W-:Y:S01]  /*62e0*/  IMAD.MOV.U32 R86, RZ, RZ, R109 ;  /* 0x000000ffff567224 */ /* 0x000fe200078e006d */
[----:B------:R2:W5:Y:S01]  /*62f0*/  LDL.LU R245, [R1+0x78] ;  /* 0x0000780001f57983 */ /* 0x0005620000300800 */
[----:B------:R-:W-:Y:S02]  /*6300*/  IMAD.MOV.U32 R109, RZ, RZ, R93 ;  /* 0x000000ffff6d7224 */ /* 0x000fe400078e005d */
[----:B------:R-:W-:Y:S02]  /*6310*/  IMAD.MOV.U32 R84, RZ, RZ, R232 ;  /* 0x000000ffff547224 */ /* 0x000fe400078e00e8 */
[----:B------:R-:W-:Y:S01]  /*6320*/  IMAD.MOV.U32 R82, RZ, RZ, R159 ;  /* 0x000000ffff527224 */ /* 0x000fe200078e009f */
[----:B------:R-:W-:Y:S01]  /*6330*/  MOV R159, R209 ;  /* 0x000000d1009f7202 */ /* 0x000fe20000000f00 */
[----:B------:R-:W-:Y:S01]  /*6340*/  IMAD.MOV.U32 R110, RZ, RZ, R95 ;  /* 0x000000ffff6e7224 */ /* 0x000fe200078e005f */
[----:B------:R-:W-:Y:S01]  /*6350*/  MOV R157, R211 ;  /* 0x000000d3009d7202 */ /* 0x000fe20000000f00 */
[----:B------:R-:W-:Y:S01]  /*6360*/  IMAD.MOV.U32 R108, RZ, RZ, R92 ;  /* 0x000000ffff6c7224 */ /* 0x000fe200078e005c */
[----:B----4-:R-:W-:Y:S01]  /*6370*/  HMMA.16816.F32.BF16 R44, R8, R30, R44 ;  /* 0x0000001e082c723c */ /* 0x010fe2000004182c */
[----:B------:R-:W-:Y:S01]  /*6380*/  IMAD.MOV.U32 R209, RZ, RZ, R102 ;  /* 0x000000ffffd17224 */ /* 0x000fe200078e0066 */
[----:B------:R-:W-:Y:S01]  /*6390*/  MOV R102, R87 ;  /* 0x0000005700667202 */ /* 0x000fe20000000f00 */
[----:B------:R-:W-:Y:S01]  /*63a0*/  IMAD.MOV.U32 R128, RZ, RZ, R208 ;  /* 0x000000ffff807224 */ /* 0x000fe200078e00d0 */
[----:B------:R-:W-:Y:S01]  /*63b0*/  MOV R208, R111 ;  /* 0x0000006f00d07202 */ /* 0x000fe20000000f00 */
[----:B------:R-:W-:Y:S01]  /*63c0*/  IMAD.MOV.U32 R158, RZ, RZ, R210 ;  /* 0x000000ffff9e7224 */ /* 0x000fe200078e00d2 */
[----:B------:R-:W-:Y:S01]  /*63d0*/  MOV R210, R103 ;  /* 0x0000006700d27202 */ /* 0x000fe20000000f00 */
[----:B------:R-:W-:Y:S01]  /*63e0*/  IMAD.MOV.U32 R211, RZ, RZ, R86 ;  /* 0x000000ffffd37224 */ /* 0x000fe200078e0056 */
[C---:B------:R-:W-:Y:S01]  /*63f0*/  HMMA.16816.F32.BF16 R92, R4.reuse, R22, R216 ;  /* 0x00000016045c723c */ /* 0x040fe200000418d8 */
[----:B------:R-:W-:Y:S01]  /*6400*/  IMAD.MOV.U32 R87, RZ, RZ, R100 ;  /* 0x000000ffff577224 */ /* 0x000fe200078e0064 */
[----:B------:R-:W-:Y:S01]  /*6410*/  MOV R86, R109 ;  /* 0x0000006d00567202 */ /* 0x000fe20000000f00 */
[----:B------:R-:W-:Y:S01]  /*6420*/  IMAD.MOV.U32 R103, RZ, RZ, R108 ;  /* 0x000000ffff677224 */ /* 0x000fe200078e006c */
[----:B------:R-:W-:Y:S01]  /*6430*/  MOV R100, R84 ;  /* 0x0000005400647202 */ /* 0x000fe20000000f00 */
[----:B------:R-:W-:Y:S01]  /*6440*/  IMAD.MOV.U32 R84, RZ, RZ, R85 ;  /* 0x000000ffff547224 */ /* 0x000fe200078e0055 */
[----:B------:R2:W5:Y:S01]  /*6450*/  LDL.LU R244, [R1+0x74] ;  /* 0x0000740001f47983 */ /* 0x0005620000300800 */
[----:B------:R-:W-:Y:S01]  /*6460*/  MOV R219, R156 ;  /* 0x0000009c00db7202 */ /* 0x000fe20000000f00 */
[----:B------:R-:W-:Y:S01]  /*6470*/  IMAD.MOV.U32 R156, RZ, RZ, R110 ;  /* 0x000000ffff9c7224 */ /* 0x000fe200078e006e */
[----:B------:R-:W-:Y:S01]  /*6480*/  MOV R85, R134 ;  /* 0x0000008600557202 */ /* 0x000fe20000000f00 */
[C---:B------:R-:W-:Y:S01]  /*6490*/  HMMA.16816.F32.BF16 R108, R4.reuse, R18, R120 ;  /* 0x00000012046c723c */ /* 0x040fe20000041878 */
[----:B------:R-:W-:Y:S01]  /*64a0*/  IMAD.MOV.U32 R218, RZ, RZ, R132 ;  /* 0x000000ffffda7224 */ /* 0x000fe200078e0084 */
[----:B------:R2:W5:Y:S04]  /*64b0*/  LDL.LU R243, [R1+0x70] ;  /* 0x0000700001f37983 */ /* 0x0005680000300800 */
[----:B------:R2:W5:Y:S02]  /*64c0*/  LDL.LU R242, [R1+0x6c] ;  /* 0x00006c0001f27983 */ /* 0x0005640000300800 */
[C---:B------:R-:W-:Y:S02]  /*64d0*/  HMMA.16816.F32.BF16 R120, R4.reuse, R28, R80 ;  /* 0x0000001c0478723c */ /* 0x040fe40000041850 */
[----:B------:R2:W5:Y:S04]  /*64e0*/  LDL.LU R241, [R1+0x68] ;  /* 0x0000680001f17983 */ /* 0x0005680000300800 */
[----:B------:R2:W5:Y:S01]  /*64f0*/  LDL.LU R240, [R1+0x64] ;  /* 0x0000640001f07983 */ /* 0x0005620000300800 */
        /* <DEDUP_REMOVED lines=11> */
[----:B------:R2:W5:Y:S01]  /*65b0*/  LDL.LU R239, [R1+0x60] ;  /* 0x0000600001ef7983 */ /* 0x0005620000300800 */
[----:B------:R-:W-:Y:S03]  /*65c0*/  HMMA.16816.F32.BF16 R84, R4, R30, R212 ;  /* 0x0000001e0454723c */ /* 0x000fe600000418d4 */
[----:B------:R2:W5:Y:S04]  /*65d0*/  LDL.LU R238, [R1+0x5c] ;  /* 0x00005c0001ee7983 */ /* 0x0005680000300800 */
[--C-:B------:R-:W-:Y:S01]  /*65e0*/  FFMA.FTZ R4, R228, c[0x0][0x2d0], -R3.reuse ;  /* 0x0000b400e4047a23 */ /* 0x100fe20000010803 */
[----:B------:R-:W-:Y:S01]  /*65f0*/  MOV R7, R219 ;  /* 0x000000db00077202 */ /* 0x000fe20000000f00 */
[----:B------:R-:W-:Y:S01]  /*6600*/  IMAD.MOV.U32 R6, RZ, RZ, R218 ;  /* 0x000000ffff067224 */ /* 0x000fe200078e00da */
[C---:B------:R-:W-:Y:S01]  /*6610*/  HMMA.16816.F32.BF16 R212, R8.reuse, R26, R68 ;  /* 0x0000001a08d4723c */ /* 0x040fe20000041844 */
[----:B------:R1:W-:Y:S01]  /*6620*/  MUFU.EX2 R22, R4 ;  /* 0x0000000400167308 */ /* 0x0003e20000000800 */
[----:B------:R-:W-:Y:S01]  /*6630*/  MOV R5, R103 ;  /* 0x0000006700057202 */ /* 0x000fe20000000f00 */
[----:B------:R2:W5:Y:S05]  /*6640*/  LDL.LU R237, [R1+0x58] ;  /* 0x0000580001ed7983 */ /* 0x00056a0000300800 */
[----:B------:R-:W-:Y:S01]  /*6650*/  HMMA.16816.F32.BF16 R216, R8, R24, R124 ;  /* 0x0000001808d8723c */ /* 0x000fe2000004187c */
[----:B------:R-:W-:Y:S01]  /*6660*/  MOV R70, R7 ;  /* 0x0000000700467202 */ /* 0x000fe20000000f00 */
[----:B------:R-:W-:Y:S01]  /*6670*/  IMAD.MOV.U32 R71, RZ, RZ, R208 ;  /* 0x000000ffff477224 */ /* 0x000fe200078e00d0 */
[----:B------:R2:W5:Y:S01]  /*6680*/  LDL.LU R232, [R1+0x54] ;  /* 0x0000540001e87983 */ /* 0x0005620000300800 */
[----:B-1----:R-:W-:-:S03]  /*6690*/  FFMA.FTZ R4, R194, c[0x0][0x2d0], -R3 ;  /* 0x0000b400c2047a23 */ /* 0x002fc60000010803 */
[----:B------:R-:W-:Y:S01]  /*66a0*/  MOV R124, R209 ;  /* 0x000000d1007c7202 */ /* 0x000fe20000000f00 */
[----:B------:R-:W-:Y:S01]  /*66b0*/  IMAD.MOV.U32 R125, RZ, RZ, R210 ;  /* 0x000000ffff7d7224 */ /* 0x000fe200078e00d2 */
[----:B------:R-:W-:Y:S01]  /*66c0*/  MOV R126, R211 ;  /* 0x000000d3007e7202 */ /* 0x000fe20000000f00 */
[----:B------:R1:W3:Y:S01]  /*66d0*/  MUFU.EX2 R24, R4 ;  /* 0x0000000400187308 */ /* 0x0002e20000000800 */
[----:B------:R-:W-:Y:S02]  /*66e0*/  IMAD.MOV.U32 R127, RZ, RZ, R102 ;  /* 0x000000ffff7f7224 */ /* 0x000fe400078e0066 */
[----:B------:R-:W-:Y:S01]  /*66f0*/  IMAD.MOV.U32 R69, RZ, RZ, R6 ;  /* 0x000000ffff457224 */ /* 0x000fe200078e0006 */
[----:B------:R-:W-:Y:S01]  /*6700*/  MOV R7, R101 ;  /* 0x0000006500077202 */ /* 0x000fe20000000f00 */
[----:B------:R2:W5:Y:S01]  /*6710*/  LDL.LU R134, [R1+0x50] ;  /* 0x0000500001867983 */ /* 0x0005620000300800 */
[--C-:B-1----:R-:W-:Y:S01]  /*6720*/  FFMA.FTZ R4, R191, c[0x0][0x2d0], -R3.reuse ;  /* 0x0000b400bf047a23 */ /* 0x102fe20000010803 */
[----:B------:R-:W-:Y:S01]  /*6730*/  HMMA.16816.F32.BF16 R208, R8, R20, R116 ;  /* 0x0000001408d0723c */ /* 0x000fe20000041874 */
[----:B------:R-:W-:Y:S01]  /*6740*/  FFMA.FTZ R3, R195, c[0x0][0x2d0], -R3 ;  /* 0x0000b400c3037a23 */ /* 0x000fe20000010803 */
[----:B------:R2:W5:Y:S03]  /*6750*/  LDL.LU R132, [R1+0x4c] ;  /* 0x00004c0001847983 */ /* 0x0005660000300800 */
[----:B------:R1:W-:Y:S02]  /*6760*/  MUFU.EX2 R23, R3 ;  /* 0x0000000300177308 */ /* 0x0003e40000000800 */
[----:B-1----:R-:W-:-:S06]  /*6770*/  FFMA.FTZ R3, R229, c[0x0][0x2d0], -R0 ;  /* 0x0000b400e5037a23 */ /* 0x002fcc0000010800 */
[----:B------:R1:W-:Y:S01]  /*6780*/  MUFU.EX2 R18, R3 ;  /* 0x0000000300127308 */ /* 0x0003e20000000800 */
[----:B------:R-:W-:Y:S02]  /*6790*/  IMAD.MOV.U32 R6, RZ, RZ, R100 ;  /* 0x000000ffff067224 */ /* 0x000fe400078e0064 */
[----:B-1----:R-:W-:-:S05]  /*67a0*/  FFMA.FTZ R3, R190, c[0x0][0x2d0], -R0 ;  /* 0x0000b400be037a23 */ /* 0x002fca0000010800 */
[----:B------:R1:W4:Y:S02]  /*67b0*/  MUFU.EX2 R19, R3 ;  /* 0x0000000300137308 */ /* 0x0003240000000800 */
[--C-:B-1----:R-:W-:Y:S02]  /*67c0*/  FFMA.FTZ R3, R189, c[0x0][0x2d0], -R0.reuse ;  /* 0x0000b400bd037a23 */ /* 0x102fe40000010800 */
[----:B------:R-:W-:Y:S01]  /*67d0*/  FFMA.FTZ R0, R188, c[0x0][0x2d0], -R0 ;  /* 0x0000b400bc007a23 */ /* 0x000fe20000010800 */
[----:B------:R-:W-:Y:S03]  /*67e0*/  HMMA.16816.F32.BF16 R100, R8, R16, R112 ;  /* 0x000000100864723c */ /* 0x000fe60000041870 */
[----:B------:R-:W-:Y:S01]  /*67f0*/  MUFU.EX2 R21, R3 ;  /* 0x0000000300157308 */ /* 0x000fe20000000800 */
[----:B------:R-:W-:Y:S07]  /*6800*/  LDSM.16.MT88.4 R188, [R236+0x1900] ;  /* 0x00190000ecbc783b */ /* 0x000fee0000004200 */
[----:B------:R1:W-:Y:S02]  /*6810*/  MUFU.EX2 R20, R0 ;  /* 0x0000000000147308 */ /* 0x0003e40000000800 */
[----:B-1----:R-:W-:-:S02]  /*6820*/  FFMA.FTZ R0, R70, c[0x0][0x2d0], -R13 ;  /* 0x0000b40046007a23 */ /* 0x002fc4000001080d */
        /* <DEDUP_REMOVED lines=19> */
[----:B------:R-:W-:-:S02]  /*6960*/  MOV R130, R15 ;  /* 0x0000000f00827202 */ /* 0x000fc40000000f00 */
[----:B------:R1:W-:Y:S01]  /*6970*/  MUFU.EX2 R15, R0 ;  /* 0x00000000000f7308 */ /* 0x0003e20000000800 */
[----:B------:R-:W-:Y:S01]  /*6980*/  IMAD.MOV.U32 R27, RZ, RZ, R71 ;  /* 0x000000ffff1b7224 */ /* 0x000fe200078e0047 */
[----:B------:R-:W-:Y:S01]  /*6990*/  MOV R68, R124 ;  /* 0x0000007c00447202 */ /* 0x000fe20000000f00 */
[----:B------:R-:W-:Y:S01]  /*69a0*/  IMAD.MOV.U32 R71, RZ, RZ, R6 ;  /* 0x000000ffff477224 */ /* 0x000fe200078e0006 */
[----:B------:R-:W-:Y:S01]  /*69b0*/  MOV R124, R7 ;  /* 0x00000007007c7202 */ /* 0x000fe20000000f00 */
[----:B------:R-:W-:Y:S02]  /*69c0*/  IMAD.MOV.U32 R6, RZ, RZ, R128 ;  /* 0x000000ffff067224 */ /* 0x000fe400078e0080 */
[----:B-1----:R-:W-:-:S04]  /*69d0*/  FFMA.FTZ R0, R69, c[0x0][0x2d0], -R13 ;  /* 0x0000b40045007a23 */ /* 0x002fc8000001080d */
[----:B------:R1:W-:Y:S01]  /*69e0*/  MUFU.EX2 R16, R0 ;  /* 0x0000000000107308 */ /* 0x0003e20000000800 */
[----:B------:R-:W-:Y:S01]  /*69f0*/  IMAD.MOV.U32 R69, RZ, RZ, R126 ;  /* 0x000000ffff457224 */ /* 0x000fe200078e007e */
[----:B------:R-:W-:Y:S01]  /*6a00*/  MOV R128, R129 ;  /* 0x0000008100807202 */ /* 0x000fe20000000f00 */
[----:B------:R-:W-:Y:S02]  /*6a10*/  IMAD.MOV.U32 R126, RZ, RZ, R158 ;  /* 0x000000ffff7e7224 */ /* 0x000fe400078e009e */
[----:B------:R-:W-:Y:S01]  /*6a20*/  IMAD.MOV.U32 R129, RZ, RZ, R130 ;  /* 0x000000ffff817224 */ /* 0x000fe200078e0082 */
[----:B------:R-:W-:Y:S01]  /*6a30*/  MOV R130, R14 ;  /* 0x0000000e00827202 */ /* 0x000fe20000000f00 */
[----:B------:R-:W-:Y:S02]  /*6a40*/  IMAD.MOV.U32 R7, RZ, RZ, R80 ;  /* 0x000000ffff077224 */ /* 0x000fe400078e0050 */
[----:B-1----:R-:W-:-:S04]  /*6a50*/  FFMA.FTZ R0, R70, c[0x0][0x2d0], -R13 ;  /* 0x0000b40046007a23 */ /* 0x002fc8000001080d */
[----:B------:R1:W-:Y:S01]  /*6a60*/  MUFU.EX2 R17, R0 ;  /* 0x0000000000117308 */ /* 0x0003e20000000800 */
[----:B------:R-:W-:Y:S01]  /*6a70*/  MOV R80, R81 ;  /* 0x0000005100507202 */ /* 0x000fe20000000f00 */
[----:B------:R-:W-:Y:S01]  /*6a80*/  IMAD.MOV.U32 R81, RZ, RZ, R82 ;  /* 0x000000ffff517224 */ /* 0x000fe200078e0052 */
[----:B------:R-:W-:Y:S01]  /*6a90*/  MOV R70, R5 ;  /* 0x0000000500467202 */ /* 0x000fe20000000f00 */
[----:B------:R-:W-:Y:S01]  /*6aa0*/  FFMA.FTZ R3, R69, c[0x0][0x2d0], -R12 ;  /* 0x0000b40045037a23 */ /* 0x000fe2000001080c */
[----:B------:R-:W-:Y:S01]  /*6ab0*/  MOV R82, R83 ;  /* 0x0000005300527202 */ /* 0x000fe20000000f00 */
[----:B------:R-:W-:Y:S01]  /*6ac0*/  IMAD.MOV.U32 R114, RZ, RZ, R124 ;  /* 0x000000ffff727224 */ /* 0x000fe200078e007c */
[----:B------:R-:W-:Y:S01]  /*6ad0*/  MOV R5, R159 ;  /* 0x0000009f00057202 */ /* 0x000fe20000000f00 */
[----:B------:R-:W-:Y:S01]  /*6ae0*/  IMAD.MOV.U32 R115, RZ, RZ, R126 ;  /* 0x000000ffff737224 */ /* 0x000fe200078e007e */
[----:B------:R-:W-:Y:S01]  /*6af0*/  MOV R124, R174 ;  /* 0x000000ae007c7202 */ /* 0x000fe20000000f00 */
[----:B-1----:R-:W-:Y:S01]  /*6b00*/  FFMA.FTZ R0, R125, c[0x0][0x2d0], -R13 ;  /* 0x0000b4007d007a23 */ /* 0x002fe2000001080d */
[----:B------:R-:W-:-:S03]  /*6b10*/  MOV R125, R157 ;  /* 0x0000009d007d7202 */ /* 0x000fc60000000f00 */
[----:B------:R1:W-:Y:S01]  /*6b20*/  MUFU.EX2 R14, R0 ;  /* 0x00000000000e7308 */ /* 0x0003e20000000800 */
[----:B------:R-:W-:Y:S01]  /*6b30*/  IMAD.MOV.U32 R83, RZ, RZ, R156 ;  /* 0x000000ffff537224 */ /* 0x000fe200078e009c */
[----:B------:R-:W-:Y:S01]  /*6b40*/  MOV R126, R172 ;  /* 0x000000ac007e7202 */ /* 0x000fe20000000f00 */
[----:B------:R-:W-:Y:S01]  /*6b50*/  IMAD.MOV.U32 R69, RZ, RZ, R173 ;  /* 0x000000ffff457224 */ /* 0x000fe200078e00ad */
[----:B------:R-:W2:Y:S01]  /*6b60*/  LDSM.16.MT88.4 R156, [R233+0x1900] ;  /* 0x00190000e99c783b */ /* 0x000ea20000004200 */
[----:B------:R-:W-:Y:S01]  /*6b70*/  HMMA.16816.F32.BF16 R116, R8, R28, R204 ;  /* 0x0000001c0874723c */ /* 0x000fe200000418cc */
[----:B-1----:R-:W-:Y:S01]  /*6b80*/  FFMA.FTZ R0, R27, c[0x0][0x2d0], -R12 ;  /* 0x0000b4001b007a23 */ /* 0x002fe2000001080c */
[----:B------:R-:W-:Y:S01]  /*6b90*/  MOV R27, R125 ;  /* 0x0000007d001b7202 */ /* 0x000fe20000000f00 */
[----:B------:R-:W-:Y:S01]  /*6ba0*/  IMAD.MOV.U32 R125, RZ, RZ, R175 ;  /* 0x000000ffff7d7224 */ /* 0x000fe200078e00af */
[----:B------:R-:W1:Y:S01]  /*6bb0*/  MUFU.EX2 R25, R4 ;  /* 0x0000000400197308 */ /* 0x000e620000000800 */
[----:B------:R-:W1:Y:S01]  /*6bc0*/  LDSM.16.MT88.4 R172, [R234+0x1900] ;  /* 0x00190000eaac783b */ /* 0x000e620000004200 */
[----:B------:R-:W-:Y:S01]  /*6bd0*/  IMAD.MOV.U32 R113, RZ, RZ, R70 ;  /* 0x000000ffff717224 */ /* 0x000fe200078e0046 */
[----:B------:R-:W-:Y:S01]  /*6be0*/  MOV R112, R71 ;  /* 0x0000004700707202 */ /* 0x000fe20000000f00 */
[----:B------:R-:W-:Y:S01]  /*6bf0*/  FADD.FTZ R10, R114, R230 ;  /* 0x000000e6720a7221 */ /* 0x000fe20000010000 */
[----:B------:R-:W-:-:S02]  /*6c00*/  MOV R28, R124 ;  /* 0x0000007c001c7202 */ /* 0x000fc40000000f00 */
[----:B------:R-:W-:Y:S01]  /*6c10*/  MOV R30, R126 ;  /* 0x0000007e001e7202 */ /* 0x000fe20000000f00 */
[----:B------:R3:W-:Y:S01]  /*6c20*/  MUFU.EX2 R11, R0 ;  /* 0x00000000000b7308 */ /* 0x0007e20000000800 */
[----:B------:R-:W-:Y:S01]  /*6c30*/  FADD.FTZ R9, R97, R96 ;  /* 0x0000006061097221 */ /* 0x000fe20000010000 */
[----:B------:R-:W-:Y:S01]  /*6c40*/  LDSM.16.MT88.4 R204, [R235+0x1900] ;  /* 0x00190000ebcc783b */ /* 0x000fe20000004200 */
[----:B---3--:R-:W-:-:S05]  /*6c50*/  FFMA.FTZ R0, R68, c[0x0][0x2d0], -R12 ;  /* 0x0000b40044007a23 */ /* 0x008fca000001080c */
[----:B------:R3:W1:Y:S02]  /*6c60*/  MUFU.EX2 R26, R0 ;  /* 0x00000000001a7308 */ /* 0x0006640000000800 */
[----:B---3--:R-:W-:-:S06]  /*6c70*/  FFMA.FTZ R0, R6, c[0x0][0x2d0], -R12 ;  /* 0x0000b40006007a23 */ /* 0x008fcc000001080c */
[----:B------:R-:W-:Y:S08]  /*6c80*/  MUFU.EX2 R12, R3 ;  /* 0x00000003000c7308 */ /* 0x000ff00000000800 */
[----:B------:R-:W3:Y:S01]  /*6c90*/  MUFU.EX2 R13, R0 ;  /* 0x00000000000d7308 */ /* 0x000ee20000000800 */
[----:B------:R-:W-:Y:S01]  /*6ca0*/  MOV R68, R5 ;  /* 0x0000000500447202 */ /* 0x000fe20000000f00 */
[----:B------:R-:W-:Y:S01]  /*6cb0*/  IMAD.MOV.U32 R6, RZ, RZ, R128 ;  /* 0x000000ffff067224 */ /* 0x000fe200078e0080 */
[----:B------:R-:W-:Y:S01]  /*6cc0*/  MOV R5, R129 ;  /* 0x0000008100057202 */ /* 0x000fe20000000f00 */
[----:B------:R-:W-:Y:S01]  /*6cd0*/  IMAD.MOV.U32 R71, RZ, RZ, R130 ;  /* 0x000000ffff477224 */ /* 0x000fe200078e0082 */
[----:B------:R-:W-:Y:S01]  /*6ce0*/  MOV R70, R131 ;  /* 0x0000008300467202 */ /* 0x000fe20000000f00 */
[----:B------:R-:W-:Y:S01]  /*6cf0*/  IMAD.MOV.U32 R31, RZ, RZ, R125 ;  /* 0x000000ffff1f7224 */ /* 0x000fe200078e007d */
[----:B------:R-:W-:Y:S01]  /*6d00*/  F2FP.BF16.PACK_AB R128, R24, R22 ;  /* 0x000000161880723e */ /* 0x000fe200000010ff */
[----:B------:R-:W-:Y:S01]  /*6d10*/  IMAD.MOV.U32 R230, RZ, RZ, R127 ;  /* 0x000000ffffe67224 */ /* 0x000fe200078e007f */
[----:B----4-:R-:W-:-:S02]  /*6d20*/  F2FP.BF16.PACK_AB R129, R19, R18 ;  /* 0x000000121381723e */ /* 0x010fc400000010ff */
[----:B-1----:R-:W-:Y:S02]  /*6d30*/  F2FP.BF16.PACK_AB R130, R23, R25 ;  /* 0x000000191782723e */ /* 0x002fe400000010ff */
[----:B------:R-:W-:Y:S02]  /*6d40*/  F2FP.BF16.PACK_AB R131, R20, R21 ;  /* 0x000000151483723e */ /* 0x000fe400000010ff */
[----:B------:R-:W-:Y:S02]  /*6d50*/  F2FP.BF16.PACK_AB R124, R16, R15 ;  /* 0x0000000f107c723e */ /* 0x000fe400000010ff */
[----:B------:R-:W-:Y:S02]  /*6d60*/  F2FP.BF16.PACK_AB R125, R26, R11 ;  /* 0x0000000b1a7d723e */ /* 0x000fe400000010ff */
[----:B------:R-:W-:Y:S02]  /*6d70*/  F2FP.BF16.PACK_AB R126, R14, R17 ;  /* 0x000000110e7e723e */ /* 0x000fe400000010ff */
[----:B---3--:R-:W-:Y:S01]  /*6d80*/  F2FP.BF16.PACK_AB R127, R13, R12 ;  /* 0x0000000c0d7f723e */ /* 0x008fe200000010ff */
[-C--:B--2---:R-:W-:Y:S08]  /*6d90*/  HMMA.16816.F32.BF16 R148, R128, R156.reuse, R148 ;  /* 0x0000009c8094723c */ /* 0x084ff00000041894 */
[C---:B------:R-:W-:Y:S08]  /*6da0*/  HMMA.16816.F32.BF16 R144, R124.reuse, R156, R144 ;  /* 0x0000009c7c90723c */ /* 0x040ff00000041890 */
[----:B------:R-:W-:Y:S08]  /*6db0*/  HMMA.16816.F32.BF16 R152, R124, R158, R152 ;  /* 0x0000009e7c98723c */ /* 0x000ff00000041898 */
[-C--:B------:R-:W-:Y:S08]  /*6dc0*/  HMMA.16816.F32.BF16 R160, R128, R172.reuse, R160 ;  /* 0x000000ac80a0723c */ /* 0x080ff000000418a0 */
[C---:B------:R-:W-:Y:S08]  /*6dd0*/  HMMA.16816.F32.BF16 R164, R124.reuse, R172, R164 ;  /* 0x000000ac7ca4723c */ /* 0x040ff000000418a4 */
[----:B------:R-:W-:Y:S08]  /*6de0*/  HMMA.16816.F32.BF16 R168, R124, R174, R168 ;  /* 0x000000ae7ca8723c */ /* 0x000ff000000418a8 */
[C---:B------:R-:W-:Y:S07]  /*6df0*/  HMMA.16816.F32.BF16 R156, R128.reuse, R158, R40 ;  /* 0x0000009e809c723c */ /* 0x040fee0000041828 */
[----:B------:R-:W-:Y:S01]  /*6e00*/  MOV R41, R5 ;  /* 0x0000000500297202 */ /* 0x000fe20000000f00 */
[----:B------:R-:W-:Y:S01]  /*6e10*/  HMMA.16816.F32.BF16 R172, R128, R174, R36 ;  /* 0x000000ae80ac723c */ /* 0x000fe20000041824 */
[----:B------:R-:W-:-:S06]  /*6e20*/  IMAD.MOV.U32 R40, RZ, RZ, R6 ;  /* 0x000000ffff287224 */ /* 0x000fcc00078e0006 */
[----:B------:R-:W-:Y:S02]  /*6e30*/  MOV R39, R7 ;  /* 0x0000000700277202 */ /* 0x000fe40000000f00 */
[----:B------:R-:W1:Y:S01]  /*6e40*/  LDSM.16.MT88.4 R4, [R235+0x3900] ;  /* 0x00390000eb04783b */ /* 0x000e620000004200 */
[----:B------:R-:W-:Y:S01]  /*6e50*/  FADD.FTZ R3, R193, R192 ;  /* 0x000000c0c1037221 */ /* 0x000fe20000010000 */
[----:B------:R-:W-:Y:S01]  /*6e60*/  HMMA.16816.F32.BF16 R176, R128, R188, R176 ;  /* 0x000000bc80b0723c */ /* 0x000fe200000418b0 */
[----:B------:R-:W-:Y:S01]  /*6e70*/  IMAD.MOV.U32 R0, RZ, RZ, R82 ;  /* 0x000000ffff007224 */ /* 0x000fe200078e0052 */
[----:B------:R-:W-:Y:S02]  /*6e80*/  MOV R36, R83 ;  /* 0x0000005300247202 */ /* 0x000fe40000000f00 */
[----:B------:R-:W-:Y:S01]  /*6e90*/  MOV R37, R81 ;  /* 0x0000005100257202 */ /* 0x000fe20000000f00 */
[----:B------:R-:W-:-:S03]  /*6ea0*/  FADD.FTZ R0, R0, R3 ;  /* 0x0000000300007221 */ /* 0x000fc60000010000 */
[----:B------:R-:W-:Y:S01]  /*6eb0*/  HMMA.16816.F32.BF16 R180, R124, R188, R180 ;  /* 0x000000bc7cb4723c */ /* 0x000fe200000418b4 */
[----:B------:R-:W-:-:S07]  /*6ec0*/  FADD.FTZ R8, R113, R112 ;  /* 0x0000007071087221 */ /* 0x000fce0000010000 */
[----:B------:R-:W-:Y:S01]  /*6ed0*/  HMMA.16816.F32.BF16 R184, R124, R190, R184 ;  /* 0x000000be7cb8723c */ /* 0x000fe200000418b8 */
[----:B------:R-:W-:-:S07]  /*6ee0*/  FADD.FTZ R10, R36, R10 ;  /* 0x0000000a240a7221 */ /* 0x000fce0000010000 */
[----:B------:R-:W-:Y:S01]  /*6ef0*/  HMMA.16816.F32.BF16 R188, R128, R190, R32 ;  /* 0x000000be80bc723c */ /* 0x000fe20000041820 */
[----:B------:R-:W-:Y:S01]  /*6f00*/  IMAD.MOV.U32 R38, RZ, RZ, R80 ;  /* 0x000000ffff267224 */ /* 0x000fe200078e0050 */
[----:B------:R-:W-:Y:S01]  /*6f10*/  MOV R43, R70 ;  /* 0x00000046002b7202 */ /* 0x000fe20000000f00 */
[----:B------:R-:W-:Y:S01]  /*6f20*/  IMAD.MOV.U32 R228, RZ, RZ, R115 ;  /* 0x000000ffffe47224 */ /* 0x000fe200078e0073 */
[----:B------:R-:W2:Y:S03]  /*6f30*/  LDSM.16.MT88.4 R80, [R233+0x3900] ;  /* 0x00390000e950783b */ /* 0x000ea60000004200 */
[----:B------:R-:W-:Y:S01]  /*6f40*/  IMAD.MOV.U32 R34, RZ, RZ, R99 ;  /* 0x000000ffff227224 */ /* 0x000fe200078e0063 */
[----:B------:R-:W-:Y:S01]  /*6f50*/  MOV R35, R98 ;  /* 0x0000006200237202 */ /* 0x000fe20000000f00 */
[----:B------:R-:W-:Y:S01]  /*6f60*/  IMAD.MOV.U32 R42, RZ, RZ, R71 ;  /* 0x000000ffff2a7224 */ /* 0x000fe200078e0047 */
[----:B------:R-:W3:Y:S01]  /*6f70*/  LDSM.16.MT88.4 R96, [R234+0x3900] ;  /* 0x00390000ea60783b */ /* 0x000ee20000004200 */
[----:B------:R-:W-:-:S02]  /*6f80*/  FADD.FTZ R3, R34, R9 ;  /* 0x0000000922037221 */ /* 0x000fc40000010000 */
[----:B------:R-:W-:Y:S01]  /*6f90*/  FADD.FTZ R9, R37, R0 ;  /* 0x0000000025097221 */ /* 0x000fe20000010000 */
[----:B-1----:R-:W-:Y:S01]  /*6fa0*/  HMMA.16816.F32.BF16 R120, R124, R4, R120 ;  /* 0x000000047c78723c */ /* 0x002fe20000041878 */
[----:B------:R-:W-:Y:S01]  /*6fb0*/  FADD.FTZ R8, R35, R8 ;  /* 0x0000000823087221 */ /* 0x000fe20000010000 */
[----:B------:R-:W1:Y:S01]  /*6fc0*/  LDSM.16.MT88.4 R112, [R236+0x3900] ;  /* 0x00390000ec70783b */ /* 0x000e620000004200 */
[----:B------:R-:W-:Y:S02]  /*6fd0*/  FADD.FTZ R0, R40, R10 ;  /* 0x0000000a28007221 */ /* 0x000fe40000010000 */
[----:B------:R-:W-:-:S03]  /*6fe0*/  FADD.FTZ R9, R41, R9 ;  /* 0x0000000929097221 */ /* 0x000fc60000010000 */
[----:B------:R-:W-:Y:S07]  /*6ff0*/  HMMA.16816.F32.BF16 R116, R128, R4, R116 ;  /* 0x000000048074723c */ /* 0x000fee0000041874 */
[----:B------:R-:W-:Y:S02]  /*7000*/  FADD.FTZ R4, R38, R3 ;  /* 0x0000000326047221 */ /* 0x000fe40000010000 */
[----:B------:R-:W-:Y:S02]  /*7010*/  FADD.FTZ R3, R39, R8 ;  /* 0x0000000827037221 */ /* 0x000fe40000010000 */
[----:B------:R-:W-:-:S02]  /*7020*/  FADD.FTZ R5, R43, R0 ;  /* 0x000000002b057221 */ /* 0x000fc40000010000 */
[----:B------:R-:W-:Y:S02]  /*7030*/  FADD.FTZ R0, R230, R9 ;  /* 0x00000009e6007221 */ /* 0x000fe40000010000 */
[----:B------:R-:W-:Y:S02]  /*7040*/  FADD.FTZ R8, R252, R4 ;  /* 0x00000004fc087221 */ /* 0x000fe40000010000 */
[----:B------:R-:W-:Y:S01]  /*7050*/  FADD.FTZ R4, R42, R3 ;  /* 0x000000032a047221 */ /* 0x000fe20000010000 */
[----:B------:R-:W-:Y:S01]  /*7060*/  MOV R229, R68 ;  /* 0x0000004400e57202 */ /* 0x000fe20000000f00 */
[----:B------:R-:W-:Y:S02]  /*7070*/  FADD.FTZ R0, R28, R0 ;  /* 0x000000001c007221 */ /* 0x000fe40000010000 */
[----:B------:R-:W-:Y:S02]  /*7080*/  FADD.FTZ R3, R142, R8 ;  /* 0x000000088e037221 */ /* 0x000fe40000010000 */
[----:B------:R-:W-:-:S02]  /*7090*/  FADD.FTZ R5, R31, R5 ;  /* 0x000000051f057221 */ /* 0x000fc40000010000 */
[----:B------:R-:W-:Y:S02]  /*70a0*/  IMAD.MOV.U32 R29, RZ, RZ, R69 ;  /* 0x000000ffff1d7224 */ /* 0x000fe400078e0045 */
[----:B------:R-:W-:Y:S02]  /*70b0*/  FADD.FTZ R4, R30, R4 ;  /* 0x000000041e047221 */ /* 0x000fe40000010000 */
[----:B------:R-:W-:Y:S02]  /*70c0*/  FADD.FTZ R0, R228, R0 ;  /* 0x00000000e4007221 */ /* 0x000fe40000010000 */
[----:B------:R-:W-:Y:S02]  /*70d0*/  FADD.FTZ R3, R231, R3 ;  /* 0x00000003e7037221 */ /* 0x000fe40000010000 */
[----:B------:R-:W-:Y:S02]  /*70e0*/  FADD.FTZ R5, R229, R5 ;  /* 0x00000005e5057221 */ /* 0x000fe40000010000 */
[----:B------:R-:W-:-:S02]  /*70f0*/  FADD.FTZ R4, R29, R4 ;  /* 0x000000041d047221 */ /* 0x000fc40000010000 */
[----:B------:R-:W-:Y:S02]  /*7100*/  FADD.FTZ R0, R61, R0 ;  /* 0x000000003d007221 */ /* 0x000fe40000010000 */
        /* <DEDUP_REMOVED lines=25> */
[----:B------:R-:W-:Y:S01]  /*72a0*/  FADD.FTZ R5, R26, R5 ;  /* 0x000000051a057221 */ /* 0x000fe20000010000 */
[----:B------:R-:W-:Y:S01]  /*72b0*/  HMMA.16816.F32.BF16 R196, R124, R204, R196 ;  /* 0x000000cc7cc4723c */ /* 0x000fe200000418c4 */
[----:B------:R-:W-:Y:S02]  /*72c0*/  FADD.FTZ R4, R16, R4 ;  /* 0x0000000410047221 */ /* 0x000fe40000010000 */
[----:B------:R-:W-:Y:S02]  /*72d0*/  FADD.FTZ R0, R23, R0 ;  /* 0x0000000017007221 */ /* 0x000fe40000010000 */
[----:B------:R-:W-:-:S03]  /*72e0*/  FADD.FTZ R3, R21, R3 ;  /* 0x0000000315037221 */ /* 0x000fc60000010000 */
[----:B------:R-:W-:Y:S01]  /*72f0*/  HMMA.16816.F32.BF16 R200, R124, R206, R200 ;  /* 0x000000ce7cc8723c */ /* 0x000fe200000418c8 */
[----:B------:R-:W-:Y:S02]  /*7300*/  FADD.FTZ R5, R12, R5 ;  /* 0x000000050c057221 */ /* 0x000fe40000010000 */
[----:B------:R-:W-:-:S05]  /*7310*/  FADD.FTZ R4, R17, R4 ;  /* 0x0000000411047221 */ /* 0x000fca0000010000 */
[C---:B--2---:R-:W-:Y:S01]  /*7320*/  HMMA.16816.F32.BF16 R72, R124.reuse, R80, R72 ;  /* 0x000000507c48723c */ /* 0x044fe20000041848 */
[----:B------:R2:W-:Y:S07]  /*7330*/  STL [R1+0x3c], R0 ;  /* 0x00003c0001007387 */ /* 0x0005ee0000100800 */
[----:B------:R-:W-:Y:S01]  /*7340*/  HMMA.16816.F32.BF16 R76, R124, R82, R76 ;  /* 0x000000527c4c723c */ /* 0x000fe2000004184c */
[----:B------:R-:W-:-:S07]  /*7350*/  UIADD3 UR6, UR6, -0x2, URZ ;  /* 0xfffffffe06067890 */ /* 0x000fce000fffe03f */
[C---:B---3--:R-:W-:Y:S08]  /*7360*/  HMMA.16816.F32.BF16 R88, R124.reuse, R96, R88 ;  /* 0x000000607c58723c */ /* 0x048ff00000041858 */
[----:B------:R-:W-:Y:S01]  /*7370*/  HMMA.16816.F32.BF16 R92, R124, R98, R92 ;  /* 0x000000627c5c723c */ /* 0x000fe2000004185c */
[----:B--2---:R-:W-:-:S07]  /*7380*/  FADD.FTZ R0, R13, R5 ;  /* 0x000000050d007221 */ /* 0x004fce0000010000 */
[C---:B-1----:R-:W-:Y:S08]  /*7390*/  HMMA.16816.F32.BF16 R104, R124.reuse, R112, R104 ;  /* 0x000000707c68723c */ /* 0x042ff00000041868 */
[C---:B------:R-:W-:Y:S08]  /*73a0*/  HMMA.16816.F32.BF16 R108, R124.reuse, R114, R108 ;  /* 0x000000727c6c723c */ /* 0x040ff0000004186c */
[----:B------:R-:W-:Y:S08]  /*73b0*/  HMMA.16816.F32.BF16 R124, R124, R6, R84 ;  /* 0x000000067c7c723c */ /* 0x000ff00000041854 */
        /* <DEDUP_REMOVED lines=8> */
[----:B------:R-:W-:-:S07]  /*7440*/  UISETP.GE.AND UP0, UPT, UR6, UR7, UPT ;  /* 0x000000070600728c */ /* 0x000fce000bf06270 */
[----:B------:R-:W-:Y:S07]  /*7450*/  HMMA.16816.F32.BF16 R128, R128, R6, R44 ;  /* 0x000000068080723c */ /* 0x000fee000004182c */
[----:B------:R-:W-:Y:S02]  /*7460*/  FADD.FTZ R6, R20, R3 ;  /* 0x0000000314067221 */ /* 0x000fe40000010000 */
[----:B------:R-:W-:-:S03]  /*7470*/  FADD.FTZ R3, R14, R4 ;  /* 0x000000040e037221 */ /* 0x000fc60000010000 */
[----:B------:R1:W-:Y:S04]  /*7480*/  STL [R1+0x38], R6 ;  /* 0x0000380601007387 */ /* 0x0003e80000100800 */
[----:B------:R1:W-:Y:S04]  /*7490*/  STL [R1+0x40], R0 ;  /* 0x0000400001007387 */ /* 0x0003e80000100800 */
[----:B------:R1:W-:Y:S01]  /*74a0*/  STL [R1+0x44], R3 ;  /* 0x0000440301007387 */ /* 0x0003e20000100800 */
[----:B------:R-:W-:Y:S11]  /*74b0*/  PLOP3.LUT P2, PT, PT, PT, UP0, 0x80, 0x0 ;  /* 0x000000000000781c */ /* 0x000ff60003f4f008 */
[----:B------:R-:W-:Y:S02]  /*74c0*/  @!UPT UIADD3 URZ, URZ, URZ, URZ ;  /* 0x0000003f3f3ff290 */ /* 0x000fe4000fffe03f */
[----:B------:R-:W-:Y:S05]  /*74d0*/  @!P2 BRA `(.L_x_152) ;  /* 0x000051f00000a947 */ /* 0x000fea0003800000 */
[----:B-----5:R-:W-:Y:S01]  /*74e0*/  SHF.R.S32.HI R27, RZ, 0x1f, R132 ;  /* 0x0000001fff1b7819 */ /* 0x020fe20000011484 */
[C---:B------:R-:W-:Y:S01]  /*74f0*/  IMAD.SHL.U32 R4, R132.reuse, 0x2, RZ ;  /* 0x0000000284047824 */ /* 0x040fe200078e00ff */
[----:B------:R-:W-:Y:S01]  /*7500*/  SHF.R.S32.HI R136, RZ, 0x1f, R134 ;  /* 0x0000001fff887819 */ /* 0x000fe20000011486 */
[----:B------:R-:W-:Y:S01]  /*7510*/  IMAD.MOV.U32 R141, RZ, RZ, R2 ;  /* 0x000000ffff8d7224 */ /* 0x000fe200078e0002 */
[----:B-1----:R-:W-:Y:S01]  /*7520*/  SHF.L.U64.HI R0, R132, 0x1, R27 ;  /* 0x0000000184007819 */ /* 0x002fe2000001021b */
[----:B------:R-:W-:Y:S01]  /*7530*/  IMAD.MOV.U32 R132, RZ, RZ, R138 ;  /* 0x000000ffff847224 */ /* 0x000fe200078e008a */
[C---:B------:R-:W-:Y:S02]  /*7540*/  SHF.L.U64.HI R3, R134.reuse, 0x1, R136 ;  /* 0x0000000186037819 */ /* 0x040fe40000010288 */
[----:B------:R-:W-:Y:S01]  /*7550*/  MOV R140, R137 ;  /* 0x00000089008c7202 */ /* 0x000fe20000000f00 */
[----:B------:R1:W-:Y:S04]  /*7560*/  STL [R1+0x18], R0 ;  /* 0x0000180001007387 */ /* 0x0003e80000100800 */
[----:B------:R-:W-:Y:S04]  /*7570*/  STL [R1+0x14], R4 ;  /* 0x0000140401007387 */ /* 0x000fe80000100800 */
[----:B------:R2:W-:Y:S01]  /*7580*/  STL [R1+0x10], R3 ;  /* 0x0000100301007387 */ /* 0x0005e20000100800 */
[----:B-1----:R-:W-:-:S05]  /*7590*/  IMAD.SHL.U32 R0, R134, 0x2, RZ ;  /* 0x0000000286007824 */ /* 0x002fca00078e00ff */
[----:B------:R1:W-:Y:S01]  /*75a0*/  STL [R1+0xc], R0 ;  /* 0x00000c0001007387 */ /* 0x0003e20000100800 */
[----:B--2---:R-:W-:Y:S01]  /*75b0*/  MOV R3, R139 ;  /* 0x0000008b00037202 */ /* 0x004fe20000000f00 */
[----:B------:R-:W-:Y:S05]  /*75c0*/  BRA `(.L_x_153) ;  /* 0x0000044000007947 */ /* 0x000fea0003800000 */
.L_x_155:
[----:B------:R-:W2:Y:S01]  /*75d0*/  LDL R12, [R1+0x48] ;  /* 0x00004800010c7983 */ /* 0x000ea20000100800 */
[----:B------:R-:W-:Y:S01]  /*75e0*/  ULEA UR5, UR6, UR8, 0x6 ;  /* 0x0000000806057291 */ /* 0x000fe2000f8e303f */
[----:B------:R-:W-:Y:S02]  /*75f0*/  IMAD.MOV.U32 R7, RZ, RZ, RZ ;  /* 0x000000ffff077224 */ /* 0x000fe400078e00ff */
[----:B------:R-:W3:Y:S03]  /*7600*/  LDL R39, [R1+0x14] ;  /* 0x0000140001277983 */ /* 0x000ee60000100800 */
[----:B------:R-:W-:Y:S01]  /*7610*/  IMAD.U32 R2, RZ, RZ, UR5 ;  /* 0x00000005ff027e24 */ /* 0x000fe2000f8e00ff */
[----:B------:R-:W4:Y:S04]  /*7620*/  LDL R38, [R1+0xc] ;  /* 0x00000c0001267983 */ /* 0x000f280000100800 */
[----:B------:R-:W5:Y:S04]  /*7630*/  LDL R37, [R1+0x18] ;  /* 0x0000180001257983 */ /* 0x000f680000100800 */
[----:B------:R-:W3:Y:S04]  /*7640*/  LDL R36, [R1+0x10] ;  /* 0x0000100001247983 */ /* 0x000ee80000100800 */
[----:B------:R-:W3:Y:S01]  /*7650*/  LDL R35, [R1+0x4] ;  /* 0x0000040001237983 */ /* 0x000ee20000100800 */
[----:B--2---:R-:W-:Y:S05]  /*7660*/  IADD3 R2, R2, -0x40, R12 ;  /* 0xffffffc002027810 */ /* 0x004fea0007ffe00c */
        /* <DEDUP_REMOVED lines=8> */
[----:B------:R-:W-:Y:S04]  /*76f0*/  @!P0 LEA.HI.X R5, R5, c[0x0][0x2a4], R6, 0x2, P2 ;  /* 0x0000a90005058a11 */ /* 0x000fe800010f1406 */
[----:B------:R-:W-:Y:S01]  /*7700*/  STL [R1+0x34], R8 ;  /* 0x0000340801007387 */ /* 0x000fe20000100800 */
[----:B------:R-:W-:Y:S03]  /*7710*/  SHF.R.S32.HI R0, RZ, 0x1f, R8 ;  /* 0x0000001fff007819 */ /* 0x000fe60000011408 */
[----:B------:R1:W2:Y:S02]  /*7720*/  @!P0 LDG.E R7, [R4.64] ;  /* 0x0000000c04078981 */ /* 0x0002a4000c1e1900 */
[----:B------:R-:W-:Y:S04]  /*7730*/  IMAD R0, R0, c[0x0][0x1e0], RZ ;  /* 0x0000780000007a24 */ /* 0x000fe800078e02ff */
[C---:B------:R-:W-:Y:S02]  /*7740*/  IMAD R0, R8.reuse, c[0x0][0x1e4], R0 ;  /* 0x0000790008007a24 */ /* 0x040fe400078e0200 */
[----:B-1----:R-:W-:Y:S04]  /*7750*/  IMAD.WIDE.U32 R4, R8, c[0x0][0x1e0], RZ ;  /* 0x0000780008047a25 */ /* 0x002fe800078e00ff */
[----:B------:R-:W-:Y:S01]  /*7760*/  IMAD.IADD R5, R5, 0x1, R0 ;  /* 0x0000000105057824 */ /* 0x000fe200078e0200 */
[----:B--2---:R-:W-:Y:S01]  /*7770*/  STL [R1+0x2c], R7 ;  /* 0x00002c0701007387 */ /* 0x004fe20000100800 */
[----:B------:R-:W-:Y:S02]  /*7780*/  SHF.R.S32.HI R2, RZ, 0x1f, R7 ;  /* 0x0000001fff027819 */ /* 0x000fe40000011407 */
[C---:B------:R-:W-:Y:S04]  /*7790*/  IMAD.WIDE.U32 R4, R7.reuse, c[0x0][0x1f0], R4 ;  /* 0x00007c0007047a25 */ /* 0x040fe800078e0004 */
[----:B------:R-:W-:Y:S01]  /*77a0*/  IMAD R2, R2, c[0x0][0x1f0], RZ ;  /* 0x00007c0002027a24 */ /* 0x000fe200078e02ff */
[----:B------:R-:W-:Y:S03]  /*77b0*/  IADD3 R0, P2, R4, UR20, RZ ;  /* 0x0000001404007c10 */ /* 0x000fe6000ff5e0ff */
[----:B------:R-:W-:Y:S05]  /*77c0*/  IMAD R2, R7, c[0x0][0x1f4], R2 ;  /* 0x00007d0007027a24 */ /* 0x000fea00078e0202 */
[----:B------:R-:W-:Y:S02]  /*77d0*/  IADD3.X R4, R5, UR18, R2, P2, !PT ;  /* 0x0000001205047c10 */ /* 0x000fe400097fe402 */
[C---:B------:R-:W-:Y:S04]  /*77e0*/  LEA R2, P2, R0.reuse, c[0x0][0x1c8], 0x1 ;  /* 0x0000720000027a11 */ /* 0x040fe800078408ff */
[----:B------:R-:W-:Y:S01]  /*77f0*/  LEA.HI.X R0, R0, c[0x0][0x1cc], R4, 0x1, P2 ;  /* 0x0000730000007a11 */ /* 0x000fe200010f0c04 */
[----:B------:R-:W3:Y:S04]  /*7800*/  SHFL.IDX PT, R6, R2, RZ, 0x181f ;  /* 0x00181fff02067589 */ /* 0x000ee800000e0000 */
[----:B------:R-:W5:Y:S04]  /*7810*/  SHFL.IDX PT, R5, R0, RZ, 0x181f ;  /* 0x00181fff00057589 */ /* 0x000f6800000e0000 */
[----:B------:R-:W1:Y:S04]  /*7820*/  SHFL.IDX PT, R12, R2, 0x1, 0x181f ;  /* 0x00381f00020c7f89 */ /* 0x000e6800000e0000 */
[----:B------:R-:W2:Y:S04]  /*7830*/  SHFL.IDX PT, R13, R0, 0x1, 0x181f ;  /* 0x00381f00000d7f89 */ /* 0x000ea800000e0000 */
[----:B------:R-:W2:Y:S04]  /*7840*/  SHFL.IDX PT, R11, R2, 0x2, 0x181f ;  /* 0x00581f00020b7f89 */ /* 0x000ea800000e0000 */
[----:B------:R-:W2:Y:S04]  /*7850*/  SHFL.IDX PT, R14, R0, 0x2, 0x181f ;  /* 0x00581f00000e7f89 */ /* 0x000ea800000e0000 */
[----:B------:R-:W2:Y:S01]  /*7860*/  SHFL.IDX PT, R2, R2, 0x3, 0x181f ;  /* 0x00781f0002027f89 */ /* 0x000ea200000e0000 */
[CC--:B---3--:R-:W-:Y:S02]  /*7870*/  IADD3 R8, P6, R6.reuse, R39.reuse, RZ ;  /* 0x0000002706087210 */ /* 0x0c8fe40007fde0ff */
[----:B----4-:R-:W-:Y:S01]  /*7880*/  IADD3 R6, P5, R6, R38, RZ ;  /* 0x0000002606067210 */ /* 0x010fe20007fbe0ff */
[----:B------:R-:W3:Y:S02]  /*7890*/  SHFL.IDX PT, R0, R0, 0x3, 0x181f ;  /* 0x00781f0000007f89 */ /* 0x000ee400000e0000 */
[C-C-:B-----5:R-:W-:Y:S01]  /*78a0*/  IMAD.X R9, R5.reuse, 0x1, R37.reuse, P6 ;  /* 0x0000000105097824 */ /* 0x160fe200030e0625 */
[----:B------:R-:W-:Y:S02]  /*78b0*/  IADD3.X R7, R5, R36, RZ, P5, !PT ;  /* 0x0000002405077210 */ /* 0x000fe40002ffe4ff */
[CC--:B-1----:R-:W-:Y:S02]  /*78c0*/  IADD3 R4, P2, R12.reuse, R39.reuse, RZ ;  /* 0x000000270c047210 */ /* 0x0c2fe40007f5e0ff */
[----:B------:R1:W-:Y:S01]  /*78d0*/  LDGSTS.E.BYPASS.LTC128B.128 [R35+0x4100], [R8.64], !P4 ;  /* 0x0410000008237fae */ /* 0x0003e2000e101d4c */
[-C--:B------:R-:W-:Y:S02]  /*78e0*/  IADD3 R12, P5, R12, R38.reuse, RZ ;  /* 0x000000260c0c7210 */ /* 0x080fe40007fbe0ff */
[--C-:B--2---:R-:W-:Y:S01]  /*78f0*/  IMAD.X R5, R13, 0x1, R37.reuse, P2 ;  /* 0x000000010d057824 */ /* 0x104fe200010e0625 */
[----:B------:R2:W-:Y:S01]  /*7900*/  LDGSTS.E.BYPASS.LTC128B.128 [R35+0x6100], [R6.64], !P3 ;  /* 0x0610000006237fae */ /* 0x0005e2000d901d4c */
[-C--:B------:R-:W-:Y:S01]  /*7910*/  IADD3 R10, P2, R11, R39.reuse, RZ ;  /* 0x000000270b0a7210 */ /* 0x080fe20007f5e0ff */
[--C-:B------:R-:W-:Y:S02]  /*7920*/  IMAD.X R13, R13, 0x1, R36.reuse, P5 ;  /* 0x000000010d0d7824 */ /* 0x100fe400028e0624 */
[----:B------:R4:W-:Y:S04]  /*7930*/  LDGSTS.E.BYPASS.LTC128B.128 [R35+0x4900], [R4.64], !P4 ;  /* 0x0490000004237fae */ /* 0x0009e8000e101d4c */
[----:B------:R3:W-:Y:S01]  /*7940*/  LDGSTS.E.BYPASS.LTC128B.128 [R35+0x6900], [R12.64], !P3 ;  /* 0x069000000c237fae */ /* 0x0007e2000d901d4c */
[----:B-1----:R-:W-:Y:S01]  /*7950*/  IADD3 R8, P6, R11, R38, RZ ;  /* 0x000000260b087210 */ /* 0x002fe20007fde0ff */
[--C-:B------:R-:W-:Y:S01]  /*7960*/  IMAD.X R11, R14, 0x1, R37.reuse, P2 ;  /* 0x000000010e0b7824 */ /* 0x100fe200010e0625 */
[----:B--2---:R-:W-:Y:S04]  /*7970*/  IADD3 R6, P5, R2, R39, RZ ;  /* 0x0000002702067210 */ /* 0x004fe80007fbe0ff */
[----:B------:R1:W-:Y:S01]  /*7980*/  LDGSTS.E.BYPASS.LTC128B.128 [R35+0x5100], [R10.64], !P4 ;  /* 0x051000000a237fae */ /* 0x0003e2000e101d4c */
[----:B------:R-:W-:Y:S02]  /*7990*/  IADD3.X R9, R14, R36, RZ, P6, !PT ;  /* 0x000000240e097210 */ /* 0x000fe400037fe4ff */
[----:B----4-:R-:W-:Y:S01]  /*79a0*/  IADD3 R4, P2, R2, R38, RZ ;  /* 0x0000002602047210 */ /* 0x010fe20007f5e0ff */
[C---:B---3--:R-:W-:Y:S02]  /*79b0*/  IMAD.X R7, R0.reuse, 0x1, R37, P5 ;  /* 0x0000000100077824 */ /* 0x048fe400028e0625 */
[----:B------:R1:W-:Y:S02]  /*79c0*/  LDGSTS.E.BYPASS.LTC128B.128 [R35+0x7100], [R8.64], !P3 ;  /* 0x0710000008237fae */ /* 0x0003e4000d901d4c */
[----:B------:R-:W-:Y:S02]  /*79d0*/  IMAD.X R5, R0, 0x1, R36, P2 ;  /* 0x0000000100057824 */ /* 0x000fe400010e0624 */
[----:B------:R1:W-:Y:S04]  /*79e0*/  LDGSTS.E.BYPASS.LTC128B.128 [R35+0x5900], [R6.64], !P4 ;  /* 0x0590000006237fae */ /* 0x0003e8000e101d4c */
[----:B------:R1:W-:Y:S01]  /*79f0*/  LDGSTS.E.BYPASS.LTC128B.128 [R35+0x7900], [R4.64], !P3 ;  /* 0x0790000004237fae */ /* 0x0003e2000d901d4c */
[----:B------:R-:W-:-:S05]  /*7a00*/  BRA `(.L_x_154) ;  /* 0x0000172000007947 */ /* 0x000fca0003800000 */
.L_x_153:
[----:B------:R-:W2:Y:S01]  /*7a10*/  LDL R4, [R1+0x34] ;  /* 0x0000340001047983 */ /* 0x000ea20000100800 */
[----:B------:R-:W-:Y:S04]  /*7a20*/  DEPBAR.LE SB0, 0x0 ;  /* 0x000080000000791a */ /* 0x000fe80000000000 */
[----:B------:R-:W3:Y:S01]  /*7a30*/  LDL R2, [R1+0x2c] ;  /* 0x00002c0001027983 */ /* 0x000ee20000100800 */
[----:B------:R-:W-:Y:S03]  /*7a40*/  UISETP.GT.AND UP0, UPT, UR6, UR7, UPT ;  /* 0x000000070600728c */ /* 0x000fe6000bf04270 */
[----:B------:R-:W4:Y:S04]  /*7a50*/  LDL R58, [R1+0x14] ;  /* 0x00001400013a7983 */ /* 0x000f280000100800 */
[----:B------:R-:W5:Y:S04]  /*7a60*/  LDL R57, [R1+0x18] ;  /* 0x0000180001397983 */ /* 0x000f680000100800 */
[----:B------:R-:W4:Y:S04]  /*7a70*/  LDL R56, [R1+0xc] ;  /* 0x00000c0001387983 */ /* 0x000f280000100800 */
[----:B------:R-:W4:Y:S04]  /*7a80*/  LDL R54, [R1+0x30] ;  /* 0x0000300001367983 */ /* 0x000f280000100800 */
[----:B------:R-:W4:Y:S04]  /*7a90*/  LDL R55, [R1+0x10] ;  /* 0x0000100001377983 */ /* 0x000f280000100800 */
[----:B------:R-:W-:Y:S08]  /*7aa0*/  BAR.SYNC.DEFER_BLOCKING 0x0 ;  /* 0x0000000000007b1d */ /* 0x000ff00000010000 */
[----:B------:R-:W-:Y:S08]  /*7ab0*/  LDSM.16.M88.4 R64, [R239+0x8100] ;  /* 0x00810000ef40783b */ /* 0x000ff00000000200 */
[----:B------:R-:W1:Y:S08]  /*7ac0*/  LDSM.16.M88.4 R16, [R232+0x4100] ;  /* 0x00410000e810783b */ /* 0x000e700000000200 */
[----:B------:R-:W1:Y:S08]  /*7ad0*/  LDSM.16.M88.4 R60, [R239+0xa100] ;  /* 0x00a10000ef3c783b */ /* 0x000e700000000200 */
[----:B------:R-:W1:Y:S08]  /*7ae0*/  LDSM.16.M88.4 R32, [R232+0x4900] ;  /* 0x00490000e820783b */ /* 0x000e700000000200 */
[----:B------:R-:W-:Y:S08]  /*7af0*/  LDSM.16.M88.4 R48, [R232+0x5100] ;  /* 0x00510000e830783b */ /* 0x000ff00000000200 */
[----:B------:R-:W-:Y:S08]  /*7b00*/  LDSM.16.M88.4 R136, [R232+0x5900] ;  /* 0x00590000e888783b */ /* 0x000ff00000000200 */
[----:B------:R-:W-:Y:S08]  /*7b10*/  LDSM.16.M88.4 R208, [R241+0x8100] ;  /* 0x00810000f1d0783b */ /* 0x000ff00000000200 */
[----:B------:R-:W-:Y:S08]  /*7b20*/  LDSM.16.M88.4 R212, [R243] ;  /* 0x00000000f3d4783b */ /* 0x000ff00000000200 */
[----:B------:R-:W-:Y:S08]  /*7b30*/  LDSM.16.M88.4 R216, [R241+0xa100] ;  /* 0x00a10000f1d8783b */ /* 0x000ff00000000200 */
[----:B------:R-:W-:Y:S08]  /*7b40*/  LDSM.16.M88.4 R220, [R251] ;  /* 0x00000000fbdc783b */ /* 0x000ff00000000200 */
[----:B------:R-:W-:Y:S08]  /*7b50*/  LDSM.16.M88.4 R224, [R250] ;  /* 0x00000000fae0783b */ /* 0x000ff00000000200 */
[----:B------:R-:W-:Y:S01]  /*7b60*/  LDSM.16.M88.4 R228, [R249] ;  /* 0x00000000f9e4783b */ /* 0x000fe20000000200 */
[----:B-12---:R-:W-:Y:S01]  /*7b70*/  SHF.R.S32.HI R0, RZ, 0x1f, R4 ;  /* 0x0000001fff007819 */ /* 0x006fe20000011404 */
[----:B------:R-:W-:Y:S04]  /*7b80*/  IMAD.WIDE.U32 R8, R4, c[0x0][0x208], RZ ;  /* 0x0000820004087a25 */ /* 0x000fe800078e00ff */
[----:B------:R-:W-:Y:S04]  /*7b90*/  IMAD R0, R0, c[0x0][0x208], RZ ;  /* 0x0000820000007a24 */ /* 0x000fe800078e02ff */
[----:B------:R-:W-:Y:S02]  /*7ba0*/  IMAD R0, R4, c[0x0][0x20c], R0 ;  /* 0x0000830004007a24 */ /* 0x000fe400078e0200 */
[-C--:B------:R-:W-:Y:S03]  /*7bb0*/  HMMA.16816.F32.BF16 R4, R64, R16.reuse, RZ ;  /* 0x000000104004723c */ /* 0x080fe600000418ff */
[----:B------:R-:W-:Y:S02]  /*7bc0*/  IADD3 R9, R9, R0, RZ ;  /* 0x0000000009097210 */ /* 0x000fe40007ffe0ff */
[----:B---3--:R-:W-:Y:S03]  /*7bd0*/  SHF.R.S32.HI R0, RZ, 0x1f, R2 ;  /* 0x0000001fff007819 */ /* 0x008fe60000011402 */
[----:B------:R-:W-:Y:S02]  /*7be0*/  IMAD.WIDE.U32 R12, R2, c[0x0][0x218], R8 ;  /* 0x00008600020c7a25 */ /* 0x000fe400078e0008 */
[C---:B------:R-:W-:Y:S02]  /*7bf0*/  HMMA.16816.F32.BF16 R8, R60.reuse, R16, RZ ;  /* 0x000000103c08723c */ /* 0x040fe400000418ff */
[----:B------:R-:W-:Y:S04]  /*7c00*/  IMAD R0, R0, c[0x0][0x218], RZ ;  /* 0x0000860000007a24 */ /* 0x000fe800078e02ff */
[----:B------:R-:W-:Y:S01]  /*7c10*/  IMAD R2, R2, c[0x0][0x21c], R0 ;  /* 0x0000870002027a24 */ /* 0x000fe200078e0200 */
[----:B------:R-:W-:Y:S05]  /*7c20*/  IADD3 R0, P2, R12, UR22, RZ ;  /* 0x000000160c007c10 */ /* 0x000fea000ff5e0ff */
[----:B------:R-:W-:Y:S02]  /*7c30*/  IADD3.X R16, R13, UR4, R2, P2, !PT ;  /* 0x000000040d107c10 */ /* 0x000fe400097fe402 */
[-C--:B------:R-:W-:Y:S01]  /*7c40*/  HMMA.16816.F32.BF16 R12, R60, R18.reuse, RZ ;  /* 0x000000123c0c723c */ /* 0x080fe200000418ff */
[C---:B------:R-:W-:Y:S04]  /*7c50*/  LEA R2, P2, R0.reuse, c[0x0][0x1f8], 0x1 ;  /* 0x00007e0000027a11 */ /* 0x040fe800078408ff */
[----:B------:R-:W-:Y:S01]  /*7c60*/  LEA.HI.X R0, R0, c[0x0][0x1fc], R16, 0x1, P2 ;  /* 0x00007f0000007a11 */ /* 0x000fe200010f0c10 */
[----:B------:R-:W4:Y:S02]  /*7c70*/  SHFL.IDX PT, R38, R2, RZ, 0x181f ;  /* 0x00181fff02267589 */ /* 0x000f2400000e0000 */
[C---:B------:R-:W-:Y:S06]  /*7c80*/  HMMA.16816.F32.BF16 R16, R64.reuse, R18, RZ ;  /* 0x000000124010723c */ /* 0x040fec00000418ff */
[----:B------:R-:W5:Y:S02]  /*7c90*/  SHFL.IDX PT, R39, R0, RZ, 0x181f ;  /* 0x00181fff00277589 */ /* 0x000f6400000e0000 */
[-C--:B------:R-:W-:Y:S06]  /*7ca0*/  HMMA.16816.F32.BF16 R20, R64, R32.reuse, RZ ;  /* 0x000000204014723c */ /* 0x080fec00000418ff */
[----:B------:R-:W1:Y:S02]  /*7cb0*/  SHFL.IDX PT, R46, R2, 0x1, 0x181f ;  /* 0x00381f00022e7f89 */ /* 0x000e6400000e0000 */
[C---:B------:R-:W-:Y:S06]  /*7cc0*/  HMMA.16816.F32.BF16 R24, R60.reuse, R32, RZ ;  /* 0x000000203c18723c */ /* 0x040fec00000418ff */
[----:B------:R-:W2:Y:S01]  /*7cd0*/  SHFL.IDX PT, R43, R0, 0x1, 0x181f ;  /* 0x00381f00002b7f89 */ /* 0x000ea200000e0000 */
[C---:B----4-:R-:W-:Y:S01]  /*7ce0*/  IADD3 R36, P5, R38.reuse, R58, RZ ;  /* 0x0000003a26247210 */ /* 0x050fe20007fbe0ff */
[-C--:B------:R-:W-:Y:S01]  /*7cf0*/  HMMA.16816.F32.BF16 R28, R60, R34.reuse, RZ ;  /* 0x000000223c1c723c */ /* 0x080fe200000418ff */
[----:B------:R-:W-:Y:S03]  /*7d00*/  IADD3 R38, P2, R38, R56, RZ ;  /* 0x0000003826267210 */ /* 0x000fe60007f5e0ff */
[C---:B-----5:R-:W-:Y:S02]  /*7d10*/  IADD3.X R37, R39.reuse, R57, RZ, P5, !PT ;  /* 0x0000003927257210 */ /* 0x060fe40002ffe4ff */
[----:B------:R-:W3:Y:S02]  /*7d20*/  SHFL.IDX PT, R52, R2, 0x2, 0x181f ;  /* 0x00581f0002347f89 */ /* 0x000ee400000e0000 */
[C---:B------:R-:W-:Y:S04]  /*7d30*/  HMMA.16816.F32.BF16 R32, R64.reuse, R34, RZ ;  /* 0x000000224020723c */ /* 0x040fe800000418ff */
[----:B------:R-:W-:Y:S02]  /*7d40*/  IADD3.X R39, R39, R55, RZ, P2, !PT ;  /* 0x0000003727277210 */ /* 0x000fe400017fe4ff */
[C---:B-1----:R-:W-:Y:S01]  /*7d50*/  IADD3 R40, P2, R46.reuse, R58, RZ ;  /* 0x0000003a2e287210 */ /* 0x042fe20007f5e0ff */
[----:B------:R1:W-:Y:S01]  /*7d60*/  LDGSTS.E.BYPASS.LTC128B.128 [R54], [R36.64], !P4 ;  /* 0x0000000024367fae */ /* 0x0003e2000e101d4c */
[----:B------:R-:W-:Y:S04]  /*7d70*/  IADD3 R46, P6, R46, R56, RZ ;  /* 0x000000382e2e7210 */ /* 0x000fe80007fde0ff */
[C---:B--2---:R-:W-:Y:S03]  /*7d80*/  IADD3.X R41, R43.reuse, R57, RZ, P2, !PT ;  /* 0x000000392b297210 */ /* 0x044fe600017fe4ff */
[----:B------:R-:W2:Y:S01]  /*7d90*/  SHFL.IDX PT, R42, R0, 0x2, 0x181f ;  /* 0x00581f00002a7f89 */ /* 0x000ea200000e0000 */
[----:B------:R-:W-:Y:S07]  /*7da0*/  IADD3.X R47, R43, R55, RZ, P6, !PT ;  /* 0x000000372b2f7210 */ /* 0x000fee00037fe4ff */
[----:B------:R1:W-:Y:S01]  /*7db0*/  LDGSTS.E.BYPASS.LTC128B.128 [R54+0x2000], [R38.64], !P3 ;  /* 0x0200000026367fae */ /* 0x0003e2000d901d4c */
[C---:B---3--:R-:W-:Y:S02]  /*7dc0*/  IADD3 R44, P5, R52.reuse, R58, RZ ;  /* 0x0000003a342c7210 */ /* 0x048fe40007fbe0ff */
[----:B------:R-:W-:Y:S05]  /*7dd0*/  IADD3 R52, P2, R52, R56, RZ ;  /* 0x0000003834347210 */ /* 0x000fea0007f5e0ff */
[----:B------:R3:W-:Y:S08]  /*7de0*/  LDGSTS.E.BYPASS.LTC128B.128 [R54+0x800], [R40.64], !P4 ;  /* 0x0080000028367fae */ /* 0x0007f0000e101d4c */
[----:B------:R4:W-:Y:S01]  /*7df0*/  LDGSTS.E.BYPASS.LTC128B.128 [R54+0x2800], [R46.64], !P3 ;  /* 0x028000002e367fae */ /* 0x0009e2000d901d4c */
[C---:B--2---:R-:W-:Y:S02]  /*7e00*/  IADD3.X R45, R42.reuse, R57, RZ, P5, !PT ;  /* 0x000000392a2d7210 */ /* 0x044fe40002ffe4ff */
[----:B------:R-:W-:Y:S05]  /*7e10*/  IADD3.X R53, R42, R55, RZ, P2, !PT ;  /* 0x000000372a357210 */ /* 0x000fea00017fe4ff */
[----:B------:R4:W-:Y:S01]  /*7e20*/  LDGSTS.E.BYPASS.LTC128B.128 [R54+0x1000], [R44.64], !P4 ;  /* 0x010000002c367fae */ /* 0x0009e2000e101d4c */
[-C--:B-1----:R-:W-:Y:S07]  /*7e30*/  HMMA.16816.F32.BF16 R36, R64, R48.reuse, RZ ;  /* 0x000000304024723c */ /* 0x082fee00000418ff */
[----:B------:R-:W1:Y:S01]  /*7e40*/  SHFL.IDX PT, R2, R2, 0x3, 0x181f ;  /* 0x00781f0002027f89 */ /* 0x000e6200000e0000 */
[C---:B---3--:R-:W-:Y:S07]  /*7e50*/  HMMA.16816.F32.BF16 R40, R60.reuse, R48, RZ ;  /* 0x000000303c28723c */ /* 0x048fee00000418ff */
[----:B------:R-:W2:Y:S08]  /*7e60*/  SHFL.IDX PT, R0, R0, 0x3, 0x181f ;  /* 0x00781f0000007f89 */ /* 0x000eb000000e0000 */
[----:B------:R3:W-:Y:S01]  /*7e70*/  LDGSTS.E.BYPASS.LTC128B.128 [R54+0x3000], [R52.64], !P3 ;  /* 0x0300000034367fae */ /* 0x0007e2000d901d4c */
[-C--:B----4-:R-:W-:Y:S01]  /*7e80*/  HMMA.16816.F32.BF16 R44, R60, R50.reuse, RZ ;  /* 0x000000323c2c723c */ /* 0x090fe200000418ff */
[----:B-1----:R-:W-:Y:S04]  /*7e90*/  IADD3 R48, P2, R2, R58, RZ ;  /* 0x0000003a02307210 */ /* 0x002fe80007f5e0ff */
[----:B--2---:R-:W-:Y:S05]  /*7ea0*/  IADD3.X R49, R0, R57, RZ, P2, !PT ;  /* 0x0000003900317210 */ /* 0x004fea00017fe4ff */
[----:B------:R1:W-:Y:S02]  /*7eb0*/  LDGSTS.E.BYPASS.LTC128B.128 [R54+0x1800], [R48.64], !P4 ;  /* 0x0180000030367fae */ /* 0x0003e4000e101d4c */
[----:B---3--:R-:W-:Y:S04]  /*7ec0*/  IADD3 R52, P2, R2, R56, RZ ;  /* 0x0000003802347210 */ /* 0x008fe80007f5e0ff */
[----:B------:R-:W-:Y:S02]  /*7ed0*/  IADD3.X R53, R0, R55, RZ, P2, !PT ;  /* 0x0000003700357210 */ /* 0x000fe400017fe4ff */
[----:B------:R-:W-:Y:S03]  /*7ee0*/  PLOP3.LUT P2, PT, PT, PT, UP0, 0x80, 0x0 ;  /* 0x000000000000781c */ /* 0x000fe60003f4f008 */
[----:B------:R2:W-:Y:S08]  /*7ef0*/  LDGSTS.E.BYPASS.LTC128B.128 [R54+0x3800], [R52.64], !P3 ;  /* 0x0380000034367fae */ /* 0x0005f0000d901d4c */
[----:B------:R-:W0:Y:S01]  /*7f00*/  LDGDEPBAR ;  /* 0x00000000000079af */ /* 0x000e220000000000 */
[C---:B-1----:R-:W-:Y:S08]  /*7f10*/  HMMA.16816.F32.BF16 R48, R64.reuse, R50, RZ ;  /* 0x000000324030723c */ /* 0x042ff000000418ff */
[-C--:B--2---:R-:W-:Y:S08]  /*7f20*/  HMMA.16816.F32.BF16 R52, R64, R136.reuse, RZ ;  /* 0x000000884034723c */ /* 0x084ff000000418ff */
[C---:B------:R-:W-:Y:S08]  /*7f30*/  HMMA.16816.F32.BF16 R56, R60.reuse, R136, RZ ;  /* 0x000000883c38723c */ /* 0x040ff000000418ff */
[-C--:B------:R-:W-:Y:S08]  /*7f40*/  HMMA.16816.F32.BF16 R60, R60, R138.reuse, RZ ;  /* 0x0000008a3c3c723c */ /* 0x080ff000000418ff */
[----:B------:R-:W-:Y:S01]  /*7f50*/  HMMA.16816.F32.BF16 R64, R64, R138, RZ ;  /* 0x0000008a4040723c */ /* 0x000fe200000418ff */
[----:B------:R-:W-:Y:S07]  /*7f60*/  LDSM.16.M88.4 R136, [R240+0x8100] ;  /* 0x00810000f088783b */ /* 0x000fee0000000200 */
[-C--:B------:R-:W-:Y:S08]  /*7f70*/  HMMA.16816.F32.BF16 R4, R208, R212.reuse, R4 ;  /* 0x000000d4d004723c */ /* 0x080ff00000041804 */
[C---:B------:R-:W-:Y:S08]  /*7f80*/  HMMA.16816.F32.BF16 R8, R216.reuse, R212, R8 ;  /* 0x000000d4d808723c */ /* 0x040ff00000041808 */
[-C--:B------:R-:W-:Y:S08]  /*7f90*/  HMMA.16816.F32.BF16 R12, R216, R214.reuse, R12 ;  /* 0x000000d6d80c723c */ /* 0x080ff0000004180c */
[C---:B------:R-:W-:Y:S01]  /*7fa0*/  HMMA.16816.F32.BF16 R16, R208.reuse, R214, R16 ;  /* 0x000000d6d010723c */ /* 0x040fe20000041810 */
[----:B------:R-:W1:Y:S07]  /*7fb0*/  LDSM.16.M88.4 R212, [R238+0x4100] ;  /* 0x00410000eed4783b */ /* 0x000e6e0000000200 */
[-C--:B------:R-:W-:Y:S08]  /*7fc0*/  HMMA.16816.F32.BF16 R20, R208, R220.reuse, R20 ;  /* 0x000000dcd014723c */ /* 0x080ff00000041814 */
[C---:B------:R-:W-:Y:S08]  /*7fd0*/  HMMA.16816.F32.BF16 R24, R216.reuse, R220, R24 ;  /* 0x000000dcd818723c */ /* 0x040ff00000041818 */
[-C--:B------:R-:W-:Y:S08]  /*7fe0*/  HMMA.16816.F32.BF16 R28, R216, R222.reuse, R28 ;  /* 0x000000ded81c723c */ /* 0x080ff0000004181c */
[C---:B------:R-:W-:Y:S01]  /*7ff0*/  HMMA.16816.F32.BF16 R32, R208.reuse, R222, R32 ;  /* 0x000000ded020723c */ /* 0x040fe20000041820 */
[----:B------:R-:W2:Y:S07]  /*8000*/  LDSM.16.M88.4 R220, [R240+0xa100] ;  /* 0x00a10000f0dc783b */ /* 0x000eae0000000200 */
[-C--:B------:R-:W-:Y:S08]  /*8010*/  HMMA.16816.F32.BF16 R36, R208, R224.reuse, R36 ;  /* 0x000000e0d024723c */ /* 0x080ff00000041824 */
[C---:B------:R-:W-:Y:S08]  /*8020*/  HMMA.16816.F32.BF16 R40, R216.reuse, R224, R40 ;  /* 0x000000e0d828723c */ /* 0x040ff00000041828 */
[-C--:B------:R-:W-:Y:S08]  /*8030*/  HMMA.16816.F32.BF16 R44, R216, R226.reuse, R44 ;  /* 0x000000e2d82c723c */ /* 0x080ff0000004182c */
[C---:B------:R-:W-:Y:S01]  /*8040*/  HMMA.16816.F32.BF16 R48, R208.reuse, R226, R48 ;  /* 0x000000e2d030723c */ /* 0x040fe20000041830 */
[----:B------:R-:W-:Y:S07]  /*8050*/  LDSM.16.M88.4 R224, [R238+0x5900] ;  /* 0x00590000eee0783b */ /* 0x000fee0000000200 */
[-C--:B------:R-:W-:Y:S08]  /*8060*/  HMMA.16816.F32.BF16 R52, R208, R228.reuse, R52 ;  /* 0x000000e4d034723c */ /* 0x080ff00000041834 */
[C---:B------:R-:W-:Y:S08]  /*8070*/  HMMA.16816.F32.BF16 R56, R216.reuse, R228, R56 ;  /* 0x000000e4d838723c */ /* 0x040ff00000041838 */
[-C--:B------:R-:W-:Y:S01]  /*8080*/  HMMA.16816.F32.BF16 R60, R216, R230.reuse, R60 ;  /* 0x000000e6d83c723c */ /* 0x080fe2000004183c */
[----:B------:R-:W-:Y:S07]  /*8090*/  LDSM.16.M88.4 R216, [R238+0x5100] ;  /* 0x00510000eed8783b */ /* 0x000fee0000000200 */
[----:B------:R-:W-:Y:S01]  /*80a0*/  HMMA.16816.F32.BF16 R64, R208, R230, R64 ;  /* 0x000000e6d040723c */ /* 0x000fe20000041840 */
[----:B------:R-:W3:Y:S07]  /*80b0*/  LDSM.16.M88.4 R208, [R238+0x4900] ;  /* 0x00490000eed0783b */ /* 0x000eee0000000200 */
[-C--:B-1----:R-:W-:Y:S08]  /*80c0*/  HMMA.16816.F32.BF16 R4, R136, R212.reuse, R4 ;  /* 0x000000d48804723c */ /* 0x082ff00000041804 */
[C---:B--2---:R-:W-:Y:S08]  /*80d0*/  HMMA.16816.F32.BF16 R8, R220.reuse, R212, R8 ;  /* 0x000000d4dc08723c */ /* 0x044ff00000041808 */
[-C--:B------:R-:W-:Y:S08]  /*80e0*/  HMMA.16816.F32.BF16 R12, R220, R214.reuse, R12 ;  /* 0x000000d6dc0c723c */ /* 0x080ff0000004180c */
[C---:B------:R-:W-:Y:S01]  /*80f0*/  HMMA.16816.F32.BF16 R16, R136.reuse, R214, R16 ;  /* 0x000000d68810723c */ /* 0x040fe20000041810 */
[----:B------:R-:W-:Y:S07]  /*8100*/  LDSM.16.M88.4 R212, [R237] ;  /* 0x00000000edd4783b */ /* 0x000fee0000000200 */
[-C--:B---3--:R-:W-:Y:S08]  /*8110*/  HMMA.16816.F32.BF16 R20, R136, R208.reuse, R20 ;  /* 0x000000d08814723c */ /* 0x088ff00000041814 */
        /* <DEDUP_REMOVED lines=11> */
[-C--:B------:R-:W-:Y:S01]  /*81d0*/  HMMA.16816.F32.BF16 R60, R220, R226.reuse, R60 ;  /* 0x000000e2dc3c723c */ /* 0x080fe2000004183c */
[----:B------:R-:W-:Y:S07]  /*81e0*/  LDSM.16.M88.4 R220, [R237+0x1000] ;  /* 0x00100000eddc783b */ /* 0x000fee0000000200 */
[----:B------:R-:W-:Y:S01]  /*81f0*/  HMMA.16816.F32.BF16 R64, R136, R226, R64 ;  /* 0x000000e28840723c */ /* 0x000fe20000041840 */
[----:B------:R-:W3:Y:S07]  /*8200*/  LDSM.16.M88.4 R136, [R237+0x800] ;  /* 0x00080000ed88783b */ /* 0x000eee0000000200 */
[-C--:B-1----:R-:W-:Y:S01]  /*8210*/  HMMA.16816.F32.BF16 R4, R208, R212.reuse, R4 ;  /* 0x000000d4d004723c */ /* 0x082fe20000041804 */
[----:B------:R-:W1:Y:S07]  /*8220*/  LDSM.16.M88.4 R224, [R237+0x1800] ;  /* 0x00180000ede0783b */ /* 0x000e6e0000000200 */
[C---:B--2---:R-:W-:Y:S08]  /*8230*/  HMMA.16816.F32.BF16 R8, R216.reuse, R212, R8 ;  /* 0x000000d4d808723c */ /* 0x044ff00000041808 */
[-C--:B------:R-:W-:Y:S08]  /*8240*/  HMMA.16816.F32.BF16 R12, R216, R214.reuse, R12 ;  /* 0x000000d6d80c723c */ /* 0x080ff0000004180c */
[C---:B------:R-:W-:Y:S01]  /*8250*/  HMMA.16816.F32.BF16 R16, R208.reuse, R214, R16 ;  /* 0x000000d6d010723c */ /* 0x040fe20000041810 */
[----:B------:R-:W-:Y:S07]  /*8260*/  LDSM.16.M88.4 R212, [R232+0x6100] ;  /* 0x00610000e8d4783b */ /* 0x000fee0000000200 */
[-C--:B---3--:R-:W-:Y:S08]  /*8270*/  HMMA.16816.F32.BF16 R20, R208, R136.reuse, R20 ;  /* 0x00000088d014723c */ /* 0x088ff00000041814 */
        /* <DEDUP_REMOVED lines=8> */
[----:B------:R-:W3:Y:S07]  /*8300*/  LDSM.16.M88.4 R220, [R239+0xe100] ;  /* 0x00e10000efdc783b */ /* 0x000eee0000000200 */
[-C--:B-1----:R-:W-:Y:S08]  /*8310*/  HMMA.16816.F32.BF16 R52, R208, R224.reuse, R52 ;  /* 0x000000e0d034723c */ /* 0x082ff00000041834 */
[C---:B------:R-:W-:Y:S08]  /*8320*/  HMMA.16816.F32.BF16 R56, R216.reuse, R224, R56 ;  /* 0x000000e0d838723c */ /* 0x040ff00000041838 */
[-C--:B------:R-:W-:Y:S01]  /*8330*/  HMMA.16816.F32.BF16 R60, R216, R226.reuse, R60 ;  /* 0x000000e2d83c723c */ /* 0x080fe2000004183c */
[----:B------:R-:W-:Y:S07]  /*8340*/  LDSM.16.M88.4 R216, [R232+0x7100] ;  /* 0x00710000e8d8783b */ /* 0x000fee0000000200 */
[----:B------:R-:W-:Y:S01]  /*8350*/  HMMA.16816.F32.BF16 R64, R208, R226, R64 ;  /* 0x000000e2d040723c */ /* 0x000fe20000041840 */
[----:B------:R-:W1:Y:S07]  /*8360*/  LDSM.16.M88.4 R208, [R232+0x6900] ;  /* 0x00690000e8d0783b */ /* 0x000e6e0000000200 */
[-C--:B--2---:R-:W-:Y:S01]  /*8370*/  HMMA.16816.F32.BF16 R4, R136, R212.reuse, R4 ;  /* 0x000000d48804723c */ /* 0x084fe20000041804 */
[----:B------:R-:W2:Y:S07]  /*8380*/  LDSM.16.M88.4 R224, [R232+0x7900] ;  /* 0x00790000e8e0783b */ /* 0x000eae0000000200 */
[C---:B---3--:R-:W-:Y:S08]  /*8390*/  HMMA.16816.F32.BF16 R8, R220.reuse, R212, R8 ;  /* 0x000000d4dc08723c */ /* 0x048ff00000041808 */
[-C--:B------:R-:W-:Y:S08]  /*83a0*/  HMMA.16816.F32.BF16 R12, R220, R214.reuse, R12 ;  /* 0x000000d6dc0c723c */ /* 0x080ff0000004180c */
[C---:B------:R-:W-:Y:S01]  /*83b0*/  HMMA.16816.F32.BF16 R16, R136.reuse, R214, R16 ;  /* 0x000000d68810723c */ /* 0x040fe20000041810 */
[----:B------:R-:W-:Y:S07]  /*83c0*/  LDSM.16.M88.4 R212, [R248] ;  /* 0x00000000f8d4783b */ /* 0x000fee0000000200 */
[-C--:B-1----:R-:W-:Y:S08]  /*83d0*/  HMMA.16816.F32.BF16 R20, R136, R208.reuse, R20 ;  /* 0x000000d08814723c */ /* 0x082ff00000041814 */
        /* <DEDUP_REMOVED lines=8> */
[----:B------:R-:W3:Y:S07]  /*8460*/  LDSM.16.M88.4 R216, [R241+0xe100] ;  /* 0x00e10000f1d8783b */ /* 0x000eee0000000200 */
[-C--:B--2---:R-:W-:Y:S08]  /*8470*/  HMMA.16816.F32.BF16 R52, R136, R224.reuse, R52 ;  /* 0x000000e08834723c */ /* 0x084ff00000041834 */
[C---:B------:R-:W-:Y:S08]  /*8480*/  HMMA.16816.F32.BF16 R56, R220.reuse, R224, R56 ;  /* 0x000000e0dc38723c */ /* 0x040ff00000041838 */
[-C--:B------:R-:W-:Y:S01]  /*8490*/  HMMA.16816.F32.BF16 R60, R220, R226.reuse, R60 ;  /* 0x000000e2dc3c723c */ /* 0x080fe2000004183c */
[----:B------:R-:W-:Y:S07]  /*84a0*/  LDSM.16.M88.4 R220, [R246] ;  /* 0x00000000f6dc783b */ /* 0x000fee0000000200 */
[----:B------:R-:W-:Y:S01]  /*84b0*/  HMMA.16816.F32.BF16 R64, R136, R226, R64 ;  /* 0x000000e28840723c */ /* 0x000fe20000041840 */
[----:B------:R-:W2:Y:S07]  /*84c0*/  LDSM.16.M88.4 R136, [R247] ;  /* 0x00000000f788783b */ /* 0x000eae0000000200 */
[-C--:B-1----:R-:W-:Y:S01]  /*84d0*/  HMMA.16816.F32.BF16 R4, R208, R212.reuse, R4 ;  /* 0x000000d4d004723c */ /* 0x082fe20000041804 */
[----:B------:R-:W1:Y:S07]  /*84e0*/  LDSM.16.M88.4 R224, [R245] ;  /* 0x00000000f5e0783b */ /* 0x000e6e0000000200 */
[C---:B---3--:R-:W-:Y:S08]  /*84f0*/  HMMA.16816.F32.BF16 R8, R216.reuse, R212, R8 ;  /* 0x000000d4d808723c */ /* 0x048ff00000041808 */
[-C--:B------:R-:W-:Y:S08]  /*8500*/  HMMA.16816.F32.BF16 R12, R216, R214.reuse, R12 ;  /* 0x000000d6d80c723c */ /* 0x080ff0000004180c */
[C---:B------:R-:W-:Y:S01]  /*8510*/  HMMA.16816.F32.BF16 R16, R208.reuse, R214, R16 ;  /* 0x000000d6d010723c */ /* 0x040fe20000041810 */
[----:B------:R-:W-:Y:S07]  /*8520*/  LDSM.16.M88.4 R212, [R238+0x6100] ;  /* 0x00610000eed4783b */ /* 0x000fee0000000200 */
[-C--:B--2---:R-:W-:Y:S08]  /*8530*/  HMMA.16816.F32.BF16 R20, R208, R136.reuse, R20 ;  /* 0x00000088d014723c */ /* 0x084ff00000041814 */
        /* <DEDUP_REMOVED lines=12> */
[----:B------:R-:W1:Y:S07]  /*8600*/  LDSM.16.M88.4 R216, [R238+0x6900] ;  /* 0x00690000eed8783b */ /* 0x000e6e0000000200 */
[----:B------:R-:W-:Y:S01]  /*8610*/  HMMA.16816.F32.BF16 R64, R208, R226, R64 ;  /* 0x000000e2d040723c */ /* 0x000fe20000041840 */
[----:B------:R-:W4:Y:S07]  /*8620*/  LDSM.16.M88.4 R208, [R238+0x7100] ;  /* 0x00710000eed0783b */ /* 0x000f2e0000000200 */
[-C--:B--2---:R-:W-:Y:S01]  /*8630*/  HMMA.16816.F32.BF16 R4, R136, R212.reuse, R4 ;  /* 0x000000d48804723c */ /* 0x084fe20000041804 */
[----:B------:R-:W2:Y:S07]  /*8640*/  LDSM.16.M88.4 R224, [R238+0x7900] ;  /* 0x00790000eee0783b */ /* 0x000eae0000000200 */
[C---:B---3--:R-:W-:Y:S08]  /*8650*/  HMMA.16816.F32.BF16 R8, R220.reuse, R212, R8 ;  /* 0x000000d4dc08723c */ /* 0x048ff00000041808 */
[-C--:B------:R-:W-:Y:S08]  /*8660*/  HMMA.16816.F32.BF16 R12, R220, R214.reuse, R12 ;  /* 0x000000d6dc0c723c */ /* 0x080ff0000004180c */
[C---:B------:R-:W-:Y:S01]  /*8670*/  HMMA.16816.F32.BF16 R16, R136.reuse, R214, R16 ;  /* 0x000000d68810723c */ /* 0x040fe20000041810 */
[----:B------:R-:W-:Y:S07]  /*8680*/  LDSM.16.M88.4 R212, [R242+0xc100] ;  /* 0x00c10000f2d4783b */ /* 0x000fee0000000200 */
[-C--:B-1----:R-:W-:Y:S08]  /*8690*/  HMMA.16816.F32.BF16 R20, R136, R216.reuse, R20 ;  /* 0x000000d88814723c */ /* 0x082ff00000041814 */
[C---:B------:R-:W-:Y:S08]  /*86a0*/  HMMA.16816.F32.BF16 R24, R220.reuse, R216, R24 ;  /* 0x000000d8dc18723c */ /* 0x040ff00000041818 */
[-C--:B------:R-:W-:Y:S08]  /*86b0*/  HMMA.16816.F32.BF16 R28, R220, R218.reuse, R28 ;  /* 0x000000dadc1c723c */ /* 0x080ff0000004181c */
[C---:B------:R-:W-:Y:S01]  /*86c0*/  HMMA.16816.F32.BF16 R32, R136.reuse, R218, R32 ;  /* 0x000000da8820723c */ /* 0x040fe20000041820 */
[----:B------:R-:W1:Y:S07]  /*86d0*/  LDSM.16.M88.4 R216, [R237+0x2000] ;  /* 0x00200000edd8783b */ /* 0x000e6e0000000200 */
[-C--:B----4-:R-:W-:Y:S08]  /*86e0*/  HMMA.16816.F32.BF16 R36, R136, R208.reuse, R36 ;  /* 0x000000d08824723c */ /* 0x090ff00000041824 */
[C---:B------:R-:W-:Y:S08]  /*86f0*/  HMMA.16816.F32.BF16 R40, R220.reuse, R208, R40 ;  /* 0x000000d0dc28723c */ /* 0x040ff00000041828 */
[-C--:B------:R-:W-:Y:S08]  /*8700*/  HMMA.16816.F32.BF16 R44, R220, R210.reuse, R44 ;  /* 0x000000d2dc2c723c */ /* 0x080ff0000004182c */
[C---:B------:R-:W-:Y:S01]  /*8710*/  HMMA.16816.F32.BF16 R48, R136.reuse, R210, R48 ;  /* 0x000000d28830723c */ /* 0x040fe20000041830 */
[----:B------:R-:W3:Y:S07]  /*8720*/  LDSM.16.M88.4 R208, [R244+0xe100] ;  /* 0x00e10000f4d0783b */ /* 0x000eee0000000200 */
[-C--:B--2---:R-:W-:Y:S08]  /*8730*/  HMMA.16816.F32.BF16 R52, R136, R224.reuse, R52 ;  /* 0x000000e08834723c */ /* 0x084ff00000041834 */
[C---:B------:R-:W-:Y:S08]  /*8740*/  HMMA.16816.F32.BF16 R56, R220.reuse, R224, R56 ;  /* 0x000000e0dc38723c */ /* 0x040ff00000041838 */
[-C--:B------:R-:W-:Y:S08]  /*8750*/  HMMA.16816.F32.BF16 R60, R220, R226.reuse, R60 ;  /* 0x000000e2dc3c723c */ /* 0x080ff0000004183c */
[----:B------:R-:W-:Y:S08]  /*8760*/  HMMA.16816.F32.BF16 R64, R136, R226, R64 ;  /* 0x000000e28840723c */ /* 0x000ff00000041840 */
[-C--:B-1----:R-:W-:Y:S08]  /*8770*/  HMMA.16816.F32.BF16 R4, R212, R216.reuse, R4 ;  /* 0x000000d8d404723c */ /* 0x082ff00000041804 */
[C---:B---3--:R-:W-:Y:S08]  /*8780*/  HMMA.16816.F32.BF16 R8, R208.reuse, R216, R8 ;  /* 0x000000d8d008723c */ /* 0x048ff00000041808 */
[-C--:B------:R-:W-:Y:S08]  /*8790*/  HMMA.16816.F32.BF16 R12, R208, R218.reuse, R12 ;  /* 0x000000dad00c723c */ /* 0x080ff0000004180c */
        /* <DEDUP_REMOVED lines=16> */
[----:B------:R-:W-:Y:S05]  /*88a0*/  FMUL.FTZ R14, R14, c[0x0][0x320] ;  /* 0x0000c8000e0e7a20 */ /* 0x000fea0000410000 */
[----:B------:R1:W-:Y:S10]  /*88b0*/  MUFU.TANH R223, R7 ;  /* 0x0000000700df7308 */ /* 0x0003f40000002400 */
[----:B------:R-:W-:Y:S10]  /*88c0*/  MUFU.TANH R222, R8 ;  /* 0x0000000800de7308 */ /* 0x000ff40000002400 */
[----:B------:R-:W-:Y:S01]  /*88d0*/  MUFU.TANH R225, R9 ;  /* 0x0000000900e17308 */ /* 0x000fe20000002400 */
[----:B-1----:R-:W1:Y:S09]  /*88e0*/  LDSM.16.M88.4 R4, [R237+0x2800] ;  /* 0x00280000ed04783b */ /* 0x002e720000000200 */
[----:B------:R-:W-:Y:S10]  /*88f0*/  MUFU.TANH R220, R10 ;  /* 0x0000000a00dc7308 */ /* 0x000ff40000002400 */
[----:B------:R2:W-:Y:S10]  /*8900*/  MUFU.TANH R226, R11 ;  /* 0x0000000b00e27308 */ /* 0x0005f40000002400 */
[----:B------:R3:W-:Y:S10]  /*8910*/  MUFU.TANH R219, R15 ;  /* 0x0000000f00db7308 */ /* 0x0007f40000002400 */
[----:B------:R4:W-:Y:S01]  /*8920*/  MUFU.TANH R142, R16 ;  /* 0x00000010008e7308 */ /* 0x0009e20000002400 */
[----:B--2---:R-:W2:Y:S01]  /*8930*/  LDSM.16.M88.4 R8, [R237+0x3000] ;  /* 0x00300000ed08783b */ /* 0x004ea20000000200 */
[-C--:B-1----:R-:W-:Y:S08]  /*8940*/  HMMA.16816.F32.BF16 R20, R212, R4.reuse, R20 ;  /* 0x00000004d414723c */ /* 0x082ff00000041814 */
[----:B------:R-:W-:Y:S01]  /*8950*/  MUFU.TANH R218, R12 ;  /* 0x0000000c00da7308 */ /* 0x000fe20000002400 */
[C---:B------:R-:W-:Y:S04]  /*8960*/  HMMA.16816.F32.BF16 R24, R208.reuse, R4, R24 ;  /* 0x00000004d018723c */ /* 0x040fe80000041818 */
[----:B---3--:R-:W-:Y:S02]  /*8970*/  FMUL.FTZ R15, R17, c[0x0][0x320] ;  /* 0x0000c800110f7a20 */ /* 0x008fe40000410000 */
[----:B------:R-:W-:Y:S03]  /*8980*/  FMUL.FTZ R17, R19, c[0x0][0x320] ;  /* 0x0000c80013117a20 */ /* 0x000fe60000410000 */
[----:B------:R-:W-:Y:S01]  /*8990*/  MUFU.TANH R217, R13 ;  /* 0x0000000d00d97308 */ /* 0x000fe20000002400 */
[-C--:B------:R-:W-:Y:S03]  /*89a0*/  HMMA.16816.F32.BF16 R28, R208, R6.reuse, R28 ;  /* 0x00000006d01c723c */ /* 0x080fe6000004181c */
[----:B----4-:R-:W-:Y:S05]  /*89b0*/  FMUL.FTZ R16, R18, c[0x0][0x320] ;  /* 0x0000c80012107a20 */ /* 0x010fea0000410000 */
[C---:B------:R-:W-:Y:S01]  /*89c0*/  HMMA.16816.F32.BF16 R32, R212.reuse, R6, R32 ;  /* 0x00000006d420723c */ /* 0x040fe20000041820 */
[----:B------:R-:W-:Y:S01]  /*89d0*/  MUFU.TANH R224, R14 ;  /* 0x0000000e00e07308 */ /* 0x000fe20000002400 */
[----:B------:R-:W1:Y:S01]  /*89e0*/  LDSM.16.M88.4 R4, [R237+0x3800] ;  /* 0x00380000ed04783b */ /* 0x000e620000000200 */
[----:B------:R-:W-:Y:S04]  /*89f0*/  DEPBAR.LE SB0, 0x0 ;  /* 0x000080000000791a */ /* 0x000fe80000000000 */
[----:B------:R-:W-:Y:S02]  /*8a00*/  FMUL.FTZ R20, R20, c[0x0][0x320] ;  /* 0x0000c80014147a20 */ /* 0x000fe40000410000 */
[----:B------:R-:W-:Y:S02]  /*8a10*/  FMUL.FTZ R21, R21, c[0x0][0x320] ;  /* 0x0000c80015157a20 */ /* 0x000fe40000410000 */
[----:B------:R-:W3:Y:S01]  /*8a20*/  MUFU.TANH R0, R20 ;  /* 0x0000001400007308 */ /* 0x000ee20000002400 */
[----:B------:R-:W-:Y:S01]  /*8a30*/  BAR.SYNC.DEFER_BLOCKING 0x0 ;  /* 0x0000000000007b1d */ /* 0x000fe20000010000 */
[----:B------:R-:W-:Y:S02]  /*8a40*/  FMUL.FTZ R22, R22, c[0x0][0x320] ;  /* 0x0000c80016167a20 */ /* 0x000fe40000410000 */
[----:B------:R-:W-:Y:S01]  /*8a50*/  FMUL.FTZ R24, R24, c[0x0][0x320] ;  /* 0x0000c80018187a20 */ /* 0x000fe20000410000 */
[-C--:B--2---:R-:W-:Y:S05]  /*8a60*/  HMMA.16816.F32.BF16 R36, R212, R8.reuse, R36 ;  /* 0x00000008d424723c */ /* 0x084fea0000041824 */
[----:B------:R-:W2:Y:S01]  /*8a70*/  MUFU.TANH R2, R21 ;  /* 0x0000001500027308 */ /* 0x000ea20000002400 */
[----:B------:R-:W-:Y:S02]  /*8a80*/  FMUL.FTZ R23, R23, c[0x0][0x320] ;  /* 0x0000c80017177a20 */ /* 0x000fe40000410000 */
[----:B------:R-:W-:Y:S01]  /*8a90*/  FMUL.FTZ R32, R32, c[0x0][0x320] ;  /* 0x0000c80020207a20 */ /* 0x000fe20000410000 */
[C---:B------:R-:W-:Y:S04]  /*8aa0*/  HMMA.16816.F32.BF16 R40, R208.reuse, R8, R40 ;  /* 0x00000008d028723c */ /* 0x040fe80000041828 */
[----:B------:R-:W-:Y:S02]  /*8ab0*/  FMUL.FTZ R33, R33, c[0x0][0x320] ;  /* 0x0000c80021217a20 */ /* 0x000fe40000410000 */
[----:B------:R-:W-:Y:S01]  /*8ac0*/  MUFU.TANH R15, R15 ;  /* 0x0000000f000f7308 */ /* 0x000fe20000002400 */
[----:B------:R-:W-:Y:S01]  /*8ad0*/  FMUL.FTZ R25, R25, c[0x0][0x320] ;  /* 0x0000c80019197a20 */ /* 0x000fe20000410000 */
[-C--:B------:R-:W-:Y:S01]  /*8ae0*/  HMMA.16816.F32.BF16 R44, R208, R10.reuse, R44 ;  /* 0x0000000ad02c723c */ /* 0x080fe2000004182c */
[----:B---3--:R3:W-:Y:S03]  /*8af0*/  STL [R1+0x24], R0 ;  /* 0x0000240001007387 */ /* 0x0087e60000100800 */
[----:B------:R-:W-:Y:S02]  /*8b00*/  FMUL.FTZ R26, R26, c[0x0][0x320] ;  /* 0x0000c8001a1a7a20 */ /* 0x000fe40000410000 */
[----:B------:R-:W-:Y:S02]  /*8b10*/  FMUL.FTZ R27, R27, c[0x0][0x320] ;  /* 0x0000c8001b1b7a20 */ /* 0x000fe40000410000 */
[----:B------:R-:W-:Y:S01]  /*8b20*/  MUFU.TANH R16, R16 ;  /* 0x0000001000107308 */ /* 0x000fe20000002400 */
[C---:B------:R-:W-:Y:S01]  /*8b30*/  HMMA.16816.F32.BF16 R48, R212.reuse, R10, R48 ;  /* 0x0000000ad430723c */ /* 0x040fe20000041830 */
[----:B--2---:R-:W-:Y:S03]  /*8b40*/  STL [R1+0x20], R2 ;  /* 0x0000200201007387 */ /* 0x004fe60000100800 */
[----:B------:R-:W-:Y:S02]  /*8b50*/  FMUL.FTZ R28, R28, c[0x0][0x320] ;  /* 0x0000c8001c1c7a20 */ /* 0x000fe40000410000 */
[----:B------:R-:W-:Y:S02]  /*8b60*/  FMUL.FTZ R29, R29, c[0x0][0x320] ;  /* 0x0000c8001d1d7a20 */ /* 0x000fe40000410000 */
[-C--:B-1----:R-:W-:Y:S01]  /*8b70*/  HMMA.16816.F32.BF16 R52, R212, R4.reuse, R52 ;  /* 0x00000004d434723c */ /* 0x082fe20000041834 */
[----:B------:R-:W-:Y:S03]  /*8b80*/  MUFU.TANH R17, R17 ;  /* 0x0000001100117308 */ /* 0x000fe60000002400 */
[----:B------:R-:W-:Y:S02]  /*8b90*/  FMUL.FTZ R30, R30, c[0x0][0x320] ;  /* 0x0000c8001e1e7a20 */ /* 0x000fe40000410000 */
[----:B------:R-:W-:Y:S02]  /*8ba0*/  FMUL.FTZ R31, R31, c[0x0][0x320] ;  /* 0x0000c8001f1f7a20 */ /* 0x000fe40000410000 */
[C---:B------:R-:W-:Y:S03]  /*8bb0*/  HMMA.16816.F32.BF16 R56, R208.reuse, R4, R56 ;  /* 0x00000004d038723c */ /* 0x040fe60000041838 */
[----:B---3--:R-:W1:Y:S01]  /*8bc0*/  MUFU.TANH R0, R22 ;  /* 0x0000001600007308 */ /* 0x008e620000002400 */
[----:B------:R-:W-:Y:S02]  /*8bd0*/  FMUL.FTZ R34, R34, c[0x0][0x320] ;  /* 0x0000c80022227a20 */ /* 0x000fe40000410000 */
[----:B------:R-:W-:Y:S02]  /*8be0*/  FMUL.FTZ R42, R42, c[0x0][0x320] ;  /* 0x0000c8002a2a7a20 */ /* 0x000fe40000410000 */
[-C--:B------:R-:W-:Y:S04]  /*8bf0*/  HMMA.16816.F32.BF16 R60, R208, R6.reuse, R60 ;  /* 0x00000006d03c723c */ /* 0x080fe8000004183c */
[----:B------:R-:W-:Y:S01]  /*8c00*/  FMUL.FTZ R44, R44, c[0x0][0x320] ;  /* 0x0000c8002c2c7a20 */ /* 0x000fe20000410000 */
[----:B------:R-:W-:Y:S01]  /*8c10*/  MUFU.TANH R22, R23 ;  /* 0x0000001700167308 */ /* 0x000fe20000002400 */
[----:B------:R-:W-:Y:S02]  /*8c20*/  FMUL.FTZ R45, R45, c[0x0][0x320] ;  /* 0x0000c8002d2d7a20 */ /* 0x000fe40000410000 */
[----:B------:R-:W-:Y:S04]  /*8c30*/  HMMA.16816.F32.BF16 R64, R212, R6, R64 ;  /* 0x00000006d440723c */ /* 0x000fe80000041840 */
[----:B------:R-:W-:Y:S02]  /*8c40*/  FMUL.FTZ R46, R46, c[0x0][0x320] ;  /* 0x0000c8002e2e7a20 */ /* 0x000fe40000410000 */
[----:B------:R-:W-:Y:S01]  /*8c50*/  FMUL.FTZ R48, R48, c[0x0][0x320] ;  /* 0x0000c80030307a20 */ /* 0x000fe20000410000 */
[----:B------:R-:W-:Y:S01]  /*8c60*/  MUFU.TANH R21, R25 ;  /* 0x0000001900157308 */ /* 0x000fe20000002400 */
[----:B------:R-:W-:Y:S01]  /*8c70*/  FMUL.FTZ R50, R50, c[0x0][0x320] ;  /* 0x0000c80032327a20 */ /* 0x000fe20000410000 */
[----:B-1----:R1:W-:Y:S03]  /*8c80*/  STL [R1+0x1c], R0 ;  /* 0x00001c0001007387 */ /* 0x0023e60000100800 */
        /* <DEDUP_REMOVED lines=29> */
[----:B------:R-:W-:Y:S01]  /*8e60*/  FMUL.FTZ R66, R66, c[0x0][0x320] ;  /* 0x0000c80042427a20 */ /* 0x000fe20000410000 */
[----:B-1----:R1:W-:Y:S01]  /*8e70*/  STL [R1+0x28], R0 ;  /* 0x0000280001007387 */ /* 0x0023e20000100800 */
[----:B------:R-:W-:Y:S05]  /*8e80*/  FMUL.FTZ R67, R67, c[0x0][0x320] ;  /* 0x0000c80043437a20 */ /* 0x000fea0000410000 */
[----:B------:R-:W-:Y:S10]  /*8e90*/  MUFU.TANH R26, R30 ;  /* 0x0000001e001a7308 */ /* 0x000ff40000002400 */
[----:B------:R-:W-:Y:S10]  /*8ea0*/  MUFU.TANH R19, R31 ;  /* 0x0000001f00137308 */ /* 0x000ff40000002400 */
[----:B-1----:R-:W1:Y:S10]  /*8eb0*/  MUFU.TANH R0, R32 ;  /* 0x0000002000007308 */ /* 0x002e740000002400 */
[----:B------:R-:W-:Y:S10]  /*8ec0*/  MUFU.TANH R28, R34 ;  /* 0x00000022001c7308 */ /* 0x000ff40000002400 */
[----:B------:R-:W-:Y:S01]  /*8ed0*/  MUFU.TANH R23, R35 ;  /* 0x0000002300177308 */ /* 0x000fe20000002400 */
[----:B-1----:R1:W-:Y:S09]  /*8ee0*/  STL [R1], R0 ;  /* 0x0000000001007387 */ /* 0x0023f20000100800 */
[----:B------:R-:W-:Y:S10]  /*8ef0*/  MUFU.TANH R32, R36 ;  /* 0x0000002400207308 */ /* 0x000ff40000002400 */
[----:B------:R-:W-:Y:S10]  /*8f00*/  MUFU.TANH R31, R37 ;  /* 0x00000025001f7308 */ /* 0x000ff40000002400 */
[----:B-1----:R-:W1:Y:S10]  /*8f10*/  MUFU.TANH R0, R33 ;  /* 0x0000002100007308 */ /* 0x002e740000002400 */
[----:B------:R2:W3:Y:S10]  /*8f20*/  MUFU.TANH R20, R38 ;  /* 0x0000002600147308 */ /* 0x0004f40000002400 */
[----:B------:R2:W4:Y:S01]  /*8f30*/  MUFU.TANH R29, R39 ;  /* 0x00000027001d7308 */ /* 0x0005220000002400 */
[----:B-1----:R1:W-:Y:S09]  /*8f40*/  STL [R1+0x8], R0 ;  /* 0x0000080001007387 */ /* 0x0023f20000100800 */
[----:B------:R2:W2:Y:S10]  /*8f50*/  MUFU.TANH R25, R40 ;  /* 0x0000002800197308 */ /* 0x0004b40000002400 */
[----:B------:R2:W2:Y:S01]  /*8f60*/  MUFU.TANH R24, R41 ;  /* 0x0000002900187308 */ /* 0x0004a20000002400 */
[----:B-1----:R-:W-:Y:S09]  /*8f70*/  FMUL.FTZ R0, R63, c[0x0][0x320] ;  /* 0x0000c8003f007a20 */ /* 0x002ff20000410000 */
        /* <DEDUP_REMOVED lines=27> */
.L_x_154:
[----:B------:R-:W2:Y:S01]  /*9130*/  LDL.LU R41, [R1+0x20] ;  /* 0x0000200001297983 */ /* 0x000ea20000300800 */
[----:B------:R-:W-:Y:S01]  /*9140*/  FMNMX.FTZ R0, R143, R3, !PT ;  /* 0x000000038f007209 */ /* 0x000fe20007810000 */
[----:B------:R-:W-:Y:S01]  /*9150*/  IMAD.MOV.U32 R47, RZ, RZ, R139 ;  /* 0x000000ffff2f7224 */ /* 0x000fe200078e008b */
[----:B------:R-:W-:Y:S01]  /*9160*/  FMNMX.FTZ R2, R222, R140, !PT ;  /* 0x0000008cde027209 */ /* 0x000fe20007810000 */
[----:B------:R-:W3:Y:S01]  /*9170*/  LDL.LU R40, [R1+0x24] ;  /* 0x0000240001287983 */ /* 0x000ee20000300800 */
[----:B------:R-:W-:Y:S01]  /*9180*/  FMNMX.FTZ R0, R221, R0, !PT ;  /* 0x00000000dd007209 */ /* 0x000fe20007810000 */
[----:B------:R-:W-:Y:S01]  /*9190*/  UISETP.GT.AND UP0, UPT, UR6, UR7, UPT ;  /* 0x000000070600728c */ /* 0x000fe2000bf04270 */
[----:B------:R-:W-:Y:S01]  /*91a0*/  FMNMX.FTZ R2, R225, R2, !PT ;  /* 0x00000002e1027209 */ /* 0x000fe20007810000 */
[----:B------:R-:W4:Y:S01]  /*91b0*/  LDL.LU R43, [R1] ;  /* 0x00000000012b7983 */ /* 0x000f220000300800 */
[----:B------:R-:W-:Y:S01]  /*91c0*/  FMNMX.FTZ R0, R142, R0, !PT ;  /* 0x000000008e007209 */ /* 0x000fe20007810000 */
[----:B------:R-:W-:Y:S01]  /*91d0*/  UIADD3 UR6, UR6, -0x1, URZ ;  /* 0xffffffff06067890 */ /* 0x000fe2000fffe03f */
[----:B------:R-:W-:Y:S01]  /*91e0*/  FMNMX.FTZ R2, R218, R2, !PT ;  /* 0x00000002da027209 */ /* 0x000fe20007810000 */
[----:B------:R-:W2:Y:S01]  /*91f0*/  LDL.LU R49, [R1+0x8] ;  /* 0x0000080001317983 */ /* 0x000ea20000300800 */
[----:B------:R-:W-:Y:S02]  /*9200*/  FMNMX.FTZ R0, R15, R0, !PT ;  /* 0x000000000f007209 */ /* 0x000fe40007810000 */
[----:B------:R-:W-:Y:S01]  /*9210*/  FMNMX.FTZ R2, R217, R2, !PT ;  /* 0x00000002d9027209 */ /* 0x000fe20007810000 */
[----:B------:R-:W-:Y:S01]  /*9220*/  STL [R1+0x7c], R248 ;  /* 0x00007cf801007387 */ /* 0x000fe20000100800 */
[----:B-1----:R-:W-:Y:S02]  /*9230*/  MOV R35, R138 ;  /* 0x0000008a00237202 */ /* 0x002fe40000000f00 */
[----:B------:R-:W-:Y:S01]  /*9240*/  FMNMX.FTZ R4, R216, R132, !PT ;  /* 0x00000084d8047209 */ /* 0x000fe20007810000 */
[----:B------:R-:W-:Y:S01]  /*9250*/  STL [R1+0x78], R247 ;  /* 0x000078f701007387 */ /* 0x000fe20000100800 */
[----:B------:R-:W-:Y:S02]  /*9260*/  FMNMX.FTZ R5, R220, R141, !PT ;  /* 0x0000008ddc057209 */ /* 0x000fe40007810000 */
        /* <DEDUP_REMOVED lines=8> */
[----:B------:R-:W-:Y:S02]  /*92f0*/  MOV R52, R28 ;  /* 0x0000001c00347202 */ /* 0x000fe40000000f00 */
[----:B------:R-:W-:Y:S01]  /*9300*/  MOV R53, R134 ;  /* 0x0000008600357202 */ /* 0x000fe20000000f00 */
[----:B------:R-:W-:Y:S01]  /*9310*/  STL [R1+0x68], R243 ;  /* 0x000068f301007387 */ /* 0x000fe20000100800 */
[----:B------:R-:W-:Y:S02]  /*9320*/  FMNMX.FTZ R5, R219, R5, !PT ;  /* 0x00000005db057209 */ /* 0x000fe40007810000 */
[----:B------:R-:W-:Y:S01]  /*9330*/  MOV R54, R23 ;  /* 0x0000001700367202 */ /* 0x000fe20000000f00 */
[----:B------:R1:W-:Y:S01]  /*9340*/  STL [R1+0x64], R242 ;  /* 0x000064f201007387 */ /* 0x0003e20000100800 */
[----:B------:R-:W-:Y:S02]  /*9350*/  MOV R55, R133 ;  /* 0x0000008500377202 */ /* 0x000fe40000000f00 */
[----:B------:R-:W-:Y:S01]  /*9360*/  FMNMX.FTZ R5, R53, R5, !PT ;  /* 0x0000000535057209 */ /* 0x000fe20007810000 */
[----:B------:R-:W-:Y:S01]  /*9370*/  LDSM.16.MT88.4 R36, [R234+0x100] ;  /* 0x00010000ea24783b */ /* 0x000fe20000004200 */
[----:B------:R-:W-:Y:S02]  /*9380*/  MOV R56, R20 ;  /* 0x0000001400387202 */ /* 0x000fe40000000f00 */
[----:B------:R-:W-:Y:S02]  /*9390*/  FMNMX.FTZ R5, R55, R5, !PT ;  /* 0x0000000537057209 */ /* 0x000fe40007810000 */
[----:B------:R-:W-:Y:S02]  /*93a0*/  PLOP3.LUT P2, PT, PT, PT, UP0, 0x80, 0x0 ;  /* 0x000000000000781c */ /* 0x000fe40003f4f008 */
[----:B------:R-:W-:Y:S01]  /*93b0*/  FMNMX.FTZ R5, R26, R5, !PT ;  /* 0x000000051a057209 */ /* 0x000fe20007810000 */
[----:B------:R-:W0:Y:S03]  /*93c0*/  LDGDEPBAR ;  /* 0x00000000000079af */ /* 0x000e260000000000 */
[----:B------:R-:W-:Y:S04]  /*93d0*/  FMNMX.FTZ R5, R19, R5, !PT ;  /* 0x0000000513057209 */ /* 0x000fe80007810000 */
[----:B------:R-:W-:Y:S01]  /*93e0*/  FMNMX.FTZ R5, R30, R5, !PT ;  /* 0x000000051e057209 */ /* 0x000fe20007810000 */
[----:B-1----:R-:W2:Y:S04]  /*93f0*/  LDL.LU R242, [R1+0x1c] ;  /* 0x00001c0001f27983 */ /* 0x002ea80000300800 */
[----:B------:R1:W-:Y:S04]  /*9400*/  STL [R1+0x60], R241 ;  /* 0x000060f101007387 */ /* 0x0003e80000100800 */
[----:B-1----:R-:W2:Y:S04]  /*9410*/  LDL.LU R241, [R1+0x28] ;  /* 0x0000280001f17983 */ /* 0x002ea80000300800 */
[----:B------:R1:W-:Y:S04]  /*9420*/  STL [R1+0x5c], R240 ;  /* 0x00005cf001007387 */ /* 0x0003e80000100800 */
[----:B------:R-:W-:Y:S04]  /*9430*/  STL [R1+0x58], R239 ;  /* 0x000058ef01007387 */ /* 0x000fe80000100800 */
[----:B------:R1:W-:Y:S04]  /*9440*/  STL [R1+0x54], R238 ;  /* 0x000054ee01007387 */ /* 0x0003e80000100800 */
[----:B------:R1:W-:Y:S04]  /*9450*/  STL [R1+0x50], R237 ;  /* 0x000050ed01007387 */ /* 0x0003e80000100800 */
[----:B------:R1:W-:Y:S02]  /*9460*/  STL [R1+0x4c], R232 ;  /* 0x00004ce801007387 */ /* 0x0003e40000100800 */
[----:B-1----:R-:W-:Y:S02]  /*9470*/  MOV R240, R27 ;  /* 0x0000001b00f07202 */ /* 0x002fe40000000f00 */
[----:B------:R-:W-:Y:S02]  /*9480*/  MOV R238, R22 ;  /* 0x0000001600ee7202 */ /* 0x000fe40000000f00 */
[----:B------:R-:W-:Y:S02]  /*9490*/  MOV R237, R21 ;  /* 0x0000001500ed7202 */ /* 0x000fe40000000f00 */
[----:B------:R-:W-:Y:S01]  /*94a0*/  LDSM.16.MT88.4 R20, [R233+0x100] ;  /* 0x00010000e914783b */ /* 0x000fe20000004200 */
[----:B------:R-:W-:Y:S02]  /*94b0*/  MOV R232, R137 ;  /* 0x0000008900e87202 */ /* 0x000fe40000000f00 */
[----:B--2---:R-:W-:Y:S02]  /*94c0*/  FMNMX.FTZ R2, R241, R2, !PT ;  /* 0x00000002f1027209 */ /* 0x004fe40007810000 */
[----:B---3--:R-:W-:Y:S02]  /*94d0*/  FMNMX.FTZ R0, R40, R0, !PT ;  /* 0x0000000028007209 */ /* 0x008fe40007810000 */
[----:B------:R-:W-:Y:S02]  /*94e0*/  FMNMX.FTZ R2, R237, R2, !PT ;  /* 0x00000002ed027209 */ /* 0x000fe40007810000 */
[----:B------:R-:W-:Y:S02]  /*94f0*/  FMNMX.FTZ R0, R41, R0, !PT ;  /* 0x0000000029007209 */ /* 0x000fe40007810000 */
[----:B------:R-:W-:Y:S02]  /*9500*/  FMNMX.FTZ R2, R240, R2, !PT ;  /* 0x00000002f0027209 */ /* 0x000fe40007810000 */
[----:B----4-:R-:W-:Y:S02]  /*9510*/  FMNMX.FTZ R0, R43, R0, !PT ;  /* 0x000000002b007209 */ /* 0x010fe40007810000 */
        /* <DEDUP_REMOVED lines=20> */
[----:B------:R-:W1:Y:S03]  /*9660*/  SHFL.BFLY PT, R7, R0, 0x2, 0x1f ;  /* 0x0c401f0000077f89 */ /* 0x000e6600000e0000 */
[----:B------:R-:W-:Y:S04]  /*9670*/  FMNMX.FTZ R4, R52, R4, !PT ;  /* 0x0000000434047209 */ /* 0x000fe80007810000 */
[----:B------:R-:W-:Y:S01]  /*9680*/  FMNMX.FTZ R4, R54, R4, !PT ;  /* 0x0000000436047209 */ /* 0x000fe20007810000 */
[----:B------:R-:W2:Y:S03]  /*9690*/  SHFL.BFLY PT, R137, R2, 0x2, 0x1f ;  /* 0x0c401f0002897f89 */ /* 0x000ea600000e0000 */
[----:B------:R-:W-:Y:S04]  /*96a0*/  FMNMX.FTZ R4, R56, R4, !PT ;  /* 0x0000000438047209 */ /* 0x000fe80007810000 */
[----:B------:R-:W-:Y:S04]  /*96b0*/  FMNMX.FTZ R4, R29, R4, !PT ;  /* 0x000000041d047209 */ /* 0x000fe80007810000 */
[----:B------:R-:W-:Y:S04]  /*96c0*/  FMNMX.FTZ R4, R46, R4, !PT ;  /* 0x000000042e047209 */ /* 0x000fe80007810000 */
[----:B------:R-:W-:Y:S02]  /*96d0*/  FMNMX.FTZ R4, R45, R4, !PT ;  /* 0x000000042d047209 */ /* 0x000fe40007810000 */
[----:B-1----:R-:W-:Y:S02]  /*96e0*/  FMNMX.FTZ R0, R0, R7, !PT ;  /* 0x0000000700007209 */ /* 0x002fe40007810000 */
[----:B------:R-:W-:Y:S03]  /*96f0*/  FMNMX.FTZ R4, R252, R4, !PT ;  /* 0x00000004fc047209 */ /* 0x000fe60007810000 */
[----:B------:R-:W1:Y:S01]  /*9700*/  SHFL.BFLY PT, R139, R0, 0x1, 0x1f ;  /* 0x0c201f00008b7f89 */ /* 0x000e6200000e0000 */
[----:B------:R-:W-:Y:S02]  /*9710*/  FMNMX.FTZ R4, R231, R4, !PT ;  /* 0x00000004e7047209 */ /* 0x000fe40007810000 */
[----:B--2---:R-:W-:Y:S02]  /*9720*/  FMNMX.FTZ R137, R2, R137, !PT ;  /* 0x0000008902897209 */ /* 0x004fe40007810000 */
[----:B------:R-:W-:Y:S02]  /*9730*/  FMNMX.FTZ R2, R18, R5, !PT ;  /* 0x0000000512027209 */ /* 0x000fe40007810000 */
[----:B------:R-:W-:Y:S01]  /*9740*/  FMNMX.FTZ R4, R214, R4, !PT ;  /* 0x00000004d6047209 */ /* 0x000fe20007810000 */
[----:B------:R-:W2:Y:S01]  /*9750*/  SHFL.BFLY PT, R5, R137, 0x1, 0x1f ;  /* 0x0c201f0089057f89 */ /* 0x000ea200000e0000 */
[----:B------:R-:W-:Y:S02]  /*9760*/  FMNMX.FTZ R2, R42, R2, !PT ;  /* 0x000000022a027209 */ /* 0x000fe40007810000 */
[----:B------:R-:W-:Y:S02]  /*9770*/  FMNMX.FTZ R4, R213, R4, !PT ;  /* 0x00000004d5047209 */ /* 0x000fe40007810000 */
[----:B------:R-:W-:Y:S03]  /*9780*/  FMNMX.FTZ R2, R33, R2, !PT ;  /* 0x0000000221027209 */ /* 0x000fe60007810000 */
[----:B------:R-:W3:Y:S01]  /*9790*/  SHFL.BFLY PT, R6, R4, 0x2, 0x1f ;  /* 0x0c401f0004067f89 */ /* 0x000ee200000e0000 */
[----:B-1----:R-:W-:Y:S05]  /*97a0*/  FMNMX.FTZ R139, R0, R139, !PT ;  /* 0x0000008b008b7209 */ /* 0x002fea0007810000 */
[C---:B------:R-:W-:Y:S01]  /*97b0*/  FADD.FTZ R0, -R139.reuse, R3 ;  /* 0x000000038b007221 */ /* 0x040fe20000010100 */
[----:B------:R-:W-:Y:S01]  /*97c0*/  FMNMX.FTZ R3, R34, R2, !PT ;  /* 0x0000000222037209 */ /* 0x000fe20007810000 */
[----:B------:R-:W-:Y:S01]  /*97d0*/  FMUL.FTZ R208, R139, c[0x0][0x2d0] ;  /* 0x0000b4008bd07a20 */ /* 0x000fe20000410000 */
[----:B--2---:R-:W-:Y:S01]  /*97e0*/  FMNMX.FTZ R137, R137, R5, !PT ;  /* 0x0000000589897209 */ /* 0x004fe20007810000 */
[----:B------:R-:W-:Y:S01]  /*97f0*/  FMUL.FTZ R2, R0, c[0x0][0x2d0] ;  /* 0x0000b40000027a20 */ /* 0x000fe20000410000 */
[----:B------:R-:W-:Y:S01]  /*9800*/  FMNMX.FTZ R0, R44, R3, !PT ;  /* 0x000000032c007209 */ /* 0x000fe20007810000 */
[--C-:B------:R-:W-:Y:S02]  /*9810*/  FFMA.FTZ R212, R212, c[0x0][0x2d0], -R208.reuse ;  /* 0x0000b400d4d47a23 */ /* 0x100fe400000108d0 */
[----:B------:R-:W1:Y:S01]  /*9820*/  MUFU.EX2 R134, R2 ;  /* 0x0000000200867308 */ /* 0x000e620000000800 */
[----:B------:R-:W-:Y:S01]  /*9830*/  FMNMX.FTZ R0, R136, R0, !PT ;  /* 0x0000000088007209 */ /* 0x000fe20007810000 */
[----:B------:R-:W-:Y:S01]  /*9840*/  FMUL.FTZ R210, R137, c[0x0][0x2d0] ;  /* 0x0000b40089d27a20 */ /* 0x000fe20000410000 */
[----:B---3--:R-:W-:Y:S01]  /*9850*/  FMNMX.FTZ R4, R4, R6, !PT ;  /* 0x0000000604047209 */ /* 0x008fe20007810000 */
[--C-:B------:R-:W-:Y:S01]  /*9860*/  FFMA.FTZ R227, R227, c[0x0][0x2d0], -R208.reuse ;  /* 0x0000b400e3e37a23 */ /* 0x100fe200000108d0 */
[----:B------:R-:W-:Y:S03]  /*9870*/  FMNMX.FTZ R0, R135, R0, !PT ;  /* 0x0000000087007209 */ /* 0x000fe60007810000 */
[----:B------:R-:W2:Y:S08]  /*9880*/  SHFL.BFLY PT, R138, R4, 0x1, 0x1f ;  /* 0x0c201f00048a7f89 */ /* 0x000eb000000e0000 */
[----:B------:R-:W3:Y:S01]  /*9890*/  SHFL.BFLY PT, R3, R0, 0x2, 0x1f ;  /* 0x0c401f0000037f89 */ /* 0x000ee200000e0000 */
[C---:B-1----:R-:W-:Y:S02]  /*98a0*/  FMUL.FTZ R5, R134.reuse, R149 ;  /* 0x0000009586057220 */ /* 0x042fe40000410000 */
[C---:B------:R-:W-:Y:S02]  /*98b0*/  FMUL.FTZ R64, R134.reuse, R204 ;  /* 0x000000cc86407220 */ /* 0x040fe40000410000 */
[C---:B------:R-:W-:Y:S02]  /*98c0*/  FMUL.FTZ R65, R134.reuse, R205 ;  /* 0x000000cd86417220 */ /* 0x040fe40000410000 */
[----:B------:R-:W-:Y:S01]  /*98d0*/  FMUL.FTZ R68, R134, R68 ;  /* 0x0000004486447220 */ /* 0x000fe20000410000 */
[----:B--2---:R-:W-:Y:S01]  /*98e0*/  FMNMX.FTZ R138, R4, R138, !PT ;  /* 0x0000008a048a7209 */ /* 0x004fe20007810000 */
[----:B------:R-:W-:Y:S02]  /*98f0*/  FFMA.FTZ R4, R143, c[0x0][0x2d0], -R208 ;  /* 0x0000b4008f047a23 */ /* 0x000fe400000108d0 */
[----:B------:R-:W-:Y:S02]  /*9900*/  FMUL.FTZ R69, R134, R69 ;  /* 0x0000004586457220 */ /* 0x000fe40000410000 */
[C---:B------:R-:W-:Y:S01]  /*9910*/  FMUL.FTZ R209, R138.reuse, c[0x0][0x2d0] ;  /* 0x0000b4008ad17a20 */ /* 0x040fe20000410000 */
[----:B------:R-:W-:Y:S01]  /*9920*/  MUFU.EX2 R8, R4 ;  /* 0x0000000400087308 */ /* 0x000fe20000000800 */
[----:B------:R-:W-:Y:S01]  /*9930*/  FADD.FTZ R2, -R138, R132 ;  /* 0x000000848a027221 */ /* 0x000fe20000010100 */
[----:B---3--:R-:W-:Y:S01]  /*9940*/  FMNMX.FTZ R0, R0, R3, !PT ;  /* 0x0000000300007209 */ /* 0x008fe20007810000 */
[----:B------:R-:W-:Y:S02]  /*9950*/  FFMA.FTZ R3, R15, c[0x0][0x2d0], -R208 ;  /* 0x0000b4000f037a23 */ /* 0x000fe400000108d0 */
[----:B------:R-:W-:Y:S02]  /*9960*/  FMUL.FTZ R2, R2, c[0x0][0x2d0] ;  /* 0x0000b40002027a20 */ /* 0x000fe40000410000 */
[C---:B------:R-:W-:Y:S02]  /*9970*/  FMUL.FTZ R80, R134.reuse, R80 ;  /* 0x0000005086507220 */ /* 0x040fe40000410000 */
[C---:B------:R-:W-:Y:S01]  /*9980*/  FMUL.FTZ R81, R134.reuse, R81 ;  /* 0x0000005186517220 */ /* 0x040fe20000410000 */
[----:B------:R1:W-:Y:S01]  /*9990*/  MUFU.EX2 R245, R3 ;  /* 0x0000000300f57308 */ /* 0x0003e20000000800 */
[C---:B------:R-:W-:Y:S02]  /*99a0*/  FMUL.FTZ R84, R134.reuse, R84 ;  /* 0x0000005486547220 */ /* 0x040fe40000410000 */
[C---:B------:R-:W-:Y:S02]  /*99b0*/  FMUL.FTZ R85, R134.reuse, R85 ;  /* 0x0000005586557220 */ /* 0x040fe40000410000 */
[C---:B------:R-:W-:Y:S02]  /*99c0*/  FMUL.FTZ R96, R134.reuse, R96 ;  /* 0x0000006086607220 */ /* 0x040fe40000410000 */
[C---:B------:R-:W-:Y:S02]  /*99d0*/  FMUL.FTZ R97, R134.reuse, R97 ;  /* 0x0000006186617220 */ /* 0x040fe40000410000 */
[C---:B------:R-:W-:Y:S01]  /*99e0*/  FMUL.FTZ R100, R134.reuse, R100 ;  /* 0x0000006486647220 */ /* 0x040fe20000410000 */
[----:B------:R2:W3:Y:S01]  /*99f0*/  MUFU.EX2 R133, R2 ;  /* 0x0000000200857308 */ /* 0x0004e20000000800 */
[----:B------:R-:W-:Y:S02]  /*9a00*/  FMUL.FTZ R101, R134, R101 ;  /* 0x0000006586657220 */ /* 0x000fe40000410000 */
[--C-:B------:R-:W-:Y:S02]  /*9a10*/  FFMA.FTZ R214, R214, c[0x0][0x2d0], -R209.reuse ;  /* 0x0000b400d6d67a23 */ /* 0x100fe400000108d1 */
[C---:B------:R-:W-:Y:S02]  /*9a20*/  FMUL.FTZ R112, R134.reuse, R112 ;  /* 0x0000007086707220 */ /* 0x040fe40000410000 */
[C---:B------:R-:W-:Y:S02]  /*9a30*/  FMUL.FTZ R113, R134.reuse, R113 ;  /* 0x0000007186717220 */ /* 0x040fe40000410000 */
[C---:B------:R-:W-:Y:S02]  /*9a40*/  FMUL.FTZ R116, R134.reuse, R116 ;  /* 0x0000007486747220 */ /* 0x040fe40000410000 */
[C---:B------:R-:W-:Y:S02]  /*9a50*/  FMUL.FTZ R117, R134.reuse, R117 ;  /* 0x0000007586757220 */ /* 0x040fe40000410000 */
[----:B------:R-:W-:Y:S02]  /*9a60*/  FMUL.FTZ R128, R134, R128 ;  /* 0x0000008086807220 */ /* 0x000fe40000410000 */
[--C-:B-1----:R-:W-:Y:S02]  /*9a70*/  FFMA.FTZ R3, R216, c[0x0][0x2d0], -R209.reuse ;  /* 0x0000b400d8037a23 */ /* 0x102fe400000108d1 */
[----:B------:R-:W-:Y:S02]  /*9a80*/  FMUL.FTZ R129, R134, R129 ;  /* 0x0000008186817220 */ /* 0x000fe40000410000 */
[----:B------:R1:W-:Y:S01]  /*9a90*/  MUFU.EX2 R9, R3 ;  /* 0x0000000300097308 */ /* 0x0003e20000000800 */
[--C-:B------:R-:W-:Y:S02]  /*9aa0*/  FFMA.FTZ R231, R231, c[0x0][0x2d0], -R209.reuse ;  /* 0x0000b400e7e77a23 */ /* 0x100fe400000108d1 */
[----:B--2---:R-:W-:Y:S02]  /*9ab0*/  FADD.FTZ R2, -R137, R140 ;  /* 0x0000008c89027221 */ /* 0x004fe40000010100 */
[C---:B---3--:R-:W-:Y:S02]  /*9ac0*/  FMUL.FTZ R6, R133.reuse, R150 ;  /* 0x0000009685067220 */ /* 0x048fe40000410000 */
[----:B------:R-:W-:Y:S02]  /*9ad0*/  FMUL.FTZ R2, R2, c[0x0][0x2d0] ;  /* 0x0000b40002027a20 */ /* 0x000fe40000410000 */
[C---:B------:R-:W-:Y:S02]  /*9ae0*/  FMUL.FTZ R7, R133.reuse, R151 ;  /* 0x0000009785077220 */ /* 0x040fe40000410000 */
[----:B------:R2:W3:Y:S01]  /*9af0*/  MUFU.EX2 R132, R2 ;  /* 0x0000000200847308 */ /* 0x0004e20000000800 */
[C---:B------:R-:W-:Y:S02]  /*9b00*/  FMUL.FTZ R66, R133.reuse, R206 ;  /* 0x000000ce85427220 */ /* 0x040fe40000410000 */
[C---:B------:R-:W-:Y:S02]  /*9b10*/  FMUL.FTZ R67, R133.reuse, R207 ;  /* 0x000000cf85437220 */ /* 0x040fe40000410000 */
[C---:B------:R-:W-:Y:S01]  /*9b20*/  FMUL.FTZ R70, R133.reuse, R70 ;  /* 0x0000004685467220 */ /* 0x040fe20000410000 */
[----:B------:R-:W-:Y:S01]  /*9b30*/  LDSM.16.MT88.4 R204, [R235+0x1900] ;  /* 0x00190000ebcc783b */ /* 0x000fe20000004200 */
[C---:B------:R-:W-:Y:S02]  /*9b40*/  FMUL.FTZ R71, R133.reuse, R71 ;  /* 0x0000004785477220 */ /* 0x040fe40000410000 */
[----:B------:R-:W-:Y:S02]  /*9b50*/  FMUL.FTZ R82, R133, R82 ;  /* 0x0000005285527220 */ /* 0x000fe40000410000 */
[--C-:B-1----:R-:W-:Y:S02]  /*9b60*/  FFMA.FTZ R3, R223, c[0x0][0x2d0], -R209.reuse ;  /* 0x0000b400df037a23 */ /* 0x102fe400000108d1 */
[C---:B------:R-:W-:Y:S02]  /*9b70*/  FMUL.FTZ R83, R133.reuse, R83 ;  /* 0x0000005385537220 */ /* 0x040fe40000410000 */
[----:B------:R1:W-:Y:S01]  /*9b80*/  MUFU.EX2 R223, R3 ;  /* 0x0000000300df7308 */ /* 0x0003e20000000800 */
[C---:B------:R-:W-:Y:S02]  /*9b90*/  FMUL.FTZ R86, R133.reuse, R86 ;  /* 0x0000005685567220 */ /* 0x040fe40000410000 */
[C---:B------:R-:W-:Y:S02]  /*9ba0*/  FMUL.FTZ R87, R133.reuse, R87 ;  /* 0x0000005785577220 */ /* 0x040fe40000410000 */
[C---:B------:R-:W-:Y:S02]  /*9bb0*/  FMUL.FTZ R98, R133.reuse, R98 ;  /* 0x0000006285627220 */ /* 0x040fe40000410000 */
[----:B------:R-:W-:Y:S02]  /*9bc0*/  FMUL.FTZ R99, R133, R99 ;  /* 0x0000006385637220 */ /* 0x000fe40000410000 */
[--C-:B--2---:R-:W-:Y:S02]  /*9bd0*/  FFMA.FTZ R2, R221, c[0x0][0x2d0], -R208.reuse ;  /* 0x0000b400dd027a23 */ /* 0x104fe400000108d0 */
[C---:B---3--:R-:W-:Y:S01]  /*9be0*/  FMUL.FTZ R13, R132.reuse, R153 ;  /* 0x00000099840d7220 */ /* 0x048fe20000410000 */
[----:B------:R-:W-:Y:S01]  /*9bf0*/  MOV R153, R30 ;  /* 0x0000001e00997202 */ /* 0x000fe20000000f00 */
[----:B------:R2:W-:Y:S01]  /*9c00*/  MUFU.EX2 R239, R2 ;  /* 0x0000000200ef7308 */ /* 0x0005e20000000800 */
[C---:B------:R-:W-:Y:S01]  /*9c10*/  FMUL.FTZ R12, R132.reuse, R152 ;  /* 0x00000098840c7220 */ /* 0x040fe20000410000 */
[----:B------:R-:W-:Y:S01]  /*9c20*/  MOV R152, R40 ;  /* 0x0000002800987202 */ /* 0x000fe20000000f00 */
[C---:B------:R-:W-:Y:S01]  /*9c30*/  FMUL.FTZ R28, R132.reuse, R168 ;  /* 0x000000a8841c7220 */ /* 0x040fe20000410000 */
[----:B------:R-:W-:Y:S01]  /*9c40*/  MOV R168, R29 ;  /* 0x0000001d00a87202 */ /* 0x000fe20000000f00 */
[C---:B------:R-:W-:Y:S01]  /*9c50*/  FMUL.FTZ R29, R132.reuse, R169 ;  /* 0x000000a9841d7220 */ /* 0x040fe20000410000 */
[----:B------:R-:W-:Y:S01]  /*9c60*/  MOV R169, R56 ;  /* 0x0000003800a97202 */ /* 0x000fe20000000f00 */
[C---:B------:R-:W-:Y:S02]  /*9c70*/  FMUL.FTZ R40, R132.reuse, R180 ;  /* 0x000000b484287220 */ /* 0x040fe40000410000 */
[----:B------:R-:W-:Y:S02]  /*9c80*/  FMUL.FTZ R56, R132, R196 ;  /* 0x000000c484387220 */ /* 0x000fe40000410000 */
[--C-:B-1----:R-:W-:Y:S01]  /*9c90*/  FFMA.FTZ R3, R16, c[0x0][0x2d0], -R209.reuse ;  /* 0x0000b40010037a23 */ /* 0x102fe200000108d1 */
[----:B------:R-:W-:Y:S01]  /*9ca0*/  MUFU.EX2 R196, R227 ;  /* 0x000000e300c47308 */ /* 0x000fe20000000800 */
[----:B------:R-:W-:Y:S01]  /*9cb0*/  FMUL.FTZ R16, R134, R156 ;  /* 0x0000009c86107220 */ /* 0x000fe20000410000 */
[----:B------:R-:W-:Y:S01]  /*9cc0*/  MOV R156, R35 ;  /* 0x00000023009c7202 */ /* 0x000fe20000000f00 */
[C---:B------:R-:W-:Y:S01]  /*9cd0*/  FMUL.FTZ R35, R133.reuse, R175 ;  /* 0x000000af85237220 */ /* 0x040fe20000410000 */
[----:B------:R-:W-:Y:S01]  /*9ce0*/  MOV R175, R52 ;  /* 0x0000003400af7202 */ /* 0x000fe20000000f00 */
[----:B------:R-:W-:Y:S02]  /*9cf0*/  FMUL.FTZ R57, R132, R197 ;  /* 0x000000c584397220 */ /* 0x000fe40000410000 */
[--C-:B------:R-:W-:Y:S02]  /*9d00*/  FFMA.FTZ R152, R152, c[0x0][0x2d0], -R208.reuse ;  /* 0x0000b40098987a23 */ /* 0x100fe400000108d0 */
[C---:B------:R-:W-:Y:S01]  /*9d10*/  FMUL.FTZ R60, R132.reuse, R200 ;  /* 0x000000c8843c7220 */ /* 0x040fe20000410000 */
[----:B------:R1:W-:Y:S01]  /*9d20*/  MUFU.EX2 R247, R3 ;  /* 0x0000000300f77308 */ /* 0x0003e20000000800 */
[----:B------:R-:W-:Y:S02]  /*9d30*/  FMUL.FTZ R61, R132, R201 ;  /* 0x000000c9843d7220 */ /* 0x000fe40000410000 */
[----:B--2---:R-:W-:Y:S02]  /*9d40*/  FFMA.FTZ R2, R142, c[0x0][0x2d0], -R208 ;  /* 0x0000b4008e027a23 */ /* 0x004fe400000108d0 */
[C---:B------:R-:W-:Y:S02]  /*9d50*/  FMUL.FTZ R72, R132.reuse, R72 ;  /* 0x0000004884487220 */ /* 0x040fe40000410000 */
[C---:B------:R-:W-:Y:S02]  /*9d60*/  FMUL.FTZ R73, R132.reuse, R73 ;  /* 0x0000004984497220 */ /* 0x040fe40000410000 */
[C---:B------:R-:W-:Y:S01]  /*9d70*/  FMUL.FTZ R76, R132.reuse, R76 ;  /* 0x0000004c844c7220 */ /* 0x040fe20000410000 */
[----:B------:R2:W3:Y:S01]  /*9d80*/  MUFU.EX2 R248, R2 ;  /* 0x0000000200f87308 */ /* 0x0004e20000000800 */
[C---:B------:R-:W-:Y:S02]  /*9d90*/  FMUL.FTZ R77, R132.reuse, R77 ;  /* 0x0000004d844d7220 */ /* 0x040fe40000410000 */
[C---:B------:R-:W-:Y:S02]  /*9da0*/  FMUL.FTZ R88, R132.reuse, R88 ;  /* 0x0000005884587220 */ /* 0x040fe40000410000 */
[C---:B------:R-:W-:Y:S02]  /*9db0*/  FMUL.FTZ R89, R132.reuse, R89 ;  /* 0x0000005984597220 */ /* 0x040fe40000410000 */
[C---:B------:R-:W-:Y:S02]  /*9dc0*/  FMUL.FTZ R92, R132.reuse, R92 ;  /* 0x0000005c845c7220 */ /* 0x040fe40000410000 */
[----:B------:R-:W-:Y:S01]  /*9dd0*/  FMUL.FTZ R93, R132, R93 ;  /* 0x0000005d845d7220 */ /* 0x000fe20000410000 */
[----:B------:R-:W-:Y:S01]  /*9de0*/  MUFU.EX2 R197, R152 ;  /* 0x0000009800c57308 */ /* 0x000fe20000000800 */
[C---:B------:R-:W-:Y:S02]  /*9df0*/  FMUL.FTZ R102, R133.reuse, R102 ;  /* 0x0000006685667220 */ /* 0x040fe40000410000 */
[----:B------:R-:W-:Y:S02]  /*9e00*/  FMUL.FTZ R103, R133, R103 ;  /* 0x0000006785677220 */ /* 0x000fe40000410000 */
[--C-:B-1----:R-:W-:Y:S02]  /*9e10*/  FFMA.FTZ R3, R222, c[0x0][0x2d0], -R210.reuse ;  /* 0x0000b400de037a23 */ /* 0x102fe400000108d2 */
[C---:B------:R-:W-:Y:S02]  /*9e20*/  FMUL.FTZ R104, R132.reuse, R104 ;  /* 0x0000006884687220 */ /* 0x040fe40000410000 */
[C---:B------:R-:W-:Y:S01]  /*9e30*/  FMUL.FTZ R105, R132.reuse, R105 ;  /* 0x0000006984697220 */ /* 0x040fe20000410000 */
[----:B------:R1:W-:Y:S01]  /*9e40*/  MUFU.EX2 R221, R3 ;  /* 0x0000000300dd7308 */ /* 0x0003e20000000800 */
[C---:B------:R-:W-:Y:S02]  /*9e50*/  FMUL.FTZ R108, R132.reuse, R108 ;  /* 0x0000006c846c7220 */ /* 0x040fe40000410000 */
[----:B------:R-:W-:Y:S01]  /*9e60*/  FMUL.FTZ R109, R132, R109 ;  /* 0x0000006d846d7220 */ /* 0x000fe20000410000 */
[----:B--2---:R-:W2:Y:S01]  /*9e70*/  SHFL.BFLY PT, R2, R0, 0x1, 0x1f ;  /* 0x0c201f0000027f89 */ /* 0x004ea200000e0000 */
[----:B---3--:R-:W-:Y:S01]  /*9e80*/  F2FP.BF16.PACK_AB R142, R245, R248 ;  /* 0x000000f8f58e723e */ /* 0x008fe200000010ff */
[--C-:B------:R-:W-:Y:S02]  /*9e90*/  FFMA.FTZ R156, R156, c[0x0][0x2d0], -R210.reuse ;  /* 0x0000b4009c9c7a23 */ /* 0x100fe400000108d2 */
[C---:B------:R-:W-:Y:S02]  /*9ea0*/  FMUL.FTZ R114, R133.reuse, R114 ;  /* 0x0000007285727220 */ /* 0x040fe40000410000 */
[C---:B------:R-:W-:Y:S02]  /*9eb0*/  FMUL.FTZ R115, R133.reuse, R115 ;  /* 0x0000007385737220 */ /* 0x040fe40000410000 */
[C---:B------:R-:W-:Y:S02]  /*9ec0*/  FMUL.FTZ R118, R133.reuse, R118 ;  /* 0x0000007685767220 */ /* 0x040fe40000410000 */
[----:B------:R-:W-:Y:S02]  /*9ed0*/  FMUL.FTZ R119, R133, R119 ;  /* 0x0000007785777220 */ /* 0x000fe40000410000 */
[C---:B------:R-:W-:Y:S02]  /*9ee0*/  FMUL.FTZ R120, R132.reuse, R120 ;  /* 0x0000007884787220 */ /* 0x040fe40000410000 */
[C---:B------:R-:W-:Y:S02]  /*9ef0*/  FMUL.FTZ R121, R132.reuse, R121 ;  /* 0x0000007984797220 */ /* 0x040fe40000410000 */
[C---:B------:R-:W-:Y:S02]  /*9f00*/  FMUL.FTZ R124, R132.reuse, R124 ;  /* 0x0000007c847c7220 */ /* 0x040fe40000410000 */
[C---:B------:R-:W-:Y:S02]  /*9f10*/  FMUL.FTZ R125, R132.reuse, R125 ;  /* 0x0000007d847d7220 */ /* 0x040fe40000410000 */
[--C-:B-1----:R-:W-:Y:S01]  /*9f20*/  FFMA.FTZ R3, R225, c[0x0][0x2d0], -R210.reuse ;  /* 0x0000b400e1037a23 */ /* 0x102fe200000108d2 */
[----:B------:R-:W-:Y:S01]  /*9f30*/  MOV R225, R9 ;  /* 0x0000000900e17202 */ /* 0x000fe20000000f00 */
[----:B------:R-:W-:Y:S02]  /*9f40*/  FMUL.FTZ R9, R132, R145 ;  /* 0x0000009184097220 */ /* 0x000fe40000410000 */
[----:B------:R1:W-:Y:S01]  /*9f50*/  MUFU.EX2 R222, R3 ;  /* 0x0000000300de7308 */ /* 0x0003e20000000800 */
[----:B--2---:R-:W-:Y:S01]  /*9f60*/  FMNMX.FTZ R2, R2, R0, !PT ;  /* 0x0000000002027209 */ /* 0x004fe20007810000 */
[----:B------:R-:W-:Y:S02]  /*9f70*/  FFMA.FTZ R0, R17, c[0x0][0x2d0], -R209 ;  /* 0x0000b40011007a23 */ /* 0x000fe400000108d1 */
[----:B------:R-:W-:Y:S01]  /*9f80*/  FMUL.FTZ R17, R134, R157 ;  /* 0x0000009d86117220 */ /* 0x000fe20000410000 */
[----:B------:R-:W-:Y:S01]  /*9f90*/  MOV R157, R19 ;  /* 0x00000013009d7202 */ /* 0x000fe20000000f00 */
[C---:B------:R-:W-:Y:S01]  /*9fa0*/  FMUL.FTZ R19, R133.reuse, R159 ;  /* 0x0000009f85137220 */ /* 0x040fe20000410000 */
[----:B------:R-:W-:Y:S01]  /*9fb0*/  MOV R159, R51 ;  /* 0x00000033009f7202 */ /* 0x000fe20000000f00 */
[C---:B------:R-:W-:Y:S02]  /*9fc0*/  FMUL.FTZ R51, R133.reuse, R191 ;  /* 0x000000bf85337220 */ /* 0x040fe40000410000 */
[----:B------:R2:W3:Y:S01]  /*9fd0*/  MUFU.EX2 R244, R0 ;  /* 0x0000000000f47308 */ /* 0x0004e20000000800 */
[C---:B------:R-:W-:Y:S02]  /*9fe0*/  FMUL.FTZ R130, R133.reuse, R130 ;  /* 0x0000008285827220 */ /* 0x040fe40000410000 */
[----:B------:R-:W-:Y:S02]  /*9ff0*/  FMUL.FTZ R131, R133, R131 ;  /* 0x0000008385837220 */ /* 0x000fe40000410000 */
[--C-:B-1----:R-:W-:Y:S05]  /*a000*/  FFMA.FTZ R3, R218, c[0x0][0x2d0], -R210.reuse ;  /* 0x0000b400da037a23 */ /* 0x102fea00000108d2 */
[----:B------:R1:W-:Y:S01]  /*a010*/  MUFU.EX2 R246, R3 ;  /* 0x0000000300f67308 */ /* 0x0003e20000000800 */
[----:B--2---:R-:W-:Y:S01]  /*a020*/  FADD.FTZ R0, -R2, R141 ;  /* 0x0000008d02007221 */ /* 0x004fe20000010100 */
[----:B---3--:R-:W-:Y:S02]  /*a030*/  F2FP.BF16.PACK_AB R143, R244, R247 ;  /* 0x000000f7f48f723e */ /* 0x008fe400000010ff */
[----:B------:R-:W-:Y:S01]  /*a040*/  F2FP.BF16.PACK_AB R141, R223, R225 ;  /* 0x000000e1df8d723e */ /* 0x000fe200000010ff */
[----:B------:R-:W-:Y:S06]  /*a050*/  FMUL.FTZ R0, R0, c[0x0][0x2d0] ;  /* 0x0000b40000007a20 */ /* 0x000fec0000410000 */
[----:B------:R-:W2:Y:S01]  /*a060*/  MUFU.EX2 R0, R0 ;  /* 0x0000000000007308 */ /* 0x000ea20000000800 */
[----:B-1----:R-:W-:Y:S09]  /*a070*/  FFMA.FTZ R3, R217, c[0x0][0x2d0], -R210 ;  /* 0x0000b400d9037a23 */ /* 0x002ff200000108d2 */
[----:B------:R1:W3:Y:S01]  /*a080*/  MUFU.EX2 R243, R3 ;  /* 0x0000000300f37308 */ /* 0x0002e20000000800 */
[C---:B--2---:R-:W-:Y:S02]  /*a090*/  FMUL.FTZ R10, R0.reuse, R146 ;  /* 0x00000092000a7220 */ /* 0x044fe40000410000 */
[C---:B------:R-:W-:Y:S02]  /*a0a0*/  FMUL.FTZ R11, R0.reuse, R147 ;  /* 0x00000093000b7220 */ /* 0x040fe40000410000 */
[C---:B------:R-:W-:Y:S01]  /*a0b0*/  FMUL.FTZ R14, R0.reuse, R154 ;  /* 0x0000009a000e7220 */ /* 0x040fe20000410000 */
[----:B------:R-:W-:Y:S01]  /*a0c0*/  MOV R154, R18 ;  /* 0x00000012009a7202 */ /* 0x000fe20000000f00 */
[C---:B------:R-:W-:Y:S01]  /*a0d0*/  FMUL.FTZ R15, R0.reuse, R155 ;  /* 0x0000009b000f7220 */ /* 0x040fe20000410000 */
[----:B------:R-:W-:Y:S01]  /*a0e0*/  MOV R155, R42 ;  /* 0x0000002a009b7202 */ /* 0x000fe20000000f00 */
[----:B------:R-:W-:Y:S01]  /*a0f0*/  FMUL.FTZ R18, R133, R158 ;  /* 0x0000009e85127220 */ /* 0x000fe20000410000 */
[----:B------:R-:W-:Y:S01]  /*a100*/  MOV R158, R26 ;  /* 0x0000001a009e7202 */ /* 0x000fe20000000f00 */
[----:B------:R-:W-:Y:S02]  /*a110*/  FMUL.FTZ R26, R0, R166 ;  /* 0x000000a6001a7220 */ /* 0x000fe40000410000 */
[----:B-1----:R-:W-:Y:S01]  /*a120*/  FMUL.FTZ R3, R2, c[0x0][0x2d0] ;  /* 0x0000b40002037a20 */ /* 0x002fe20000410000 */
[----:B---3--:R-:W-:Y:S01]  /*a130*/  F2FP.BF16.PACK_AB R146, R243, R246 ;  /* 0x000000f6f392723e */ /* 0x008fe200000010ff */
[----:B------:R-:W-:Y:S01]  /*a140*/  FMUL.FTZ R30, R0, R170 ;  /* 0x000000aa001e7220 */ /* 0x000fe20000410000 */
[----:B------:R-:W-:Y:S01]  /*a150*/  MOV R170, R31 ;  /* 0x0000001f00aa7202 */ /* 0x000fe20000000f00 */
[--C-:B------:R-:W-:Y:S01]  /*a160*/  FFMA.FTZ R4, R220, c[0x0][0x2d0], -R3.reuse ;  /* 0x0000b400dc047a23 */ /* 0x100fe20000010803 */
[----:B------:R-:W-:Y:S01]  /*a170*/  MOV R220, R44 ;  /* 0x0000002c00dc7202 */ /* 0x000fe20000000f00 */
[----:B------:R-:W-:Y:S01]  /*a180*/  FMUL.FTZ R31, R0, R171 ;  /* 0x000000ab001f7220 */ /* 0x000fe20000410000 */
[----:B------:R-:W-:Y:S01]  /*a190*/  MOV R171, R32 ;  /* 0x0000002000ab7202 */ /* 0x000fe20000000f00 */
[----:B------:R1:W-:Y:S01]  /*a1a0*/  MUFU.EX2 R216, R4 ;  /* 0x0000000400d87308 */ /* 0x0003e20000000800 */
[----:B------:R-:W-:Y:S01]  /*a1b0*/  FMUL.FTZ R32, R134, R172 ;  /* 0x000000ac86207220 */ /* 0x000fe20000410000 */
[----:B------:R-:W-:Y:S01]  /*a1c0*/  MOV R172, R55 ;  /* 0x0000003700ac7202 */ /* 0x000fe20000000f00 */
[----:B------:R-:W-:Y:S02]  /*a1d0*/  IMAD.MOV.U32 R166, RZ, RZ, R34 ;  /* 0x000000ffffa67224 */ /* 0x000fe400078e0022 */
[----:B------:R-:W-:Y:S01]  /*a1e0*/  FMUL.FTZ R34, R133, R174 ;  /* 0x000000ae85227220 */ /* 0x000fe20000410000 */
[----:B------:R-:W-:Y:S01]  /*a1f0*/  MOV R174, R53 ;  /* 0x0000003500ae7202 */ /* 0x000fe20000000f00 */
[C---:B------:R-:W-:Y:S02]  /*a200*/  FMUL.FTZ R27, R0.reuse, R167 ;  /* 0x000000a7001b7220 */ /* 0x040fe40000410000 */
[C---:B------:R-:W-:Y:S02]  /*a210*/  FMUL.FTZ R42, R0.reuse, R182 ;  /* 0x000000b6002a7220 */ /* 0x040fe40000410000 */
[----:B------:R-:W-:Y:S02]  /*a220*/  IMAD.MOV.U32 R167, RZ, RZ, R46 ;  /* 0x000000ffffa77224 */ /* 0x000fe400078e002e */
[----:B------:R-:W-:Y:S02]  /*a230*/  FMUL.FTZ R46, R0, R186 ;  /* 0x000000ba002e7220 */ /* 0x000fe40000410000 */
[----:B------:R-:W-:Y:S02]  /*a240*/  FMUL.FTZ R44, R132, R184 ;  /* 0x000000b8842c7220 */ /* 0x000fe40000410000 */
[C---:B------:R-:W-:Y:S02]  /*a250*/  FMUL.FTZ R58, R0.reuse, R198 ;  /* 0x000000c6003a7220 */ /* 0x040fe40000410000 */
[C---:B------:R-:W-:Y:S02]  /*a260*/  FMUL.FTZ R59, R0.reuse, R199 ;  /* 0x000000c7003b7220 */ /* 0x040fe40000410000 */
[C---:B------:R-:W-:Y:S02]  /*a270*/  FMUL.FTZ R62, R0.reuse, R202 ;  /* 0x000000ca003e7220 */ /* 0x040fe40000410000 */
[----:B------:R-:W-:Y:S02]  /*a280*/  FMUL.FTZ R63, R0, R203 ;  /* 0x000000cb003f7220 */ /* 0x000fe40000410000 */
[--C-:B-1----:R-:W-:Y:S01]  /*a290*/  FFMA.FTZ R4, R226, c[0x0][0x2d0], -R3.reuse ;  /* 0x0000b400e2047a23 */ /* 0x102fe20000010803 */
[----:B------:R-:W-:Y:S01]  /*a2a0*/  MOV R226, R8 ;  /* 0x0000000800e27202 */ /* 0x000fe20000000f00 */
[----:B------:R-:W-:Y:S01]  /*a2b0*/  FMUL.FTZ R8, R132, R144 ;  /* 0x0000009084087220 */ /* 0x000fe20000410000 */
[----:B------:R-:W-:Y:S01]  /*a2c0*/  F2FP.BF16.PACK_AB R144, R222, R221 ;  /* 0x000000ddde90723e */ /* 0x000fe200000010ff */
[----:B------:R1:W2:Y:S01]  /*a2d0*/  MUFU.EX2 R217, R4 ;  /* 0x0000000400d97308 */ /* 0x0002a20000000800 */
[----:B------:R-:W-:Y:S01]  /*a2e0*/  F2FP.BF16.PACK_AB R140, R239, R226 ;  /* 0x000000e2ef8c723e */ /* 0x000fe200000010ff */
[C---:B------:R-:W-:Y:S02]  /*a2f0*/  FMUL.FTZ R74, R0.reuse, R74 ;  /* 0x0000004a004a7220 */ /* 0x040fe40000410000 */
        /* <DEDUP_REMOVED lines=9> */
[----:B------:R-:W-:Y:S02]  /*a390*/  FMUL.FTZ R110, R0, R110 ;  /* 0x0000006e006e7220 */ /* 0x000fe40000410000 */
[--C-:B-1----:R-:W-:Y:S01]  /*a3a0*/  FFMA.FTZ R4, R224, c[0x0][0x2d0], -R3.reuse ;  /* 0x0000b400e0047a23 */ /* 0x102fe20000010803 */
[----:B--2---:R-:W-:Y:S01]  /*a3b0*/  F2FP.BF16.PACK_AB R145, R217, R216 ;  /* 0x000000d8d991723e */ /* 0x004fe200000010ff */
[----:B------:R-:W-:Y:S01]  /*a3c0*/  FMUL.FTZ R111, R0, R111 ;  /* 0x0000006f006f7220 */ /* 0x000fe20000410000 */
[----:B------:R-:W-:Y:S01]  /*a3d0*/  MOV R224, R45 ;  /* 0x0000002d00e07202 */ /* 0x000fe20000000f00 */
[----:B------:R1:W-:Y:S01]  /*a3e0*/  MUFU.EX2 R218, R4 ;  /* 0x0000000400da7308 */ /* 0x0003e20000000800 */
[----:B------:R-:W-:Y:S02]  /*a3f0*/  FMUL.FTZ R45, R132, R185 ;  /* 0x000000b9842d7220 */ /* 0x000fe40000410000 */
[C---:B------:R-:W-:Y:S02]  /*a400*/  FMUL.FTZ R122, R0.reuse, R122 ;  /* 0x0000007a007a7220 */ /* 0x040fe40000410000 */
[C---:B------:R-:W-:Y:S02]  /*a410*/  FMUL.FTZ R123, R0.reuse, R123 ;  /* 0x0000007b007b7220 */ /* 0x040fe40000410000 */
[C---:B------:R-:W-:Y:S02]  /*a420*/  FMUL.FTZ R126, R0.reuse, R126 ;  /* 0x0000007e007e7220 */ /* 0x040fe40000410000 */
[----:B------:R-:W-:Y:S01]  /*a430*/  FMUL.FTZ R127, R0, R127 ;  /* 0x0000007f007f7220 */ /* 0x000fe20000410000 */
[----:B------:R-:W-:Y:S01]  /*a440*/  MUFU.EX2 R185, R156 ;  /* 0x0000009c00b97308 */ /* 0x000fe20000000800 */
[--C-:B-1----:R-:W-:Y:S09]  /*a450*/  FFMA.FTZ R4, R219, c[0x0][0x2d0], -R3.reuse ;  /* 0x0000b400db047a23 */ /* 0x102ff20000010803 */
[----:B------:R1:W2:Y:S02]  /*a460*/  MUFU.EX2 R219, R4 ;  /* 0x0000000400db7308 */ /* 0x0002a40000000800 */
[C---:B-1----:R-:W-:Y:S01]  /*a470*/  FMUL.FTZ R4, R134.reuse, R148 ;  /* 0x0000009486047220 */ /* 0x042fe20000410000 */
[----:B--2---:R-:W-:Y:S01]  /*a480*/  F2FP.BF16.PACK_AB R147, R219, R218 ;  /* 0x000000dadb93723e */ /* 0x004fe200000010ff */
[----:B------:R-:W-:Y:S05]  /*a490*/  LDSM.16.MT88.4 R148, [R235+0x100] ;  /* 0x00010000eb94783b */ /* 0x000fea0000004200 */
[-C--:B------:R-:W-:Y:S08]  /*a4a0*/  HMMA.16816.F32.BF16 R4, R140, R20.reuse, R4 ;  /* 0x000000148c04723c */ /* 0x080ff00000041804 */
[C---:B------:R-:W-:Y:S07]  /*a4b0*/  HMMA.16816.F32.BF16 R8, R144.reuse, R20, R8 ;  /* 0x000000149008723c */ /* 0x040fee0000041808 */
[C---:B------:R-:W-:Y:S01]  /*a4c0*/  FMUL.FTZ R20, R134.reuse, R160 ;  /* 0x000000a086147220 */ /* 0x040fe20000410000 */
[-C--:B------:R-:W-:Y:S01]  /*a4d0*/  HMMA.16816.F32.BF16 R12, R144, R22.reuse, R12 ;  /* 0x00000016900c723c */ /* 0x080fe2000004180c */
[----:B------:R-:W-:Y:S03]  /*a4e0*/  MOV R160, R50 ;  /* 0x0000003200a07202 */ /* 0x000fe60000000f00 */
[C---:B------:R-:W-:Y:S02]  /*a4f0*/  FMUL.FTZ R50, R133.reuse, R190 ;  /* 0x000000be85327220 */ /* 0x040fe40000410000 */
[----:B------:R-:W-:Y:S01]  /*a500*/  IMAD.MOV.U32 R180, RZ, RZ, R160 ;  /* 0x000000ffffb47224 */ /* 0x000fe200078e00a0 */
[----:B------:R-:W-:Y:S01]  /*a510*/  MOV R160, R154 ;  /* 0x0000009a00a07202 */ /* 0x000fe20000000f00 */
[C---:B------:R-:W-:Y:S01]  /*a520*/  HMMA.16816.F32.BF16 R16, R140.reuse, R22, R16 ;  /* 0x000000168c10723c */ /* 0x040fe20000041810 */
[C---:B------:R-:W-:Y:S03]  /*a530*/  FMUL.FTZ R21, R134.reuse, R161 ;  /* 0x000000a186157220 */ /* 0x040fe60000410000 */
[----:B------:R-:W-:Y:S01]  /*a540*/  MOV R161, R48 ;  /* 0x0000003000a17202 */ /* 0x000fe20000000f00 */
[----:B------:R-:W-:Y:S02]  /*a550*/  FMUL.FTZ R48, R134, R188 ;  /* 0x000000bc86307220 */ /* 0x000fe40000410000 */
[C---:B------:R-:W-:Y:S02]  /*a560*/  FMUL.FTZ R22, R133.reuse, R162 ;  /* 0x000000a285167220 */ /* 0x040fe40000410000 */
[----:B------:R-:W-:Y:S03]  /*a570*/  FMUL.FTZ R23, R133, R163 ;  /* 0x000000a385177220 */ /* 0x000fe60000410000 */
[----:B------:R-:W-:Y:S01]  /*a580*/  IMAD.MOV.U32 R162, RZ, RZ, R24 ;  /* 0x000000ffffa27224 */ /* 0x000fe200078e0018 */
[----:B------:R-:W-:Y:S01]  /*a590*/  MOV R163, R25 ;  /* 0x0000001900a37202 */ /* 0x000fe20000000f00 */
[----:B------:R-:W-:Y:S01]  /*a5a0*/  FMUL.FTZ R24, R132, R164 ;  /* 0x000000a484187220 */ /* 0x000fe20000410000 */
[----:B------:R-:W-:Y:S01]  /*a5b0*/  MOV R164, R33 ;  /* 0x0000002100a47202 */ /* 0x000fe20000000f00 */
[-C--:B------:R-:W-:Y:S01]  /*a5c0*/  HMMA.16816.F32.BF16 R20, R140, R36.reuse, R20 ;  /* 0x000000248c14723c */ /* 0x080fe20000041814 */
[----:B------:R-:W-:Y:S01]  /*a5d0*/  FMUL.FTZ R33, R134, R173 ;  /* 0x000000ad86217220 */ /* 0x000fe20000410000 */
[----:B------:R-:W-:Y:S01]  /*a5e0*/  MOV R173, R54 ;  /* 0x0000003600ad7202 */ /* 0x000fe20000000f00 */
[----:B------:R-:W-:Y:S01]  /*a5f0*/  FMUL.FTZ R25, R132, R165 ;  /* 0x000000a584197220 */ /* 0x000fe20000410000 */
[----:B------:R-:W1:Y:S01]  /*a600*/  LDSM.16.MT88.4 R52, [R236+0x100] ;  /* 0x00010000ec34783b */ /* 0x000e620000004200 */
[--C-:B------:R-:W-:Y:S01]  /*a610*/  FFMA.FTZ R163, R163, c[0x0][0x2d0], -R210.reuse ;  /* 0x0000b400a3a37a23 */ /* 0x100fe200000108d2 */
[----:B------:R-:W-:Y:S01]  /*a620*/  MOV R165, R47 ;  /* 0x0000002f00a57202 */ /* 0x000fe20000000f00 */
[--C-:B------:R-:W-:Y:S02]  /*a630*/  FFMA.FTZ R162, R162, c[0x0][0x2d0], -R210.reuse ;  /* 0x0000b400a2a27a23 */ /* 0x100fe400000108d2 */
[--C-:B------:R-:W-:Y:S01]  /*a640*/  FFMA.FTZ R160, R160, c[0x0][0x2d0], -R3.reuse ;  /* 0x0000b400a0a07a23 */ /* 0x100fe20000010803 */
[C---:B------:R-:W-:Y:S01]  /*a650*/  HMMA.16816.F32.BF16 R24, R144.reuse, R36, R24 ;  /* 0x000000249018723c */ /* 0x040fe20000041818 */
[----:B------:R-:W-:Y:S01]  /*a660*/  MUFU.EX2 R201, R163 ;  /* 0x000000a300c97308 */ /* 0x000fe20000000800 */
[----:B------:R-:W-:Y:S02]  /*a670*/  FMUL.FTZ R47, R0, R187 ;  /* 0x000000bb002f7220 */ /* 0x000fe40000410000 */
[--C-:B------:R-:W-:Y:S02]  /*a680*/  FFMA.FTZ R165, R165, c[0x0][0x2d0], -R210.reuse ;  /* 0x0000b400a5a57a23 */ /* 0x100fe400000108d2 */
[----:B------:R-:W-:Y:S02]  /*a690*/  FFMA.FTZ R180, R180, c[0x0][0x2d0], -R210 ;  /* 0x0000b400b4b47a23 */ /* 0x000fe400000108d2 */
[-C--:B------:R-:W-:Y:S01]  /*a6a0*/  HMMA.16816.F32.BF16 R28, R144, R38.reuse, R28 ;  /* 0x00000026901c723c */ /* 0x080fe2000004181c */
[C---:B------:R-:W-:Y:S02]  /*a6b0*/  FMUL.FTZ R36, R134.reuse, R176 ;  /* 0x000000b086247220 */ /* 0x040fe40000410000 */
[----:B------:R-:W-:Y:S01]  /*a6c0*/  MUFU.EX2 R188, R165 ;  /* 0x000000a500bc7308 */ /* 0x000fe20000000800 */
[----:B------:R-:W-:Y:S01]  /*a6d0*/  MOV R176, R49 ;  /* 0x0000003100b07202 */ /* 0x000fe20000000f00 */
[C---:B------:R-:W-:Y:S02]  /*a6e0*/  FMUL.FTZ R49, R134.reuse, R189 ;  /* 0x000000bd86317220 */ /* 0x040fe40000410000 */
[----:B------:R-:W-:Y:S01]  /*a6f0*/  FMUL.FTZ R37, R134, R177 ;  /* 0x000000b186257220 */ /* 0x000fe20000410000 */
[C---:B------:R-:W-:Y:S01]  /*a700*/  HMMA.16816.F32.BF16 R32, R140.reuse, R38, R32 ;  /* 0x000000268c20723c */ /* 0x040fe20000041820 */
[----:B------:R-:W-:Y:S03]  /*a710*/  MOV R177, R43 ;  /* 0x0000002b00b17202 */ /* 0x000fe60000000f00 */
[----:B------:R-:W-:Y:S02]  /*a720*/  FMUL.FTZ R43, R0, R183 ;  /* 0x000000b7002b7220 */ /* 0x000fe40000410000 */
[--C-:B------:R-:W-:Y:S02]  /*a730*/  FFMA.FTZ R183, R136, c[0x0][0x2d0], -R3.reuse ;  /* 0x0000b40088b77a23 */ /* 0x100fe40000010803 */
[C---:B------:R-:W-:Y:S01]  /*a740*/  FMUL.FTZ R38, R133.reuse, R178 ;  /* 0x000000b285267220 */ /* 0x040fe20000410000 */
[----:B------:R-:W-:Y:S03]  /*a750*/  MOV R178, R41 ;  /* 0x0000002900b27202 */ /* 0x000fe60000000f00 */
[----:B------:R-:W-:Y:S02]  /*a760*/  FMUL.FTZ R39, R133, R179 ;  /* 0x000000b385277220 */ /* 0x000fe40000410000 */
[----:B------:R-:W-:Y:S01]  /*a770*/  FMUL.FTZ R41, R132, R181 ;  /* 0x000000b584297220 */ /* 0x000fe20000410000 */
[----:B------:R-:W-:Y:S01]  /*a780*/  MOV R181, R159 ;  /* 0x0000009f00b57202 */ /* 0x000fe20000000f00 */
[----:B------:R-:W-:Y:S01]  /*a790*/  FFMA.FTZ R152, R178, c[0x0][0x2d0], -R208 ;  /* 0x0000b400b2987a23 */ /* 0x000fe200000108d0 */
[----:B------:R-:W-:Y:S02]  /*a7a0*/  MOV R178, R161 ;  /* 0x000000a100b27202 */ /* 0x000fe40000000f00 */
[-C--:B-1----:R-:W-:Y:S01]  /*a7b0*/  HMMA.16816.F32.BF16 R36, R140, R52.reuse, R36 ;  /* 0x000000348c24723c */ /* 0x082fe20000041824 */
[----:B------:R-:W-:Y:S01]  /*a7c0*/  MOV R161, R153 ;  /* 0x0000009900a17202 */ /* 0x000fe20000000f00 */
[--C-:B------:R-:W-:Y:S01]  /*a7d0*/  FFMA.FTZ R182, R181, c[0x0][0x2d0], -R210.reuse ;  /* 0x0000b400b5b67a23 */ /* 0x100fe200000108d2 */
[----:B------:R1:W-:Y:S01]  /*a7e0*/  MUFU.EX2 R184, R152 ;  /* 0x0000009800b87308 */ /* 0x0003e20000000800 */
[----:B------:R-:W-:Y:S02]  /*a7f0*/  FFMA.FTZ R178, R178, c[0x0][0x2d0], -R210 ;  /* 0x0000b400b2b27a23 */ /* 0x000fe400000108d2 */
[----:B------:R-:W-:Y:S02]  /*a800*/  FFMA.FTZ R161, R161, c[0x0][0x2d0], -R3 ;  /* 0x0000b400a1a17a23 */ /* 0x000fe40000010803 */
[C---:B------:R-:W-:Y:S05]  /*a810*/  HMMA.16816.F32.BF16 R40, R144.reuse, R52, R40 ;  /* 0x000000349028723c */ /* 0x040fea0000041828 */
[----:B------:R-:W-:Y:S02]  /*a820*/  MUFU.EX2 R202, R161 ;  /* 0x000000a100ca7308 */ /* 0x000fe40000000800 */
[C---:B------:R-:W-:Y:S01]  /*a830*/  FMUL.FTZ R53, R134.reuse, R193 ;  /* 0x000000c186357220 */ /* 0x040fe20000410000 */
[-C--:B------:R-:W-:Y:S01]  /*a840*/  HMMA.16816.F32.BF16 R44, R144, R54.reuse, R44 ;  /* 0x00000036902c723c */ /* 0x080fe2000004182c */
[----:B------:R-:W2:Y:S03]  /*a850*/  LDL.LU R193, [R1+0x3c] ;  /* 0x00003c0001c17983 */ /* 0x000ea60000300800 */
[----:B------:R-:W-:Y:S01]  /*a860*/  FMUL.FTZ R52, R134, R192 ;  /* 0x000000c086347220 */ /* 0x000fe20000410000 */
[----:B------:R-:W3:Y:S03]  /*a870*/  LDL.LU R191, [R1+0x38] ;  /* 0x0000380001bf7983 */ /* 0x000ee60000300800 */
[C---:B------:R-:W-:Y:S01]  /*a880*/  HMMA.16816.F32.BF16 R48, R140.reuse, R54, R48 ;  /* 0x000000368c30723c */ /* 0x040fe20000041830 */
[----:B------:R-:W4:Y:S03]  /*a890*/  LDL.LU R190, [R1+0x44] ;  /* 0x0000440001be7983 */ /* 0x000f260000300800 */
[--C-:B-1----:R-:W-:Y:S01]  /*a8a0*/  FFMA.FTZ R152, R242, c[0x0][0x2d0], -R209.reuse ;  /* 0x0000b400f2987a23 */ /* 0x102fe200000108d1 */
[----:B------:R-:W3:Y:S02]  /*a8b0*/  LDL.LU R189, [R1+0x40] ;  /* 0x0000400001bd7983 */ /* 0x000ee40000300800 */
[C---:B------:R-:W-:Y:S01]  /*a8c0*/  FMUL.FTZ R54, R133.reuse, R194 ;  /* 0x000000c285367220 */ /* 0x040fe20000410000 */
[----:B------:R1:W-:Y:S01]  /*a8d0*/  MUFU.EX2 R242, R152 ;  /* 0x0000009800f27308 */ /* 0x0003e20000000800 */
[----:B------:R-:W-:Y:S07]  /*a8e0*/  FMUL.FTZ R55, R133, R195 ;  /* 0x000000c385377220 */ /* 0x000fee0000410000 */
[-C--:B------:R-:W-:Y:S02]  /*a8f0*/  HMMA.16816.F32.BF16 R52, R140, R148.reuse, R52 ;  /* 0x000000948c34723c */ /* 0x080fe40000041834 */
[----:B------:R-:W-:Y:S06]  /*a900*/  MUFU.EX2 R195, R231 ;  /* 0x000000e700c37308 */ /* 0x000fec0000000800 */
[C---:B------:R-:W-:Y:S08]  /*a910*/  HMMA.16816.F32.BF16 R56, R144.reuse, R148, R56 ;  /* 0x000000949038723c */ /* 0x040ff00000041838 */
[-C--:B------:R-:W-:Y:S01]  /*a920*/  HMMA.16816.F32.BF16 R60, R144, R150.reuse, R60 ;  /* 0x00000096903c723c */ /* 0x080fe2000004183c */
[----:B-1----:R-:W-:Y:S04]  /*a930*/  FFMA.FTZ R152, R238, c[0x0][0x2d0], -R209 ;  /* 0x0000b400ee987a23 */ /* 0x002fe800000108d1 */
[----:B------:R1:W-:Y:S03]  /*a940*/  MUFU.EX2 R238, R152 ;  /* 0x0000009800ee7308 */ /* 0x0003e60000000800 */
[C---:B------:R-:W-:Y:S01]  /*a950*/  HMMA.16816.F32.BF16 R64, R140.reuse, R150, R64 ;  /* 0x000000968c40723c */ /* 0x040fe20000041840 */
[----:B------:R-:W1:Y:S03]  /*a960*/  LDSM.16.MT88.4 R148, [R233+0x2100] ;  /* 0x00210000e994783b */ /* 0x000e660000004200 */
[--C-:B-1----:R-:W-:Y:S01]  /*a970*/  FFMA.FTZ R152, R177, c[0x0][0x2d0], -R208.reuse ;  /* 0x0000b400b1987a23 */ /* 0x102fe200000108d0 */
[----:B------:R-:W-:Y:S03]  /*a980*/  MOV R177, R240 ;  /* 0x000000f000b17202 */ /* 0x000fe60000000f00 */
[----:B------:R1:W-:Y:S01]  /*a990*/  MUFU.EX2 R200, R152 ;  /* 0x0000009800c87308 */ /* 0x0003e20000000800 */
[-C--:B------:R-:W-:Y:S08]  /*a9a0*/  HMMA.16816.F32.BF16 R68, R140, R148.reuse, R68 ;  /* 0x000000948c44723c */ /* 0x080ff00000041844 */
[C---:B------:R-:W-:Y:S01]  /*a9b0*/  HMMA.16816.F32.BF16 R72, R144.reuse, R148, R72 ;  /* 0x000000949048723c */ /* 0x040fe20000041848 */
[--C-:B-1----:R-:W-:Y:S03]  /*a9c0*/  FFMA.FTZ R152, R176, c[0x0][0x2d0], -R208.reuse ;  /* 0x0000b400b0987a23 */ /* 0x102fe600000108d0 */
[----:B------:R-:W-:Y:S01]  /*a9d0*/  FFMA.FTZ R176, R228, c[0x0][0x2d0], -R208 ;  /* 0x0000b400e4b07a23 */ /* 0x000fe200000108d0 */
[----:B------:R1:W-:Y:S03]  /*a9e0*/  MUFU.EX2 R187, R152 ;  /* 0x0000009800bb7308 */ /* 0x0003e60000000800 */
[-C--:B------:R-:W-:Y:S08]  /*a9f0*/  HMMA.16816.F32.BF16 R76, R144, R150.reuse, R76 ;  /* 0x00000096904c723c */ /* 0x080ff0000004184c */
[C---:B------:R-:W-:Y:S01]  /*aa00*/  HMMA.16816.F32.BF16 R80, R140.reuse, R150, R80 ;  /* 0x000000968c50723c */ /* 0x040fe20000041850 */
[----:B------:R-:W1:Y:S03]  /*aa10*/  LDSM.16.MT88.4 R148, [R234+0x2100] ;  /* 0x00210000ea94783b */ /* 0x000e660000004200 */
[--C-:B-1----:R-:W-:Y:S04]  /*aa20*/  FFMA.FTZ R152, R241, c[0x0][0x2d0], -R210.reuse ;  /* 0x0000b400f1987a23 */ /* 0x102fe800000108d2 */
[----:B------:R1:W-:Y:S01]  /*aa30*/  MUFU.EX2 R241, R152 ;  /* 0x0000009800f17308 */ /* 0x0003e20000000800 */
[-C--:B------:R-:W-:Y:S03]  /*aa40*/  HMMA.16816.F32.BF16 R84, R140, R148.reuse, R84 ;  /* 0x000000948c54723c */ /* 0x080fe60000041854 */
[----:B-1----:R-:W-:Y:S06]  /*aa50*/  FFMA.FTZ R152, R237, c[0x0][0x2d0], -R210 ;  /* 0x0000b400ed987a23 */ /* 0x002fec00000108d2 */
[----:B------:R1:W-:Y:S01]  /*aa60*/  MUFU.EX2 R237, R152 ;  /* 0x0000009800ed7308 */ /* 0x0003e20000000800 */
[C---:B------:R-:W-:Y:S08]  /*aa70*/  HMMA.16816.F32.BF16 R88, R144.reuse, R148, R88 ;  /* 0x000000949058723c */ /* 0x040ff00000041858 */
[-C--:B------:R-:W-:Y:S08]  /*aa80*/  HMMA.16816.F32.BF16 R92, R144, R150.reuse, R92 ;  /* 0x00000096905c723c */ /* 0x080ff0000004185c */
[C---:B------:R-:W-:Y:S01]  /*aa90*/  HMMA.16816.F32.BF16 R96, R140.reuse, R150, R96 ;  /* 0x000000968c60723c */ /* 0x040fe20000041860 */
[----:B------:R-:W1:Y:S03]  /*aaa0*/  LDSM.16.MT88.4 R148, [R236+0x2100] ;  /* 0x00210000ec94783b */ /* 0x000e660000004200 */
[----:B-1----:R-:W-:Y:S04]  /*aab0*/  FFMA.FTZ R152, R174, c[0x0][0x2d0], -R3 ;  /* 0x0000b400ae987a23 */ /* 0x002fe80000010803 */
[----:B------:R1:W-:Y:S01]  /*aac0*/  MUFU.EX2 R240, R152 ;  /* 0x0000009800f07308 */ /* 0x0003e20000000800 */
[-C--:B------:R-:W-:Y:S08]  /*aad0*/  HMMA.16816.F32.BF16 R100, R140, R148.reuse, R100 ;  /* 0x000000948c64723c */ /* 0x080ff00000041864 */
[C---:B------:R-:W-:Y:S07]  /*aae0*/  HMMA.16816.F32.BF16 R104, R144.reuse, R148, R104 ;  /* 0x000000949068723c */ /* 0x040fee0000041868 */
[----:B------:R-:W-:Y:S01]  /*aaf0*/  FFMA.FTZ R148, R175, c[0x0][0x2d0], -R209 ;  /* 0x0000b400af947a23 */ /* 0x000fe200000108d1 */
[-C--:B------:R-:W-:Y:S01]  /*ab00*/  HMMA.16816.F32.BF16 R108, R144, R150.reuse, R108 ;  /* 0x00000096906c723c */ /* 0x080fe2000004186c */
[----:B------:R-:W-:Y:S03]  /*ab10*/  MOV R175, R173 ;  /* 0x000000ad00af7202 */ /* 0x000fe60000000f00 */
[----:B------:R-:W-:Y:S01]  /*ab20*/  MOV R173, R172 ;  /* 0x000000ac00ad7202 */ /* 0x000fe20000000f00 */
[----:B------:R-:W-:Y:S01]  /*ab30*/  IMAD.MOV.U32 R172, RZ, RZ, R171 ;  /* 0x000000ffffac7224 */ /* 0x000fe200078e00ab */
[----:B------:R-:W-:Y:S02]  /*ab40*/  MOV R171, R170 ;  /* 0x000000aa00ab7202 */ /* 0x000fe40000000f00 */
[C---:B------:R-:W-:Y:S01]  /*ab50*/  HMMA.16816.F32.BF16 R112, R140.reuse, R150, R112 ;  /* 0x000000968c70723c */ /* 0x040fe20000041870 */
[----:B------:R-:W-:Y:S03]  /*ab60*/  MOV R170, R169 ;  /* 0x000000a900aa7202 */ /* 0x000fe60000000f00 */
[----:B------:R-:W-:Y:S01]  /*ab70*/  MOV R169, R168 ;  /* 0x000000a800a97202 */ /* 0x000fe20000000f00 */
[----:B-1----:R-:W-:Y:S01]  /*ab80*/  FFMA.FTZ R152, R173, c[0x0][0x2d0], -R3 ;  /* 0x0000b400ad987a23 */ /* 0x002fe20000010803 */
[----:B------:R-:W-:Y:S01]  /*ab90*/  MOV R168, R167 ;  /* 0x000000a700a87202 */ /* 0x000fe20000000f00 */
[--C-:B------:R-:W-:Y:S01]  /*aba0*/  FFMA.FTZ R174, R171, c[0x0][0x2d0], -R208.reuse ;  /* 0x0000b400abae7a23 */ /* 0x100fe200000108d0 */
[----:B------:R-:W-:Y:S01]  /*abb0*/  MOV R167, R224 ;  /* 0x000000e000a77202 */ /* 0x000fe20000000f00 */
[----:B------:R-:W-:Y:S02]  /*abc0*/  FFMA.FTZ R173, R230, c[0x0][0x2d0], -R208 ;  /* 0x0000b400e6ad7a23 */ /* 0x000fe400000108d0 */
[----:B------:R-:W-:Y:S01]  /*abd0*/  MUFU.EX2 R203, R174 ;  /* 0x000000ae00cb7308 */ /* 0x000fe20000000800 */
[----:B------:R-:W-:Y:S02]  /*abe0*/  MOV R224, R220 ;  /* 0x000000dc00e07202 */ /* 0x000fe40000000f00 */
[----:B------:R-:W-:Y:S01]  /*abf0*/  MOV R171, R170 ;  /* 0x000000aa00ab7202 */ /* 0x000fe20000000f00 */
[----:B------:R-:W-:Y:S01]  /*ac00*/  IMAD.MOV.U32 R170, RZ, RZ, R169 ;  /* 0x000000ffffaa7224 */ /* 0x000fe200078e00a9 */
[----:B------:R-:W-:Y:S01]  /*ac10*/  MOV R169, R168 ;  /* 0x000000a800a97202 */ /* 0x000fe20000000f00 */
[----:B------:R-:W-:Y:S01]  /*ac20*/  FFMA.FTZ R181, R224, c[0x0][0x2d0], -R3 ;  /* 0x0000b400e0b57a23 */ /* 0x000fe20000010803 */
[----:B------:R-:W-:Y:S01]  /*ac30*/  MOV R168, R167 ;  /* 0x000000a700a87202 */ /* 0x000fe20000000f00 */
[--C-:B------:R-:W-:Y:S01]  /*ac40*/  FFMA.FTZ R171, R171, c[0x0][0x2d0], -R209.reuse ;  /* 0x0000b400abab7a23 */ /* 0x100fe200000108d1 */
[----:B------:R-:W-:Y:S01]  /*ac50*/  MOV R167, R166 ;  /* 0x000000a600a77202 */ /* 0x000fe20000000f00 */
[----:B------:R1:W-:Y:S01]  /*ac60*/  MUFU.EX2 R220, R148 ;  /* 0x0000009400dc7308 */ /* 0x0003e20000000800 */
[----:B------:R-:W-:Y:S01]  /*ac70*/  MOV R166, R164 ;  /* 0x000000a400a67202 */ /* 0x000fe20000000f00 */
[--C-:B------:R-:W-:Y:S01]  /*ac80*/  FFMA.FTZ R170, R170, c[0x0][0x2d0], -R209.reuse ;  /* 0x0000b400aaaa7a23 */ /* 0x100fe200000108d1 */
[----:B------:R-:W-:Y:S01]  /*ac90*/  MOV R164, R232 ;  /* 0x000000e800a47202 */ /* 0x000fe20000000f00 */
[--C-:B------:R-:W-:Y:S01]  /*aca0*/  FFMA.FTZ R169, R169, c[0x0][0x2d0], -R209.reuse ;  /* 0x0000b400a9a97a23 */ /* 0x100fe200000108d1 */
[----:B------:R-:W-:Y:S01]  /*acb0*/  MOV R179, R167 ;  /* 0x000000a700b37202 */ /* 0x000fe20000000f00 */
[----:B------:R-:W-:Y:S01]  /*acc0*/  FFMA.FTZ R168, R168, c[0x0][0x2d0], -R209 ;  /* 0x0000b400a8a87a23 */ /* 0x000fe200000108d1 */
[----:B------:R-:W-:Y:S01]  /*acd0*/  MOV R167, R166 ;  /* 0x000000a600a77202 */ /* 0x000fe20000000f00 */
[----:B------:R-:W-:Y:S01]  /*ace0*/  FFMA.FTZ R164, R164, c[0x0][0x2d0], -R210 ;  /* 0x0000b400a4a47a23 */ /* 0x000fe200000108d2 */
[----:B------:R-:W-:Y:S01]  /*acf0*/  MOV R166, R155 ;  /* 0x0000009b00a67202 */ /* 0x000fe20000000f00 */
[----:B------:R2:W-:Y:S01]  /*ad00*/  MUFU.EX2 R232, R152 ;  /* 0x0000009800e87308 */ /* 0x0005e20000000800 */
[--C-:B------:R-:W-:Y:S02]  /*ad10*/  FFMA.FTZ R179, R179, c[0x0][0x2d0], -R3.reuse ;  /* 0x0000b400b3b37a23 */ /* 0x100fe40000010803 */
[--C-:B------:R-:W-:Y:S02]  /*ad20*/  FFMA.FTZ R167, R167, c[0x0][0x2d0], -R3.reuse ;  /* 0x0000b400a7a77a23 */ /* 0x100fe40000010803 */
[----:B------:R-:W-:Y:S05]  /*ad30*/  FFMA.FTZ R166, R166, c[0x0][0x2d0], -R3 ;  /* 0x0000b400a6a67a23 */ /* 0x000fea0000010803 */
[----:B------:R-:W3:Y:S01]  /*ad40*/  MUFU.EX2 R173, R173 ;  /* 0x000000ad00ad7308 */ /* 0x000ee20000000800 */
[--C-:B-1----:R-:W-:Y:S02]  /*ad50*/  FFMA.FTZ R148, R175, c[0x0][0x2d0], -R209.reuse ;  /* 0x0000b400af947a23 */ /* 0x102fe400000108d1 */
[--C-:B------:R-:W-:Y:S02]  /*ad60*/  FFMA.FTZ R175, R172, c[0x0][0x2d0], -R208.reuse ;  /* 0x0000b400acaf7a23 */ /* 0x100fe400000108d0 */
[--C-:B------:R-:W-:Y:S05]  /*ad70*/  FFMA.FTZ R172, R229, c[0x0][0x2d0], -R208.reuse ;  /* 0x0000b400e5ac7a23 */ /* 0x100fea00000108d0 */
[----:B------:R1:W-:Y:S01]  /*ad80*/  MUFU.EX2 R186, R148 ;  /* 0x0000009400ba7308 */ /* 0x0003e20000000800 */
[----:B------:R-:W-:Y:S02]  /*ad90*/  FFMA.FTZ R208, R211, c[0x0][0x2d0], -R208 ;  /* 0x0000b400d3d07a23 */ /* 0x000fe400000108d0 */
[--C-:B--2---:R-:W-:Y:S02]  /*ada0*/  FFMA.FTZ R152, R177, c[0x0][0x2d0], -R210.reuse ;  /* 0x0000b400b1987a23 */ /* 0x104fe400000108d2 */
[----:B------:R-:W-:Y:S02]  /*adb0*/  FFMA.FTZ R210, R215, c[0x0][0x2d0], -R210 ;  /* 0x0000b400d7d27a23 */ /* 0x000fe400000108d2 */
[--C-:B------:R-:W-:Y:S03]  /*adc0*/  FFMA.FTZ R177, R252, c[0x0][0x2d0], -R209.reuse ;  /* 0x0000b400fcb17a23 */ /* 0x100fe600000108d1 */
[----:B------:R2:W-:Y:S01]  /*add0*/  MUFU.EX2 R211, R152 ;  /* 0x0000009800d37308 */ /* 0x0005e20000000800 */
[----:B------:R-:W-:Y:S02]  /*ade0*/  FFMA.FTZ R209, R213, c[0x0][0x2d0], -R209 ;  /* 0x0000b400d5d17a23 */ /* 0x000fe400000108d1 */
[----:B------:R-:W-:Y:S02]  /*adf0*/  FFMA.FTZ R134, R134, R193, R226 ;  /* 0x000000c186867223 */ /* 0x000fe400000100e2 */
[----:B----4-:R-:W-:Y:S02]  /*ae00*/  FFMA.FTZ R136, R132, R190, R221 ;  /* 0x000000be84887223 */ /* 0x010fe400000100dd */
[----:B---3--:R-:W-:Y:S03]  /*ae10*/  FFMA.FTZ R0, R0, R189, R216 ;  /* 0x000000bd00007223 */ /* 0x008fe600000100d8 */
[----:B------:R3:W-:Y:S01]  /*ae20*/  MUFU.EX2 R213, R167 ;  /* 0x000000a700d57308 */ /* 0x0007e20000000800 */
[----:B------:R-:W-:Y:S01]  /*ae30*/  FADD.FTZ R0, R217, R0 ;  /* 0x00000000d9007221 */ /* 0x000fe20000010000 */
[----:B-1----:R-:W1:Y:S03]  /*ae40*/  LDSM.16.MT88.4 R148, [R235+0x2100] ;  /* 0x00210000eb94783b */ /* 0x002e660000004200 */
[----:B------:R-:W-:Y:S05]  /*ae50*/  FADD.FTZ R0, R218, R0 ;  /* 0x00000000da007221 */ /* 0x000fea0000010000 */
[----:B------:R-:W4:Y:S01]  /*ae60*/  MUFU.EX2 R198, R175 ;  /* 0x000000af00c67308 */ /* 0x000f220000000800 */
[----:B--2---:R-:W2:Y:S09]  /*ae70*/  LDSM.16.MT88.4 R152, [R233+0x900] ;  /* 0x00090000e998783b */ /* 0x004eb20000004200 */
[----:B------:R-:W-:Y:S01]  /*ae80*/  MUFU.EX2 R172, R172 ;  /* 0x000000ac00ac7308 */ /* 0x000fe20000000800 */
[----:B---3--:R-:W-:Y:S09]  /*ae90*/  MOV R167, R173 ;  /* 0x000000ad00a77202 */ /* 0x008ff20000000f00 */
[----:B------:R-:W-:Y:S01]  /*aea0*/  MUFU.EX2 R215, R169 ;  /* 0x000000a900d77308 */ /* 0x000fe20000000800 */
[----:B----4-:R-:W-:Y:S09]  /*aeb0*/  F2FP.BF16.PACK_AB R132, R203, R198 ;  /* 0x000000c6cb84723e */ /* 0x010ff200000010ff */
[----:B------:R-:W-:Y:S01]  /*aec0*/  MUFU.EX2 R169, R160 ;  /* 0x000000a000a97308 */ /* 0x000fe20000000800 */
[-C--:B-1----:R-:W-:Y:S09]  /*aed0*/  HMMA.16816.F32.BF16 R116, R140, R148.reuse, R116 ;  /* 0x000000948c74723c */ /* 0x082ff20000041874 */
[----:B------:R-:W-:Y:S01]  /*aee0*/  MUFU.EX2 R193, R212 ;  /* 0x000000d400c17308 */ /* 0x000fe20000000800 */
[C---:B------:R-:W-:Y:S07]  /*aef0*/  HMMA.16816.F32.BF16 R120, R144.reuse, R148, R120 ;  /* 0x000000949078723c */ /* 0x040fee0000041878 */
[--C-:B------:R-:W-:Y:S01]  /*af00*/  FFMA.FTZ R148, R158, c[0x0][0x2d0], -R3.reuse ;  /* 0x0000b4009e947a23 */ /* 0x100fe20000010803 */
[-C--:B------:R-:W-:Y:S01]  /*af10*/  HMMA.16816.F32.BF16 R124, R144, R150.reuse, R124 ;  /* 0x00000096907c723c */ /* 0x080fe2000004187c */
[----:B------:R-:W-:Y:S06]  /*af20*/  MUFU.EX2 R252, R214 ;  /* 0x000000d600fc7308 */ /* 0x000fec0000000800 */
[--C-:B------:R-:W-:Y:S01]  /*af30*/  FFMA.FTZ R144, R157, c[0x0][0x2d0], -R3.reuse ;  /* 0x0000b4009d907a23 */ /* 0x100fe20000010803 */
[----:B------:R-:W-:Y:S01]  /*af40*/  HMMA.16816.F32.BF16 R128, R140, R150, R128 ;  /* 0x000000968c80723c */ /* 0x000fe20000041880 */
[----:B------:R-:W1:Y:S02]  /*af50*/  LDSM.16.MT88.4 R156, [R234+0x900] ;  /* 0x00090000ea9c783b */ /* 0x000e640000004200 */
[----:B------:R3:W-:Y:S01]  /*af60*/  MUFU.EX2 R192, R148 ;  /* 0x0000009400c07308 */ /* 0x0007e20000000800 */
[----:B------:R-:W-:Y:S01]  /*af70*/  F2FP.BF16.PACK_AB R145, R232, R240 ;  /* 0x000000f0e891723e */ /* 0x000fe200000010ff */
[----:B------:R-:W-:Y:S01]  /*af80*/  FFMA.FTZ R3, R135, c[0x0][0x2d0], -R3 ;  /* 0x0000b40087037a23 */ /* 0x000fe20000010803 */
[----:B------:R-:W-:Y:S02]  /*af90*/  F2FP.BF16.PACK_AB R146, R185, R211 ;  /* 0x000000d3b992723e */ /* 0x000fe400000010ff */
[----:B------:R-:W-:Y:S04]  /*afa0*/  F2FP.BF16.PACK_AB R141, R238, R242 ;  /* 0x000000f2ee8d723e */ /* 0x000fe800000010ff */
[----:B------:R-:W-:Y:S01]  /*afb0*/  F2FP.BF16.PACK_AB R140, R184, R197 ;  /* 0x000000c5b88c723e */ /* 0x000fe200000010ff */
[----:B------:R4:W4:Y:S01]  /*afc0*/  MUFU.EX2 R194, R144 ;  /* 0x0000009000c27308 */ /* 0x0009220000000800 */
[----:B------:R-:W-:Y:S02]  /*afd0*/  F2FP.BF16.PACK_AB R142, R187, R200 ;  /* 0x000000c8bb8e723e */ /* 0x000fe400000010ff */
[----:B------:R-:W-:Y:S07]  /*afe0*/  F2FP.BF16.PACK_AB R143, R186, R220 ;  /* 0x000000dcba8f723e */ /* 0x000fee00000010ff */
[-C--:B--2---:R-:W-:Y:S01]  /*aff0*/  HMMA.16816.F32.BF16 R4, R140, R152.reuse, R4 ;  /* 0x000000988c04723c */ /* 0x084fe20000041804 */
[----:B------:R-:W-:Y:S01]  /*b000*/  MUFU.EX2 R231, R209 ;  /* 0x000000d100e77308 */ /* 0x000fe20000000800 */
[----:B---3--:R-:W2:Y:S09]  /*b010*/  LDSM.16.MT88.4 R148, [R236+0x900] ;  /* 0x00090000ec94783b */ /* 0x008eb20000004200 */
[----:B------:R-:W-:Y:S01]  /*b020*/  MUFU.EX2 R199, R171 ;  /* 0x000000ab00c77308 */ /* 0x000fe20000000800 */
[----:B----4-:R-:W-:Y:S02]  /*b030*/  F2FP.BF16.PACK_AB R144, R237, R241 ;  /* 0x000000f1ed90723e */ /* 0x010fe400000010ff */
[----:B------:R-:W-:Y:S07]  /*b040*/  F2FP.BF16.PACK_AB R147, R194, R192 ;  /* 0x000000c0c293723e */ /* 0x000fee00000010ff */
[----:B------:R3:W-:Y:S01]  /*b050*/  MUFU.EX2 R171, R162 ;  /* 0x000000a200ab7308 */ /* 0x0007e20000000800 */
[C---:B------:R-:W-:Y:S08]  /*b060*/  HMMA.16816.F32.BF16 R8, R144.reuse, R152, R8 ;  /* 0x000000989008723c */ /* 0x040ff00000041808 */
[-C--:B------:R-:W-:Y:S01]  /*b070*/  HMMA.16816.F32.BF16 R12, R144, R154.reuse, R12 ;  /* 0x0000009a900c723c */ /* 0x080fe2000004180c */
[----:B------:R-:W4:Y:S07]  /*b080*/  MUFU.EX2 R168, R168 ;  /* 0x000000a800a87308 */ /* 0x000f2e0000000800 */
[C---:B------:R-:W-:Y:S01]  /*b090*/  HMMA.16816.F32.BF16 R16, R140.reuse, R154, R16 ;  /* 0x0000009a8c10723c */ /* 0x040fe20000041810 */
[----:B------:R-:W2:Y:S02]  /*b0a0*/  LDSM.16.MT88.4 R152, [R235+0x900] ;  /* 0x00090000eb98783b */ /* 0x000ea40000004200 */
[----:B------:R-:W4:Y:S05]  /*b0b0*/  MUFU.EX2 R166, R166 ;  /* 0x000000a600a67308 */ /* 0x000f2a0000000800 */
[-C--:B-1----:R-:W-:Y:S01]  /*b0c0*/  HMMA.16816.F32.BF16 R20, R140, R156.reuse, R20 ;  /* 0x0000009c8c14723c */ /* 0x082fe20000041814 */
[----:B---3--:R-:W-:Y:S04]  /*b0d0*/  LDSM.16.MT88.4 R160, [R236+0x3100] ;  /* 0x00310000eca0783b */ /* 0x008fe80000004200 */
[----:B------:R1:W-:Y:S03]  /*b0e0*/  MUFU.EX2 R230, R178 ;  /* 0x000000b200e67308 */ /* 0x0003e60000000800 */
[C---:B------:R-:W-:Y:S01]  /*b0f0*/  HMMA.16816.F32.BF16 R24, R144.reuse, R156, R24 ;  /* 0x0000009c9018723c */ /* 0x040fe20000041818 */
[----:B----4-:R-:W-:Y:S06]  /*b100*/  F2FP.BF16.PACK_AB R135, R168, R215 ;  /* 0x000000d7a887723e */ /* 0x010fec00000010ff */
[----:B------:R-:W-:Y:S01]  /*b110*/  FFMA.FTZ R156, R133, R191, R225 ;  /* 0x000000bf859c7223 */ /* 0x000fe200000100e1 */
[-C--:B------:R-:W-:Y:S01]  /*b120*/  HMMA.16816.F32.BF16 R28, R144, R158.reuse, R28 ;  /* 0x0000009e901c723c */ /* 0x080fe2000004181c */
[----:B------:R-:W-:Y:S03]  /*b130*/  MUFU.EX2 R225, R210 ;  /* 0x000000d200e17308 */ /* 0x000fe60000000800 */
[----:B------:R-:W-:Y:S01]  /*b140*/  MOV R216, R166 ;  /* 0x000000a600d87202 */ /* 0x000fe20000000f00 */
[----:B------:R-:W-:Y:S02]  /*b150*/  FADD.FTZ R165, R223, R156 ;  /* 0x0000009cdfa57221 */ /* 0x000fe40000010000 */
[----:B------:R-:W-:Y:S01]  /*b160*/  FADD.FTZ R166, R239, R134 ;  /* 0x00000086efa67221 */ /* 0x000fe20000010000 */
[C---:B------:R-:W-:Y:S01]  /*b170*/  HMMA.16816.F32.BF16 R32, R140.reuse, R158, R32 ;  /* 0x0000009e8c20723c */ /* 0x040fe20000041820 */
[----:B------:R-:W-:Y:S02]  /*b180*/  LDSM.16.MT88.4 R156, [R233+0x3100] ;  /* 0x00310000e99c783b */ /* 0x000fe40000004200 */
[----:B------:R3:W-:Y:S01]  /*b190*/  MUFU.EX2 R239, R176 ;  /* 0x000000b000ef7308 */ /* 0x0007e20000000800 */
[----:B------:R-:W-:Y:S02]  /*b1a0*/  F2FP.BF16.PACK_AB R134, R172, R167 ;  /* 0x000000a7ac86723e */ /* 0x000fe400000010ff */
[----:B-1----:R-:W-:Y:S02]  /*b1b0*/  MOV R178, R215 ;  /* 0x000000d700b27202 */ /* 0x002fe40000000f00 */
[-C--:B--2---:R-:W-:Y:S05]  /*b1c0*/  HMMA.16816.F32.BF16 R36, R140, R148.reuse, R36 ;  /* 0x000000948c24723c */ /* 0x084fea0000041824 */
[----:B------:R1:W-:Y:S03]  /*b1d0*/  MUFU.EX2 R228, R179 ;  /* 0x000000b300e47308 */ /* 0x0003e60000000800 */
[C---:B------:R-:W-:Y:S07]  /*b1e0*/  HMMA.16816.F32.BF16 R40, R144.reuse, R148, R40 ;  /* 0x000000949028723c */ /* 0x040fee0000041828 */
[----:B------:R-:W-:Y:S01]  /*b1f0*/  MUFU.EX2 R223, R3 ;  /* 0x0000000300df7308 */ /* 0x000fe20000000800 */
[-C--:B------:R-:W-:Y:S01]  /*b200*/  HMMA.16816.F32.BF16 R44, R144, R150.reuse, R44 ;  /* 0x00000096902c723c */ /* 0x080fe2000004182c */
[----:B---3--:R-:W-:Y:S07]  /*b210*/  MOV R176, R220 ;  /* 0x000000dc00b07202 */ /* 0x008fee0000000f00 */
[C---:B------:R-:W-:Y:S01]  /*b220*/  HMMA.16816.F32.BF16 R48, R140.reuse, R150, R48 ;  /* 0x000000968c30723c */ /* 0x040fe20000041830 */
[----:B------:R-:W2:Y:S01]  /*b230*/  LDSM.16.MT88.4 R148, [R233+0x2900] ;  /* 0x00290000e994783b */ /* 0x000ea20000004200 */
[----:B------:R-:W3:Y:S02]  /*b240*/  MUFU.EX2 R170, R170 ;  /* 0x000000aa00aa7308 */ /* 0x000ee40000000800 */
[----:B-1----:R-:W-:Y:S04]  /*b250*/  MOV R179, R216 ;  /* 0x000000d800b37202 */ /* 0x002fe80000000f00 */
[-C--:B------:R-:W-:Y:S04]  /*b260*/  HMMA.16816.F32.BF16 R52, R140, R152.reuse, R52 ;  /* 0x000000988c34723c */ /* 0x080fe80000041834 */
[----:B------:R-:W1:Y:S04]  /*b270*/  MUFU.EX2 R164, R164 ;  /* 0x000000a400a47308 */ /* 0x000e680000000800 */
[C---:B------:R-:W-:Y:S06]  /*b280*/  HMMA.16816.F32.BF16 R56, R144.reuse, R152, R56 ;  /* 0x000000989038723c */ /* 0x040fec0000041838 */
[----:B------:R-:W-:Y:S02]  /*b290*/  MUFU.EX2 R177, R177 ;  /* 0x000000b100b17308 */ /* 0x000fe40000000800 */
[-C--:B------:R-:W-:Y:S01]  /*b2a0*/  HMMA.16816.F32.BF16 R60, R144, R154.reuse, R60 ;  /* 0x0000009a903c723c */ /* 0x080fe2000004183c */
[----:B---3--:R-:W-:Y:S07]  /*b2b0*/  F2FP.BF16.PACK_AB R133, R170, R199 ;  /* 0x000000c7aa85723e */ /* 0x008fee00000010ff */
[C---:B------:R-:W-:Y:S01]  /*b2c0*/  HMMA.16816.F32.BF16 R64, R140.reuse, R154, R64 ;  /* 0x0000009a8c40723c */ /* 0x040fe20000041840 */
[----:B------:R-:W3:Y:S01]  /*b2d0*/  LDSM.16.MT88.4 R152, [R234+0x2900] ;  /* 0x00290000ea98783b */ /* 0x000ee20000004200 */
[----:B------:R4:W-:Y:S02]  /*b2e0*/  MUFU.EX2 R229, R180 ;  /* 0x000000b400e57308 */ /* 0x0009e40000000800 */
[----:B-1----:R-:W-:Y:S01]  /*b2f0*/  MOV R221, R164 ;  /* 0x000000a400dd7202 */ /* 0x002fe20000000f00 */
[----:B------:R-:W-:Y:S01]  /*b300*/  FADD.FTZ R164, R222, R136 ;  /* 0x00000088dea47221 */ /* 0x000fe20000010000 */
[----:B------:R-:W-:Y:S01]  /*b310*/  MOV R222, R172 ;  /* 0x000000ac00de7202 */ /* 0x000fe20000000f00 */
[----:B------:R-:W-:Y:S01]  /*b320*/  IMAD.MOV.U32 R136, RZ, RZ, R168 ;  /* 0x000000ffff887224 */ /* 0x000fe200078e00a8 */
[-C--:B--2---:R-:W-:Y:S01]  /*b330*/  HMMA.16816.F32.BF16 R68, R140, R148.reuse, R68 ;  /* 0x000000948c44723c */ /* 0x084fe20000041844 */
[----:B------:R-:W-:Y:S03]  /*b340*/  LDSM.16.MT88.4 R172, [R234+0x1900] ;  /* 0x00190000eaac783b */ /* 0x000fe60000004200 */
[----:B------:R1:W-:Y:S01]  /*b350*/  MUFU.EX2 R168, R208 ;  /* 0x000000d000a87308 */ /* 0x0003e20000000800 */
[----:B------:R-:W-:Y:S03]  /*b360*/  FADD.FTZ R3, R246, R164 ;  /* 0x000000a4f6037221 */ /* 0x000fe60000010000 */
[C---:B------:R-:W-:Y:S01]  /*b370*/  HMMA.16816.F32.BF16 R72, R144.reuse, R148, R72 ;  /* 0x000000949048723c */ /* 0x040fe20000041848 */
[----:B------:R-:W-:Y:S03]  /*b380*/  FADD.FTZ R220, R243, R3 ;  /* 0x00000003f3dc7221 */ /* 0x000fe60000010000 */
[----:B------:R-:W-:Y:S02]  /*b390*/  MOV R3, R211 ;  /* 0x000000d300037202 */ /* 0x000fe40000000f00 */
[----:B------:R2:W-:Y:S02]  /*b3a0*/  MUFU.EX2 R226, R182 ;  /* 0x000000b600e27308 */ /* 0x0005e40000000800 */
[-C--:B------:R-:W-:Y:S01]  /*b3b0*/  HMMA.16816.F32.BF16 R76, R144, R150.reuse, R76 ;  /* 0x00000096904c723c */ /* 0x080fe2000004184c */
[-C--:B----4-:R-:W-:Y:S07]  /*b3c0*/  MOV R180, R221.reuse ;  /* 0x000000dd00b47202 */ /* 0x090fee0000000f00 */
[----:B------:R4:W4:Y:S01]  /*b3d0*/  MUFU.EX2 R227, R181 ;  /* 0x000000b500e37308 */ /* 0x0009220000000800 */
[C---:B------:R-:W-:Y:S01]  /*b3e0*/  HMMA.16816.F32.BF16 R80, R140.reuse, R150, R80 ;  /* 0x000000968c50723c */ /* 0x040fe20000041850 */
[----:B------:R-:W4:Y:S07]  /*b3f0*/  LDSM.16.MT88.4 R148, [R236+0x2900] ;  /* 0x00290000ec94783b */ /* 0x000f2e0000004200 */
[-C--:B---3--:R-:W-:Y:S01]  /*b400*/  HMMA.16816.F32.BF16 R84, R140, R152.reuse, R84 ;  /* 0x000000988c54723c */ /* 0x088fe20000041854 */
[----:B-1----:R-:W-:Y:S01]  /*b410*/  LDSM.16.MT88.4 R208, [R233+0x3900] ;  /* 0x00390000e9d0783b */ /* 0x002fe20000004200 */
[----:B------:R-:W1:Y:S02]  /*b420*/  MUFU.EX2 R224, R183 ;  /* 0x000000b700e07308 */ /* 0x000e640000000800 */
[----:B--2---:R-:W-:Y:S01]  /*b430*/  MOV R182, R136 ;  /* 0x0000008800b67202 */ /* 0x004fe20000000f00 */
[----:B------:R-:W-:Y:S03]  /*b440*/  FADD.FTZ R136, R247, R165 ;  /* 0x000000a5f7887221 */ /* 0x000fe60000010000 */
[C---:B------:R-:W-:Y:S01]  /*b450*/  HMMA.16816.F32.BF16 R88, R144.reuse, R152, R88 ;  /* 0x000000989058723c */ /* 0x040fe20000041858 */
[----:B----4-:R-:W-:Y:S07]  /*b460*/  MOV R181, R222 ;  /* 0x000000de00b57202 */ /* 0x010fee0000000f00 */
[-C--:B------:R-:W-:Y:S08]  /*b470*/  HMMA.16816.F32.BF16 R92, R144, R154.reuse, R92 ;  /* 0x0000009a905c723c */ /* 0x080ff0000004185c */
[C---:B------:R-:W-:Y:S01]  /*b480*/  HMMA.16816.F32.BF16 R96, R140.reuse, R154, R96 ;  /* 0x0000009a8c60723c */ /* 0x040fe20000041860 */
[----:B------:R-:W2:Y:S07]  /*b490*/  LDSM.16.MT88.4 R152, [R235+0x2900] ;  /* 0x00290000eb98783b */ /* 0x000eae0000004200 */
[-C--:B------:R-:W-:Y:S08]  /*b4a0*/  HMMA.16816.F32.BF16 R100, R140, R148.reuse, R100 ;  /* 0x000000948c64723c */ /* 0x080ff00000041864 */
[C---:B------:R-:W-:Y:S08]  /*b4b0*/  HMMA.16816.F32.BF16 R104, R144.reuse, R148, R104 ;  /* 0x000000949068723c */ /* 0x040ff00000041868 */
[-C--:B------:R-:W-:Y:S08]  /*b4c0*/  HMMA.16816.F32.BF16 R108, R144, R150.reuse, R108 ;  /* 0x00000096906c723c */ /* 0x080ff0000004186c */
[C---:B------:R-:W-:Y:S01]  /*b4d0*/  HMMA.16816.F32.BF16 R112, R140.reuse, R150, R112 ;  /* 0x000000968c70723c */ /* 0x040fe20000041870 */
[----:B------:R-:W3:Y:S07]  /*b4e0*/  LDSM.16.MT88.4 R148, [R233+0x1100] ;  /* 0x00110000e994783b */ /* 0x000eee0000004200 */
[-C--:B--2---:R-:W-:Y:S08]  /*b4f0*/  HMMA.16816.F32.BF16 R116, R140, R152.reuse, R116 ;  /* 0x000000988c74723c */ /* 0x084ff00000041874 */
[C---:B------:R-:W-:Y:S08]  /*b500*/  HMMA.16816.F32.BF16 R120, R144.reuse, R152, R120 ;  /* 0x000000989078723c */ /* 0x040ff00000041878 */
[-C--:B------:R-:W-:Y:S01]  /*b510*/  HMMA.16816.F32.BF16 R124, R144, R154.reuse, R124 ;  /* 0x0000009a907c723c */ /* 0x080fe2000004187c */
[----:B------:R-:W2:Y:S07]  /*b520*/  LDSM.16.MT88.4 R144, [R234+0x1100] ;  /* 0x00110000ea90783b */ /* 0x000eae0000004200 */
[----:B------:R-:W-:Y:S01]  /*b530*/  HMMA.16816.F32.BF16 R128, R140, R154, R128 ;  /* 0x0000009a8c80723c */ /* 0x000fe20000041880 */
[----:B------:R-:W4:Y:S06]  /*b540*/  LDSM.16.MT88.4 R152, [R236+0x1100] ;  /* 0x00110000ec98783b */ /* 0x000f2c0000004200 */
[----:B------:R-:W-:Y:S01]  /*b550*/  F2FP.BF16.PACK_AB R142, R188, R221 ;  /* 0x000000ddbc8e723e */ /* 0x000fe200000010ff */
[----:B------:R-:W-:Y:S01]  /*b560*/  FADD.FTZ R221, R244, R136 ;  /* 0x00000088f4dd7221 */ /* 0x000fe20000010000 */
[-C--:B---3--:R-:W-:Y:S03]  /*b570*/  HMMA.16816.F32.BF16 R4, R132, R148.reuse, R4 ;  /* 0x000000948404723c */ /* 0x088fe60000041804 */
[----:B------:R-:W-:Y:S01]  /*b580*/  F2FP.BF16.PACK_AB R143, R213, R216 ;  /* 0x000000d8d58f723e */ /* 0x000fe200000010ff */
[----:B------:R-:W-:Y:S01]  /*b590*/  FADD.FTZ R136, R219, R0 ;  /* 0x00000000db887221 */ /* 0x000fe20000010000 */
[----:B------:R-:W-:Y:S01]  /*b5a0*/  F2FP.BF16.PACK_AB R140, R171, R201 ;  /* 0x000000c9ab8c723e */ /* 0x000fe200000010ff */
[----:B------:R-:W-:Y:S01]  /*b5b0*/  LDSM.16.MT88.4 R216, [R236+0x3900] ;  /* 0x00390000ecd8783b */ /* 0x000fe20000004200 */
[----:B------:R-:W-:Y:S01]  /*b5c0*/  F2FP.BF16.PACK_AB R141, R169, R202 ;  /* 0x000000caa98d723e */ /* 0x000fe200000010ff */
[----:B------:R-:W-:Y:S06]  /*b5d0*/  IMAD.MOV.U32 R0, RZ, RZ, R213 ;  /* 0x000000ffff007224 */ /* 0x000fec00078e00d5 */
[C---:B------:R-:W-:Y:S01]  /*b5e0*/  HMMA.16816.F32.BF16 R8, R140.reuse, R148, R8 ;  /* 0x000000948c08723c */ /* 0x040fe20000041808 */
[----:B------:R-:W-:Y:S07]  /*b5f0*/  LDSM.16.MT88.4 R212, [R234+0x3900] ;  /* 0x00390000ead4783b */ /* 0x000fee0000004200 */
[-C--:B------:R-:W-:Y:S08]  /*b600*/  HMMA.16816.F32.BF16 R12, R140, R150.reuse, R12 ;  /* 0x000000968c0c723c */ /* 0x080ff0000004180c */
[C---:B------:R-:W-:Y:S01]  /*b610*/  HMMA.16816.F32.BF16 R16, R132.reuse, R150, R16 ;  /* 0x000000968410723c */ /* 0x040fe20000041810 */
[----:B------:R-:W3:Y:S07]  /*b620*/  LDSM.16.MT88.4 R148, [R235+0x1100] ;  /* 0x00110000eb94783b */ /* 0x000eee0000004200 */
[-C--:B--2---:R-:W-:Y:S08]  /*b630*/  HMMA.16816.F32.BF16 R20, R132, R144.reuse, R20 ;  /* 0x000000908414723c */ /* 0x084ff00000041814 */
[C---:B------:R-:W-:Y:S08]  /*b640*/  HMMA.16816.F32.BF16 R24, R140.reuse, R144, R24 ;  /* 0x000000908c18723c */ /* 0x040ff00000041818 */
[-C--:B------:R-:W-:Y:S08]  /*b650*/  HMMA.16816.F32.BF16 R28, R140, R146.reuse, R28 ;  /* 0x000000928c1c723c */ /* 0x080ff0000004181c */
[C---:B------:R-:W-:Y:S01]  /*b660*/  HMMA.16816.F32.BF16 R32, R132.reuse, R146, R32 ;  /* 0x000000928420723c */ /* 0x040fe20000041820 */
[----:B------:R-:W2:Y:S07]  /*b670*/  LDSM.16.MT88.4 R144, [R234+0x3100] ;  /* 0x00310000ea90783b */ /* 0x000eae0000004200 */
[-C--:B----4-:R-:W-:Y:S08]  /*b680*/  HMMA.16816.F32.BF16 R36, R132, R152.reuse, R36 ;  /* 0x000000988424723c */ /* 0x090ff00000041824 */
[C---:B------:R-:W-:Y:S08]  /*b690*/  HMMA.16816.F32.BF16 R40, R140.reuse, R152, R40 ;  /* 0x000000988c28723c */ /* 0x040ff00000041828 */
[-C--:B------:R-:W-:Y:S08]  /*b6a0*/  HMMA.16816.F32.BF16 R44, R140, R154.reuse, R44 ;  /* 0x0000009a8c2c723c */ /* 0x080ff0000004182c */
[C---:B------:R-:W-:Y:S01]  /*b6b0*/  HMMA.16816.F32.BF16 R48, R132.reuse, R154, R48 ;  /* 0x0000009a8430723c */ /* 0x040fe20000041830 */
[----:B------:R-:W4:Y:S07]  /*b6c0*/  LDSM.16.MT88.4 R152, [R235+0x3100] ;  /* 0x00310000eb98783b */ /* 0x000f2e0000004200 */
[-C--:B---3--:R-:W-:Y:S08]  /*b6d0*/  HMMA.16816.F32.BF16 R52, R132, R148.reuse, R52 ;  /* 0x000000948434723c */ /* 0x088ff00000041834 */
[C---:B------:R-:W-:Y:S08]  /*b6e0*/  HMMA.16816.F32.BF16 R56, R140.reuse, R148, R56 ;  /* 0x000000948c38723c */ /* 0x040ff00000041838 */
[-C--:B------:R-:W-:Y:S08]  /*b6f0*/  HMMA.16816.F32.BF16 R60, R140, R150.reuse, R60 ;  /* 0x000000968c3c723c */ /* 0x080ff0000004183c */
[C---:B------:R-:W-:Y:S08]  /*b700*/  HMMA.16816.F32.BF16 R64, R132.reuse, R150, R64 ;  /* 0x000000968440723c */ /* 0x040ff00000041840 */
[-C--:B------:R-:W-:Y:S08]  /*b710*/  HMMA.16816.F32.BF16 R68, R132, R156.reuse, R68 ;  /* 0x0000009c8444723c */ /* 0x080ff00000041844 */
[C---:B------:R-:W-:Y:S08]  /*b720*/  HMMA.16816.F32.BF16 R72, R140.reuse, R156, R72 ;  /* 0x0000009c8c48723c */ /* 0x040ff00000041848 */
[-C--:B------:R-:W-:Y:S08]  /*b730*/  HMMA.16816.F32.BF16 R76, R140, R158.reuse, R76 ;  /* 0x0000009e8c4c723c */ /* 0x080ff0000004184c */
[C---:B------:R-:W-:Y:S01]  /*b740*/  HMMA.16816.F32.BF16 R80, R132.reuse, R158, R80 ;  /* 0x0000009e8450723c */ /* 0x040fe20000041850 */
[----:B------:R-:W3:Y:S07]  /*b750*/  LDSM.16.MT88.4 R156, [R233+0x1900] ;  /* 0x00190000e99c783b */ /* 0x000eee0000004200 */
[-C--:B--2---:R-:W-:Y:S08]  /*b760*/  HMMA.16816.F32.BF16 R84, R132, R144.reuse, R84 ;  /* 0x000000908454723c */ /* 0x084ff00000041854 */
[C---:B------:R-:W-:Y:S08]  /*b770*/  HMMA.16816.F32.BF16 R88, R140.reuse, R144, R88 ;  /* 0x000000908c58723c */ /* 0x040ff00000041858 */
[-C--:B------:R-:W-:Y:S08]  /*b780*/  HMMA.16816.F32.BF16 R92, R140, R146.reuse, R92 ;  /* 0x000000928c5c723c */ /* 0x080ff0000004185c */
[C---:B------:R-:W-:Y:S08]  /*b790*/  HMMA.16816.F32.BF16 R96, R132.reuse, R146, R96 ;  /* 0x000000928460723c */ /* 0x040ff00000041860 */
[-C--:B------:R-:W-:Y:S08]  /*b7a0*/  HMMA.16816.F32.BF16 R100, R132, R160.reuse, R100 ;  /* 0x000000a08464723c */ /* 0x080ff00000041864 */
[C---:B------:R-:W-:Y:S07]  /*b7b0*/  HMMA.16816.F32.BF16 R104, R140.reuse, R160, R104 ;  /* 0x000000a08c68723c */ /* 0x040fee0000041868 */
[----:B------:R-:W-:Y:S01]  /*b7c0*/  MOV R161, R188 ;  /* 0x000000bc00a17202 */ /* 0x000fe20000000f00 */
[-C--:B------:R-:W-:Y:S01]  /*b7d0*/  HMMA.16816.F32.BF16 R108, R140, R162.reuse, R108 ;  /* 0x000000a28c6c723c */ /* 0x080fe2000004186c */
[----:B------:R-:W2:Y:S07]  /*b7e0*/  LDSM.16.MT88.4 R188, [R236+0x1900] ;  /* 0x00190000ecbc783b */ /* 0x000eae0000004200 */
[C---:B------:R-:W-:Y:S08]  /*b7f0*/  HMMA.16816.F32.BF16 R112, R132.reuse, R162, R112 ;  /* 0x000000a28470723c */ /* 0x040ff00000041870 */
[-C--:B----4-:R-:W-:Y:S08]  /*b800*/  HMMA.16816.F32.BF16 R116, R132, R152.reuse, R116 ;  /* 0x000000988474723c */ /* 0x090ff00000041874 */
[C---:B------:R-:W-:Y:S08]  /*b810*/  HMMA.16816.F32.BF16 R120, R140.reuse, R152, R120 ;  /* 0x000000988c78723c */ /* 0x040ff00000041878 */
[-C--:B------:R-:W-:Y:S07]  /*b820*/  HMMA.16816.F32.BF16 R124, R140, R154.reuse, R124 ;  /* 0x0000009a8c7c723c */ /* 0x080fee000004187c */
[----:B------:R-:W-:Y:S01]  /*b830*/  FADD.FTZ R140, R248, R166 ;  /* 0x000000a6f88c7221 */ /* 0x000fe20000010000 */
[----:B------:R-:W-:Y:S01]  /*b840*/  HMMA.16816.F32.BF16 R128, R132, R154, R128 ;  /* 0x0000009a8480723c */ /* 0x000fe20000041880 */
[----:B------:R-:W-:Y:S01]  /*b850*/  F2FP.BF16.PACK_AB R141, R227, R228 ;  /* 0x000000e4e38d723e */ /* 0x000fe200000010ff */
[----:B------:R4:W5:Y:S02]  /*b860*/  LDL.LU R248, [R1+0x7c] ;  /* 0x00007c0001f87983 */ /* 0x0009640000300800 */
[----:B------:R-:W-:Y:S01]  /*b870*/  FADD.FTZ R222, R245, R140 ;  /* 0x0000008cf5de7221 */ /* 0x000fe20000010000 */
[----:B------:R-:W-:Y:S01]  /*b880*/  F2FP.BF16.PACK_AB R140, R229, R230 ;  /* 0x000000e6e58c723e */ /* 0x000fe200000010ff */
[----:B------:R4:W5:Y:S01]  /*b890*/  LDL.LU R247, [R1+0x78] ;  /* 0x0000780001f77983 */ /* 0x0009620000300800 */
[----:B------:R-:W-:Y:S02]  /*b8a0*/  F2FP.BF16.PACK_AB R132, R196, R239 ;  /* 0x000000efc484723e */ /* 0x000fe400000010ff */
[----:B------:R-:W-:Y:S01]  /*b8b0*/  F2FP.BF16.PACK_AB R133, R195, R177 ;  /* 0x000000b1c385723e */ /* 0x000fe200000010ff */
[----:B------:R4:W5:Y:S02]  /*b8c0*/  LDL.LU R246, [R1+0x74] ;  /* 0x0000740001f67983 */ /* 0x0009640000300800 */
[----:B------:R-:W-:Y:S02]  /*b8d0*/  F2FP.BF16.PACK_AB R134, R168, R193 ;  /* 0x000000c1a886723e */ /* 0x000fe400000010ff */
[----:B------:R-:W-:Y:S01]  /*b8e0*/  F2FP.BF16.PACK_AB R135, R231, R252 ;  /* 0x000000fce787723e */ /* 0x000fe200000010ff */
[----:B------:R4:W5:Y:S01]  /*b8f0*/  LDL.LU R245, [R1+0x70] ;  /* 0x0000700001f57983 */ /* 0x0009620000300800 */
[----:B------:R-:W-:Y:S02]  /*b900*/  F2FP.BF16.PACK_AB R142, R225, R226 ;  /* 0x000000e2e18e723e */ /* 0x000fe400000010ff */
[----:B-1----:R-:W-:Y:S01]  /*b910*/  F2FP.BF16.PACK_AB R143, R223, R224 ;  /* 0x000000e0df8f723e */ /* 0x002fe200000010ff */
[----:B------:R4:W5:Y:S02]  /*b920*/  LDL.LU R244, [R1+0x6c] ;  /* 0x00006c0001f47983 */ /* 0x0009640000300800 */
[-C--:B---3--:R-:W-:Y:S02]  /*b930*/  HMMA.16816.F32.BF16 R148, R132, R156.reuse, R4 ;  /* 0x0000009c8494723c */ /* 0x088fe40000041804 */
[----:B------:R-:W1:Y:S06]  /*b940*/  LDSM.16.MT88.4 R4, [R235+0x3900] ;  /* 0x00390000eb04783b */ /* 0x000e6c0000004200 */
[C---:B------:R-:W-:Y:S02]  /*b950*/  HMMA.16816.F32.BF16 R144, R140.reuse, R156, R8 ;  /* 0x0000009c8c90723c */ /* 0x040fe40000041808 */
[----:B------:R4:W5:Y:S05]  /*b960*/  LDL.LU R243, [R1+0x68] ;  /* 0x0000680001f37983 */ /* 0x00096a0000300800 */
[----:B------:R-:W-:Y:S01]  /*b970*/  MOV R9, R161 ;  /* 0x000000a100097202 */ /* 0x000fe20000000f00 */
[-C--:B------:R-:W-:Y:S01]  /*b980*/  HMMA.16816.F32.BF16 R152, R140, R158.reuse, R12 ;  /* 0x0000009e8c98723c */ /* 0x080fe2000004180c */
[----:B------:R-:W-:Y:S03]  /*b990*/  MOV R10, R176 ;  /* 0x000000b0000a7202 */ /* 0x000fe60000000f00 */
[----:B------:R-:W-:Y:S02]  /*b9a0*/  MOV R11, R200 ;  /* 0x000000c8000b7202 */ /* 0x000fe40000000f00 */
[----:B------:R-:W-:Y:S02]  /*b9b0*/  MOV R8, R197 ;  /* 0x000000c500087202 */ /* 0x000fe40000000f00 */
[C---:B------:R-:W-:Y:S01]  /*b9c0*/  HMMA.16816.F32.BF16 R156, R132.reuse, R158, R16 ;  /* 0x0000009e849c723c */ /* 0x040fe20000041810 */
[----:B------:R-:W-:Y:S03]  /*b9d0*/  MOV R15, R168 ;  /* 0x000000a8000f7202 */ /* 0x000fe60000000f00 */
[----:B------:R-:W-:Y:S01]  /*b9e0*/  MOV R14, R193 ;  /* 0x000000c1000e7202 */ /* 0x000fe20000000f00 */
[----:B------:R-:W-:Y:S01]  /*b9f0*/  FADD.FTZ R8, R8, R222 ;  /* 0x000000de08087221 */ /* 0x000fe20000010000 */
[----:B------:R-:W-:Y:S02]  /*ba00*/  MOV R12, R182 ;  /* 0x000000b6000c7202 */ /* 0x000fe40000000f00 */
[-C--:B------:R-:W-:Y:S01]  /*ba10*/  HMMA.16816.F32.BF16 R160, R132, R172.reuse, R20 ;  /* 0x000000ac84a0723c */ /* 0x080fe20000041814 */
[----:B------:R-:W-:Y:S03]  /*ba20*/  MOV R18, R177 ;  /* 0x000000b100127202 */ /* 0x000fe60000000f00 */
[----:B------:R-:W-:Y:S02]  /*ba30*/  MOV R16, R179 ;  /* 0x000000b300107202 */ /* 0x000fe40000000f00 */
[----:B------:R-:W-:Y:S01]  /*ba40*/  MOV R17, R181 ;  /* 0x000000b500117202 */ /* 0x000fe20000000f00 */
[----:B------:R-:W-:Y:S01]  /*ba50*/  IMAD.MOV.U32 R20, RZ, RZ, R169 ;  /* 0x000000ffff147224 */ /* 0x000fe200078e00a9 */
[----:B------:R-:W-:Y:S02]  /*ba60*/  MOV R21, R167 ;  /* 0x000000a700157202 */ /* 0x000fe40000000f00 */
[C---:B------:R-:W-:Y:S02]  /*ba70*/  HMMA.16816.F32.BF16 R164, R140.reuse, R172, R24 ;  /* 0x000000ac8ca4723c */ /* 0x040fe40000041818 */
[----:B------:R-:W-:Y:S02]  /*ba80*/  MOV R22, R178 ;  /* 0x000000b200167202 */ /* 0x000fe40000000f00 */
[----:B------:R-:W-:Y:S02]  /*ba90*/  MOV R23, R180 ;  /* 0x000000b400177202 */ /* 0x000fe40000000f00 */
[----:B------:R-:W-:Y:S02]  /*baa0*/  MOV R13, R195 ;  /* 0x000000c3000d7202 */ /* 0x000fe40000000f00 */
[----:B------:R-:W-:Y:S04]  /*bab0*/  MOV R27, R171 ;  /* 0x000000ab001b7202 */ /* 0x000fe80000000f00 */
[----:B------:R-:W-:Y:S02]  /*bac0*/  MOV R26, R170 ;  /* 0x000000aa001a7202 */ /* 0x000fe40000000f00 */
[-C--:B------:R-:W-:Y:S01]  /*bad0*/  HMMA.16816.F32.BF16 R168, R140, R174.reuse, R28 ;  /* 0x000000ae8ca8723c */ /* 0x080fe2000004181c */
[----:B------:R-:W-:Y:S02]  /*bae0*/  MOV R19, R196 ;  /* 0x000000c400137202 */ /* 0x000fe40000000f00 */
[----:B------:R-:W-:Y:S02]  /*baf0*/  MOV R25, R203 ;  /* 0x000000cb00197202 */ /* 0x000fe40000000f00 */
[----:B------:R-:W-:Y:S02]  /*bb00*/  MOV R24, R202 ;  /* 0x000000ca00187202 */ /* 0x000fe40000000f00 */
[----:B------:R-:W-:Y:S01]  /*bb10*/  MOV R31, R201 ;  /* 0x000000c9001f7202 */ /* 0x000fe20000000f00 */
[C---:B------:R-:W-:Y:S01]  /*bb20*/  HMMA.16816.F32.BF16 R172, R132.reuse, R174, R32 ;  /* 0x000000ae84ac723c */ /* 0x040fe20000041820 */
[----:B------:R-:W-:Y:S03]  /*bb30*/  MOV R30, R199 ;  /* 0x000000c7001e7202 */ /* 0x000fe60000000f00 */
[----:B------:R-:W-:Y:S01]  /*bb40*/  IMAD.MOV.U32 R29, RZ, RZ, R198 ;  /* 0x000000ffff1d7224 */ /* 0x000fe200078e00c6 */
[----:B------:R-:W-:Y:S02]  /*bb50*/  MOV R28, R194 ;  /* 0x000000c2001c7202 */ /* 0x000fe40000000f00 */
[----:B------:R-:W-:Y:S01]  /*bb60*/  IMAD.MOV.U32 R34, RZ, RZ, R186 ;  /* 0x000000ffff227224 */ /* 0x000fe200078e00ba */
[-C--:B--2---:R-:W-:Y:S01]  /*bb70*/  HMMA.16816.F32.BF16 R176, R132, R188.reuse, R36 ;  /* 0x000000bc84b0723c */ /* 0x084fe20000041824 */
[----:B------:R-:W-:Y:S03]  /*bb80*/  MOV R32, R192 ;  /* 0x000000c000207202 */ /* 0x000fe60000000f00 */
[----:B------:R-:W-:Y:S02]  /*bb90*/  MOV R33, R187 ;  /* 0x000000bb00217202 */ /* 0x000fe40000000f00 */
[----:B------:R-:W-:Y:S02]  /*bba0*/  MOV R35, R185 ;  /* 0x000000b900237202 */ /* 0x000fe40000000f00 */
[C---:B------:R-:W-:Y:S01]  /*bbb0*/  HMMA.16816.F32.BF16 R180, R140.reuse, R188, R40 ;  /* 0x000000bc8cb4723c */ /* 0x040fe20000041828 */
[----:B------:R-:W-:Y:S04]  /*bbc0*/  MOV R39, R184 ;  /* 0x000000b800277202 */ /* 0x000fe80000000f00 */
[----:B------:R-:W-:Y:S02]  /*bbd0*/  MOV R38, R39 ;  /* 0x0000002700267202 */ /* 0x000fe40000000f00 */
[----:B------:R-:W-:Y:S01]  /*bbe0*/  MOV R39, R32 ;  /* 0x0000002000277202 */ /* 0x000fe20000000f00 */
[-C--:B------:R-:W-:Y:S01]  /*bbf0*/  HMMA.16816.F32.BF16 R184, R140, R190.reuse, R44 ;  /* 0x000000be8cb8723c */ /* 0x080fe2000004182c */
[----:B------:R-:W-:Y:S03]  /*bc00*/  MOV R32, R33 ;  /* 0x0000002100207202 */ /* 0x000fe60000000f00 */
[----:B------:R-:W-:Y:S02]  /*bc10*/  MOV R33, R34 ;  /* 0x0000002200217202 */ /* 0x000fe40000000f00 */
[----:B------:R-:W-:Y:S02]  /*bc20*/  MOV R34, R35 ;  /* 0x0000002300227202 */ /* 0x000fe40000000f00 */
[C---:B------:R-:W-:Y:S01]  /*bc30*/  HMMA.16816.F32.BF16 R188, R132.reuse, R190, R48 ;  /* 0x000000be84bc723c */ /* 0x040fe20000041830 */
[----:B------:R-:W-:Y:S03]  /*bc40*/  MOV R35, R28 ;  /* 0x0000001c00237202 */ /* 0x000fe60000000f00 */
[----:B------:R-:W-:Y:S01]  /*bc50*/  IMAD.MOV.U32 R28, RZ, RZ, R29 ;  /* 0x000000ffff1c7224 */ /* 0x000fe200078e001d */
        /* <DEDUP_REMOVED lines=8> */
[----:B------:R-:W-:Y:S02]  /*bce0*/  MOV R27, R20 ;  /* 0x00000014001b7202 */ /* 0x000fe40000000f00 */
[----:B------:R-:W-:Y:S01]  /*bcf0*/  MOV R20, R21 ;  /* 0x0000001500147202 */ /* 0x000fe20000000f00 */
[----:B------:R-:W-:Y:S01]  /*bd00*/  IMAD.MOV.U32 R21, RZ, RZ, R22 ;  /* 0x000000ffff157224 */ /* 0x000fe200078e0016 */
[-C--:B------:R-:W-:Y:S01]  /*bd10*/  HMMA.16816.F32.BF16 R200, R140, R206.reuse, R60 ;  /* 0x000000ce8cc8723c */ /* 0x080fe2000004183c */
[----:B------:R-:W-:Y:S03]  /*bd20*/  MOV R22, R23 ;  /* 0x0000001700167202 */ /* 0x000fe60000000f00 */
[----:B------:R-:W-:Y:S02]  /*bd30*/  MOV R23, R16 ;  /* 0x0000001000177202 */ /* 0x000fe40000000f00 */
[----:B------:R-:W-:Y:S02]  /*bd40*/  MOV R16, R17 ;  /* 0x0000001100107202 */ /* 0x000fe40000000f00 */
[----:B------:R-:W-:Y:S01]  /*bd50*/  MOV R17, R12 ;  /* 0x0000000c00117202 */ /* 0x000fe20000000f00 */
[C---:B------:R-:W-:Y:S03]  /*bd60*/  HMMA.16816.F32.BF16 R204, R132.reuse, R206, R64 ;  /* 0x000000ce84cc723c */ /* 0x040fe60000041840 */
[----:B------:R-:W-:Y:S02]  /*bd70*/  MOV R12, R9 ;  /* 0x00000009000c7202 */ /* 0x000fe40000000f00 */
[----:B------:R-:W-:Y:S02]  /*bd80*/  MOV R9, R0 ;  /* 0x0000000000097202 */ /* 0x000fe40000000f00 */
[----:B------:R-:W-:Y:S01]  /*bd90*/  MOV R0, R3 ;  /* 0x0000000300007202 */ /* 0x000fe20000000f00 */
[----:B------:R-:W-:Y:S01]  /*bda0*/  FADD.FTZ R3, R242, R221 ;  /* 0x000000ddf2037221 */ /* 0x000fe20000010000 */
[----:B------:R-:W-:Y:S01]  /*bdb0*/  MOV R37, R38 ;  /* 0x0000002600257202 */ /* 0x000fe20000000f00 */
[-C--:B------:R-:W-:Y:S01]  /*bdc0*/  HMMA.16816.F32.BF16 R68, R132, R208.reuse, R68 ;  /* 0x000000d08444723c */ /* 0x080fe20000041844 */
[----:B------:R4:W5:Y:S01]  /*bdd0*/  LDL.LU R242, [R1+0x64] ;  /* 0x0000640001f27983 */ /* 0x0009620000300800 */
[----:B------:R-:W-:Y:S01]  /*bde0*/  MOV R38, R39 ;  /* 0x0000002700267202 */ /* 0x000fe20000000f00 */
[----:B------:R-:W-:Y:S01]  /*bdf0*/  IMAD.MOV.U32 R39, RZ, RZ, R32 ;  /* 0x000000ffff277224 */ /* 0x000fe200078e0020 */
[----:B------:R-:W-:Y:S01]  /*be00*/  MOV R32, R33 ;  /* 0x0000002100207202 */ /* 0x000fe20000000f00 */
[----:B------:R-:W-:Y:S01]  /*be10*/  FADD.FTZ R3, R238, R3 ;  /* 0x00000003ee037221 */ /* 0x000fe20000010000 */
[----:B------:R-:W-:Y:S02]  /*be20*/  MOV R33, R34 ;  /* 0x0000002200217202 */ /* 0x000fe40000000f00 */
[----:B------:R-:W-:Y:S01]  /*be30*/  MOV R34, R35 ;  /* 0x0000002300227202 */ /* 0x000fe20000000f00 */
[C---:B------:R-:W-:Y:S03]  /*be40*/  HMMA.16816.F32.BF16 R72, R140.reuse, R208, R72 ;  /* 0x000000d08c48723c */ /* 0x040fe60000041848 */
[----:B------:R-:W-:Y:S01]  /*be50*/  MOV R35, R28 ;  /* 0x0000001c00237202 */ /* 0x000fe20000000f00 */
[----:B------:R-:W-:Y:S01]  /*be60*/  FADD.FTZ R10, R10, R3 ;  /* 0x000000030a0a7221 */ /* 0x000fe20000010000 */
[----:B------:R-:W-:Y:S02]  /*be70*/  MOV R28, R29 ;  /* 0x0000001d001c7202 */ /* 0x000fe40000000f00 */
[----:B------:R-:W-:Y:S01]  /*be80*/  MOV R29, R30 ;  /* 0x0000001e001d7202 */ /* 0x000fe20000000f00 */
[-C--:B------:R-:W-:Y:S01]  /*be90*/  HMMA.16816.F32.BF16 R76, R140, R210.reuse, R76 ;  /* 0x000000d28c4c723c */ /* 0x080fe2000004184c */
[----:B------:R-:W-:Y:S03]  /*bea0*/  MOV R30, R31 ;  /* 0x0000001f001e7202 */ /* 0x000fe60000000f00 */
[----:B------:R-:W-:Y:S02]  /*beb0*/  MOV R31, R24 ;  /* 0x00000018001f7202 */ /* 0x000fe40000000f00 */
[----:B------:R-:W-:Y:S01]  /*bec0*/  MOV R24, R25 ;  /* 0x0000001900187202 */ /* 0x000fe20000000f00 */
[----:B------:R-:W-:Y:S01]  /*bed0*/  IMAD.MOV.U32 R25, RZ, RZ, R26 ;  /* 0x000000ffff197224 */ /* 0x000fe200078e001a */
[----:B------:R-:W-:Y:S01]  /*bee0*/  MOV R26, R27 ;  /* 0x0000001b001a7202 */ /* 0x000fe20000000f00 */
[C---:B------:R-:W-:Y:S03]  /*bef0*/  HMMA.16816.F32.BF16 R80, R132.reuse, R210, R80 ;  /* 0x000000d28450723c */ /* 0x040fe60000041850 */
[----:B------:R-:W-:Y:S02]  /*bf00*/  MOV R27, R20 ;  /* 0x00000014001b7202 */ /* 0x000fe40000000f00 */
[----:B------:R-:W-:Y:S02]  /*bf10*/  MOV R20, R21 ;  /* 0x0000001500147202 */ /* 0x000fe40000000f00 */
[----:B------:R-:W-:Y:S01]  /*bf20*/  MOV R21, R22 ;  /* 0x0000001600157202 */ /* 0x000fe20000000f00 */
[-C--:B------:R-:W-:Y:S01]  /*bf30*/  HMMA.16816.F32.BF16 R84, R132, R212.reuse, R84 ;  /* 0x000000d48454723c */ /* 0x080fe20000041854 */
[----:B------:R-:W-:Y:S03]  /*bf40*/  MOV R22, R23 ;  /* 0x0000001700167202 */ /* 0x000fe60000000f00 */
[----:B------:R-:W-:Y:S02]  /*bf50*/  MOV R23, R16 ;  /* 0x0000001000177202 */ /* 0x000fe40000000f00 */
[----:B------:R-:W-:Y:S02]  /*bf60*/  MOV R16, R17 ;  /* 0x0000001100107202 */ /* 0x000fe40000000f00 */
[----:B------:R-:W-:Y:S01]  /*bf70*/  MOV R17, R12 ;  /* 0x0000000c00117202 */ /* 0x000fe20000000f00 */
[C---:B------:R-:W-:Y:S03]  /*bf80*/  HMMA.16816.F32.BF16 R88, R140.reuse, R212, R88 ;  /* 0x000000d48c58723c */ /* 0x040fe60000041858 */
[----:B------:R-:W-:Y:S01]  /*bf90*/  MOV R12, R9 ;  /* 0x00000009000c7202 */ /* 0x000fe20000000f00 */
[----:B------:R-:W-:Y:S01]  /*bfa0*/  IMAD.MOV.U32 R9, RZ, RZ, R0 ;  /* 0x000000ffff097224 */ /* 0x000fe200078e0000 */
[----:B------:R-:W-:Y:S01]  /*bfb0*/  MOV R36, R37 ;  /* 0x0000002500247202 */ /* 0x000fe20000000f00 */
[----:B------:R-:W-:Y:S01]  /*bfc0*/  FADD.FTZ R0, R241, R220 ;  /* 0x000000dcf1007221 */ /* 0x000fe20000010000 */
[----:B------:R-:W-:Y:S01]  /*bfd0*/  MOV R37, R38 ;  /* 0x0000002600257202 */ /* 0x000fe20000000f00 */
[----:B------:R4:W5:Y:S01]  /*bfe0*/  LDL.LU R241, [R1+0x60] ;  /* 0x0000600001f17983 */ /* 0x0009620000300800 */
[----:B------:R-:W-:Y:S01]  /*bff0*/  MOV R38, R39 ;  /* 0x0000002700267202 */ /* 0x000fe20000000f00 */
[-C--:B------:R-:W-:Y:S02]  /*c000*/  HMMA.16816.F32.BF16 R92, R140, R214.reuse, R92 ;  /* 0x000000d68c5c723c */ /* 0x080fe4000004185c */
[----:B------:R-:W-:Y:S01]  /*c010*/  FADD.FTZ R0, R237, R0 ;  /* 0x00000000ed007221 */ /* 0x000fe20000010000 */
[----:B------:R-:W-:Y:S02]  /*c020*/  MOV R39, R32 ;  /* 0x0000002000277202 */ /* 0x000fe40000000f00 */
[----:B------:R-:W-:Y:S01]  /*c030*/  MOV R32, R33 ;  /* 0x0000002100207202 */ /* 0x000fe20000000f00 */
[----:B------:R-:W-:Y:S01]  /*c040*/  FADD.FTZ R9, R9, R0 ;  /* 0x0000000009097221 */ /* 0x000fe20000010000 */
[----:B------:R-:W-:Y:S01]  /*c050*/  MOV R33, R34 ;  /* 0x0000002200217202 */ /* 0x000fe20000000f00 */
[C---:B------:R-:W-:Y:S01]  /*c060*/  HMMA.16816.F32.BF16 R96, R132.reuse, R214, R96 ;  /* 0x000000d68460723c */ /* 0x040fe20000041860 */
[----:B------:R-:W-:Y:S03]  /*c070*/  MOV R34, R35 ;  /* 0x0000002300227202 */ /* 0x000fe60000000f00 */
[----:B------:R-:W-:Y:S02]  /*c080*/  MOV R35, R28 ;  /* 0x0000001c00237202 */ /* 0x000fe40000000f00 */
[----:B------:R-:W-:Y:S01]  /*c090*/  MOV R28, R29 ;  /* 0x0000001d001c7202 */ /* 0x000fe20000000f00 */
[----:B------:R-:W-:Y:S01]  /*c0a0*/  IMAD.MOV.U32 R29, RZ, RZ, R30 ;  /* 0x000000ffff1d7224 */ /* 0x000fe200078e001e */
[----:B------:R-:W-:Y:S01]  /*c0b0*/  MOV R30, R31 ;  /* 0x0000001f001e7202 */ /* 0x000fe20000000f00 */
[-C--:B------:R-:W-:Y:S03]  /*c0c0*/  HMMA.16816.F32.BF16 R100, R132, R216.reuse, R100 ;  /* 0x000000d88464723c */ /* 0x080fe60000041864 */
[----:B------:R-:W-:Y:S02]  /*c0d0*/  MOV R31, R24 ;  /* 0x00000018001f7202 */ /* 0x000fe40000000f00 */
[----:B------:R-:W-:Y:S02]  /*c0e0*/  MOV R24, R25 ;  /* 0x0000001900187202 */ /* 0x000fe40000000f00 */
[----:B------:R-:W-:Y:S01]  /*c0f0*/  MOV R25, R26 ;  /* 0x0000001a00197202 */ /* 0x000fe20000000f00 */
[C---:B------:R-:W-:Y:S01]  /*c100*/  HMMA.16816.F32.BF16 R104, R140.reuse, R216, R104 ;  /* 0x000000d88c68723c */ /* 0x040fe20000041868 */
[----:B------:R-:W-:Y:S03]  /*c110*/  MOV R26, R27 ;  /* 0x0000001b001a7202 */ /* 0x000fe60000000f00 */
[----:B------:R-:W-:Y:S02]  /*c120*/  MOV R27, R20 ;  /* 0x00000014001b7202 */ /* 0x000fe40000000f00 */
[----:B------:R-:W-:Y:S02]  /*c130*/  MOV R20, R21 ;  /* 0x0000001500147202 */ /* 0x000fe40000000f00 */
[----:B------:R-:W-:Y:S01]  /*c140*/  MOV R21, R22 ;  /* 0x0000001600157202 */ /* 0x000fe20000000f00 */
[-C--:B------:R-:W-:Y:S03]  /*c150*/  HMMA.16816.F32.BF16 R108, R140, R218.reuse, R108 ;  /* 0x000000da8c6c723c */ /* 0x080fe6000004186c */
[----:B------:R-:W-:Y:S01]  /*c160*/  MOV R22, R23 ;  /* 0x0000001700167202 */ /* 0x000fe20000000f00 */
[----:B------:R-:W-:Y:S01]  /*c170*/  IMAD.MOV.U32 R23, RZ, RZ, R16 ;  /* 0x000000ffff177224 */ /* 0x000fe200078e0010 */
[----:B------:R-:W-:Y:S02]  /*c180*/  MOV R16, R17 ;  /* 0x0000001100107202 */ /* 0x000fe40000000f00 */
[----:B------:R-:W-:Y:S01]  /*c190*/  MOV R17, R12 ;  /* 0x0000000c00117202 */ /* 0x000fe20000000f00 */
[----:B------:R-:W-:Y:S01]  /*c1a0*/  FADD.FTZ R12, R240, R136 ;  /* 0x00000088f00c7221 */ /* 0x000fe20000010000 */
[----:B------:R-:W-:Y:S01]  /*c1b0*/  MOV R43, R36 ;  /* 0x00000024002b7202 */ /* 0x000fe20000000f00 */
[----:B------:R4:W5:Y:S01]  /*c1c0*/  LDL.LU R240, [R1+0x5c] ;  /* 0x00005c0001f07983 */ /* 0x0009620000300800 */
[C---:B------:R-:W-:Y:S01]  /*c1d0*/  HMMA.16816.F32.BF16 R112, R132.reuse, R218, R112 ;  /* 0x000000da8470723c */ /* 0x040fe20000041870 */
[----:B------:R-:W-:Y:S01]  /*c1e0*/  FADD.FTZ R12, R232, R12 ;  /* 0x0000000ce80c7221 */ /* 0x000fe20000010000 */
[----:B------:R-:W-:Y:S01]  /*c1f0*/  MOV R36, R37 ;  /* 0x0000002500247202 */ /* 0x000fe20000000f00 */
[----:B------:R-:W-:Y:S01]  /*c200*/  FADD.FTZ R8, R43, R8 ;  /* 0x000000082b087221 */ /* 0x000fe20000010000 */
[----:B------:R-:W-:Y:S02]  /*c210*/  MOV R37, R38 ;  /* 0x0000002600257202 */ /* 0x000fe40000000f00 */
[----:B------:R-:W-:Y:S01]  /*c220*/  MOV R38, R39 ;  /* 0x0000002700267202 */ /* 0x000fe20000000f00 */
[----:B------:R-:W-:Y:S01]  /*c230*/  FADD.FTZ R11, R11, R8 ;  /* 0x000000080b0b7221 */ /* 0x000fe20000010000 */
[----:B------:R-:W-:Y:S01]  /*c240*/  MOV R39, R32 ;  /* 0x0000002000277202 */ /* 0x000fe20000000f00 */
[----:B------:R-:W-:Y:S01]  /*c250*/  FADD.FTZ R8, R36, R12 ;  /* 0x0000000c24087221 */ /* 0x000fe20000010000 */
[-C--:B-1----:R-:W-:Y:S02]  /*c260*/  HMMA.16816.F32.BF16 R116, R132, R4.reuse, R116 ;  /* 0x000000048474723c */ /* 0x082fe40000041874 */
[----:B------:R-:W-:Y:S01]  /*c270*/  FADD.FTZ R3, R37, R11 ;  /* 0x0000000b25037221 */ /* 0x000fe20000010000 */
[----:B------:R-:W-:Y:S01]  /*c280*/  MOV R32, R33 ;  /* 0x0000002100207202 */ /* 0x000fe20000000f00 */
[----:B------:R-:W-:Y:S01]  /*c290*/  FADD.FTZ R0, R38, R10 ;  /* 0x0000000a26007221 */ /* 0x000fe20000010000 */
[----:B------:R-:W-:Y:S01]  /*c2a0*/  MOV R33, R34 ;  /* 0x0000002200217202 */ /* 0x000fe20000000f00 */
[----:B------:R-:W-:Y:S01]  /*c2b0*/  IMAD.MOV.U32 R34, RZ, RZ, R35 ;  /* 0x000000ffff227224 */ /* 0x000fe200078e0023 */
[----:B------:R-:W-:Y:S01]  /*c2c0*/  MOV R35, R28 ;  /* 0x0000001c00237202 */ /* 0x000fe20000000f00 */
[----:B------:R-:W-:Y:S01]  /*c2d0*/  FADD.FTZ R12, R39, R9 ;  /* 0x00000009270c7221 */ /* 0x000fe20000010000 */
[----:B------:R-:W-:Y:S01]  /*c2e0*/  MOV R28, R29 ;  /* 0x0000001d001c7202 */ /* 0x000fe20000000f00 */
[C---:B------:R-:W-:Y:S02]  /*c2f0*/  HMMA.16816.F32.BF16 R120, R140.reuse, R4, R120 ;  /* 0x000000048c78723c */ /* 0x040fe40000041878 */
[----:B------:R-:W-:Y:S01]  /*c300*/  FADD.FTZ R10, R33, R3 ;  /* 0x00000003210a7221 */ /* 0x000fe20000010000 */
[----:B------:R-:W-:Y:S01]  /*c310*/  MOV R29, R30 ;  /* 0x0000001e001d7202 */ /* 0x000fe20000000f00 */
[----:B------:R-:W-:Y:S01]  /*c320*/  FADD.FTZ R11, R32, R8 ;  /* 0x00000008200b7221 */ /* 0x000fe20000010000 */
[----:B------:R-:W-:Y:S01]  /*c330*/  MOV R30, R31 ;  /* 0x0000001f001e7202 */ /* 0x000fe20000000f00 */
[----:B------:R-:W-:Y:S01]  /*c340*/  FADD.FTZ R9, R34, R0 ;  /* 0x0000000022097221 */ /* 0x000fe20000010000 */
[----:B------:R-:W-:Y:S01]  /*c350*/  MOV R31, R24 ;  /* 0x00000018001f7202 */ /* 0x000fe20000000f00 */
[----:B------:R-:W-:Y:S01]  /*c360*/  FADD.FTZ R8, R35, R12 ;  /* 0x0000000c23087221 */ /* 0x000fe20000010000 */
[----:B------:R-:W-:Y:S01]  /*c370*/  MOV R24, R25 ;  /* 0x0000001900187202 */ /* 0x000fe20000000f00 */
[-C--:B------:R-:W-:Y:S02]  /*c380*/  HMMA.16816.F32.BF16 R124, R140, R6.reuse, R124 ;  /* 0x000000068c7c723c */ /* 0x080fe4000004187c */
[----:B------:R-:W-:Y:S01]  /*c390*/  FADD.FTZ R0, R29, R10 ;  /* 0x0000000a1d007221 */ /* 0x000fe20000010000 */
[----:B------:R-:W-:Y:S01]  /*c3a0*/  MOV R25, R26 ;  /* 0x0000001a00197202 */ /* 0x000fe20000000f00 */
[----:B------:R-:W-:Y:S01]  /*c3b0*/  FADD.FTZ R3, R28, R11 ;  /* 0x0000000b1c037221 */ /* 0x000fe20000010000 */
[----:B------:R-:W-:Y:S01]  /*c3c0*/  MOV R26, R27 ;  /* 0x0000001b001a7202 */ /* 0x000fe20000000f00 */
[----:B------:R-:W-:Y:S01]  /*c3d0*/  FADD.FTZ R11, R30, R9 ;  /* 0x000000091e0b7221 */ /* 0x000fe20000010000 */
[----:B------:R-:W-:Y:S01]  /*c3e0*/  MOV R27, R20 ;  /* 0x00000014001b7202 */ /* 0x000fe20000000f00 */
[----:B------:R-:W-:Y:S01]  /*c3f0*/  IMAD.MOV.U32 R20, RZ, RZ, R21 ;  /* 0x000000ffff147224 */ /* 0x000fe200078e0015 */
[----:B------:R-:W-:Y:S01]  /*c400*/  MOV R21, R22 ;  /* 0x0000001600157202 */ /* 0x000fe20000000f00 */
[----:B------:R-:W-:Y:S02]  /*c410*/  HMMA.16816.F32.BF16 R128, R132, R6, R128 ;  /* 0x000000068480723c */ /* 0x000fe40000041880 */
[----:B------:R-:W-:Y:S01]  /*c420*/  FADD.FTZ R10, R31, R8 ;  /* 0x000000081f0a7221 */ /* 0x000fe20000010000 */
[----:B------:R-:W-:Y:S01]  /*c430*/  MOV R22, R23 ;  /* 0x0000001700167202 */ /* 0x000fe20000000f00 */
[----:B------:R-:W-:Y:S01]  /*c440*/  FADD.FTZ R8, R25, R0 ;  /* 0x0000000019087221 */ /* 0x000fe20000010000 */
[----:B------:R-:W-:Y:S01]  /*c450*/  MOV R23, R16 ;  /* 0x0000001000177202 */ /* 0x000fe20000000f00 */
[----:B------:R-:W-:Y:S01]  /*c460*/  FADD.FTZ R9, R24, R3 ;  /* 0x0000000318097221 */ /* 0x000fe20000010000 */
[----:B------:R-:W-:Y:S01]  /*c470*/  MOV R16, R17 ;  /* 0x0000001100107202 */ /* 0x000fe20000000f00 */
[----:B------:R-:W-:Y:S01]  /*c480*/  FADD.FTZ R4, R26, R11 ;  /* 0x0000000b1a047221 */ /* 0x000fe20000010000 */
[----:B------:R-:W-:Y:S02]  /*c490*/  MOV R17, R239 ;  /* 0x000000ef00117202 */ /* 0x000fe40000000f00 */
[----:B------:R4:W5:Y:S01]  /*c4a0*/  LDL.LU R239, [R1+0x58] ;  /* 0x0000580001ef7983 */ /* 0x0009620000300800 */
[----:B------:R-:W-:Y:S01]  /*c4b0*/  FADD.FTZ R3, R27, R10 ;  /* 0x0000000a1b037221 */ /* 0x000fe20000010000 */
[----:B------:R-:W-:Y:S01]  /*c4c0*/  MOV R141, R2 ;  /* 0x00000002008d7202 */ /* 0x000fe20000000f00 */
[----:B------:R-:W-:Y:S01]  /*c4d0*/  FADD.FTZ R10, R21, R8 ;  /* 0x00000008150a7221 */ /* 0x000fe20000010000 */
        /* <DEDUP_REMOVED lines=9> */
[----:B------:R-:W-:Y:S02]  /*c570*/  FADD.FTZ R8, R16, R0 ;  /* 0x0000000010087221 */ /* 0x000fe40000010000 */
        /* <DEDUP_REMOVED lines=9> */
[----:B------:R-:W-:Y:S01]  /*c610*/  FADD.FTZ R4, R231, R4 ;  /* 0x00000004e7047221 */ /* 0x000fe20000010000 */
[----:B------:R-:W-:Y:S01]  /*c620*/  STL [R1+0x3c], R5 ;  /* 0x00003c0501007387 */ /* 0x000fe20000100800 */
[----:B------:R-:W-:Y:S02]  /*c630*/  FADD.FTZ R3, R226, R3 ;  /* 0x00000003e2037221 */ /* 0x000fe40000010000 */
[----:B------:R-:W-:Y:S01]  /*c640*/  FADD.FTZ R0, R227, R8 ;  /* 0x00000008e3007221 */ /* 0x000fe20000010000 */
[----:B------:R-:W-:Y:S01]  /*c650*/  STL [R1+0x38], R4 ;  /* 0x0000380401007387 */ /* 0x000fe20000100800 */
[----:B------:R-:W-:Y:S02]  /*c660*/  FADD.FTZ R3, R225, R3 ;  /* 0x00000003e1037221 */ /* 0x000fe40000010000 */
[----:B------:R-:W-:Y:S03]  /*c670*/  FADD.FTZ R0, R224, R0 ;  /* 0x00000000e0007221 */ /* 0x000fe60000010000 */
[----:B------:R1:W-:Y:S01]  /*c680*/  STL [R1+0x44], R3 ;  /* 0x0000440301007387 */ /* 0x0003e20000100800 */
[----:B------:R-:W-:Y:S05]  /*c690*/  FADD.FTZ R0, R223, R0 ;  /* 0x00000000df007221 */ /* 0x000fea0000010000 */
[----:B------:R4:W-:Y:S01]  /*c6a0*/  STL [R1+0x40], R0 ;  /* 0x0000400001007387 */ /* 0x0009e20000100800 */
[----:B-1----:R-:W-:Y:S01]  /*c6b0*/  MOV R3, R139 ;  /* 0x0000008b00037202 */ /* 0x002fe20000000f00 */
[----:B----45:R-:W-:-:S05]  /*c6c0*/  @P2 BRA `(.L_x_153) ;  /* 0xffffb34000002947 */ /* 0x030fca000383ffff */
.L_x_152:
[----:B-1----:R-:W2:Y:S04]  /*c6d0*/  LDL.LU R0, [R1+0x3c] ;  /* 0x00003c0001007983 */ /* 0x002ea80000300800 */
[----:B------:R-:W3:Y:S04]  /*c6e0*/  LDL.LU R4, [R1+0x38] ;  /* 0x0000380001047983 */ /* 0x000ee80000300800 */
[----:B------:R-:W4:Y:S04]  /*c6f0*/  LDL.LU R8, [R1+0x44] ;  /* 0x0000440001087983 */ /* 0x000f280000300800 */
[----:B------:R-:W4:Y:S01]  /*c700*/  LDL.LU R5, [R1+0x40] ;  /* 0x0000400001057983 */ /* 0x000f220000300800 */
[----:B------:R-:W-:-:S02]  /*c710*/  MOV R18, 0xff800000 ;  /* 0xff80000000127802 */ /* 0x000fc40000000f00 */
[----:B------:R-:W-:Y:S02]  /*c720*/  MOV R19, 0xff800000 ;  /* 0xff80000000137802 */ /* 0x000fe40000000f00 */
[----:B------:R-:W-:Y:S02]  /*c730*/  MOV R20, 0xff800000 ;  /* 0xff80000000147802 */ /* 0x000fe40000000f00 */
[----:B------:R-:W-:Y:S02]  /*c740*/  MOV R21, 0xff800000 ;  /* 0xff80000000157802 */ /* 0x000fe40000000f00 */
[----:B------:R-:W-:Y:S01]  /*c750*/  PLOP3.LUT P4, PT, PT, PT, PT, 0x8, 0x0 ;  /* 0x000000000000781c */ /* 0x000fe20003f8e170 */
[----:B--2---:R-:W1:Y:S04]  /*c760*/  SHFL.BFLY PT, R11, R0, 0x2, 0x1f ;  /* 0x0c401f00000b7f89 */ /* 0x004e6800000e0000 */
[----:B---3--:R-:W2:Y:S04]  /*c770*/  SHFL.BFLY PT, R9, R4, 0x2, 0x1f ;  /* 0x0c401f0004097f89 */ /* 0x008ea800000e0000 */
[----:B----4-:R-:W3:Y:S04]  /*c780*/  SHFL.BFLY PT, R7, R8, 0x2, 0x1f ;  /* 0x0c401f0008077f89 */ /* 0x010ee800000e0000 */
[----:B------:R-:W4:Y:S01]  /*c790*/  SHFL.BFLY PT, R6, R5, 0x2, 0x1f ;  /* 0x0c401f0005067f89 */ /* 0x000f2200000e0000 */
[----:B-1----:R-:W-:-:S02]  /*c7a0*/  FADD.FTZ R11, R11, R0 ;  /* 0x000000000b0b7221 */ /* 0x002fc40000010000 */
[----:B--2---:R-:W-:-:S03]  /*c7b0*/  FADD.FTZ R9, R9, R4 ;  /* 0x0000000409097221 */ /* 0x004fc60000010000 */
[----:B------:R-:W1:Y:S01]  /*c7c0*/  SHFL.BFLY PT, R0, R11, 0x1, 0x1f ;  /* 0x0c201f000b007f89 */ /* 0x000e6200000e0000 */
[----:B---3--:R-:W-:-:S03]  /*c7d0*/  FADD.FTZ R7, R7, R8 ;  /* 0x0000000807077221 */ /* 0x008fc60000010000 */
[----:B------:R-:W2:Y:S01]  /*c7e0*/  SHFL.BFLY PT, R4, R9, 0x1, 0x1f ;  /* 0x0c201f0009047f89 */ /* 0x000ea200000e0000 */
[----:B----4-:R-:W-:-:S03]  /*c7f0*/  FADD.FTZ R6, R6, R5 ;  /* 0x0000000506067221 */ /* 0x010fc60000010000 */
[----:B------:R-:W3:Y:S04]  /*c800*/  SHFL.BFLY PT, R3, R7, 0x1, 0x1f ;  /* 0x0c201f0007037f89 */ /* 0x000ee800000e0000 */
[----:B------:R-:W4:Y:S01]  /*c810*/  SHFL.BFLY PT, R5, R6, 0x1, 0x1f ;  /* 0x0c201f0006057f89 */ /* 0x000f2200000e0000 */
[----:B-1----:R-:W-:Y:S01]  /*c820*/  FADD.FTZ R11, R11, R0 ;  /* 0x000000000b0b7221 */ /* 0x002fe20000010000 */
[----:B------:R-:W-:Y:S01]  /*c830*/  MOV R0, RZ ;  /* 0x000000ff00007202 */ /* 0x000fe20000000f00 */
[----:B--2---:R-:W-:-:S03]  /*c840*/  FADD.FTZ R9, R9, R4 ;  /* 0x0000000409097221 */ /* 0x004fc60000010000 */
[----:B------:R-:W-:Y:S02]  /*c850*/  FSETP.NE.FTZ.AND P3, PT, R11, RZ, PT ;  /* 0x000000ff0b00720b */ /* 0x000fe40003f75000 */
[----:B------:R-:W-:Y:S01]  /*c860*/  MOV R4, RZ ;  /* 0x000000ff00047202 */ /* 0x000fe20000000f00 */
[----:B---3--:R-:W-:Y:S01]  /*c870*/  FADD.FTZ R7, R7, R3 ;  /* 0x0000000307077221 */ /* 0x008fe20000010000 */
[----:B------:R-:W-:Y:S02]  /*c880*/  FSETP.NE.FTZ.AND P2, PT, R9, RZ, PT ;  /* 0x000000ff0900720b */ /* 0x000fe40003f55000 */
[----:B------:R-:W-:Y:S01]  /*c890*/  MOV R3, RZ ;  /* 0x000000ff00037202 */ /* 0x000fe20000000f00 */
[----:B----4-:R-:W-:Y:S01]  /*c8a0*/  FADD.FTZ R6, R5, R6 ;  /* 0x0000000605067221 */ /* 0x010fe20000010000 */
[----:B------:R-:W-:-:S04]  /*c8b0*/  FSETP.NE.FTZ.AND P1, PT, R7, RZ, PT ;  /* 0x000000ff0700720b */ /* 0x000fc80003f35000 */
[----:B------:R-:W-:Y:S01]  /*c8c0*/  FSETP.NE.FTZ.AND P0, PT, R6, RZ, PT ;  /* 0x000000ff0600720b */ /* 0x000fe20003f15000 */
[----:B------:R-:W1:Y:S08]  /*c8d0*/  @P3 MUFU.RCP R0, R11 ;  /* 0x0000000b00003308 */ /* 0x000e700000001000 */
[----:B------:R-:W2:Y:S04]  /*c8e0*/  @P1 MUFU.RCP R3, R7 ;  /* 0x0000000700031308 */ /* 0x000ea80000001000 */
[----:B------:R-:W-:Y:S01]  /*c8f0*/  @P0 MOV R8, 0x3f317218 ;  /* 0x3f31721800080802 */ /* 0x000fe20000000f00 */
[----:B-1----:R-:W-:-:S03]  /*c900*/  FMUL.FTZ R148, R0, R148 ;  /* 0x0000009400947220 */ /* 0x002fc60000410000 */
[----:B------:R-:W1:Y:S01]  /*c910*/  @P2 MUFU.RCP R4, R9 ;  /* 0x0000000900042308 */ /* 0x000e620000001000 */
[C---:B------:R-:W-:Y:S02]  /*c920*/  FMUL.FTZ R149, R0.reuse, R149 ;  /* 0x0000009500957220 */ /* 0x040fe40000410000 */
[C---:B------:R-:W-:Y:S02]  /*c930*/  FMUL.FTZ R156, R0.reuse, R156 ;  /* 0x0000009c009c7220 */ /* 0x040fe40000410000 */
[C---:B------:R-:W-:Y:S02]  /*c940*/  FMUL.FTZ R157, R0.reuse, R157 ;  /* 0x0000009d009d7220 */ /* 0x040fe40000410000 */
[C---:B------:R-:W-:Y:S01]  /*c950*/  FMUL.FTZ R160, R0.reuse, R160 ;  /* 0x000000a000a07220 */ /* 0x040fe20000410000 */
[----:B------:R-:W-:Y:S01]  /*c960*/  @P3 MUFU.LG2 R11, R11 ;  /* 0x0000000b000b3308 */ /* 0x000fe20000000c00 */
[C---:B------:R-:W-:Y:S02]  /*c970*/  FMUL.FTZ R161, R0.reuse, R161 ;  /* 0x000000a100a17220 */ /* 0x040fe40000410000 */
[----:B------:R-:W-:-:S02]  /*c980*/  FMUL.FTZ R172, R0, R172 ;  /* 0x000000ac00ac7220 */ /* 0x000fc40000410000 */
[C---:B------:R-:W-:Y:S02]  /*c990*/  FMUL.FTZ R173, R0.reuse, R173 ;  /* 0x000000ad00ad7220 */ /* 0x040fe40000410000 */
[C---:B------:R-:W-:Y:S01]  /*c9a0*/  FMUL.FTZ R176, R0.reuse, R176 ;  /* 0x000000b000b07220 */ /* 0x040fe20000410000 */
[----:B------:R-:W-:Y:S01]  /*c9b0*/  @P2 MUFU.LG2 R9, R9 ;  /* 0x0000000900092308 */ /* 0x000fe20000000c00 */
[C---:B------:R-:W-:Y:S02]  /*c9c0*/  FMUL.FTZ R177, R0.reuse, R177 ;  /* 0x000000b100b17220 */ /* 0x040fe40000410000 */
[C---:B------:R-:W-:Y:S02]  /*c9d0*/  FMUL.FTZ R188, R0.reuse, R188 ;  /* 0x000000bc00bc7220 */ /* 0x040fe40000410000 */
[C---:B------:R-:W-:Y:S02]  /*c9e0*/  FMUL.FTZ R189, R0.reuse, R189 ;  /* 0x000000bd00bd7220 */ /* 0x040fe40000410000 */
[C---:B------:R-:W-:Y:S01]  /*c9f0*/  FMUL.FTZ R192, R0.reuse, R192 ;  /* 0x000000c000c07220 */ /* 0x040fe20000410000 */
[----:B------:R-:W-:Y:S01]  /*ca00*/  @P1 MUFU.LG2 R7, R7 ;  /* 0x0000000700071308 */ /* 0x000fe20000000c00 */
        /* <DEDUP_REMOVED lines=18> */
[----:B------:R-:W-:Y:S01]  /*cb30*/  FMUL.FTZ R129, R0, R129 ;  /* 0x0000008100817220 */ /* 0x000fe20000410000 */
[----:B------:R-:W-:Y:S01]  /*cb40*/  MOV R0, RZ ;  /* 0x000000ff00007202 */ /* 0x000fe20000000f00 */
[----:B--2---:R-:W-:-:S02]  /*cb50*/  FMUL.FTZ R144, R3, R144 ;  /* 0x0000009003907220 */ /* 0x004fc40000410000 */
[C---:B------:R-:W-:Y:S02]  /*cb60*/  FMUL.FTZ R145, R3.reuse, R145 ;  /* 0x0000009103917220 */ /* 0x040fe40000410000 */
[C---:B------:R-:W-:Y:S01]  /*cb70*/  FMUL.FTZ R152, R3.reuse, R152 ;  /* 0x0000009803987220 */ /* 0x040fe20000410000 */
[----:B------:R-:W2:Y:S01]  /*cb80*/  @P0 MUFU.RCP R0, R6 ;  /* 0x0000000600000308 */ /* 0x000ea20000001000 */
[C---:B------:R-:W-:Y:S02]  /*cb90*/  FMUL.FTZ R153, R3.reuse, R153 ;  /* 0x0000009903997220 */ /* 0x040fe40000410000 */
[C---:B------:R-:W-:Y:S02]  /*cba0*/  FMUL.FTZ R164, R3.reuse, R164 ;  /* 0x000000a403a47220 */ /* 0x040fe40000410000 */
[C---:B------:R-:W-:Y:S02]  /*cbb0*/  FMUL.FTZ R165, R3.reuse, R165 ;  /* 0x000000a503a57220 */ /* 0x040fe40000410000 */
[C---:B------:R-:W-:Y:S01]  /*cbc0*/  FMUL.FTZ R168, R3.reuse, R168 ;  /* 0x000000a803a87220 */ /* 0x040fe20000410000 */
[----:B------:R-:W3:Y:S01]  /*cbd0*/  @P0 MUFU.LG2 R6, R6 ;  /* 0x0000000600060308 */ /* 0x000ee20000000c00 */
        /* <DEDUP_REMOVED lines=25> */
[----:B------:R-:W-:Y:S01]  /*cd70*/  @P2 MOV R3, 0x3f317218 ;  /* 0x3f31721800032802 */ /* 0x000fe20000000f00 */
[----:B-1----:R-:W-:-:S02]  /*cd80*/  FMUL.FTZ R150, R4, R150 ;  /* 0x0000009604967220 */ /* 0x002fc40000410000 */
        /* <DEDUP_REMOVED lines=31> */
[----:B------:R-:W-:Y:S01]  /*cf80*/  @P3 MOV R4, 0x3f317218 ;  /* 0x3f31721800043802 */ /* 0x000fe20000000f00 */
[C---:B--2---:R-:W-:Y:S02]  /*cf90*/  FMUL.FTZ R146, R0.reuse, R146 ;  /* 0x0000009200927220 */ /* 0x044fe40000410000 */
        /* <DEDUP_REMOVED lines=30> */
[----:B------:R-:W-:Y:S01]  /*d180*/  FMUL.FTZ R127, R0, R127 ;  /* 0x0000007f007f7220 */ /* 0x000fe20000410000 */
[----:B------:R-:W-:Y:S01]  /*d190*/  @P1 MOV R0, 0x3f317218 ;  /* 0x3f31721800001802 */ /* 0x000fe20000000f00 */
[----:B------:R-:W-:Y:S02]  /*d1a0*/  @P2 FMUL.FTZ R5, R3, c[0x0][0x2d0] ;  /* 0x0000b40003052a20 */ /* 0x000fe40000410000 */
[----:B------:R-:W-:Y:S02]  /*d1b0*/  @P3 FMUL.FTZ R10, R4, c[0x0][0x2d0] ;  /* 0x0000b400040a3a20 */ /* 0x000fe40000410000 */
[----:B------:R-:W-:-:S02]  /*d1c0*/  @P1 FMUL.FTZ R3, R0, c[0x0][0x2d0] ;  /* 0x0000b40000031a20 */ /* 0x000fc40000410000 */
[----:B------:R-:W-:Y:S02]  /*d1d0*/  @P3 FMUL.FTZ R11, R11, 0.69314718246459960938 ;  /* 0x3f3172180b0b3820 */ /* 0x000fe40000410000 */
[----:B------:R-:W-:Y:S02]  /*d1e0*/  @P2 FMUL.FTZ R9, R9, 0.69314718246459960938 ;  /* 0x3f31721809092820 */ /* 0x000fe40000410000 */
[----:B------:R-:W-:Y:S02]  /*d1f0*/  @P1 FMUL.FTZ R7, R7, 0.69314718246459960938 ;  /* 0x3f31721807071820 */ /* 0x000fe40000410000 */
[----:B---3--:R-:W-:Y:S02]  /*d200*/  @P0 FMUL.FTZ R4, R6, 0.69314718246459960938 ;  /* 0x3f31721806040820 */ /* 0x008fe40000410000 */
[----:B------:R-:W-:Y:S02]  /*d210*/  @P0 FMUL.FTZ R0, R8, c[0x0][0x2d0] ;  /* 0x0000b40008000a20 */ /* 0x000fe40000410000 */
[----:B------:R-:W-:-:S02]  /*d220*/  @P3 FFMA.FTZ R18, R10, R139, R11 ;  /* 0x0000008b0a123223 */ /* 0x000fc4000001000b */
[----:B------:R-:W-:Y:S02]  /*d230*/  @P2 FFMA.FTZ R19, R5, R138, R9 ;  /* 0x0000008a05132223 */ /* 0x000fe40000010009 */
[----:B------:R-:W-:Y:S02]  /*d240*/  @P1 FFMA.FTZ R20, R3, R137, R7 ;  /* 0x0000008903141223 */ /* 0x000fe40000010007 */
[----:B------:R-:W-:Y:S02]  /*d250*/  @P0 FFMA.FTZ R21, R0, R2, R4 ;  /* 0x0000000200150223 */ /* 0x000fe40000010004 */
.L_x_136:
[----:B------:R-:W-:Y:S05]  /*d260*/  @P4 BRA `(.L_x_156) ;  /* 0x0000209000004947 */ /* 0x000fea0003800000 */
[----:B------:R-:W3:Y:S01]  /*d270*/  S2R R16, SR_TID.X ;  /* 0x0000000000107919 */ /* 0x000ee20000002100 */
[----:B------:R-:W-:Y:S01]  /*d280*/  ULDC.64 UR4, c[0x0][0x4d0] ;  /* 0x0001340000047ab9 */ /* 0x000fe20000000a00 */
[----:B------:R-:W-:Y:S01]  /*d290*/  IMAD R4, RZ, RZ, -UR10 ;  /* 0x8000000aff047e24 */ /* 0x000fe2000f8e02ff */
[----:B--2---:R-:W-:Y:S01]  /*d2a0*/  UIMAD.WIDE.U32 UR8, UR10, UR4, URZ ;  /* 0x000000040a0872a5 */ /* 0x004fe2000f8e003f */
[----:B------:R-:W2:Y:S01]  /*d2b0*/  S2R R11, SR_CTAID.Y ;  /* 0x00000000000b7919 */ /* 0x000ea20000002600 */
[----:B------:R-:W-:Y:S01]  /*d2c0*/  USHF.R.S32.HI UR6, URZ, 0x1f, UR10 ;  /* 0x0000001f3f067899 */ /* 0x000fe2000801140a */
[----:B------:R-:W-:Y:S01]  /*d2d0*/  MOV R24, c[0x0][0x4e8] ;  /* 0x00013a0000187a02 */ /* 0x000fe20000000f00 */
[----:B------:R-:W-:Y:S01]  /*d2e0*/  BSSY B0, `(.L_x_157) ;  /* 0x00000db000007945 */ /* 0x000fe20003800000 */
[----:B------:R-:W4:Y:S01]  /*d2f0*/  S2R R9, SR_CTAID.Z ;  /* 0x0000000000097919 */ /* 0x000f220000002700 */
[----:B------:R-:W-:Y:S01]  /*d300*/  IMAD.U32 R3, RZ, RZ, UR9 ;  /* 0x00000009ff037e24 */ /* 0x000fe2000f8e00ff */
[----:B------:R-:W-:Y:S01]  /*d310*/  UIMAD UR7, UR6, UR4, URZ ;  /* 0x00000004060772a4 */ /* 0x000fe2000f8e023f */
[----:B-1----:R-:W-:Y:S01]  /*d320*/  IMAD.U32 R2, RZ, RZ, UR8 ;  /* 0x00000008ff027e24 */ /* 0x002fe2000f8e00ff */
[----:B------:R-:W1:Y:S04]  /*d330*/  S2R R15, SR_CTAID.X ;  /* 0x00000000000f7919 */ /* 0x000e680000002500 */
[----:B------:R-:W-:Y:S01]  /*d340*/  BAR.SYNC.DEFER_BLOCKING 0x1, 0x80 ;  /* 0x0042000000007b1d */ /* 0x000fe20000010000 */
[----:B------:R-:W-:Y:S01]  /*d350*/  UIMAD UR5, UR10, UR5, UR7 ;  /* 0x000000050a0572a4 */ /* 0x000fe2000f8e0207 */
[C---:B------:R-:W-:Y:S01]  /*d360*/  ISETP.NE.AND P0, PT, R24.reuse, 0x1, PT ;  /* 0x000000011800780c */ /* 0x040fe20003f05270 */
[----:B------:R-:W-:-:S02]  /*d370*/  IMAD R24, R24, c[0x0][0x388], RZ ;  /* 0x0000e20018187a24 */ /* 0x000fc400078e02ff */
[----:B------:R-:W-:Y:S01]  /*d380*/  UIADD3 UR5, UR9, UR5, URZ ;  /* 0x0000000509057290 */ /* 0x000fe2000fffe03f */
[----:B---3--:R-:W-:-:S05]  /*d390*/  SHF.R.S32.HI R6, RZ, 0x1f, R16 ;  /* 0x0000001fff067819 */ /* 0x008fca0000011410 */
[----:B------:R-:W-:Y:S01]  /*d3a0*/  IMAD.U32 R5, RZ, RZ, UR5 ;  /* 0x00000005ff057e24 */ /* 0x000fe2000f8e00ff */
[-C--:B------:R-:W-:Y:S01]  /*d3b0*/  LEA.HI R0, R6, R16.reuse, RZ, 0x2 ;  /* 0x0000001006007211 */ /* 0x080fe200078f10ff */
[----:B--2---:R-:W-:Y:S01]  /*d3c0*/  IMAD R12, R4, c[0x0][0x550], R11 ;  /* 0x00015400040c7a24 */ /* 0x004fe200078e020b */
[-C--:B------:R-:W-:Y:S01]  /*d3d0*/  LEA.HI R6, R6, R16.reuse, RZ, 0x5 ;  /* 0x0000001006067211 */ /* 0x080fe200078f28ff */
[----:B------:R-:W-:Y:S01]  /*d3e0*/  IMAD.MOV.U32 R4, RZ, RZ, R2 ;  /* 0x000000ffff047224 */ /* 0x000fe200078e0002 */
[----:B------:R-:W-:Y:S01]  /*d3f0*/  LOP3.LUT R0, R0, 0xfffffffc, RZ, 0xc0, !PT ;  /* 0xfffffffc00007812 */ /* 0x000fe200078ec0ff */
[----:B------:R-:W-:Y:S01]  /*d400*/  ULDC.64 UR4, c[0x0][0x438] ;  /* 0x00010e0000047ab9 */ /* 0x000fe20000000a00 */
[----:B------:R-:W-:Y:S01]  /*d410*/  LOP3.LUT R7, R6, 0xffffffe0, RZ, 0xc0, !PT ;  /* 0xffffffe006077812 */ /* 0x000fe200078ec0ff */
[----:B------:R-:W-:Y:S01]  /*d420*/  UIMAD UR6, UR6, UR4, URZ ;  /* 0x00000004060672a4 */ /* 0x000fe2000f8e023f */
[----:B------:R-:W-:Y:S01]  /*d430*/  IADD3 R0, -R0, R16, RZ ;  /* 0x0000001000007210 */ /* 0x000fe20007ffe1ff */
[----:B------:R-:W-:Y:S01]  /*d440*/  UIMAD.WIDE.U32 UR8, UR10, UR4, URZ ;  /* 0x000000040a0872a5 */ /* 0x000fe2000f8e003f */
[--C-:B------:R-:W-:Y:S01]  /*d450*/  SHF.R.S32.HI R8, RZ, 0x5, R6.reuse ;  /* 0x00000005ff087819 */ /* 0x100fe20000011406 */
[----:B------:R-:W-:Y:S01]  /*d460*/  IMAD.IADD R16, R16, 0x1, -R7 ;  /* 0x0000000110107824 */ /* 0x000fe200078e0a07 */
[----:B------:R-:W-:Y:S01]  /*d470*/  LEA.HI R3, R0, R0, RZ, 0x1 ;  /* 0x0000000000037211 */ /* 0x000fe200078f08ff */
[----:B------:R-:W-:Y:S01]  /*d480*/  UIMAD UR4, UR10, UR5, UR6 ;  /* 0x000000050a0472a4 */ /* 0x000fe2000f8e0206 */
[----:B------:R-:W-:Y:S01]  /*d490*/  SHF.R.S32.HI R2, RZ, 0x1f, R6 ;  /* 0x0000001fff027819 */ /* 0x000fe20000011406 */
[----:B----4-:R-:W-:Y:S01]  /*d4a0*/  IMAD.WIDE.U32 R4, R9, c[0x0][0x4d8], R4 ;  /* 0x0001360009047a25 */ /* 0x010fe200078e0004 */
[----:B------:R-:W-:Y:S01]  /*d4b0*/  LOP3.LUT R7, R3, 0x1ffffffe, RZ, 0xc0, !PT ;  /* 0x1ffffffe03077812 */ /* 0x000fe200078ec0ff */
[----:B------:R-:W-:Y:S01]  /*d4c0*/  UIADD3 UR4, UR9, UR4, URZ ;  /* 0x0000000409047290 */ /* 0x000fe2000fffe03f */
[----:B------:R-:W-:-:S02]  /*d4d0*/  LEA.HI R2, R2, R8, RZ, 0x2 ;  /* 0x0000000802027211 */ /* 0x000fc400078f10ff */
[----:B------:R-:W-:Y:S01]  /*d4e0*/  IADD3 R7, R0, -R7, RZ ;  /* 0x8000000700077210 */ /* 0x000fe20007ffe0ff */
[----:B------:R-:W-:Y:S01]  /*d4f0*/  IMAD.SHL.U32 R0, R3, 0x20, RZ ;  /* 0x0000002003007824 */ /* 0x000fe200078e00ff */
[----:B------:R-:W-:Y:S02]  /*d500*/  SHF.R.S32.HI R3, RZ, 0x1f, R16 ;  /* 0x0000001fff037819 */ /* 0x000fe40000011410 */
[----:B------:R-:W-:Y:S02]  /*d510*/  LOP3.LUT R2, R2, 0xffffffc, RZ, 0xc0, !PT ;  /* 0x0ffffffc02027812 */ /* 0x000fe400078ec0ff */
[----:B------:R-:W-:Y:S01]  /*d520*/  LEA.HI R17, R3, R16, RZ, 0x2 ;  /* 0x0000001003117211 */ /* 0x000fe200078f10ff */
[----:B------:R-:W-:Y:S01]  /*d530*/  IMAD.U32 R3, RZ, RZ, UR9 ;  /* 0x00000009ff037e24 */ /* 0x000fe2000f8e00ff */
[----:B------:R-:W-:Y:S01]  /*d540*/  LOP3.LUT R0, R0, 0xffffffc0, RZ, 0xc0, !PT ;  /* 0xffffffc000007812 */ /* 0x000fe200078ec0ff */
[----:B------:R-:W-:Y:S01]  /*d550*/  IMAD.IADD R8, R8, 0x1, -R2 ;  /* 0x0000000108087824 */ /* 0x000fe200078e0a02 */
[----:B------:R-:W-:Y:S01]  /*d560*/  SHF.R.S32.HI R6, RZ, 0x2, R17 ;  /* 0x00000002ff067819 */ /* 0x000fe20000011411 */
[----:B------:R-:W-:Y:S01]  /*d570*/  IMAD.U32 R2, RZ, RZ, UR8 ;  /* 0x00000008ff027e24 */ /* 0x000fe2000f8e00ff */
[----:B------:R-:W-:Y:S01]  /*d580*/  SHF.R.S32.HI R10, RZ, 0x1f, R9 ;  /* 0x0000001fff0a7819 */ /* 0x000fe20000011409 */
[----:B------:R-:W-:Y:S01]  /*d590*/  IMAD R7, R7, 0x8, R0 ;  /* 0x0000000807077824 */ /* 0x000fe200078e0200 */
[----:B------:R-:W-:Y:S01]  /*d5a0*/  MOV R3, UR4 ;  /* 0x0000000400037c02 */ /* 0x000fe20008000f00 */
[----:B------:R-:W-:Y:S01]  /*d5b0*/  IMAD R14, R8, 0x10, R6 ;  /* 0x00000010080e7824 */ /* 0x000fe200078e0206 */
[----:B------:R-:W-:Y:S01]  /*d5c0*/  LOP3.LUT P1, RZ, R16, 0x3, RZ, 0xc0, !PT ;  /* 0x0000000310ff7812 */ /* 0x000fe2000782c0ff */
[----:B------:R-:W-:-:S02]  /*d5d0*/  IMAD R0, R10, c[0x0][0x4d8], RZ ;  /* 0x000136000a007a24 */ /* 0x000fc400078e02ff */
[----:B------:R-:W-:Y:S01]  /*d5e0*/  IMAD R6, R10, c[0x0][0x440], RZ ;  /* 0x000110000a067a24 */ /* 0x000fe200078e02ff */
[----:B------:R-:W-:Y:S01]  /*d5f0*/  IADD3 R8, R14, R7, RZ ;  /* 0x000000070e087210 */ /* 0x000fe20007ffe0ff */
[C---:B------:R-:W-:Y:S02]  /*d600*/  IMAD R0, R9.reuse, c[0x0][0x4dc], R0 ;  /* 0x0001370009007a24 */ /* 0x040fe400078e0200 */
[----:B------:R-:W-:Y:S02]  /*d610*/  IMAD R6, R9, c[0x0][0x444], R6 ;  /* 0x0001110009067a24 */ /* 0x000fe400078e0206 */
[----:B-1----:R-:W-:Y:S02]  /*d620*/  IMAD R8, R15, 0x80, R8 ;  /* 0x000000800f087824 */ /* 0x002fe400078e0208 */
[----:B------:R-:W-:-:S04]  /*d630*/  IMAD.WIDE.U32 R2, R9, c[0x0][0x440], R2 ;  /* 0x0001100009027a25 */ /* 0x000fc800078e0002 */
[----:B------:R-:W-:-:S04]  /*d640*/  @P0 IMAD.HI.U32 R11, R8, c[0x0][0x4ec], RZ ;  /* 0x00013b00080b0a27 */ /* 0x000fc800078e00ff */
[----:B------:R-:W-:Y:S01]  /*d650*/  IMAD.IADD R5, R5, 0x1, R0 ;  /* 0x0000000105057824 */ /* 0x000fe200078e0200 */
[----:B------:R-:W-:Y:S01]  /*d660*/  SHF.R.S32.HI R0, RZ, 0x1f, R12 ;  /* 0x0000001fff007819 */ /* 0x000fe2000001140c */
[----:B------:R-:W-:Y:S01]  /*d670*/  IMAD.IADD R3, R3, 0x1, R6 ;  /* 0x0000000103037824 */ /* 0x000fe200078e0206 */
[----:B------:R-:W-:Y:S01]  /*d680*/  MOV R6, R8 ;  /* 0x0000000800067202 */ /* 0x000fe20000000f00 */
[----:B------:R-:W-:Y:S01]  /*d690*/  @P0 IMAD.HI.U32 R10, R8, c[0x0][0x4ec], RZ ;  /* 0x00013b00080a0a27 */ /* 0x000fe200078e00ff */
[----:B------:R-:W-:-:S03]  /*d6a0*/  @P0 SHF.R.U32.HI R6, RZ, c[0x0][0x4f0], R11 ;  /* 0x00013c00ff060a19 */ /* 0x000fc6000001160b */
[----:B------:R-:W-:Y:S01]  /*d6b0*/  IMAD.MOV.U32 R7, RZ, RZ, R8 ;  /* 0x000000ffff077224 */ /* 0x000fe200078e0008 */
[----:B------:R-:W-:Y:S01]  /*d6c0*/  @P0 SHF.R.U32.HI R7, RZ, c[0x0][0x4f0], R10 ;  /* 0x00013c00ff070a19 */ /* 0x000fe2000001160a */
[C---:B------:R-:W-:Y:S02]  /*d6d0*/  IMAD R9, R0.reuse, c[0x0][0x448], RZ ;  /* 0x0001120000097a24 */ /* 0x040fe400078e02ff */
[----:B------:R-:W-:Y:S02]  /*d6e0*/  IMAD R0, R0, c[0x0][0x4e0], RZ ;  /* 0x0001380000007a24 */ /* 0x000fe400078e02ff */
[----:B------:R-:W-:Y:S02]  /*d6f0*/  IMAD.MOV R10, RZ, RZ, -R6 ;  /* 0x000000ffff0a7224 */ /* 0x000fe400078e0a06 */
[C---:B------:R-:W-:Y:S01]  /*d700*/  IMAD R11, R12.reuse, c[0x0][0x44c], R9 ;  /* 0x000113000c0b7a24 */ /* 0x040fe200078e0209 */
[----:B------:R-:W-:Y:S01]  /*d710*/  SHF.R.S32.HI R9, RZ, 0x1f, R7 ;  /* 0x0000001fff097819 */ /* 0x000fe20000011407 */
[----:B------:R-:W-:-:S02]  /*d720*/  IMAD R13, R12, c[0x0][0x4e4], R0 ;  /* 0x000139000c0d7a24 */ /* 0x000fc400078e0200 */
[----:B------:R-:W-:-:S04]  /*d730*/  IMAD.WIDE.U32 R4, R12, c[0x0][0x4e0], R4 ;  /* 0x000138000c047a25 */ /* 0x000fc800078e0004 */
[----:B------:R-:W-:Y:S01]  /*d740*/  IMAD R0, R10, c[0x0][0x4e8], R8 ;  /* 0x00013a000a007a24 */ /* 0x000fe200078e0208 */
[----:B------:R-:W-:Y:S01]  /*d750*/  SHF.R.S32.HI R10, RZ, 0x1f, R6 ;  /* 0x0000001fff0a7819 */ /* 0x000fe20000011406 */
[----:B------:R-:W-:Y:S01]  /*d760*/  IMAD R9, R9, c[0x0][0x430], RZ ;  /* 0x00010c0009097a24 */ /* 0x000fe200078e02ff */
[----:B------:R-:W-:Y:S01]  /*d770*/  IADD3 R4, P0, R6, R4, RZ ;  /* 0x0000000406047210 */ /* 0x000fe20007f1e0ff */
[----:B------:R-:W-:Y:S01]  /*d780*/  IMAD.WIDE.U32 R2, R12, c[0x0][0x448], R2 ;  /* 0x000112000c027a25 */ /* 0x000fe200078e0002 */
[----:B------:R-:W-:Y:S02]  /*d790*/  SHF.R.S32.HI R6, RZ, 0x1f, R0 ;  /* 0x0000001fff067819 */ /* 0x000fe40000011400 */
[----:B------:R-:W-:Y:S01]  /*d7a0*/  IADD3.X R5, R10, R5, R13, P0, !PT ;  /* 0x000000050a057210 */ /* 0x000fe200007fe40d */
[----:B------:R-:W-:Y:S01]  /*d7b0*/  IMAD R10, R7, c[0x0][0x434], R9 ;  /* 0x00010d00070a7a24 */ /* 0x000fe200078e0209 */
[----:B------:R-:W-:Y:S01]  /*d7c0*/  IADD3 R3, R3, R11, RZ ;  /* 0x0000000b03037210 */ /* 0x000fe20007ffe0ff */
[----:B------:R-:W-:-:S02]  /*d7d0*/  IMAD R9, R6, c[0x0][0x4c8], RZ ;  /* 0x0001320006097a24 */ /* 0x000fc400078e02ff */
[----:B------:R-:W-:Y:S02]  /*d7e0*/  IMAD.MOV R6, RZ, RZ, -R7 ;  /* 0x000000ffff067224 */ /* 0x000fe400078e0a07 */
[----:B------:R-:W-:-:S04]  /*d7f0*/  IMAD.WIDE.U32 R4, R0, c[0x0][0x4c8], R4 ;  /* 0x0001320000047a25 */ /* 0x000fc800078e0004 */
[----:B------:R-:W-:Y:S02]  /*d800*/  IMAD R0, R0, c[0x0][0x4cc], R9 ;  /* 0x0001330000007a24 */ /* 0x000fe400078e0209 */
[----:B------:R-:W-:Y:S01]  /*d810*/  IMAD R13, R6, c[0x0][0x4e8], R8 ;  /* 0x00013a00060d7a24 */ /* 0x000fe200078e0208 */
[C---:B------:R-:W-:Y:S01]  /*d820*/  LEA R6, P0, R4.reuse, c[0x0][0x4a8], 0x2 ;  /* 0x00012a0004067a11 */ /* 0x040fe200078010ff */
[----:B------:R-:W-:Y:S01]  /*d830*/  IMAD.WIDE.U32 R2, R7, c[0x0][0x430], R2 ;  /* 0x00010c0007027a25 */ /* 0x000fe200078e0002 */
[----:B------:R-:W-:Y:S02]  /*d840*/  IADD3 R0, R5, R0, RZ ;  /* 0x0000000005007210 */ /* 0x000fe40007ffe0ff */
[----:B------:R-:W-:Y:S01]  /*d850*/  SHF.R.S32.HI R7, RZ, 0x1f, R13 ;  /* 0x0000001fff077819 */ /* 0x000fe2000001140d */
[----:B------:R-:W-:Y:S01]  /*d860*/  IMAD.IADD R3, R3, 0x1, R10 ;  /* 0x0000000103037824 */ /* 0x000fe200078e020a */
[----:B------:R-:W-:Y:S01]  /*d870*/  LEA.HI.X R0, R4, c[0x0][0x4ac], R0, 0x2, P0 ;  /* 0x00012b0004007a11 */ /* 0x000fe200000f1400 */
[----:B------:R-:W-:Y:S01]  /*d880*/  IMAD R12, R15, 0x80, R14 ;  /* 0x000000800f0c7824 */ /* 0x000fe200078e020e */
[----:B------:R-:W-:Y:S01]  /*d890*/  SHFL.IDX PT, R4, R6, RZ, 0x1c1f ;  /* 0x001c1fff06047589 */ /* 0x000fe200000e0000 */
[----:B------:R-:W-:-:S02]  /*d8a0*/  IMAD R7, R7, c[0x0][0x428], RZ ;  /* 0x00010a0007077a24 */ /* 0x000fc400078e02ff */
[C---:B------:R-:W-:Y:S01]  /*d8b0*/  IMAD.WIDE.U32 R2, R13.reuse, c[0x0][0x428], R2 ;  /* 0x00010a000d027a25 */ /* 0x040fe200078e0002 */
[----:B------:R-:W1:Y:S01]  /*d8c0*/  SHFL.IDX PT, R5, R0, RZ, 0x1c1f ;  /* 0x001c1fff00057589 */ /* 0x000e6200000e0000 */
[C---:B------:R-:W-:Y:S02]  /*d8d0*/  IADD3 R14, R12.reuse, 0x40, RZ ;  /* 0x000000400c0e7810 */ /* 0x040fe40007ffe0ff */
[----:B------:R-:W-:Y:S01]  /*d8e0*/  IMAD R15, R13, c[0x0][0x42c], R7 ;  /* 0x00010b000d0f7a24 */ /* 0x000fe200078e0207 */
[----:B------:R-:W-:Y:S01]  /*d8f0*/  SHFL.IDX PT, R10, R6, 0x1, 0x1c1f ;  /* 0x003c1f00060a7f89 */ /* 0x000fe200000e0000 */
[C---:B------:R-:W-:Y:S02]  /*d900*/  IADD3 R13, R12.reuse, 0x48, RZ ;  /* 0x000000480c0d7810 */ /* 0x040fe40007ffe0ff */
[-C--:B------:R-:W-:Y:S01]  /*d910*/  ISETP.GE.OR P4, PT, R12, R24.reuse, P1 ;  /* 0x000000180c00720c */ /* 0x080fe20000f86670 */
[----:B------:R-:W2:Y:S01]  /*d920*/  SHFL.IDX PT, R11, R0, 0x1, 0x1c1f ;  /* 0x003c1f00000b7f89 */ /* 0x000ea200000e0000 */
[-C--:B------:R-:W-:Y:S01]  /*d930*/  ISETP.GE.OR P2, PT, R14, R24.reuse, P1 ;  /* 0x000000180e00720c */ /* 0x080fe20000f46670 */
[----:B------:R-:W-:Y:S01]  /*d940*/  IMAD.IADD R3, R3, 0x1, R15 ;  /* 0x0000000103037824 */ /* 0x000fe200078e020f */
[----:B------:R-:W-:Y:S01]  /*d950*/  LEA R23, P0, R2, c[0x0][0x400], 0x2 ;  /* 0x0001000002177a11 */ /* 0x000fe200078010ff */
[----:B------:R-:W-:Y:S01]  /*d960*/  SHFL.IDX PT, R8, R6, 0x2, 0x1c1f ;  /* 0x005c1f0006087f89 */ /* 0x000fe200000e0000 */
[----:B------:R-:W-:-:S02]  /*d970*/  ISETP.GE.AND P5, PT, R14, R24, PT ;  /* 0x000000180e00720c */ /* 0x000fc40003fa6270 */
[----:B------:R-:W-:Y:S01]  /*d980*/  LEA.HI.X R22, R2, c[0x0][0x404], R3, 0x2, P0 ;  /* 0x0001010002167a11 */ /* 0x000fe200000f1403 */
[----:B------:R-:W3:Y:S01]  /*d990*/  SHFL.IDX PT, R9, R0, 0x2, 0x1c1f ;  /* 0x005c1f0000097f89 */ /* 0x000ee200000e0000 */
[----:B------:R-:W-:-:S03]  /*d9a0*/  ISETP.GE.AND P6, PT, R13, R24, PT ;  /* 0x000000180d00720c */ /* 0x000fc60003fc6270 */
[----:B------:R-:W-:Y:S04]  /*d9b0*/  SHFL.IDX PT, R6, R6, 0x3, 0x1c1f ;  /* 0x007c1f0006067f89 */ /* 0x000fe800000e0000 */
[----:B------:R4:W2:Y:S04]  /*d9c0*/  SHFL.IDX PT, R7, R0, 0x3, 0x1c1f ;  /* 0x007c1f0000077f89 */ /* 0x0008a800000e0000 */
[----:B-1----:R1:W-:Y:S04]  /*d9d0*/  @!P4 ST.E [R4.64], R18 ;  /* 0x000000120400c985 */ /* 0x0023e8000c10190c */
[----:B------:R1:W1:Y:S04]  /*d9e0*/  SHFL.IDX PT, R2, R23, RZ, 0x1c1f ;  /* 0x001c1fff17027589 */ /* 0x00026800000e0000 */
[----:B------:R1:W1:Y:S01]  /*d9f0*/  SHFL.IDX PT, R3, R22, RZ, 0x1c1f ;  /* 0x001c1fff16037589 */ /* 0x00026200000e0000 */
[----:B----4-:R-:W-:-:S04]  /*da00*/  IADD3 R0, R12, 0x8, RZ ;  /* 0x000000080c007810 */ /* 0x010fc80007ffe0ff */
[CC--:B------:R-:W-:Y:S02]  /*da10*/  ISETP.GE.OR P3, PT, R0.reuse, R24.reuse, P1 ;  /* 0x000000180000720c */ /* 0x0c0fe40000f66670 */
[-C--:B------:R-:W-:Y:S02]  /*da20*/  ISETP.GE.OR P1, PT, R13, R24.reuse, P1 ;  /* 0x000000180d00720c */ /* 0x080fe40000f26670 */
[----:B------:R-:W-:Y:S02]  /*da30*/  ISETP.GE.AND P0, PT, R0, R24, PT ;  /* 0x000000180000720c */ /* 0x000fe40003f06270 */
[----:B------:R-:W-:-:S04]  /*da40*/  LOP3.LUT R0, R17, 0x7ffffffc, RZ, 0xc0, !PT ;  /* 0x7ffffffc11007812 */ /* 0x000fc800078ec0ff */
[----:B------:R-:W-:-:S03]  /*da50*/  IADD3 R0, R16, -R0, RZ ;  /* 0x8000000010007210 */ /* 0x000fc60007ffe0ff */
[----:B--2---:R2:W-:Y:S02]  /*da60*/  @!P3 ST.E [R10.64], R19 ;  /* 0x000000130a00b985 */ /* 0x0045e4000c10190c */
[----:B------:R-:W-:Y:S02]  /*da70*/  IMAD.SHL.U32 R0, R0, 0x2, RZ ;  /* 0x0000000200007824 */ /* 0x000fe400078e00ff */
[----:B---3--:R2:W-:Y:S04]  /*da80*/  @!P2 ST.E [R8.64], R20 ;  /* 0x000000140800a985 */ /* 0x0085e8000c10190c */
[----:B------:R2:W-:Y:S01]  /*da90*/  @!P1 ST.E [R6.64], R21 ;  /* 0x0000001506009985 */ /* 0x0005e2000c10190c */
[----:B------:R-:W-:-:S13]  /*daa0*/  ISETP.GE.AND P1, PT, R12, R24, PT ;  /* 0x000000180c00720c */ /* 0x000fda0003f26270 */
[----:B------:R-:W-:Y:S05]  /*dab0*/  @P1 BRA `(.L_x_158) ;  /* 0x000005d000001947 */ /* 0x000fea0003800000 */
[C---:B-1----:R-:W-:Y:S02]  /*dac0*/  IADD3 R4, R0.reuse, 0x8, RZ ;  /* 0x0000000800047810 */ /* 0x042fe40007ffe0ff */
[----:B------:R-:W-:Y:S02]  /*dad0*/  IADD3 R5, R0, 0x10, RZ ;  /* 0x0000001000057810 */ /* 0x000fe40007ffe0ff */
[----:B------:R-:W-:Y:S02]  /*dae0*/  ISETP.GE.AND P3, PT, R4, c[0x0][0x3c8], PT ;  /* 0x0000f20004007a0c */ /* 0x000fe40003f66270 */
[----:B------:R-:W-:Y:S02]  /*daf0*/  ISETP.GE.AND P2, PT, R5, c[0x0][0x3c8], PT ;  /* 0x0000f20005007a0c */ /* 0x000fe40003f46270 */
[C---:B------:R-:W-:Y:S02]  /*db00*/  ISETP.GE.AND P4, PT, R0.reuse, c[0x0][0x3c8], PT ;  /* 0x0000f20000007a0c */ /* 0x040fe40003f86270 */
[----:B--2---:R-:W-:-:S02]  /*db10*/  IADD3 R8, R0, 0x18, RZ ;  /* 0x0000001800087810 */ /* 0x004fc40007ffe0ff */
[----:B------:R-:W-:Y:S02]  /*db20*/  IADD3 R10, R0, 0x38, RZ ;  /* 0x00000038000a7810 */ /* 0x000fe40007ffe0ff */
[----:B------:R-:W-:-:S03]  /*db30*/  ISETP.GE.AND P1, PT, R8, c[0x0][0x3c8], PT ;  /* 0x0000f20008007a0c */ /* 0x000fc60003f26270 */
[----:B------:R-:W-:Y:S02]  /*db40*/  @!P3 LEA.HI R4, R4, R4, RZ, 0x1 ;  /* 0x000000040404b211 */ /* 0x000fe400078f08ff */
[----:B------:R-:W-:Y:S02]  /*db50*/  @!P2 LEA.HI R9, R5, R5, RZ, 0x1 ;  /* 0x000000050509a211 */ /* 0x000fe400078f08ff */
[----:B------:R-:W-:Y:S01]  /*db60*/  @!P3 LOP3.LUT R4, R4, 0xfffffffe, RZ, 0xc0, !PT ;  /* 0xfffffffe0404b812 */ /* 0x000fe200078ec0ff */
[----:B------:R-:W-:Y:S01]  /*db70*/  @!P4 IMAD.WIDE R6, R0, 0x4, R2 ;  /* 0x000000040006c825 */ /* 0x000fe200078e0202 */
[----:B------:R-:W-:-:S03]  /*db80*/  @!P2 LOP3.LUT R9, R9, 0xfffffffe, RZ, 0xc0, !PT ;  /* 0xfffffffe0909a812 */ /* 0x000fc600078ec0ff */
[----:B------:R-:W-:Y:S01]  /*db90*/  @!P3 IMAD.WIDE R4, R4, 0x4, R2 ;  /* 0x000000040404b825 */ /* 0x000fe200078e0202 */
[----:B------:R1:W-:Y:S01]  /*dba0*/  @!P4 ST.E.64 [R6.64], R148 ;  /* 0x000000940600c985 */ /* 0x0003e2000c101b0c */
[----:B------:R-:W-:-:S03]  /*dbb0*/  @!P1 LEA.HI R8, R8, R8, RZ, 0x1 ;  /* 0x0000000808089211 */ /* 0x000fc600078f08ff */
[----:B------:R2:W-:Y:S01]  /*dbc0*/  @!P3 ST.E.64 [R4.64], R156 ;  /* 0x0000009c0400b985 */ /* 0x0005e2000c101b0c */
[----:B------:R-:W-:Y:S02]  /*dbd0*/  @!P1 LOP3.LUT R8, R8, 0xfffffffe, RZ, 0xc0, !PT ;  /* 0xfffffffe08089812 */ /* 0x000fe400078ec0ff */
[C---:B-1----:R-:W-:Y:S02]  /*dbe0*/  IADD3 R7, R0.reuse, 0x20, RZ ;  /* 0x0000002000077810 */ /* 0x042fe40007ffe0ff */
[C---:B------:R-:W-:Y:S01]  /*dbf0*/  IADD3 R6, R0.reuse, 0x28, RZ ;  /* 0x0000002800067810 */ /* 0x040fe20007ffe0ff */
[----:B--2---:R-:W-:Y:S01]  /*dc00*/  @!P2 IMAD.WIDE R4, R9, 0x4, R2 ;  /* 0x000000040904a825 */ /* 0x004fe200078e0202 */
[----:B------:R-:W-:Y:S02]  /*dc10*/  IADD3 R9, R0, 0x30, RZ ;  /* 0x0000003000097810 */ /* 0x000fe40007ffe0ff */
[----:B------:R-:W-:Y:S02]  /*dc20*/  ISETP.GE.AND P4, PT, R7, c[0x0][0x3c8], PT ;  /* 0x0000f20007007a0c */ /* 0x000fe40003f86270 */
[----:B------:R1:W-:Y:S01]  /*dc30*/  @!P2 ST.E.64 [R4.64], R160 ;  /* 0x000000a00400a985 */ /* 0x0003e2000c101b0c */
[----:B------:R-:W-:-:S02]  /*dc40*/  ISETP.GE.AND P3, PT, R6, c[0x0][0x3c8], PT ;  /* 0x0000f20006007a0c */ /* 0x000fc40003f66270 */
[----:B------:R-:W-:Y:S01]  /*dc50*/  ISETP.GE.AND P2, PT, R9, c[0x0][0x3c8], PT ;  /* 0x0000f20009007a0c */ /* 0x000fe20003f46270 */
[----:B-1----:R-:W-:-:S07]  /*dc60*/  @!P1 IMAD.WIDE R4, R8, 0x4, R2 ;  /* 0x0000000408049825 */ /* 0x002fce00078e0202 */
[----:B------:R-:W-:Y:S01]  /*dc70*/  @!P4 LEA.HI R8, R7, R7, RZ, 0x1 ;  /* 0x000000070708c211 */ /* 0x000fe200078f08ff */
[----:B------:R1:W-:Y:S01]  /*dc80*/  @!P1 ST.E.64 [R4.64], R172 ;  /* 0x000000ac04009985 */ /* 0x0003e2000c101b0c */
[----:B------:R-:W-:Y:S02]  /*dc90*/  ISETP.GE.AND P1, PT, R10, c[0x0][0x3c8], PT ;  /* 0x0000f2000a007a0c */ /* 0x000fe40003f26270 */
[----:B------:R-:W-:-:S11]  /*dca0*/  @!P4 LOP3.LUT R8, R8, 0xfffffffe, RZ, 0xc0, !PT ;  /* 0xfffffffe0808c812 */ /* 0x000fd600078ec0ff */
[----:B------:R-:W-:Y:S02]  /*dcb0*/  @!P1 LEA.HI R10, R10, R10, RZ, 0x1 ;  /* 0x0000000a0a0a9211 */ /* 0x000fe400078f08ff */
[----:B-1----:R-:W-:Y:S02]  /*dcc0*/  @!P3 LEA.HI R5, R6, R6, RZ, 0x1 ;  /* 0x000000060605b211 */ /* 0x002fe400078f08ff */
[----:B------:R-:W-:Y:S01]  /*dcd0*/  @!P2 LEA.HI R4, R9, R9, RZ, 0x1 ;  /* 0x000000090904a211 */ /* 0x000fe200078f08ff */
[--C-:B------:R-:W-:Y:S01]  /*dce0*/  @!P4 IMAD.WIDE R8, R8, 0x4, R2.reuse ;  /* 0x000000040808c825 */ /* 0x100fe200078e0202 */
[----:B------:R-:W-:Y:S02]  /*dcf0*/  @!P3 LOP3.LUT R5, R5, 0xfffffffe, RZ, 0xc0, !PT ;  /* 0xfffffffe0505b812 */ /* 0x000fe400078ec0ff */
[----:B------:R-:W-:Y:S02]  /*dd00*/  @!P2 LOP3.LUT R4, R4, 0xfffffffe, RZ, 0xc0, !PT ;  /* 0xfffffffe0404a812 */ /* 0x000fe400078ec0ff */
[----:B------:R1:W-:Y:S01]  /*dd10*/  @!P4 ST.E.64 [R8.64], R176 ;  /* 0x000000b00800c985 */ /* 0x0003e2000c101b0c */
[----:B------:R-:W-:-:S04]  /*dd20*/  @!P3 IMAD.WIDE R6, R5, 0x4, R2 ;  /* 0x000000040506b825 */ /* 0x000fc800078e0202 */
[----:B------:R-:W-:Y:S01]  /*dd30*/  @!P2 IMAD.WIDE R4, R4, 0x4, R2 ;  /* 0x000000040404a825 */ /* 0x000fe200078e0202 */
[----:B------:R2:W-:Y:S04]  /*dd40*/  @!P3 ST.E.64 [R6.64], R188 ;  /* 0x000000bc0600b985 */ /* 0x0005e8000c101b0c */
[----:B------:R3:W-:Y:S01]  /*dd50*/  @!P2 ST.E.64 [R4.64], R192 ;  /* 0x000000c00400a985 */ /* 0x0007e2000c101b0c */
[----:B-1----:R-:W-:Y:S02]  /*dd60*/  @!P1 LOP3.LUT R8, R10, 0xfffffffe, RZ, 0xc0, !PT ;  /* 0xfffffffe0a089812 */ /* 0x002fe400078ec0ff */
[----:B------:R-:W-:-:S03]  /*dd70*/  IADD3 R9, R0, 0x40, RZ ;  /* 0x0000004000097810 */ /* 0x000fc60007ffe0ff */
[----:B--2---:R-:W-:Y:S01]  /*dd80*/  @!P1 IMAD.WIDE R6, R8, 0x4, R2 ;  /* 0x0000000408069825 */ /* 0x004fe200078e0202 */
[----:B------:R-:W-:Y:S02]  /*dd90*/  ISETP.GE.AND P4, PT, R9, c[0x0][0x3c8], PT ;  /* 0x0000f20009007a0c */ /* 0x000fe40003f86270 */
[C---:B------:R-:W-:Y:S02]  /*dda0*/  IADD3 R8, R0.reuse, 0x58, RZ ;  /* 0x0000005800087810 */ /* 0x040fe40007ffe0ff */
[C---:B---3--:R-:W-:Y:S01]  /*ddb0*/  IADD3 R5, R0.reuse, 0x48, RZ ;  /* 0x0000004800057810 */ /* 0x048fe20007ffe0ff */
[----:B------:R1:W-:Y:S01]  /*ddc0*/  @!P1 ST.E.64 [R6.64], R204 ;  /* 0x000000cc06009985 */ /* 0x0003e2000c101b0c */
[----:B------:R-:W-:Y:S02]  /*ddd0*/  IADD3 R4, R0, 0x50, RZ ;  /* 0x0000005000047810 */ /* 0x000fe40007ffe0ff */
[----:B------:R-:W-:Y:S02]  /*dde0*/  ISETP.GE.AND P3, PT, R5, c[0x0][0x3c8], PT ;  /* 0x0000f20005007a0c */ /* 0x000fe40003f66270 */
[----:B------:R-:W-:-:S02]  /*ddf0*/  ISETP.GE.AND P2, PT, R4, c[0x0][0x3c8], PT ;  /* 0x0000f20004007a0c */ /* 0x000fc40003f46270 */
[----:B------:R-:W-:Y:S02]  /*de00*/  ISETP.GE.AND P1, PT, R8, c[0x0][0x3c8], PT ;  /* 0x0000f20008007a0c */ /* 0x000fe40003f26270 */
[----:B------:R-:W-:-:S09]  /*de10*/  @!P4 LEA.HI R9, R9, R9, RZ, 0x1 ;  /* 0x000000090909c211 */ /* 0x000fd200078f08ff */
[----:B------:R-:W-:Y:S02]  /*de20*/  @!P2 LEA.HI R4, R4, R4, RZ, 0x1 ;  /* 0x000000040404a211 */ /* 0x000fe400078f08ff */
[----:B------:R-:W-:-:S04]  /*de30*/  @!P1 LEA.HI R8, R8, R8, RZ, 0x1 ;  /* 0x0000000808089211 */ /* 0x000fc800078f08ff */
[----:B------:R-:W-:Y:S02]  /*de40*/  @!P1 LOP3.LUT R10, R8, 0xfffffffe, RZ, 0xc0, !PT ;  /* 0xfffffffe080a9812 */ /* 0x000fe400078ec0ff */
[----:B-1----:R-:W-:Y:S02]  /*de50*/  @!P3 LEA.HI R6, R5, R5, RZ, 0x1 ;  /* 0x000000050506b211 */ /* 0x002fe400078f08ff */
[----:B------:R-:W-:Y:S02]  /*de60*/  @!P4 LOP3.LUT R5, R9, 0xfffffffe, RZ, 0xc0, !PT ;  /* 0xfffffffe0905c812 */ /* 0x000fe400078ec0ff */
[----:B------:R-:W-:Y:S02]  /*de70*/  @!P3 LOP3.LUT R9, R6, 0xfffffffe, RZ, 0xc0, !PT ;  /* 0xfffffffe0609b812 */ /* 0x000fe400078ec0ff */
[----:B------:R-:W-:Y:S01]  /*de80*/  @!P2 LOP3.LUT R6, R4, 0xfffffffe, RZ, 0xc0, !PT ;  /* 0xfffffffe0406a812 */ /* 0x000fe200078ec0ff */
[----:B------:R-:W-:-:S04]  /*de90*/  @!P4 IMAD.WIDE R4, R5, 0x4, R2 ;  /* 0x000000040504c825 */ /* 0x000fc800078e0202 */
[--C-:B------:R-:W-:Y:S01]  /*dea0*/  @!P3 IMAD.WIDE R8, R9, 0x4, R2.reuse ;  /* 0x000000040908b825 */ /* 0x100fe200078e0202 */
[----:B------:R1:W-:Y:S03]  /*deb0*/  @!P4 ST.E.64 [R4.64], R68 ;  /* 0x000000440400c985 */ /* 0x0003e6000c101b0c */
[--C-:B------:R-:W-:Y:S01]  /*dec0*/  @!P2 IMAD.WIDE R6, R6, 0x4, R2.reuse ;  /* 0x000000040606a825 */ /* 0x100fe200078e0202 */
[----:B------:R2:W-:Y:S04]  /*ded0*/  @!P3 ST.E.64 [R8.64], R80 ;  /* 0x000000500800b985 */ /* 0x0005e8000c101b0c */
[----:B------:R3:W-:Y:S01]  /*dee0*/  @!P2 ST.E.64 [R6.64], R84 ;  /* 0x000000540600a985 */ /* 0x0007e2000c101b0c */
[----:B-1----:R-:W-:Y:S01]  /*def0*/  @!P1 IMAD.WIDE R4, R10, 0x4, R2 ;  /* 0x000000040a049825 */ /* 0x002fe200078e0202 */
[----:B--2---:R-:W-:-:S04]  /*df00*/  IADD3 R8, R0, 0x60, RZ ;  /* 0x0000006000087810 */ /* 0x004fc80007ffe0ff */
[----:B------:R1:W-:Y:S01]  /*df10*/  @!P1 ST.E.64 [R4.64], R96 ;  /* 0x0000006004009985 */ /* 0x0003e2000c101b0c */
[----:B---3--:R-:W-:Y:S02]  /*df20*/  IADD3 R6, R0, 0x68, RZ ;  /* 0x0000006800067810 */ /* 0x008fe40007ffe0ff */
[----:B------:R-:W-:Y:S02]  /*df30*/  ISETP.GE.AND P4, PT, R8, c[0x0][0x3c8], PT ;  /* 0x0000f20008007a0c */ /* 0x000fe40003f86270 */
[----:B------:R-:W-:-:S11]  /*df40*/  ISETP.GE.AND P3, PT, R6, c[0x0][0x3c8], PT ;  /* 0x0000f20006007a0c */ /* 0x000fd60003f66270 */
[----:B------:R-:W-:Y:S02]  /*df50*/  @!P4 LEA.HI R8, R8, R8, RZ, 0x1 ;  /* 0x000000080808c211 */ /* 0x000fe400078f08ff */
[----:B------:R-:W-:-:S04]  /*df60*/  @!P3 LEA.HI R7, R6, R6, RZ, 0x1 ;  /* 0x000000060607b211 */ /* 0x000fc800078f08ff */
[----:B------:R-:W-:Y:S02]  /*df70*/  @!P3 LOP3.LUT R7, R7, 0xfffffffe, RZ, 0xc0, !PT ;  /* 0xfffffffe0707b812 */ /* 0x000fe400078ec0ff */
[C---:B-1----:R-:W-:Y:S02]  /*df80*/  IADD3 R5, R0.reuse, 0x70, RZ ;  /* 0x0000007000057810 */ /* 0x042fe40007ffe0ff */
[----:B------:R-:W-:Y:S02]  /*df90*/  IADD3 R4, R0, 0x78, RZ ;  /* 0x0000007800047810 */ /* 0x000fe40007ffe0ff */
[----:B------:R-:W-:Y:S02]  /*dfa0*/  ISETP.GE.AND P2, PT, R5, c[0x0][0x3c8], PT ;  /* 0x0000f20005007a0c */ /* 0x000fe40003f46270 */
[----:B------:R-:W-:-:S11]  /*dfb0*/  ISETP.GE.AND P1, PT, R4, c[0x0][0x3c8], PT ;  /* 0x0000f20004007a0c */ /* 0x000fd60003f26270 */
[----:B------:R-:W-:Y:S02]  /*dfc0*/  @!P2 LEA.HI R6, R5, R5, RZ, 0x1 ;  /* 0x000000050506a211 */ /* 0x000fe400078f08ff */
[----:B------:R-:W-:Y:S02]  /*dfd0*/  @!P1 LEA.HI R4, R4, R4, RZ, 0x1 ;  /* 0x0000000404049211 */ /* 0x000fe400078f08ff */
[----:B------:R-:W-:Y:S02]  /*dfe0*/  @!P4 LOP3.LUT R5, R8, 0xfffffffe, RZ, 0xc0, !PT ;  /* 0xfffffffe0805c812 */ /* 0x000fe400078ec0ff */
[----:B------:R-:W-:Y:S01]  /*dff0*/  @!P2 LOP3.LUT R10, R6, 0xfffffffe, RZ, 0xc0, !PT ;  /* 0xfffffffe060aa812 */ /* 0x000fe200078ec0ff */
[----:B------:R-:W-:Y:S01]  /*e000*/  @!P3 IMAD.WIDE R6, R7, 0x4, R2 ;  /* 0x000000040706b825 */ /* 0x000fe200078e0202 */
[----:B------:R-:W-:-:S03]  /*e010*/  @!P1 LOP3.LUT R11, R4, 0xfffffffe, RZ, 0xc0, !PT ;  /* 0xfffffffe040b9812 */ /* 0x000fc600078ec0ff */
[----:B------:R-:W-:-:S04]  /*e020*/  @!P4 IMAD.WIDE R8, R5, 0x4, R2 ;  /* 0x000000040508c825 */ /* 0x000fc800078e0202 */
[--C-:B------:R-:W-:Y:S01]  /*e030*/  @!P2 IMAD.WIDE R4, R10, 0x4, R2.reuse ;  /* 0x000000040a04a825 */ /* 0x100fe200078e0202 */
[----:B------:R1:W-:Y:S03]  /*e040*/  @!P4 ST.E.64 [R8.64], R100 ;  /* 0x000000640800c985 */ /* 0x0003e6000c101b0c */
[----:B------:R-:W-:Y:S01]  /*e050*/  @!P1 IMAD.WIDE R2, R11, 0x4, R2 ;  /* 0x000000040b029825 */ /* 0x000fe200078e0202 */
[----:B------:R1:W-:Y:S04]  /*e060*/  @!P3 ST.E.64 [R6.64], R112 ;  /* 0x000000700600b985 */ /* 0x0003e8000c101b0c */
[----:B------:R1:W-:Y:S04]  /*e070*/  @!P2 ST.E.64 [R4.64], R116 ;  /* 0x000000740400a985 */ /* 0x0003e8000c101b0c */
[----:B------:R1:W-:Y:S02]  /*e080*/  @!P1 ST.E.64 [R2.64], R128 ;  /* 0x0000008002009985 */ /* 0x0003e4000c101b0c */
.L_x_158:
[----:B-1----:R-:W-:Y:S05]  /*e090*/  BSYNC B0 ;  /* 0x0000000000007941 */ /* 0x002fea0003800000 */
.L_x_157:
[----:B------:R1:W3:Y:S01]  /*e0a0*/  SHFL.IDX PT, R3, R22, 0x1, 0x1c1f ;  /* 0x003c1f0016037f89 */ /* 0x0002e200000e0000 */
[----:B------:R-:W-:Y:S03]  /*e0b0*/  BSSY B0, `(.L_x_159) ;  /* 0x0000060000007945 */ /* 0x000fe60003800000 */
[----:B------:R1:W4:Y:S01]  /*e0c0*/  SHFL.IDX PT, R2, R23, 0x1, 0x1c1f ;  /* 0x003c1f0017027f89 */ /* 0x00032200000e0000 */
[----:B------:R-:W-:Y:S05]  /*e0d0*/  @P0 BRA `(.L_x_160) ;  /* 0x000005d000000947 */ /* 0x000fea0003800000 */
[C---:B--2---:R-:W-:Y:S02]  /*e0e0*/  IADD3 R6, R0.reuse, 0x8, RZ ;  /* 0x0000000800067810 */ /* 0x044fe40007ffe0ff */
[----:B------:R-:W-:-:S02]  /*e0f0*/  IADD3 R5, R0, 0x10, RZ ;  /* 0x0000001000057810 */ /* 0x000fc40007ffe0ff */
[C---:B------:R-:W-:Y:S02]  /*e100*/  ISETP.GE.AND P0, PT, R0.reuse, c[0x0][0x3c8], PT ;  /* 0x0000f20000007a0c */ /* 0x040fe40003f06270 */
[----:B------:R-:W-:Y:S02]  /*e110*/  IADD3 R4, R0, 0x18, RZ ;  /* 0x0000001800047810 */ /* 0x000fe40007ffe0ff */
[----:B------:R-:W-:Y:S02]  /*e120*/  ISETP.GE.AND P4, PT, R6, c[0x0][0x3c8], PT ;  /* 0x0000f20006007a0c */ /* 0x000fe40003f86270 */
[----:B------:R-:W-:Y:S02]  /*e130*/  ISETP.GE.AND P3, PT, R5, c[0x0][0x3c8], PT ;  /* 0x0000f20005007a0c */ /* 0x000fe40003f66270 */
[----:B------:R-:W-:Y:S02]  /*e140*/  ISETP.GE.AND P2, PT, R4, c[0x0][0x3c8], PT ;  /* 0x0000f20004007a0c */ /* 0x000fe40003f46270 */
[----:B------:R-:W-:-:S02]  /*e150*/  IADD3 R10, R0, 0x20, RZ ;  /* 0x00000020000a7810 */ /* 0x000fc40007ffe0ff */
[C---:B------:R-:W-:Y:S01]  /*e160*/  IADD3 R11, R0.reuse, 0x28, RZ ;  /* 0x00000028000b7810 */ /* 0x040fe20007ffe0ff */
[----:B---34-:R-:W-:Y:S01]  /*e170*/  @!P0 IMAD.WIDE R8, R0, 0x4, R2 ;  /* 0x0000000400088825 */ /* 0x018fe200078e0202 */
[----:B------:R-:W-:Y:S02]  /*e180*/  ISETP.GE.AND P1, PT, R10, c[0x0][0x3c8], PT ;  /* 0x0000f2000a007a0c */ /* 0x000fe40003f26270 */
[----:B------:R-:W-:Y:S02]  /*e190*/  IADD3 R12, R0, 0x50, RZ ;  /* 0x00000050000c7810 */ /* 0x000fe40007ffe0ff */
[----:B------:R-:W-:Y:S01]  /*e1a0*/  @!P4 LEA.HI R7, R6, R6, RZ, 0x1 ;  /* 0x000000060607c211 */ /* 0x000fe200078f08ff */
[----:B------:R2:W-:Y:S01]  /*e1b0*/  @!P0 ST.E.64 [R8.64], R150 ;  /* 0x0000009608008985 */ /* 0x0005e2000c101b0c */
[----:B------:R-:W-:Y:S02]  /*e1c0*/  @!P3 LEA.HI R6, R5, R5, RZ, 0x1 ;  /* 0x000000050506b211 */ /* 0x000fe400078f08ff */
[----:B------:R-:W-:-:S02]  /*e1d0*/  @!P2 LEA.HI R4, R4, R4, RZ, 0x1 ;  /* 0x000000040404a211 */ /* 0x000fc400078f08ff */
[----:B------:R-:W-:Y:S02]  /*e1e0*/  @!P4 LOP3.LUT R5, R7, 0xfffffffe, RZ, 0xc0, !PT ;  /* 0xfffffffe0705c812 */ /* 0x000fe400078ec0ff */
[----:B------:R-:W-:Y:S02]  /*e1f0*/  @!P3 LOP3.LUT R6, R6, 0xfffffffe, RZ, 0xc0, !PT ;  /* 0xfffffffe0606b812 */ /* 0x000fe400078ec0ff */
[----:B------:R-:W-:Y:S02]  /*e200*/  ISETP.GE.AND P0, PT, R11, c[0x0][0x3c8], PT ;  /* 0x0000f2000b007a0c */ /* 0x000fe40003f06270 */
[----:B------:R-:W-:Y:S01]  /*e210*/  @!P2 LOP3.LUT R4, R4, 0xfffffffe, RZ, 0xc0, !PT ;  /* 0xfffffffe0404a812 */ /* 0x000fe200078ec0ff */
[----:B------:R-:W-:-:S04]  /*e220*/  @!P3 IMAD.WIDE R6, R6, 0x4, R2 ;  /* 0x000000040606b825 */ /* 0x000fc800078e0202 */
[----:B--2---:R-:W-:-:S04]  /*e230*/  @!P4 IMAD.WIDE R8, R5, 0x4, R2 ;  /* 0x000000040508c825 */ /* 0x004fc800078e0202 */
[----:B------:R-:W-:Y:S01]  /*e240*/  @!P2 IMAD.WIDE R4, R4, 0x4, R2 ;  /* 0x000000040404a825 */ /* 0x000fe200078e0202 */
[----:B------:R2:W-:Y:S04]  /*e250*/  @!P4 ST.E.64 [R8.64], R158 ;  /* 0x0000009e0800c985 */ /* 0x0005e8000c101b0c */
[----:B------:R3:W-:Y:S04]  /*e260*/  @!P3 ST.E.64 [R6.64], R162 ;  /* 0x000000a20600b985 */ /* 0x0007e8000c101b0c */
[----:B------:R4:W-:Y:S01]  /*e270*/  @!P2 ST.E.64 [R4.64], R174 ;  /* 0x000000ae0400a985 */ /* 0x0009e2000c101b0c */
[----:B--2---:R-:W-:-:S02]  /*e280*/  IADD3 R8, R0, 0x30, RZ ;  /* 0x0000003000087810 */ /* 0x004fc40007ffe0ff */
[----:B------:R-:W-:Y:S02]  /*e290*/  IADD3 R9, R0, 0x40, RZ ;  /* 0x0000004000097810 */ /* 0x000fe40007ffe0ff */
[----:B---3--:R-:W-:Y:S02]  /*e2a0*/  @!P1 LEA.HI R6, R10, R10, RZ, 0x1 ;  /* 0x0000000a0a069211 */ /* 0x008fe400078f08ff */
[----:B------:R-:W-:Y:S02]  /*e2b0*/  IADD3 R10, R0, 0x38, RZ ;  /* 0x00000038000a7810 */ /* 0x000fe40007ffe0ff */
[----:B----4-:R-:W-:Y:S02]  /*e2c0*/  @!P0 LEA.HI R4, R11, R11, RZ, 0x1 ;  /* 0x0000000b0b048211 */ /* 0x010fe400078f08ff */
[----:B------:R-:W-:Y:S02]  /*e2d0*/  @!P1 LOP3.LUT R6, R6, 0xfffffffe, RZ, 0xc0, !PT ;  /* 0xfffffffe06069812 */ /* 0x000fe400078ec0ff */
[----:B------:R-:W-:-:S02]  /*e2e0*/  @!P0 LOP3.LUT R4, R4, 0xfffffffe, RZ, 0xc0, !PT ;  /* 0xfffffffe04048812 */ /* 0x000fc400078ec0ff */
[----:B------:R-:W-:Y:S01]  /*e2f0*/  IADD3 R11, R0, 0x48, RZ ;  /* 0x00000048000b7810 */ /* 0x000fe20007ffe0ff */
[--C-:B------:R-:W-:Y:S01]  /*e300*/  @!P1 IMAD.WIDE R6, R6, 0x4, R2.reuse ;  /* 0x0000000406069825 */ /* 0x100fe200078e0202 */
[----:B------:R-:W-:Y:S02]  /*e310*/  ISETP.GE.AND P4, PT, R8, c[0x0][0x3c8], PT ;  /* 0x0000f20008007a0c */ /* 0x000fe40003f86270 */
[----:B------:R-:W-:Y:S01]  /*e320*/  ISETP.GE.AND P3, PT, R10, c[0x0][0x3c8], PT ;  /* 0x0000f2000a007a0c */ /* 0x000fe20003f66270 */
[----:B------:R-:W-:Y:S01]  /*e330*/  @!P0 IMAD.WIDE R4, R4, 0x4, R2 ;  /* 0x0000000404048825 */ /* 0x000fe200078e0202 */
[----:B------:R-:W-:Y:S01]  /*e340*/  ISETP.GE.AND P2, PT, R9, c[0x0][0x3c8], PT ;  /* 0x0000f20009007a0c */ /* 0x000fe20003f46270 */
[----:B------:R2:W-:Y:S01]  /*e350*/  @!P1 ST.E.64 [R6.64], R178 ;  /* 0x000000b206009985 */ /* 0x0005e2000c101b0c */
[----:B------:R-:W-:-:S03]  /*e360*/  ISETP.GE.AND P1, PT, R11, c[0x0][0x3c8], PT ;  /* 0x0000f2000b007a0c */ /* 0x000fc60003f26270 */
[----:B------:R3:W-:Y:S01]  /*e370*/  @!P0 ST.E.64 [R4.64], R190 ;  /* 0x000000be04008985 */ /* 0x0007e2000c101b0c */
[----:B------:R-:W-:-:S13]  /*e380*/  ISETP.GE.AND P0, PT, R12, c[0x0][0x3c8], PT ;  /* 0x0000f2000c007a0c */ /* 0x000fda0003f06270 */
[----:B------:R-:W-:-:S04]  /*e390*/  @!P0 LEA.HI R12, R12, R12, RZ, 0x1 ;  /* 0x0000000c0c0c8211 */ /* 0x000fc800078f08ff */
[----:B------:R-:W-:Y:S02]  /*e3a0*/  @!P0 LOP3.LUT R12, R12, 0xfffffffe, RZ, 0xc0, !PT ;  /* 0xfffffffe0c0c8812 */ /* 0x000fe400078ec0ff */
[----:B--2---:R-:W-:Y:S02]  /*e3b0*/  @!P3 LEA.HI R6, R10, R10, RZ, 0x1 ;  /* 0x0000000a0a06b211 */ /* 0x004fe400078f08ff */
[----:B------:R-:W-:Y:S02]  /*e3c0*/  @!P1 LEA.HI R7, R11, R11, RZ, 0x1 ;  /* 0x0000000b0b079211 */ /* 0x000fe400078f08ff */
[----:B---3--:R-:W-:Y:S02]  /*e3d0*/  @!P4 LEA.HI R4, R8, R8, RZ, 0x1 ;  /* 0x000000080804c211 */ /* 0x008fe400078f08ff */
[----:B------:R-:W-:Y:S02]  /*e3e0*/  @!P2 LEA.HI R5, R9, R9, RZ, 0x1 ;  /* 0x000000090905a211 */ /* 0x000fe400078f08ff */
[----:B------:R-:W-:-:S02]  /*e3f0*/  @!P4 LOP3.LUT R4, R4, 0xfffffffe, RZ, 0xc0, !PT ;  /* 0xfffffffe0404c812 */ /* 0x000fc400078ec0ff */
[----:B------:R-:W-:Y:S02]  /*e400*/  @!P3 LOP3.LUT R6, R6, 0xfffffffe, RZ, 0xc0, !PT ;  /* 0xfffffffe0606b812 */ /* 0x000fe400078ec0ff */
[----:B------:R-:W-:Y:S01]  /*e410*/  @!P2 LOP3.LUT R10, R5, 0xfffffffe, RZ, 0xc0, !PT ;  /* 0xfffffffe050aa812 */ /* 0x000fe200078ec0ff */
[----:B------:R-:W-:Y:S01]  /*e420*/  @!P4 IMAD.WIDE R4, R4, 0x4, R2 ;  /* 0x000000040404c825 */ /* 0x000fe200078e0202 */
[----:B------:R-:W-:-:S03]  /*e430*/  @!P1 LOP3.LUT R7, R7, 0xfffffffe, RZ, 0xc0, !PT ;  /* 0xfffffffe07079812 */ /* 0x000fc600078ec0ff */
[--C-:B------:R-:W-:Y:S01]  /*e440*/  @!P3 IMAD.WIDE R8, R6, 0x4, R2.reuse ;  /* 0x000000040608b825 */ /* 0x100fe200078e0202 */
[----:B------:R2:W-:Y:S03]  /*e450*/  @!P4 ST.E.64 [R4.64], R194 ;  /* 0x000000c20400c985 */ /* 0x0005e6000c101b0c */
[--C-:B------:R-:W-:Y:S01]  /*e460*/  @!P2 IMAD.WIDE R10, R10, 0x4, R2.reuse ;  /* 0x000000040a0aa825 */ /* 0x100fe200078e0202 */
[----:B------:R3:W-:Y:S03]  /*e470*/  @!P3 ST.E.64 [R8.64], R206 ;  /* 0x000000ce0800b985 */ /* 0x0007e6000c101b0c */
[--C-:B------:R-:W-:Y:S01]  /*e480*/  @!P1 IMAD.WIDE R6, R7, 0x4, R2.reuse ;  /* 0x0000000407069825 */ /* 0x100fe200078e0202 */
[----:B------:R-:W-:Y:S04]  /*e490*/  @!P2 ST.E.64 [R10.64], R70 ;  /* 0x000000460a00a985 */ /* 0x000fe8000c101b0c */
[----:B------:R4:W-:Y:S01]  /*e4a0*/  @!P1 ST.E.64 [R6.64], R82 ;  /* 0x0000005206009985 */ /* 0x0009e2000c101b0c */
[----:B--2---:R-:W-:Y:S01]  /*e4b0*/  @!P0 IMAD.WIDE R4, R12, 0x4, R2 ;  /* 0x000000040c048825 */ /* 0x004fe200078e0202 */
[----:B---3--:R-:W-:-:S04]  /*e4c0*/  IADD3 R8, R0, 0x58, RZ ;  /* 0x0000005800087810 */ /* 0x008fc80007ffe0ff */
[----:B------:R2:W-:Y:S01]  /*e4d0*/  @!P0 ST.E.64 [R4.64], R86 ;  /* 0x0000005604008985 */ /* 0x0005e2000c101b0c */
[----:B------:R-:W-:Y:S02]  /*e4e0*/  ISETP.GE.AND P4, PT, R8, c[0x0][0x3c8], PT ;  /* 0x0000f20008007a0c */ /* 0x000fe40003f86270 */
[C---:B----4-:R-:W-:Y:S02]  /*e4f0*/  IADD3 R7, R0.reuse, 0x60, RZ ;  /* 0x0000006000077810 */ /* 0x050fe40007ffe0ff */
[----:B------:R-:W-:Y:S02]  /*e500*/  IADD3 R6, R0, 0x68, RZ ;  /* 0x0000006800067810 */ /* 0x000fe40007ffe0ff */
[----:B------:R-:W-:Y:S02]  /*e510*/  ISETP.GE.AND P3, PT, R7, c[0x0][0x3c8], PT ;  /* 0x0000f20007007a0c */ /* 0x000fe40003f66270 */
[----:B------:R-:W-:-:S05]  /*e520*/  ISETP.GE.AND P2, PT, R6, c[0x0][0x3c8], PT ;  /* 0x0000f20006007a0c */ /* 0x000fca0003f46270 */
[----:B------:R-:W-:-:S06]  /*e530*/  @!P4 LEA.HI R9, R8, R8, RZ, 0x1 ;  /* 0x000000080809c211 */ /* 0x000fcc00078f08ff */
[----:B------:R-:W-:Y:S02]  /*e540*/  @!P3 LEA.HI R8, R7, R7, RZ, 0x1 ;  /* 0x000000070708b211 */ /* 0x000fe400078f08ff */
[----:B------:R-:W-:Y:S02]  /*e550*/  @!P2 LEA.HI R7, R6, R6, RZ, 0x1 ;  /* 0x000000060607a211 */ /* 0x000fe400078f08ff */
[----:B------:R-:W-:Y:S02]  /*e560*/  @!P3 LOP3.LUT R8, R8, 0xfffffffe, RZ, 0xc0, !PT ;  /* 0xfffffffe0808b812 */ /* 0x000fe400078ec0ff */
[C---:B--2---:R-:W-:Y:S02]  /*e570*/  IADD3 R5, R0.reuse, 0x70, RZ ;  /* 0x0000007000057810 */ /* 0x044fe40007ffe0ff */
[----:B------:R-:W-:Y:S02]  /*e580*/  IADD3 R4, R0, 0x78, RZ ;  /* 0x0000007800047810 */ /* 0x000fe40007ffe0ff */
[----:B------:R-:W-:-:S02]  /*e590*/  ISETP.GE.AND P1, PT, R5, c[0x0][0x3c8], PT ;  /* 0x0000f20005007a0c */ /* 0x000fc40003f26270 */
[----:B------:R-:W-:Y:S02]  /*e5a0*/  ISETP.GE.AND P0, PT, R4, c[0x0][0x3c8], PT ;  /* 0x0000f20004007a0c */ /* 0x000fe40003f06270 */
[----:B------:R-:W-:-:S09]  /*e5b0*/  @!P2 LOP3.LUT R7, R7, 0xfffffffe, RZ, 0xc0, !PT ;  /* 0xfffffffe0707a812 */ /* 0x000fd200078ec0ff */
[----:B------:R-:W-:Y:S02]  /*e5c0*/  @!P1 LEA.HI R6, R5, R5, RZ, 0x1 ;  /* 0x0000000505069211 */ /* 0x000fe400078f08ff */
[----:B------:R-:W-:Y:S02]  /*e5d0*/  @!P0 LEA.HI R4, R4, R4, RZ, 0x1 ;  /* 0x0000000404048211 */ /* 0x000fe400078f08ff */
[----:B------:R-:W-:Y:S01]  /*e5e0*/  @!P4 LOP3.LUT R5, R9, 0xfffffffe, RZ, 0xc0, !PT ;  /* 0xfffffffe0905c812 */ /* 0x000fe200078ec0ff */
[--C-:B------:R-:W-:Y:S01]  /*e5f0*/  @!P3 IMAD.WIDE R8, R8, 0x4, R2.reuse ;  /* 0x000000040808b825 */ /* 0x100fe200078e0202 */
[----:B------:R-:W-:Y:S02]  /*e600*/  @!P1 LOP3.LUT R12, R6, 0xfffffffe, RZ, 0xc0, !PT ;  /* 0xfffffffe060c9812 */ /* 0x000fe400078ec0ff */
[----:B------:R-:W-:Y:S01]  /*e610*/  @!P0 LOP3.LUT R13, R4, 0xfffffffe, RZ, 0xc0, !PT ;  /* 0xfffffffe040d8812 */ /* 0x000fe200078ec0ff */
[----:B------:R-:W-:-:S04]  /*e620*/  @!P4 IMAD.WIDE R10, R5, 0x4, R2 ;  /* 0x00000004050ac825 */ /* 0x000fc800078e0202 */
[--C-:B------:R-:W-:Y:S01]  /*e630*/  @!P2 IMAD.WIDE R6, R7, 0x4, R2.reuse ;  /* 0x000000040706a825 */ /* 0x100fe200078e0202 */
[----:B------:R2:W-:Y:S03]  /*e640*/  @!P4 ST.E.64 [R10.64], R98 ;  /* 0x000000620a00c985 */ /* 0x0005e6000c101b0c */
[--C-:B------:R-:W-:Y:S01]  /*e650*/  @!P1 IMAD.WIDE R4, R12, 0x4, R2.reuse ;  /* 0x000000040c049825 */ /* 0x100fe200078e0202 */
[----:B------:R2:W-:Y:S03]  /*e660*/  @!P3 ST.E.64 [R8.64], R102 ;  /* 0x000000660800b985 */ /* 0x0005e6000c101b0c */
[----:B------:R-:W-:Y:S01]  /*e670*/  @!P0 IMAD.WIDE R2, R13, 0x4, R2 ;  /* 0x000000040d028825 */ /* 0x000fe200078e0202 */
[----:B------:R2:W-:Y:S04]  /*e680*/  @!P2 ST.E.64 [R6.64], R114 ;  /* 0x000000720600a985 */ /* 0x0005e8000c101b0c */
[----:B------:R2:W-:Y:S04]  /*e690*/  @!P1 ST.E.64 [R4.64], R118 ;  /* 0x0000007604009985 */ /* 0x0005e8000c101b0c */
[----:B------:R2:W-:Y:S02]  /*e6a0*/  @!P0 ST.E.64 [R2.64], R130 ;  /* 0x0000008202008985 */ /* 0x0005e4000c101b0c */
.L_x_160:
[----:B------:R-:W-:Y:S05]  /*e6b0*/  BSYNC B0 ;  /* 0x0000000000007941 */ /* 0x000fea0003800000 */
.L_x_159:
[----:B--23--:R2:W3:Y:S01]  /*e6c0*/  SHFL.IDX PT, R3, R22, 0x2, 0x1c1f ;  /* 0x005c1f0016037f89 */ /* 0x00c4e200000e0000 */
[----:B------:R-:W-:Y:S03]  /*e6d0*/  BSSY B0, `(.L_x_161) ;  /* 0x0000060000007945 */ /* 0x000fe60003800000 */
[----:B----4-:R2:W4:Y:S01]  /*e6e0*/  SHFL.IDX PT, R2, R23, 0x2, 0x1c1f ;  /* 0x005c1f0017027f89 */ /* 0x01052200000e0000 */
[----:B------:R-:W-:Y:S05]  /*e6f0*/  @P5 BRA `(.L_x_162) ;  /* 0x000005d000005947 */ /* 0x000fea0003800000 */
[C---:B------:R-:W-:Y:S02]  /*e700*/  IADD3 R5, R0.reuse, 0x8, RZ ;  /* 0x0000000800057810 */ /* 0x040fe40007ffe0ff */
[----:B------:R-:W-:-:S02]  /*e710*/  IADD3 R4, R0, 0x10, RZ ;  /* 0x0000001000047810 */ /* 0x000fc40007ffe0ff */
[----:B------:R-:W-:Y:S02]  /*e720*/  ISETP.GE.AND P2, PT, R5, c[0x0][0x3c8], PT ;  /* 0x0000f20005007a0c */ /* 0x000fe40003f46270 */
[----:B------:R-:W-:Y:S02]  /*e730*/  ISETP.GE.AND P1, PT, R4, c[0x0][0x3c8], PT ;  /* 0x0000f20004007a0c */ /* 0x000fe40003f26270 */
[C---:B------:R-:W-:Y:S02]  /*e740*/  ISETP.GE.AND P3, PT, R0.reuse, c[0x0][0x3c8], PT ;  /* 0x0000f20000007a0c */ /* 0x040fe40003f66270 */
[C---:B------:R-:W-:Y:S02]  /*e750*/  IADD3 R10, R0.reuse, 0x18, RZ ;  /* 0x00000018000a7810 */ /* 0x040fe40007ffe0ff */
[----:B------:R-:W-:Y:S02]  /*e760*/  IADD3 R11, R0, 0x20, RZ ;  /* 0x00000020000b7810 */ /* 0x000fe40007ffe0ff */
[----:B------:R-:W-:-:S02]  /*e770*/  ISETP.GE.AND P0, PT, R10, c[0x0][0x3c8], PT ;  /* 0x0000f2000a007a0c */ /* 0x000fc40003f06270 */
[----:B------:R-:W-:Y:S02]  /*e780*/  ISETP.GE.AND P5, PT, R11, c[0x0][0x3c8], PT ;  /* 0x0000f2000b007a0c */ /* 0x000fe40003fa6270 */
[----:B------:R-:W-:Y:S02]  /*e790*/  @!P2 LEA.HI R5, R5, R5, RZ, 0x1 ;  /* 0x000000050505a211 */ /* 0x000fe400078f08ff */
[----:B------:R-:W-:Y:S01]  /*e7a0*/  @!P1 LEA.HI R4, R4, R4, RZ, 0x1 ;  /* 0x0000000404049211 */ /* 0x000fe200078f08ff */
[--C-:B---34-:R-:W-:Y:S01]  /*e7b0*/  @!P3 IMAD.WIDE R6, R0, 0x4, R2.reuse ;  /* 0x000000040006b825 */ /* 0x118fe200078e0202 */
[----:B------:R-:W-:Y:S02]  /*e7c0*/  @!P2 LOP3.LUT R5, R5, 0xfffffffe, RZ, 0xc0, !PT ;  /* 0xfffffffe0505a812 */ /* 0x000fe400078ec0ff */
[----:B------:R-:W-:Y:S02]  /*e7d0*/  @!P1 LOP3.LUT R8, R4, 0xfffffffe, RZ, 0xc0, !PT ;  /* 0xfffffffe04089812 */ /* 0x000fe400078ec0ff */
[----:B------:R3:W-:Y:S01]  /*e7e0*/  @!P3 ST.E.64 [R6.64], R144 ;  /* 0x000000900600b985 */ /* 0x0007e2000c101b0c */
[----:B------:R-:W-:Y:S01]  /*e7f0*/  @!P2 IMAD.WIDE R4, R5, 0x4, R2 ;  /* 0x000000040504a825 */ /* 0x000fe200078e0202 */
[----:B------:R-:W-:-:S03]  /*e800*/  IADD3 R12, R0, 0x48, RZ ;  /* 0x00000048000c7810 */ /* 0x000fc60007ffe0ff */
[----:B------:R-:W-:Y:S01]  /*e810*/  @!P1 IMAD.WIDE R8, R8, 0x4, R2 ;  /* 0x0000000408089825 */ /* 0x000fe200078e0202 */
[----:B------:R4:W-:Y:S04]  /*e820*/  @!P2 ST.E.64 [R4.64], R152 ;  /* 0x000000980400a985 */ /* 0x0009e8000c101b0c */
[----:B------:R1:W-:Y:S01]  /*e830*/  @!P1 ST.E.64 [R8.64], R164 ;  /* 0x000000a408009985 */ /* 0x0003e2000c101b0c */
[----:B---3--:R-:W-:Y:S02]  /*e840*/  IADD3 R7, R0, 0x28, RZ ;  /* 0x0000002800077810 */ /* 0x008fe40007ffe0ff */
[----:B------:R-:W-:Y:S02]  /*e850*/  @!P5 LEA.HI R6, R11, R11, RZ, 0x1 ;  /* 0x0000000b0b06d211 */ /* 0x000fe400078f08ff */
[----:B------:R-:W-:-:S02]  /*e860*/  ISETP.GE.AND P4, PT, R7, c[0x0][0x3c8], PT ;  /* 0x0000f20007007a0c */ /* 0x000fc40003f86270 */
[----:B----4-:R-:W-:Y:S02]  /*e870*/  @!P0 LEA.HI R4, R10, R10, RZ, 0x1 ;  /* 0x0000000a0a048211 */ /* 0x010fe400078f08ff */
[----:B------:R-:W-:Y:S02]  /*e880*/  IADD3 R10, R0, 0x40, RZ ;  /* 0x00000040000a7810 */ /* 0x000fe40007ffe0ff */
[----:B------:R-:W-:Y:S02]  /*e890*/  @!P0 LOP3.LUT R4, R4, 0xfffffffe, RZ, 0xc0, !PT ;  /* 0xfffffffe04048812 */ /* 0x000fe400078ec0ff */
[C---:B-1----:R-:W-:Y:S02]  /*e8a0*/  IADD3 R8, R0.reuse, 0x30, RZ ;  /* 0x0000003000087810 */ /* 0x042fe40007ffe0ff */
[----:B------:R-:W-:Y:S01]  /*e8b0*/  IADD3 R9, R0, 0x38, RZ ;  /* 0x0000003800097810 */ /* 0x000fe20007ffe0ff */
[----:B------:R-:W-:Y:S01]  /*e8c0*/  @!P0 IMAD.WIDE R4, R4, 0x4, R2 ;  /* 0x0000000404048825 */ /* 0x000fe200078e0202 */
[----:B------:R-:W-:-:S02]  /*e8d0*/  ISETP.GE.AND P3, PT, R8, c[0x0][0x3c8], PT ;  /* 0x0000f20008007a0c */ /* 0x000fc40003f66270 */
[----:B------:R-:W-:Y:S02]  /*e8e0*/  ISETP.GE.AND P2, PT, R9, c[0x0][0x3c8], PT ;  /* 0x0000f20009007a0c */ /* 0x000fe40003f46270 */
[----:B------:R-:W-:Y:S01]  /*e8f0*/  @!P5 LOP3.LUT R6, R6, 0xfffffffe, RZ, 0xc0, !PT ;  /* 0xfffffffe0606d812 */ /* 0x000fe200078ec0ff */
[----:B------:R1:W-:Y:S01]  /*e900*/  @!P0 ST.E.64 [R4.64], R168 ;  /* 0x000000a804008985 */ /* 0x0003e2000c101b0c */
[----:B------:R-:W-:Y:S02]  /*e910*/  ISETP.GE.AND P1, PT, R10, c[0x0][0x3c8], PT ;  /* 0x0000f2000a007a0c */ /* 0x000fe40003f26270 */
[----:B------:R-:W-:-:S13]  /*e920*/  ISETP.GE.AND P0, PT, R12, c[0x0][0x3c8], PT ;  /* 0x0000f2000c007a0c */ /* 0x000fda0003f06270 */
[----:B------:R-:W-:-:S04]  /*e930*/  @!P0 LEA.HI R12, R12, R12, RZ, 0x1 ;  /* 0x0000000c0c0c8211 */ /* 0x000fc800078f08ff */
[----:B------:R-:W-:Y:S01]  /*e940*/  @!P0 LOP3.LUT R12, R12, 0xfffffffe, RZ, 0xc0, !PT ;  /* 0xfffffffe0c0c8812 */ /* 0x000fe200078ec0ff */
[----:B-1----:R-:W-:Y:S01]  /*e950*/  @!P5 IMAD.WIDE R4, R6, 0x4, R2 ;  /* 0x000000040604d825 */ /* 0x002fe200078e0202 */
[----:B------:R-:W-:Y:S02]  /*e960*/  @!P4 LEA.HI R6, R7, R7, RZ, 0x1 ;  /* 0x000000070706c211 */ /* 0x000fe400078f08ff */
[----:B------:R-:W-:Y:S02]  /*e970*/  @!P1 LEA.HI R7, R10, R10, RZ, 0x1 ;  /* 0x0000000a0a079211 */ /* 0x000fe400078f08ff */
[----:B------:R1:W-:Y:S01]  /*e980*/  @!P5 ST.E.64 [R4.64], R180 ;  /* 0x000000b40400d985 */ /* 0x0003e2000c101b0c */
[----:B------:R-:W-:Y:S02]  /*e990*/  @!P4 LOP3.LUT R6, R6, 0xfffffffe, RZ, 0xc0, !PT ;  /* 0xfffffffe0606c812 */ /* 0x000fe400078ec0ff */
[----:B------:R-:W-:Y:S02]  /*e9a0*/  @!P1 LOP3.LUT R7, R7, 0xfffffffe, RZ, 0xc0, !PT ;  /* 0xfffffffe07079812 */ /* 0x000fe400078ec0ff */
[----:B-1----:R-:W-:-:S02]  /*e9b0*/  @!P3 LEA.HI R5, R8, R8, RZ, 0x1 ;  /* 0x000000080805b211 */ /* 0x002fc400078f08ff */
[----:B------:R-:W-:Y:S02]  /*e9c0*/  @!P2 LEA.HI R4, R9, R9, RZ, 0x1 ;  /* 0x000000090904a211 */ /* 0x000fe400078f08ff */
[----:B------:R-:W-:Y:S02]  /*e9d0*/  @!P3 LOP3.LUT R8, R5, 0xfffffffe, RZ, 0xc0, !PT ;  /* 0xfffffffe0508b812 */ /* 0x000fe400078ec0ff */
[----:B------:R-:W-:Y:S01]  /*e9e0*/  @!P2 LOP3.LUT R10, R4, 0xfffffffe, RZ, 0xc0, !PT ;  /* 0xfffffffe040aa812 */ /* 0x000fe200078ec0ff */
[----:B------:R-:W-:-:S04]  /*e9f0*/  @!P4 IMAD.WIDE R4, R6, 0x4, R2 ;  /* 0x000000040604c825 */ /* 0x000fc800078e0202 */
[--C-:B------:R-:W-:Y:S01]  /*ea00*/  @!P3 IMAD.WIDE R8, R8, 0x4, R2.reuse ;  /* 0x000000040808b825 */ /* 0x100fe200078e0202 */
[----:B------:R1:W-:Y:S03]  /*ea10*/  @!P4 ST.E.64 [R4.64], R184 ;  /* 0x000000b80400c985 */ /* 0x0003e6000c101b0c */
[--C-:B------:R-:W-:Y:S01]  /*ea20*/  @!P2 IMAD.WIDE R10, R10, 0x4, R2.reuse ;  /* 0x000000040a0aa825 */ /* 0x100fe200078e0202 */
[----:B------:R3:W-:Y:S03]  /*ea30*/  @!P3 ST.E.64 [R8.64], R196 ;  /* 0x000000c40800b985 */ /* 0x0007e6000c101b0c */
[--C-:B------:R-:W-:Y:S01]  /*ea40*/  @!P1 IMAD.WIDE R6, R7, 0x4, R2.reuse ;  /* 0x0000000407069825 */ /* 0x100fe200078e0202 */
[----:B------:R-:W-:Y:S04]  /*ea50*/  @!P2 ST.E.64 [R10.64], R200 ;  /* 0x000000c80a00a985 */ /* 0x000fe8000c101b0c */
[----:B------:R4:W-:Y:S01]  /*ea60*/  @!P1 ST.E.64 [R6.64], R72 ;  /* 0x0000004806009985 */ /* 0x0009e2000c101b0c */
[----:B-1----:R-:W-:Y:S01]  /*ea70*/  @!P0 IMAD.WIDE R4, R12, 0x4, R2 ;  /* 0x000000040c048825 */ /* 0x002fe200078e0202 */
[----:B---3--:R-:W-:-:S04]  /*ea80*/  IADD3 R9, R0, 0x50, RZ ;  /* 0x0000005000097810 */ /* 0x008fc80007ffe0ff */
[----:B------:R1:W-:Y:S01]  /*ea90*/  @!P0 ST.E.64 [R4.64], R76 ;  /* 0x0000004c04008985 */ /* 0x0003e2000c101b0c */
[----:B------:R-:W-:Y:S02]  /*eaa0*/  IADD3 R8, R0, 0x58, RZ ;  /* 0x0000005800087810 */ /* 0x000fe40007ffe0ff */
[----:B------:R-:W-:Y:S02]  /*eab0*/  ISETP.GE.AND P5, PT, R9, c[0x0][0x3c8], PT ;  /* 0x0000f20009007a0c */ /* 0x000fe40003fa6270 */
[----:B------:R-:W-:Y:S02]  /*eac0*/  ISETP.GE.AND P4, PT, R8, c[0x0][0x3c8], PT ;  /* 0x0000f20008007a0c */ /* 0x000fe40003f86270 */
[C---:B----4-:R-:W-:Y:S02]  /*ead0*/  IADD3 R7, R0.reuse, 0x60, RZ ;  /* 0x0000006000077810 */ /* 0x050fe40007ffe0ff */
[----:B------:R-:W-:Y:S02]  /*eae0*/  IADD3 R6, R0, 0x68, RZ ;  /* 0x0000006800067810 */ /* 0x000fe40007ffe0ff */
[----:B------:R-:W-:-:S02]  /*eaf0*/  ISETP.GE.AND P3, PT, R7, c[0x0][0x3c8], PT ;  /* 0x0000f20007007a0c */ /* 0x000fc40003f66270 */
[----:B------:R-:W-:-:S03]  /*eb00*/  ISETP.GE.AND P2, PT, R6, c[0x0][0x3c8], PT ;  /* 0x0000f20006007a0c */ /* 0x000fc60003f46270 */
[----:B------:R-:W-:Y:S02]  /*eb10*/  @!P5 LEA.HI R9, R9, R9, RZ, 0x1 ;  /* 0x000000090909d211 */ /* 0x000fe400078f08ff */
[----:B------:R-:W-:-:S04]  /*eb20*/  @!P4 LEA.HI R10, R8, R8, RZ, 0x1 ;  /* 0x00000008080ac211 */ /* 0x000fc800078f08ff */
[----:B------:R-:W-:Y:S02]  /*eb30*/  @!P4 LOP3.LUT R10, R10, 0xfffffffe, RZ, 0xc0, !PT ;  /* 0xfffffffe0a0ac812 */ /* 0x000fe400078ec0ff */
[----:B------:R-:W-:Y:S02]  /*eb40*/  @!P3 LEA.HI R8, R7, R7, RZ, 0x1 ;  /* 0x000000070708b211 */ /* 0x000fe400078f08ff */
[----:B------:R-:W-:Y:S01]  /*eb50*/  @!P2 LEA.HI R7, R6, R6, RZ, 0x1 ;  /* 0x000000060607a211 */ /* 0x000fe200078f08ff */
[----:B------:R-:W-:Y:S01]  /*eb60*/  @!P4 IMAD.WIDE R10, R10, 0x4, R2 ;  /* 0x000000040a0ac825 */ /* 0x000fe200078e0202 */
[----:B------:R-:W-:Y:S02]  /*eb70*/  @!P3 LOP3.LUT R8, R8, 0xfffffffe, RZ, 0xc0, !PT ;  /* 0xfffffffe0808b812 */ /* 0x000fe400078ec0ff */
[C---:B-1----:R-:W-:Y:S02]  /*eb80*/  IADD3 R5, R0.reuse, 0x70, RZ ;  /* 0x0000007000057810 */ /* 0x042fe40007ffe0ff */
[----:B------:R-:W-:-:S02]  /*eb90*/  IADD3 R4, R0, 0x78, RZ ;  /* 0x0000007800047810 */ /* 0x000fc40007ffe0ff */
[----:B------:R-:W-:Y:S02]  /*eba0*/  ISETP.GE.AND P1, PT, R5, c[0x0][0x3c8], PT ;  /* 0x0000f20005007a0c */ /* 0x000fe40003f26270 */
[----:B------:R-:W-:Y:S02]  /*ebb0*/  ISETP.GE.AND P0, PT, R4, c[0x0][0x3c8], PT ;  /* 0x0000f20004007a0c */ /* 0x000fe40003f06270 */
[----:B------:R-:W-:-:S09]  /*ebc0*/  @!P2 LOP3.LUT R7, R7, 0xfffffffe, RZ, 0xc0, !PT ;  /* 0xfffffffe0707a812 */ /* 0x000fd200078ec0ff */
[----:B------:R-:W-:Y:S02]  /*ebd0*/  @!P1 LEA.HI R6, R5, R5, RZ, 0x1 ;  /* 0x0000000505069211 */ /* 0x000fe400078f08ff */
[----:B------:R-:W-:Y:S01]  /*ebe0*/  @!P5 LOP3.LUT R5, R9, 0xfffffffe, RZ, 0xc0, !PT ;  /* 0xfffffffe0905d812 */ /* 0x000fe200078ec0ff */
[--C-:B------:R-:W-:Y:S01]  /*ebf0*/  @!P3 IMAD.WIDE R8, R8, 0x4, R2.reuse ;  /* 0x000000040808b825 */ /* 0x100fe200078e0202 */
[----:B------:R-:W-:Y:S02]  /*ec00*/  @!P0 LEA.HI R4, R4, R4, RZ, 0x1 ;  /* 0x0000000404048211 */ /* 0x000fe400078f08ff */
[----:B------:R-:W-:Y:S01]  /*ec10*/  @!P1 LOP3.LUT R14, R6, 0xfffffffe, RZ, 0xc0, !PT ;  /* 0xfffffffe060e9812 */ /* 0x000fe200078ec0ff */
[----:B------:R-:W-:Y:S01]  /*ec20*/  @!P5 IMAD.WIDE R12, R5, 0x4, R2 ;  /* 0x00000004050cd825 */ /* 0x000fe200078e0202 */
[----:B------:R-:W-:-:S03]  /*ec30*/  @!P0 LOP3.LUT R15, R4, 0xfffffffe, RZ, 0xc0, !PT ;  /* 0xfffffffe040f8812 */ /* 0x000fc600078ec0ff */
[--C-:B------:R-:W-:Y:S01]  /*ec40*/  @!P2 IMAD.WIDE R6, R7, 0x4, R2.reuse ;  /* 0x000000040706a825 */ /* 0x100fe200078e0202 */
[----:B------:R1:W-:Y:S03]  /*ec50*/  @!P5 ST.E.64 [R12.64], R88 ;  /* 0x000000580c00d985 */ /* 0x0003e6000c101b0c */
[--C-:B------:R-:W-:Y:S01]  /*ec60*/  @!P1 IMAD.WIDE R4, R14, 0x4, R2.reuse ;  /* 0x000000040e049825 */ /* 0x100fe200078e0202 */
[----:B------:R1:W-:Y:S03]  /*ec70*/  @!P4 ST.E.64 [R10.64], R92 ;  /* 0x0000005c0a00c985 */ /* 0x0003e6000c101b0c */
[----:B------:R-:W-:Y:S01]  /*ec80*/  @!P0 IMAD.WIDE R2, R15, 0x4, R2 ;  /* 0x000000040f028825 */ /* 0x000fe200078e0202 */
[----:B------:R1:W-:Y:S04]  /*ec90*/  @!P3 ST.E.64 [R8.64], R104 ;  /* 0x000000680800b985 */ /* 0x0003e8000c101b0c */
[----:B------:R1:W-:Y:S04]  /*eca0*/  @!P2 ST.E.64 [R6.64], R108 ;  /* 0x0000006c0600a985 */ /* 0x0003e8000c101b0c */
[----:B------:R1:W-:Y:S04]  /*ecb0*/  @!P1 ST.E.64 [R4.64], R120 ;  /* 0x0000007804009985 */ /* 0x0003e8000c101b0c */
[----:B------:R1:W-:Y:S02]  /*ecc0*/  @!P0 ST.E.64 [R2.64], R124 ;  /* 0x0000007c02008985 */ /* 0x0003e4000c101b0c */
.L_x_162:
[----:B------:R-:W-:Y:S05]  /*ecd0*/  BSYNC B0 ;  /* 0x0000000000007941 */ /* 0x000fea0003800000 */
.L_x_161:
[----:B-1-3--:R1:W3:Y:S04]  /*ece0*/  SHFL.IDX PT, R3, R22, 0x3, 0x1c1f ;  /* 0x007c1f0016037f89 */ /* 0x00a2e800000e0000 */
[----:B----4-:R1:W4:Y:S01]  /*ecf0*/  SHFL.IDX PT, R2, R23, 0x3, 0x1c1f ;  /* 0x007c1f0017027f89 */ /* 0x01032200000e0000 */
[----:B------:R-:W-:Y:S05]  /*ed00*/  @P6 EXIT ;  /* 0x000000000000694d */ /* 0x000fea0003800000 */
[C---:B------:R-:W-:Y:S02]  /*ed10*/  ISETP.GE.AND P0, PT, R0.reuse, c[0x0][0x3c8], PT ;  /* 0x0000f20000007a0c */ /* 0x040fe40003f06270 */
[----:B------:R-:W-:-:S02]  /*ed20*/  IADD3 R5, R0, 0x8, RZ ;  /* 0x0000000800057810 */ /* 0x000fc40007ffe0ff */
[----:B------:R-:W-:Y:S02]  /*ed30*/  IADD3 R4, R0, 0x10, RZ ;  /* 0x0000001000047810 */ /* 0x000fe40007ffe0ff */
[----:B------:R-:W-:Y:S02]  /*ed40*/  ISETP.GE.AND P6, PT, R5, c[0x0][0x3c8], PT ;  /* 0x0000f20005007a0c */ /* 0x000fe40003fc6270 */
[----:B------:R-:W-:Y:S02]  /*ed50*/  ISETP.GE.AND P5, PT, R4, c[0x0][0x3c8], PT ;  /* 0x0000f20004007a0c */ /* 0x000fe40003fa6270 */
[C---:B------:R-:W-:Y:S02]  /*ed60*/  IADD3 R8, R0.reuse, 0x18, RZ ;  /* 0x0000001800087810 */ /* 0x040fe40007ffe0ff */
[C---:B------:R-:W-:Y:S01]  /*ed70*/  IADD3 R9, R0.reuse, 0x20, RZ ;  /* 0x0000002000097810 */ /* 0x040fe20007ffe0ff */
[C---:B---34-:R-:W-:Y:S01]  /*ed80*/  @!P0 IMAD.WIDE R6, R0.reuse, 0x4, R2 ;  /* 0x0000000400068825 */ /* 0x058fe200078e0202 */
[----:B------:R-:W-:-:S02]  /*ed90*/  IADD3 R10, R0, 0x28, RZ ;  /* 0x00000028000a7810 */ /* 0x000fc40007ffe0ff */
[C---:B------:R-:W-:Y:S02]  /*eda0*/  IADD3 R11, R0.reuse, 0x30, RZ ;  /* 0x00000030000b7810 */ /* 0x040fe40007ffe0ff */
[----:B------:R3:W-:Y:S01]  /*edb0*/  @!P0 ST.E.64 [R6.64], R146 ;  /* 0x0000009206008985 */ /* 0x0007e2000c101b0c */
[----:B------:R-:W-:Y:S02]  /*edc0*/  IADD3 R12, R0, 0x38, RZ ;  /* 0x00000038000c7810 */ /* 0x000fe40007ffe0ff */
[----:B------:R-:W-:Y:S02]  /*edd0*/  @!P5 LEA.HI R4, R4, R4, RZ, 0x1 ;  /* 0x000000040404d211 */ /* 0x000fe400078f08ff */
[----:B------:R-:W-:Y:S02]  /*ede0*/  ISETP.GE.AND P4, PT, R8, c[0x0][0x3c8], PT ;  /* 0x0000f20008007a0c */ /* 0x000fe40003f86270 */
[----:B------:R-:W-:Y:S02]  /*edf0*/  ISETP.GE.AND P3, PT, R9, c[0x0][0x3c8], PT ;  /* 0x0000f20009007a0c */ /* 0x000fe40003f66270 */
[----:B------:R-:W-:-:S02]  /*ee00*/  @!P5 LOP3.LUT R4, R4, 0xfffffffe, RZ, 0xc0, !PT ;  /* 0xfffffffe0404d812 */ /* 0x000fc400078ec0ff */
[----:B------:R-:W-:Y:S02]  /*ee10*/  ISETP.GE.AND P2, PT, R10, c[0x0][0x3c8], PT ;  /* 0x0000f2000a007a0c */ /* 0x000fe40003f46270 */
[----:B------:R-:W-:Y:S02]  /*ee20*/  ISETP.GE.AND P1, PT, R11, c[0x0][0x3c8], PT ;  /* 0x0000f2000b007a0c */ /* 0x000fe40003f26270 */
[----:B------:R-:W-:Y:S02]  /*ee30*/  ISETP.GE.AND P0, PT, R12, c[0x0][0x3c8], PT ;  /* 0x0000f2000c007a0c */ /* 0x000fe40003f06270 */
[C---:B------:R-:W-:Y:S02]  /*ee40*/  IADD3 R14, R0.reuse, 0x40, RZ ;  /* 0x00000040000e7810 */ /* 0x040fe40007ffe0ff */
[----:B------:R-:W-:Y:S02]  /*ee50*/  IADD3 R15, R0, 0x48, RZ ;  /* 0x00000048000f7810 */ /* 0x000fe40007ffe0ff */
[----:B---3--:R-:W-:Y:S01]  /*ee60*/  @!P6 LEA.HI R6, R5, R5, RZ, 0x1 ;  /* 0x000000050506e211 */ /* 0x008fe200078f08ff */
[----:B------:R-:W-:-:S03]  /*ee70*/  @!P5 IMAD.WIDE R4, R4, 0x4, R2 ;  /* 0x000000040404d825 */ /* 0x000fc600078e0202 */
[----:B------:R-:W-:-:S05]  /*ee80*/  @!P6 LOP3.LUT R6, R6, 0xfffffffe, RZ, 0xc0, !PT ;  /* 0xfffffffe0606e812 */ /* 0x000fca00078ec0ff */
[----:B------:R-:W-:-:S05]  /*ee90*/  @!P6 IMAD.WIDE R6, R6, 0x4, R2 ;  /* 0x000000040606e825 */ /* 0x000fca00078e0202 */
[----:B------:R3:W-:Y:S01]  /*eea0*/  @!P6 ST.E.64 [R6.64], R154 ;  /* 0x0000009a0600e985 */ /* 0x0007e2000c101b0c */
[----:B------:R-:W-:-:S03]  /*eeb0*/  ISETP.GE.AND P6, PT, R14, c[0x0][0x3c8], PT ;  /* 0x0000f2000e007a0c */ /* 0x000fc60003fc6270 */
[----:B------:R4:W-:Y:S01]  /*eec0*/  @!P5 ST.E.64 [R4.64], R166 ;  /* 0x000000a60400d985 */ /* 0x0009e2000c101b0c */
[----:B------:R-:W-:Y:S02]  /*eed0*/  ISETP.GE.AND P5, PT, R15, c[0x0][0x3c8], PT ;  /* 0x0000f2000f007a0c */ /* 0x000fe40003fa6270 */
[----:B---3--:R-:W-:Y:S02]  /*eee0*/  @!P2 LEA.HI R7, R10, R10, RZ, 0x1 ;  /* 0x0000000a0a07a211 */ /* 0x008fe400078f08ff */
[----:B------:R-:W-:Y:S02]  /*eef0*/  @!P1 LEA.HI R6, R11, R11, RZ, 0x1 ;  /* 0x0000000b0b069211 */ /* 0x000fe400078f08ff */
[----:B----4-:R-:W-:Y:S02]  /*ef00*/  @!P4 LEA.HI R4, R8, R8, RZ, 0x1 ;  /* 0x000000080804c211 */ /* 0x010fe400078f08ff */
[----:B------:R-:W-:Y:S02]  /*ef10*/  @!P3 LEA.HI R8, R9, R9, RZ, 0x1 ;  /* 0x000000090908b211 */ /* 0x000fe400078f08ff */
[----:B------:R-:W-:-:S02]  /*ef20*/  @!P0 LEA.HI R5, R12, R12, RZ, 0x1 ;  /* 0x0000000c0c058211 */ /* 0x000fc400078f08ff */
[----:B------:R-:W-:Y:S02]  /*ef30*/  @!P4 LOP3.LUT R4, R4, 0xfffffffe, RZ, 0xc0, !PT ;  /* 0xfffffffe0404c812 */ /* 0x000fe400078ec0ff */
[----:B------:R-:W-:Y:S02]  /*ef40*/  @!P3 LOP3.LUT R8, R8, 0xfffffffe, RZ, 0xc0, !PT ;  /* 0xfffffffe0808b812 */ /* 0x000fe400078ec0ff */
[----:B------:R-:W-:Y:S01]  /*ef50*/  @!P2 LOP3.LUT R7, R7, 0xfffffffe, RZ, 0xc0, !PT ;  /* 0xfffffffe0707a812 */ /* 0x000fe200078ec0ff */
[--C-:B------:R-:W-:Y:S01]  /*ef60*/  @!P4 IMAD.WIDE R12, R4, 0x4, R2.reuse ;  /* 0x00000004040cc825 */ /* 0x100fe200078e0202 */
[----:B------:R-:W-:Y:S02]  /*ef70*/  @!P1 LOP3.LUT R6, R6, 0xfffffffe, RZ, 0xc0, !PT ;  /* 0xfffffffe06069812 */ /* 0x000fe400078ec0ff */
[----:B------:R-:W-:Y:S01]  /*ef80*/  @!P0 LOP3.LUT R5, R5, 0xfffffffe, RZ, 0xc0, !PT ;  /* 0xfffffffe05058812 */ /* 0x000fe200078ec0ff */
[--C-:B------:R-:W-:Y:S01]  /*ef90*/  @!P3 IMAD.WIDE R10, R8, 0x4, R2.reuse ;  /* 0x00000004080ab825 */ /* 0x100fe200078e0202 */
[----:B------:R3:W-:Y:S03]  /*efa0*/  @!P4 ST.E.64 [R12.64], R170 ;  /* 0x000000aa0c00c985 */ /* 0x0007e6000c101b0c */
[--C-:B------:R-:W-:Y:S01]  /*efb0*/  @!P2 IMAD.WIDE R8, R7, 0x4, R2.reuse ;  /* 0x000000040708a825 */ /* 0x100fe200078e0202 */
[----:B------:R4:W-:Y:S03]  /*efc0*/  @!P3 ST.E.64 [R10.64], R182 ;  /* 0x000000b60a00b985 */ /* 0x0009e6000c101b0c */
[--C-:B------:R-:W-:Y:S01]  /*efd0*/  @!P1 IMAD.WIDE R6, R6, 0x4, R2.reuse ;  /* 0x0000000406069825 */ /* 0x100fe200078e0202 */
[----:B------:R1:W-:Y:S03]  /*efe0*/  @!P2 ST.E.64 [R8.64], R186 ;  /* 0x000000ba0800a985 */ /* 0x0003e6000c101b0c */
[----:B------:R-:W-:Y:S01]  /*eff0*/  @!P0 IMAD.WIDE R4, R5, 0x4, R2 ;  /* 0x0000000405048825 */ /* 0x000fe200078e0202 */
[----:B------:R-:W-:Y:S04]  /*f000*/  @!P1 ST.E.64 [R6.64], R198 ;  /* 0x000000c606009985 */ /* 0x000fe8000c101b0c */
[----:B------:R2:W-:Y:S01]  /*f010*/  @!P0 ST.E.64 [R4.64], R202 ;  /* 0x000000ca04008985 */ /* 0x0005e2000c101b0c */
[----:B---3--:R-:W-:-:S02]  /*f020*/  IADD3 R12, R0, 0x70, RZ ;  /* 0x00000070000c7810 */ /* 0x008fc40007ffe0ff */
[C---:B----4-:R-:W-:Y:S02]  /*f030*/  IADD3 R10, R0.reuse, 0x60, RZ ;  /* 0x00000060000a7810 */ /* 0x050fe40007ffe0ff */
[C---:B------:R-:W-:Y:S02]  /*f040*/  IADD3 R11, R0.reuse, 0x68, RZ ;  /* 0x00000068000b7810 */ /* 0x040fe40007ffe0ff */
[C---:B-1----:R-:W-:Y:S02]  /*f050*/  IADD3 R8, R0.reuse, 0x50, RZ ;  /* 0x0000005000087810 */ /* 0x042fe40007ffe0ff */
[----:B------:R-:W-:Y:S02]  /*f060*/  IADD3 R9, R0, 0x58, RZ ;  /* 0x0000005800097810 */ /* 0x000fe40007ffe0ff */
[----:B------:R-:W-:Y:S02]  /*f070*/  ISETP.GE.AND P4, PT, R8, c[0x0][0x3c8], PT ;  /* 0x0000f20008007a0c */ /* 0x000fe40003f86270 */
[----:B------:R-:W-:-:S02]  /*f080*/  ISETP.GE.AND P3, PT, R9, c[0x0][0x3c8], PT ;  /* 0x0000f20009007a0c */ /* 0x000fc40003f66270 */
[----:B--2---:R-:W-:Y:S02]  /*f090*/  @!P6 LEA.HI R4, R14, R14, RZ, 0x1 ;  /* 0x0000000e0e04e211 */ /* 0x004fe400078f08ff */
[----:B------:R-:W-:Y:S02]  /*f0a0*/  @!P5 LEA.HI R5, R15, R15, RZ, 0x1 ;  /* 0x0000000f0f05d211 */ /* 0x000fe400078f08ff */
[----:B------:R-:W-:Y:S02]  /*f0b0*/  @!P6 LOP3.LUT R4, R4, 0xfffffffe, RZ, 0xc0, !PT ;  /* 0xfffffffe0404e812 */ /* 0x000fe400078ec0ff */
[----:B------:R-:W-:Y:S02]  /*f0c0*/  ISETP.GE.AND P2, PT, R10, c[0x0][0x3c8], PT ;  /* 0x0000f2000a007a0c */ /* 0x000fe40003f46270 */
[----:B------:R-:W-:Y:S01]  /*f0d0*/  @!P5 LOP3.LUT R5, R5, 0xfffffffe, RZ, 0xc0, !PT ;  /* 0xfffffffe0505d812 */ /* 0x000fe200078ec0ff */
[----:B------:R-:W-:Y:S01]  /*f0e0*/  @!P6 IMAD.WIDE R6, R4, 0x4, R2 ;  /* 0x000000040406e825 */ /* 0x000fe200078e0202 */
[----:B------:R-:W-:-:S02]  /*f0f0*/  ISETP.GE.AND P1, PT, R11, c[0x0][0x3c8], PT ;  /* 0x0000f2000b007a0c */ /* 0x000fc40003f26270 */
[----:B------:R-:W-:Y:S01]  /*f100*/  ISETP.GE.AND P0, PT, R12, c[0x0][0x3c8], PT ;  /* 0x0000f2000c007a0c */ /* 0x000fe20003f06270 */
[----:B------:R-:W-:Y:S01]  /*f110*/  @!P5 IMAD.WIDE R4, R5, 0x4, R2 ;  /* 0x000000040504d825 */ /* 0x000fe200078e0202 */
[----:B------:R1:W-:Y:S01]  /*f120*/  @!P6 ST.E.64 [R6.64], R74 ;  /* 0x0000004a0600e985 */ /* 0x0003e2000c101b0c */
[----:B------:R-:W-:-:S03]  /*f130*/  IADD3 R0, R0, 0x78, RZ ;  /* 0x0000007800007810 */ /* 0x000fc60007ffe0ff */
[----:B------:R2:W-:Y:S01]  /*f140*/  @!P5 ST.E.64 [R4.64], R78 ;  /* 0x0000004e0400d985 */ /* 0x0005e2000c101b0c */
[----:B-1----:R-:W-:-:S04]  /*f150*/  @!P2 LEA.HI R7, R10, R10, RZ, 0x1 ;  /* 0x0000000a0a07a211 */ /* 0x002fc800078f08ff */
[----:B------:R-:W-:Y:S02]  /*f160*/  @!P1 LEA.HI R6, R11, R11, RZ, 0x1 ;  /* 0x0000000b0b069211 */ /* 0x000fe400078f08ff */
[----:B--2---:R-:W-:Y:S02]  /*f170*/  @!P4 LEA.HI R4, R8, R8, RZ, 0x1 ;  /* 0x000000080804c211 */ /* 0x004fe400078f08ff */
[----:B------:R-:W-:Y:S02]  /*f180*/  @!P3 LEA.HI R8, R9, R9, RZ, 0x1 ;  /* 0x000000090908b211 */ /* 0x000fe400078f08ff */
[----:B------:R-:W-:Y:S02]  /*f190*/  @!P0 LEA.HI R5, R12, R12, RZ, 0x1 ;  /* 0x0000000c0c058211 */ /* 0x000fe400078f08ff */
[----:B------:R-:W-:Y:S02]  /*f1a0*/  @!P4 LOP3.LUT R4, R4, 0xfffffffe, RZ, 0xc0, !PT ;  /* 0xfffffffe0404c812 */ /* 0x000fe400078ec0ff */
[----:B------:R-:W-:-:S02]  /*f1b0*/  @!P3 LOP3.LUT R8, R8, 0xfffffffe, RZ, 0xc0, !PT ;  /* 0xfffffffe0808b812 */ /* 0x000fc400078ec0ff */
        /* <DEDUP_REMOVED lines=20> */
.L_x_156:
[----:B------:R-:W3:Y:S02]  /*f300*/  S2R R0, SR_TID.X ;  /* 0x0000000000007919 */ /* 0x000ee40000002100 */
[----:B---3--:R-:W-:-:S13]  /*f310*/  ISETP.GT.AND P0, PT, R0, 0x7f, PT ;  /* 0x0000007f0000780c */ /* 0x008fda0003f04270 */
[----:B------:R-:W-:Y:S05]  /*f320*/  @P0 EXIT ;  /* 0x000000000000094d */ /* 0x000fea0003800000 */
[----:B------:R-:W3:Y:S01]  /*f330*/  S2R R8, SR_CTAID.X ;  /* 0x0000000000087919 */ /* 0x000ee20000002500 */
[----:B------:R-:W-:-:S05]  /*f340*/  MOV R3, c[0x0][0x4e8] ;  /* 0x00013a0000037a02 */ /* 0x000fca0000000f00 */
[----:B-1----:R-:W-:Y:S01]  /*f350*/  IMAD R2, R3, c[0x0][0x388], RZ ;  /* 0x0000e20003027a24 */ /* 0x002fe200078e02ff */
[----:B---3--:R-:W-:-:S04]  /*f360*/  LEA R8, R8, R0, 0x7 ;  /* 0x0000000008087211 */ /* 0x008fc800078e38ff */
[----:B------:R-:W-:-:S13]  /*f370*/  ISETP.GE.AND P0, PT, R8, R2, PT ;  /* 0x000000020800720c */ /* 0x000fda0003f06270 */
[----:B------:R-:W-:Y:S05]  /*f380*/  @P0 EXIT ;  /* 0x000000000000094d */ /* 0x000fea0003800000 */
[----:B------:R-:W1:Y:S01]  /*f390*/  S2R R7, SR_CTAID.Z ;  /* 0x0000000000077919 */ /* 0x000e620000002700 */
[----:B------:R-:W-:Y:S01]  /*f3a0*/  USHF.R.S32.HI UR6, URZ, 0x1f, UR10 ;  /* 0x0000001f3f067899 */ /* 0x000fe2000801140a */
[----:B------:R-:W-:Y:S01]  /*f3b0*/  ISETP.NE.AND P0, PT, R3, 0x1, PT ;  /* 0x000000010300780c */ /* 0x000fe20003f05270 */
[----:B------:R-:W-:Y:S01]  /*f3c0*/  ULDC.64 UR4, c[0x0][0x4d0] ;  /* 0x0001340000047ab9 */ /* 0x000fe20000000a00 */
[----:B------:R-:W3:Y:S01]  /*f3d0*/  S2R R9, SR_CTAID.Y ;  /* 0x0000000000097919 */ /* 0x000ee20000002600 */
[----:B------:R-:W-:Y:S01]  /*f3e0*/  UIMAD UR6, UR6, UR4, URZ ;  /* 0x00000004060672a4 */ /* 0x000fe2000f8e023f */
[----:B------:R-:W-:Y:S01]  /*f3f0*/  IADD3 R4, RZ, -UR10, RZ ;  /* 0x8000000aff047c10 */ /* 0x000fe2000fffe0ff */
[----:B--2---:R-:W-:Y:S01]  /*f400*/  UIMAD.WIDE.U32 UR8, UR10, UR4, URZ ;  /* 0x000000040a0872a5 */ /* 0x004fe2000f8e003f */
        /* <DEDUP_REMOVED lines=11> */
[----:B---3--:R-:W-:Y:S02]  /*f4c0*/  IMAD R4, R4, c[0x0][0x550], R9 ;  /* 0x0001540004047a24 */ /* 0x008fe400078e0209 */
[----:B------:R-:W-:Y:S01]  /*f4d0*/  IMAD R5, R7, c[0x0][0x4dc], R6 ;  /* 0x0001370007057a24 */ /* 0x000fe200078e0206 */
[----:B------:R-:W-:Y:S02]  /*f4e0*/  IADD3 R7, -R0, RZ, RZ ;  /* 0x000000ff00077210 */ /* 0x000fe40007ffe1ff */
[----:B------:R-:W-:Y:S01]  /*f4f0*/  SHF.R.S32.HI R6, RZ, 0x1f, R4 ;  /* 0x0000001fff067819 */ /* 0x000fe20000011404 */
[----:B------:R-:W-:Y:S02]  /*f500*/  IMAD.IADD R3, R5, 0x1, R3 ;  /* 0x0000000105037824 */ /* 0x000fe400078e0203 */
[----:B------:R-:W-:Y:S01]  /*f510*/  IMAD R5, R7, c[0x0][0x4e8], R8 ;  /* 0x00013a0007057a24 */ /* 0x000fe200078e0208 */
[----:B------:R-:W-:Y:S01]  /*f520*/  SHF.R.S32.HI R7, RZ, 0x1f, R0 ;  /* 0x0000001fff077819 */ /* 0x000fe20000011400 */
[----:B------:R-:W-:-:S02]  /*f530*/  IMAD R6, R6, c[0x0][0x4e0], RZ ;  /* 0x0001380006067a24 */ /* 0x000fc400078e02ff */
        /* <DEDUP_REMOVED lines=14> */
.L_x_163:
        /* <DEDUP_REMOVED lines=14> */
.L_x_1789:


//--------------------- .text._ZN7cutlass13device_kernelIN5flash19enable_sm80_to_sm89INS1_16FlashAttnFwdSm80INS1_25CollectiveMainloopFwdSm80ILi8ELi1ELb1EN4cute5tupleIJNS5_1CILi128EEENS7_ILi112EEES8_EEELi128ENS_10bfloat16_tEfNS_4arch4Sm80ELb0ELb0ELb1ELb1ELb1ELb0ELb1ELb1EEENS1_21CollectiveEpilogueFwdINS6_IJS8_S8_S9_EEENS6_IJNS7_ILi1EEESH_SH_EEESB_SD_Li256ELb1ELb1ELb1ELb0EEENS1_36VarlenDynamicPersistentTileSchedulerILi128ELi112ELi256ELi256ELb1ELb1ELb0ELb0ELb1ELb1EEEEEEEEEvNT_6ParamsE --------------------------
	.section	.text._ZN7cutlass13device_kernelIN5flash19enable_sm80_to_sm89INS1_16FlashAttnFwdSm80INS1_25CollectiveMainloopFwdSm80ILi8ELi1ELb1EN4cute5tupleIJNS5_1CILi128EEENS7_ILi112EEES8_EEELi128ENS_10bfloat16_tEfNS_4arch4Sm80ELb0ELb0ELb1ELb1ELb1ELb0ELb1ELb1EEENS1_21CollectiveEpilogueFwdINS6_IJS8_S8_S9_EEENS6_IJNS7_ILi1EEESH_SH_EEESB_SD_Li256ELb1ELb1ELb1ELb0EEENS1_36VarlenDynamicPersistentTileSchedulerILi128ELi112ELi256ELi256ELb1ELb1ELb0ELb0ELb1ELb1EEEEEEEEEvNT_6ParamsE,"ax",@progbits
	.sectioninfo	@"SHI_REGISTERS=255"
	.align	128
.text._ZN7cutlass13device_kernelIN5flash19enable_sm80_to_sm89INS1_16FlashAttnFwdSm80INS1_25CollectiveMainloopFwdSm80ILi8ELi1ELb1EN4cute5tupleIJNS5_1CILi128EEENS7_ILi112EEES8_EEELi128ENS_10bfloat16_tEfNS_4arch4Sm80ELb0ELb0ELb1ELb1ELb1ELb0ELb1ELb1EEENS1_21CollectiveEpilogueFwdINS6_IJS8_S8_S9_EEENS6_IJNS7_ILi1EEESH_SH_EEESB_SD_Li256ELb1ELb1ELb1ELb0EEENS1_36VarlenDynamicPersistentTileSchedulerILi128ELi112ELi256ELi256ELb1ELb1ELb0ELb0ELb1ELb1EEEEEEEEEvNT_6ParamsE:
        .type           _ZN7cutlass13device_kernelIN5flash19enable_sm80_to_sm89INS1_16FlashAttnFwdSm80INS1_25CollectiveMainloopFwdSm80ILi8ELi1ELb1EN4cute5tupleIJNS5_1CILi128EEENS7_ILi112EEES8_EEELi128ENS_10bfloat16_tEfNS_4arch4Sm80ELb0ELb0ELb1ELb1ELb1ELb0ELb1ELb1EEENS1_21CollectiveEpilogueFwdINS6_IJS8_S8_S9_EEENS6_IJNS7_ILi1EEESH_SH_EEESB_SD_Li256ELb1ELb1ELb1ELb0EEENS1_36VarlenDynamicPersistentTileSchedulerILi128ELi112ELi256ELi256ELb1ELb1ELb0ELb0ELb1ELb1EEEEEEEEEvNT_6ParamsE,@function
        .size           _ZN7cutlass13device_kernelIN5flash19enable_sm80_to_sm89INS1_16FlashAttnFwdSm80INS1_25CollectiveMainloopFwdSm80ILi8ELi1ELb1EN4cute5tupleIJNS5_1CILi128EEENS7_ILi112EEES8_EEELi128ENS_10bfloat16_tEfNS_4arch4Sm80ELb0ELb0ELb1ELb1ELb1ELb0ELb1ELb1EEENS1_21CollectiveEpilogueFwdINS6_IJS8_S8_S9_EEENS6_IJNS7_ILi1EEESH_SH_EEESB_SD_Li256ELb1ELb1ELb1ELb0EEENS1_36VarlenDynamicPersistentTileSchedulerILi128ELi112ELi256ELi256ELb1ELb1ELb0ELb0ELb1ELb1EEEEEEEEEvNT_6ParamsE,(.L_x_1790 - _ZN7cutlass13device_kernelIN5flash19enable_sm80_to_sm89INS1_16FlashAttnFwdSm80INS1_25CollectiveMainloopFwdSm80ILi8ELi1ELb1EN4cute5tupleIJNS5_1CILi128EEENS7_ILi112EEES8_EEELi128ENS_10bfloat16_tEfNS_4arch4Sm80ELb0ELb0ELb1ELb1ELb1ELb0ELb1ELb1EEENS1_21CollectiveEpilogueFwdINS6_IJS8_S8_S9_EEENS6_IJNS7_ILi1EEESH_SH_EEESB_SD_Li256ELb1ELb1ELb1ELb0EEENS1_36VarlenDynamicPersistentTileSchedulerILi128ELi112ELi256ELi256ELb1ELb1ELb0ELb0ELb1ELb1EEEEEEEEEvNT_6ParamsE)
        .other          _ZN7cutlass13device_kernelIN5flash19enable_sm80_to_sm89INS1_16FlashAttnFwdSm80INS1_25CollectiveMainloopFwdSm80ILi8ELi1ELb1EN4cute5tupleIJNS5_1CILi128EEENS7_ILi112EEES8_EEELi128ENS_10bfloat16_tEfNS_4arch4Sm80ELb0ELb0ELb1ELb1ELb1ELb0ELb1ELb1EEENS1_21CollectiveEpilogueFwdINS6_IJS8_S8_S9_EEENS6_IJNS7_ILi1EEESH_SH_EEESB_SD_Li256ELb1ELb1ELb1ELb0EEENS1_36VarlenDynamicPersistentTileSchedulerILi128ELi112ELi256ELi256ELb1ELb1ELb0ELb0ELb1ELb1EEEEEEEEEvNT_6ParamsE,@"STO_CUDA_ENTRY STV_DEFAULT"
_ZN7cutlass13device_kernelIN5flash19enable_sm80_to_sm89INS1_16FlashAttnFwdSm80INS1_25CollectiveMainloopFwdSm80ILi8ELi1ELb1EN4cute5tupleIJNS5_1CILi128EEENS7_ILi112EEES8_EEELi128ENS_10bfloat16_tEfNS_4arch4Sm80ELb0ELb0ELb1ELb1ELb1ELb0ELb1ELb1EEENS1_21CollectiveEpilogueFwdINS6_IJS8_S8_S9_EEENS6_IJNS7_ILi1EEESH_SH_EEESB_SD_Li256ELb1ELb1ELb1ELb0EEENS1_36VarlenDynamicPersistentTileSchedulerILi128ELi112ELi256ELi256ELb1ELb1ELb0ELb0ELb1ELb1EEEEEEEEEvNT_6ParamsE:
[----:B------:R-:W-:Y:S02]  /*0000*/  MOV R1, c[0x0][0x28] ;  /* 0x00000a0000017a02 */ /* 0x000fe40000000f00 */
[----:B------:R-:W1:Y:S01]  /*0010*/  S2R R2, SR_TID.X ;  /* 0x0000000000027919 */ /* 0x000e620000002100 */
[----:B------:R-:W-:Y:S01]  /*0020*/  ULDC.64 UR8, c[0x0][0x118] ;  /* 0x0000460000087ab9 */ /* 0x000fe20000000a00 */
[----:B------:R-:W-:Y:S02]  /*0030*/  IADD3 R1, R1, -0xb8, RZ ;  /* 0xffffff4801017810 */ /* 0x000fe40007ffe0ff */
[----:B-1----:R-:W-:-:S06]  /*0040*/  SHF.R.U32.HI R0, RZ, 0x5, R2 ;  /* 0x00000005ff007819 */ /* 0x002fcc0000011602 */
[----:B------:R-:W1:Y:S02]  /*0050*/  SHFL.IDX PT, R0, R0, RZ, 0x1f ;  /* 0x00001fff00007589 */ /* 0x000e6400000e0000 */
[----:B-1----:R-:W1:Y:S02]  /*0060*/  R2UR UR6, R0 ;  /* 0x00000000000673c2 */ /* 0x002e6400000e0000 */
[----:B-1----:R-:W-:-:S13]  /*0070*/  ISETP.NE.AND P0, PT, RZ, UR6, PT ;  /* 0x00000006ff007c0c */ /* 0x002fda000bf05270 */
[----:B------:R-:W-:Y:S06]  /*0080*/  @P0 BAR.SYNC.DEFER_BLOCKING 0x5, 0x100 ;  /* 0x0144000000000b1d */ /* 0x000fec0000010000 */
[----:B------:R-:W1:Y:S04]  /*0090*/  @P0 LDS.128 R244, [0xf100] ;  /* 0x00f10000fff40984 */ /* 0x000e680000000c00 */
[----:B------:R-:W-:Y:S06]  /*00a0*/  @P0 BAR.ARV 0x4, 0x100 ;  /* 0x0104000000000b1d */ /* 0x000fec0000002000 */
[----:B------:R-:W-:Y:S05]  /*00b0*/  @P0 BRA `(.L_x_164) ;  /* 0x00000a7000000947 */ /* 0x000fea0003800000 */
[----:B------:R-:W-:Y:S01]  /*00c0*/  LOP3.LUT R13, R2, 0x1f, RZ, 0xc0, !PT ;  /* 0x0000001f020d7812 */ /* 0x000fe200078ec0ff */
[----:B------:R-:W-:Y:S01]  /*00d0*/  CS2R R8, SRZ ;  /* 0x0000000000087805 */ /* 0x000fe2000001ff00 */
[----:B------:R-:W-:-:S02]  /*00e0*/  IMAD.MOV.U32 R7, RZ, RZ, RZ ;  /* 0x000000ffff077224 */ /* 0x000fc400078e00ff */
[----:B------:R-:W-:-:S04]  /*00f0*/  ISETP.NE.AND P6, PT, R13, 0x1f, PT ;  /* 0x0000001f0d00780c */ /* 0x000fc80003fc5270 */
[----:B------:R-:W-:-:S13]  /*0100*/  ISETP.GE.OR P0, PT, R13, c[0x0][0x53c], !P6 ;  /* 0x00014f000d007a0c */ /* 0x000fda0007706670 */
[----:B------:R-:W-:Y:S02]  /*0110*/  @!P0 IMAD.MOV.U32 R4, RZ, RZ, 0x4 ;  /* 0x00000004ff048424 */ /* 0x000fe400078e00ff */
[----:B------:R-:W-:Y:S02]  /*0120*/  @!P0 IMAD.MOV.U32 R2, RZ, RZ, 0x4 ;  /* 0x00000004ff028424 */ /* 0x000fe400078e00ff */
[----:B------:R-:W-:-:S04]  /*0130*/  @!P0 IMAD.WIDE.U32 R4, R13, R4, c[0x0][0x580] ;  /* 0x000160000d048625 */ /* 0x000fc800078e0004 */
[C---:B------:R-:W-:Y:S01]  /*0140*/  @!P0 IMAD.WIDE.U32 R2, R13.reuse, R2, c[0x0][0x578] ;  /* 0x00015e000d028625 */ /* 0x040fe200078e0002 */
[----:B------:R-:W2:Y:S04]  /*0150*/  @!P0 LDG.E R8, [R4.64] ;  /* 0x0000000804088981 */ /* 0x000ea8000c1e1900 */
[----:B------:R-:W2:Y:S01]  /*0160*/  @!P0 LDG.E R7, [R2.64] ;  /* 0x0000000802078981 */ /* 0x000ea2000c1e1900 */
[C---:B------:R-:W-:Y:S01]  /*0170*/  ISETP.NE.AND P5, PT, R13.reuse, RZ, PT ;  /* 0x000000ff0d00720c */ /* 0x040fe20003fa5270 */
[----:B------:R-:W3:Y:S01]  /*0180*/  S2UR UR4, SR_CTAID.X ;  /* 0x00000000000479c3 */ /* 0x000ee20000002500 */
[C---:B------:R-:W-:Y:S02]  /*0190*/  ISETP.GE.U32.AND P4, PT, R13.reuse, 0x2, PT ;  /* 0x000000020d00780c */ /* 0x040fe40003f86070 */
[----:B------:R-:W-:-:S02]  /*01a0*/  ISETP.GE.U32.AND P3, PT, R13, 0x4, PT ;  /* 0x000000040d00780c */ /* 0x000fc40003f66070 */
[C---:B------:R-:W-:Y:S02]  /*01b0*/  ISETP.GE.U32.AND P2, PT, R13.reuse, 0x8, PT ;  /* 0x000000080d00780c */ /* 0x040fe40003f46070 */
[----:B------:R-:W-:Y:S01]  /*01c0*/  ISETP.GE.U32.AND P1, PT, R13, 0x10, PT ;  /* 0x000000100d00780c */ /* 0x000fe20003f26070 */
[----:B--2---:R-:W-:-:S05]  /*01d0*/  IMAD R4, R8, R7, RZ ;  /* 0x0000000708047224 */ /* 0x004fca00078e02ff */
[----:B------:R-:W2:Y:S02]  /*01e0*/  SHFL.UP PT, R0, R4, 0x1, RZ ;  /* 0x0420000004007989 */ /* 0x000ea400000e00ff */
[----:B--2---:R-:W-:-:S05]  /*01f0*/  SEL R0, R0, RZ, P5 ;  /* 0x000000ff00007207 */ /* 0x004fca0002800000 */
[----:B------:R-:W-:-:S05]  /*0200*/  IMAD.IADD R4, R4, 0x1, R0 ;  /* 0x0000000104047824 */ /* 0x000fca00078e0200 */
        /* <DEDUP_REMOVED lines=12> */
[----:B------:R-:W2:Y:S02]  /*02d0*/  SHFL.IDX PT, R6, R4, 0x1f, 0x1f ;  /* 0x03e01f0004067f89 */ /* 0x000ea400000e0000 */
[----:B--2---:R-:W-:-:S04]  /*02e0*/  IMAD R6, R6, c[0x0][0x538], RZ ;  /* 0x00014e0006067a24 */ /* 0x004fc800078e02ff */
[----:B------:R-:W-:Y:S01]  /*02f0*/  IMAD.MOV.U32 R0, RZ, RZ, R6 ;  /* 0x000000ffff007224 */ /* 0x000fe200078e0006 */
[----:B---3--:R-:W-:-:S13]  /*0300*/  ISETP.GT.AND P0, PT, R6, UR4, PT ;  /* 0x0000000406007c0c */ /* 0x008fda000bf04270 */
[----:B------:R-:W-:Y:S05]  /*0310*/  @P0 BRA `(.L_x_165) ;  /* 0x0000027000000947 */ /* 0x000fea0003800000 */
[----:B------:R-:W-:Y:S02]  /*0320*/  MOV R6, R0 ;  /* 0x0000000000067202 */ /* 0x000fe40000000f00 */
[----:B------:R-:W-:-:S04]  /*0330*/  MOV R9, RZ ;  /* 0x000000ff00097202 */ /* 0x000fc80000000f00 */
.L_x_169:
[----:B------:R-:W-:-:S04]  /*0340*/  IADD3 R0, R9, 0x1f, RZ ;  /* 0x0000001f09007810 */ /* 0x000fc80007ffe0ff */
[----:B------:R-:W-:-:S13]  /*0350*/  ISETP.GE.AND P0, PT, R0, c[0x0][0x53c], PT ;  /* 0x00014f0000007a0c */ /* 0x000fda0003f06270 */
[----:B------:R-:W-:Y:S05]  /*0360*/  @P0 BRA `(.L_x_166) ;  /* 0x0000074000000947 */ /* 0x000fea0003800000 */
[----:B------:R-:W-:Y:S01]  /*0370*/  MOV R9, R0 ;  /* 0x0000000000097202 */ /* 0x000fe20000000f00 */
[----:B------:R-:W-:Y:S01]  /*0380*/  IMAD.MOV.U32 R7, RZ, RZ, RZ ;  /* 0x000000ffff077224 */ /* 0x000fe200078e00ff */
[----:B------:R-:W-:Y:S02]  /*0390*/  MOV R8, RZ ;  /* 0x000000ff00087202 */ /* 0x000fe40000000f00 */
[----:B------:R-:W-:-:S04]  /*03a0*/  IADD3 R0, R13, R9, RZ ;  /* 0x000000090d007210 */ /* 0x000fc80007ffe0ff */
[----:B------:R-:W-:-:S13]  /*03b0*/  ISETP.GE.OR P0, PT, R0, c[0x0][0x53c], !P6 ;  /* 0x00014f0000007a0c */ /* 0x000fda0007706670 */
[----:B------:R-:W-:Y:S01]  /*03c0*/  @!P0 MOV R2, 0x4 ;  /* 0x0000000400028802 */ /* 0x000fe20000000f00 */
[----:B------:R-:W-:-:S04]  /*03d0*/  @!P0 IMAD.MOV.U32 R3, RZ, RZ, 0x4 ;  /* 0x00000004ff038424 */ /* 0x000fc800078e00ff */
[----:B------:R-:W-:-:S04]  /*03e0*/  @!P0 IMAD.WIDE R4, R0, R2, c[0x0][0x580] ;  /* 0x0001600000048625 */ /* 0x000fc800078e0202 */
[----:B------:R-:W-:Y:S01]  /*03f0*/  @!P0 IMAD.WIDE R2, R0, R3, c[0x0][0x578] ;  /* 0x00015e0000028625 */ /* 0x000fe200078e0203 */
[----:B------:R-:W2:Y:S04]  /*0400*/  @!P0 LDG.E R8, [R4.64] ;  /* 0x0000000804088981 */ /* 0x000ea8000c1e1900 */
[----:B------:R-:W2:Y:S02]  /*0410*/  @!P0 LDG.E R7, [R2.64] ;  /* 0x0000000802078981 */ /* 0x000ea4000c1e1900 */
[----:B--2---:R-:W-:Y:S01]  /*0420*/  IMAD R5, R8, R7, RZ ;  /* 0x0000000708057224 */ /* 0x004fe200078e02ff */
[----:B------:R-:W-:Y:S05]  /*0430*/  BRA.DIV ~URZ, `(.L_x_167) ;  /* 0x0000e2a27f007947 */ /* 0x000fea000b800000 */
[----:B------:R2:W3:Y:S02]  /*0440*/  SHFL.UP PT, R0, R5, 0x1, RZ ;  /* 0x0420000005007989 */ /* 0x0004e400000e00ff */
.L_x_276:
[----:B---3--:R-:W-:-:S04]  /*0450*/  SEL R0, R0, RZ, P5 ;  /* 0x000000ff00007207 */ /* 0x008fc80002800000 */
[----:B--2---:R-:W-:Y:S01]  /*0460*/  IADD3 R5, R5, R0, RZ ;  /* 0x0000000005057210 */ /* 0x004fe20007ffe0ff */
[----:B------:R-:W-:Y:S05]  /*0470*/  BRA.DIV ~URZ, `(.L_x_168) ;  /* 0x0000e2c27f007947 */ /* 0x000fea000b800000 */
        /* <DEDUP_REMOVED lines=12> */
[----:B------:R2:W3:Y:S02]  /*0540*/  SHFL.IDX PT, R0, R4, 0x1f, 0x1f ;  /* 0x03e01f0004007f89 */ /* 0x0004e400000e0000 */
.L_x_277:
[----:B---3--:R-:W-:-:S05]  /*0550*/  IMAD R0, R0, c[0x0][0x538], RZ ;  /* 0x00014e0000007a24 */ /* 0x008fca00078e02ff */
[----:B------:R-:W-:-:S04]  /*0560*/  IADD3 R6, R0, R6, RZ ;  /* 0x0000000600067210 */ /* 0x000fc80007ffe0ff */
[----:B------:R-:W-:-:S13]  /*0570*/  ISETP.GT.AND P0, PT, R6, UR4, PT ;  /* 0x0000000406007c0c */ /* 0x000fda000bf04270 */
[----:B-12---:R-:W-:Y:S05]  /*0580*/  @!P0 BRA `(.L_x_169) ;  /* 0xfffffdb000008947 */ /* 0x006fea000383ffff */
.L_x_165:
[----:B------:R-:W-:-:S05]  /*0590*/  IADD3 R12, -R0, R6, RZ ;  /* 0x00000006000c7210 */ /* 0x000fca0007ffe1ff */
[----:B------:R-:W-:-:S05]  /*05a0*/  IMAD R0, R4, c[0x0][0x538], R12 ;  /* 0x00014e0004007a24 */ /* 0x000fca00078e020c */
[----:B------:R-:W-:Y:S01]  /*05b0*/  ISETP.GT.AND P0, PT, R0, UR4, PT ;  /* 0x0000000400007c0c */ /* 0x000fe2000bf04270 */
[----:B------:R-:W-:-:S12]  /*05c0*/  BRA.DIV ~URZ, `(.L_x_170) ;  /* 0x0000e3327f007947 */ /* 0x000fd8000b800000 */
[----:B------:R-:W-:-:S04]  /*05d0*/  VOTE.ANY R0, PT, !P0 ;  /* 0x0000000000007806 */ /* 0x000fc800040e0100 */
.L_x_278:
[----:B-1----:R1:W2:Y:S01]  /*05e0*/  POPC R247, R0 ;  /* 0x0000000000f77309 */ /* 0x0022a20000000000 */
[----:B------:R-:W-:Y:S05]  /*05f0*/  BRA.DIV ~URZ, `(.L_x_171) ;  /* 0x0000e3427f007947 */ /* 0x000fea000b800000 */
[----:B--2---:R2:W3:Y:S01]  /*0600*/  SHFL.IDX PT, R11, R8, R247, 0x1f ;  /* 0x00001ff7080b7589 */ /* 0x0044e200000e0000 */
[----:B------:R-:W-:-:S03]  /*0610*/  MOV R6, RZ ;  /* 0x000000ff00067202 */ /* 0x000fc60000000f00 */
[----:B------:R2:W4:Y:S04]  /*0620*/  SHFL.IDX PT, R10, R7, R247, 0x1f ;  /* 0x00001ff7070a7589 */ /* 0x00052800000e0000 */
.L_x_279:
[----:B------:R-:W-:Y:S01]  /*0630*/  ISETP.NE.AND P0, PT, R0, RZ, PT ;  /* 0x000000ff0000720c */ /* 0x000fe20003f05270 */
[----:B------:R-:W-:-:S12]  /*0640*/  BSSY B0, `(.L_x_172) ;  /* 0x0000005000007945 */ /* 0x000fd80003800000 */
[----:B------:R-:W-:Y:S05]  /*0650*/  @!P0 BRA `(.L_x_173) ;  /* 0x0000003000008947 */ /* 0x000fea0003800000 */
[----:B------:R-:W-:Y:S01]  /*0660*/  IADD3 R36, R247, -0x1, RZ ;  /* 0xfffffffff7247810 */ /* 0x000fe20007ffe0ff */
[----:B------:R-:W-:Y:S05]  /*0670*/  BRA.DIV ~URZ, `(.L_x_174) ;  /* 0x0000e3a27f007947 */ /* 0x000fea000b800000 */
[----:B------:R1:W2:Y:S02]  /*0680*/  SHFL.IDX PT, R6, R4, R36, 0x1f ;  /* 0x00001f2404067589 */ /* 0x0002a400000e0000 */
.L_x_173:
[----:B------:R-:W-:Y:S05]  /*0690*/  BSYNC B0 ;  /* 0x0000000000007941 */ /* 0x000fea0003800000 */
.L_x_172:
[----:B-1-3--:R-:W-:Y:S01]  /*06a0*/  IABS R0, R11 ;  /* 0x0000000b00007213 */ /* 0x00afe20000000000 */
[----:B--2---:R-:W-:Y:S02]  /*06b0*/  IMAD R244, R6, c[0x0][0x538], R12 ;  /* 0x00014e0006f47a24 */ /* 0x004fe400078e020c */
[----:B------:R-:W-:Y:S02]  /*06c0*/  IMAD.IADD R247, R247, 0x1, R9 ;  /* 0x00000001f7f77824 */ /* 0x000fe400078e0209 */
[----:B------:R-:W-:Y:S01]  /*06d0*/  IMAD.MOV.U32 R5, RZ, RZ, R0 ;  /* 0x000000ffff057224 */ /* 0x000fe200078e0000 */
[----:B----4-:R-:W-:Y:S02]  /*06e0*/  IABS R0, R10 ;  /* 0x0000000a00007213 */ /* 0x010fe40000000000 */
[----:B------:R-:W-:Y:S01]  /*06f0*/  IADD3 R245, -R244, UR4, RZ ;  /* 0x00000004f4f57c10 */ /* 0x000fe2000fffe1ff */
[----:B------:R-:W1:Y:S02]  /*0700*/  I2F.RP R2, R5 ;  /* 0x0000000500027306 */ /* 0x000e640000209400 */
[----:B------:R-:W-:Y:S01]  /*0710*/  IMAD.MOV.U32 R7, RZ, RZ, R0 ;  /* 0x000000ffff077224 */ /* 0x000fe200078e0000 */
[----:B------:R-:W-:-:S02]  /*0720*/  IABS R6, R245 ;  /* 0x000000f500067213 */ /* 0x000fc40000000000 */
[----:B------:R-:W-:-:S03]  /*0730*/  IABS R0, R11 ;  /* 0x0000000b00007213 */ /* 0x000fc60000000000 */
[----:B------:R-:W-:Y:S01]  /*0740*/  I2F.RP R8, R7 ;  /* 0x0000000700087306 */ /* 0x000fe20000209400 */
[----:B------:R-:W-:-:S07]  /*0750*/  IADD3 R0, RZ, -R0, RZ ;  /* 0x80000000ff007210 */ /* 0x000fce0007ffe0ff */
[----:B-1----:R-:W1:Y:S02]  /*0760*/  MUFU.RCP R2, R2 ;  /* 0x0000000200027308 */ /* 0x002e640000001000 */
[----:B-1----:R-:W-:-:S06]  /*0770*/  IADD3 R2, R2, 0xffffffe, RZ ;  /* 0x0ffffffe02027810 */ /* 0x002fcc0007ffe0ff */
[----:B------:R-:W1:Y:S02]  /*0780*/  F2I.FTZ.U32.TRUNC.NTZ R3, R2 ;  /* 0x0000000200037305 */ /* 0x000e64000021f000 */
[----:B-1----:R-:W-:-:S04]  /*0790*/  IMAD.MOV R2, RZ, RZ, -R3 ;  /* 0x000000ffff027224 */ /* 0x002fc800078e0a03 */
[----:B------:R-:W-:Y:S02]  /*07a0*/  IMAD R4, R2, R5, RZ ;  /* 0x0000000502047224 */ /* 0x000fe400078e02ff */
[----:B------:R-:W-:-:S04]  /*07b0*/  IMAD.MOV.U32 R2, RZ, RZ, RZ ;  /* 0x000000ffff027224 */ /* 0x000fc800078e00ff */
[----:B------:R-:W-:-:S04]  /*07c0*/  IMAD.HI.U32 R2, R3, R4, R2 ;  /* 0x0000000403027227 */ /* 0x000fc800078e0002 */
[----:B------:R-:W-:-:S04]  /*07d0*/  IMAD.MOV.U32 R3, RZ, RZ, R6 ;  /* 0x000000ffff037224 */ /* 0x000fc800078e0006 */
[----:B------:R-:W-:-:S04]  /*07e0*/  IMAD.HI.U32 R2, R2, R3, RZ ;  /* 0x0000000302027227 */ /* 0x000fc800078e00ff */
[----:B------:R-:W-:Y:S02]  /*07f0*/  IMAD R0, R2, R0, R3 ;  /* 0x0000000002007224 */ /* 0x000fe400078e0203 */
[----:B------:R-:W1:Y:S03]  /*0800*/  MUFU.RCP R3, R8 ;  /* 0x0000000800037308 */ /* 0x000e660000001000 */
[----:B------:R-:W-:Y:S02]  /*0810*/  ISETP.GT.U32.AND P1, PT, R5, R0, PT ;  /* 0x000000000500720c */ /* 0x000fe40003f24070 */
[----:B-1----:R-:W-:-:S11]  /*0820*/  IADD3 R3, R3, 0xffffffe, RZ ;  /* 0x0ffffffe03037810 */ /* 0x002fd60007ffe0ff */
[----:B------:R-:W-:Y:S01]  /*0830*/  @!P1 IMAD.IADD R0, R0, 0x1, -R5 ;  /* 0x0000000100009824 */ /* 0x000fe200078e0a05 */
[----:B------:R-:W-:Y:S02]  /*0840*/  @!P1 IADD3 R2, R2, 0x1, RZ ;  /* 0x0000000102029810 */ /* 0x000fe40007ffe0ff */
[----:B------:R-:W-:Y:S01]  /*0850*/  ISETP.NE.AND P1, PT, R11, RZ, PT ;  /* 0x000000ff0b00720c */ /* 0x000fe20003f25270 */
[----:B------:R-:W1:Y:S01]  /*0860*/  F2I.FTZ.U32.TRUNC.NTZ R3, R3 ;  /* 0x0000000300037305 */ /* 0x000e62000021f000 */
[----:B------:R-:W-:Y:S02]  /*0870*/  ISETP.GE.U32.AND P2, PT, R0, R5, PT ;  /* 0x000000050000720c */ /* 0x000fe40003f46070 */
[----:B------:R-:W-:-:S04]  /*0880*/  LOP3.LUT R0, R245, R11, RZ, 0x3c, !PT ;  /* 0x0000000bf5007212 */ /* 0x000fc800078e3cff */
[----:B------:R-:W-:-:S07]  /*0890*/  ISETP.GE.AND P0, PT, R0, RZ, PT ;  /* 0x000000ff0000720c */ /* 0x000fce0003f06270 */
[----:B------:R-:W-:Y:S02]  /*08a0*/  @P2 IADD3 R2, R2, 0x1, RZ ;  /* 0x0000000102022810 */ /* 0x000fe40007ffe0ff */
[----:B-1----:R-:W-:-:S03]  /*08b0*/  IADD3 R0, RZ, -R3, RZ ;  /* 0x80000003ff007210 */ /* 0x002fc60007ffe0ff */
[----:B------:R-:W-:Y:S02]  /*08c0*/  IMAD.MOV.U32 R4, RZ, RZ, R2 ;  /* 0x000000ffff047224 */ /* 0x000fe400078e0002 */
[----:B------:R-:W-:Y:S01]  /*08d0*/  IMAD.MOV.U32 R2, RZ, RZ, R0 ;  /* 0x000000ffff027224 */ /* 0x000fe200078e0000 */
[----:B------:R-:W-:Y:S01]  /*08e0*/  IABS R0, R10 ;  /* 0x0000000a00007213 */ /* 0x000fe20000000000 */
[----:B------:R-:W-:Y:S01]  /*08f0*/  @!P0 IMAD.MOV R4, RZ, RZ, -R4 ;  /* 0x000000ffff048224 */ /* 0x000fe200078e0a04 */
[----:B------:R-:W-:Y:S01]  /*0900*/  @!P1 LOP3.LUT R4, RZ, R11, RZ, 0x33, !PT ;  /* 0x0000000bff049212 */ /* 0x000fe200078e33ff */
[----:B------:R-:W-:Y:S01]  /*0910*/  IMAD R5, R2, R7, RZ ;  /* 0x0000000702057224 */ /* 0x000fe200078e02ff */
[----:B------:R-:W-:Y:S01]  /*0920*/  MOV R2, RZ ;  /* 0x000000ff00027202 */ /* 0x000fe20000000f00 */
[----:B------:R-:W-:Y:S01]  /*0930*/  IMAD.MOV R6, RZ, RZ, -R0 ;  /* 0x000000ffff067224 */ /* 0x000fe200078e0a00 */
[----:B------:R-:W-:-:S03]  /*0940*/  IABS R8, R4 ;  /* 0x0000000400087213 */ /* 0x000fc60000000000 */
[----:B------:R-:W-:-:S04]  /*0950*/  IMAD.HI.U32 R0, R3, R5, R2 ;  /* 0x0000000503007227 */ /* 0x000fc800078e0002 */
[----:B------:R-:W-:Y:S02]  /*0960*/  IMAD.MOV.U32 R2, RZ, RZ, R8 ;  /* 0x000000ffff027224 */ /* 0x000fe400078e0008 */
[----:B------:R-:W-:Y:S02]  /*0970*/  IMAD.MOV.U32 R3, RZ, RZ, R6 ;  /* 0x000000ffff037224 */ /* 0x000fe400078e0006 */
[----:B------:R-:W-:-:S04]  /*0980*/  IMAD.HI.U32 R0, R0, R2, RZ ;  /* 0x0000000200007227 */ /* 0x000fc800078e00ff */
[----:B------:R-:W-:Y:S02]  /*0990*/  IMAD R2, R0, R3, R2 ;  /* 0x0000000300027224 */ /* 0x000fe400078e0202 */
[----:B------:R-:W-:-:S03]  /*09a0*/  IMAD R3, R4, R11, RZ ;  /* 0x0000000b04037224 */ /* 0x000fc600078e02ff */
[----:B------:R-:W-:Y:S02]  /*09b0*/  ISETP.GT.U32.AND P1, PT, R7, R2, PT ;  /* 0x000000020700720c */ /* 0x000fe40003f24070 */
[----:B------:R-:W-:-:S11]  /*09c0*/  IADD3 R245, R245, -R3, RZ ;  /* 0x80000003f5f57210 */ /* 0x000fd60007ffe0ff */
[----:B------:R-:W-:Y:S01]  /*09d0*/  @!P1 IMAD.IADD R2, R2, 0x1, -R7 ;  /* 0x0000000102029824 */ /* 0x000fe200078e0a07 */
[----:B------:R-:W-:Y:S02]  /*09e0*/  @!P1 IADD3 R0, R0, 0x1, RZ ;  /* 0x0000000100009810 */ /* 0x000fe40007ffe0ff */
[----:B------:R-:W-:Y:S02]  /*09f0*/  ISETP.NE.AND P1, PT, R10, RZ, PT ;  /* 0x000000ff0a00720c */ /* 0x000fe40003f25270 */
[----:B------:R-:W-:Y:S02]  /*0a00*/  ISETP.GE.U32.AND P2, PT, R2, R7, PT ;  /* 0x000000070200720c */ /* 0x000fe40003f46070 */
[----:B------:R-:W-:-:S04]  /*0a10*/  LOP3.LUT R2, R4, R10, RZ, 0x3c, !PT ;  /* 0x0000000a04027212 */ /* 0x000fc800078e3cff */
[----:B------:R-:W-:-:S07]  /*0a20*/  ISETP.GE.AND P0, PT, R2, RZ, PT ;  /* 0x000000ff0200720c */ /* 0x000fce0003f06270 */
[----:B------:R-:W-:-:S06]  /*0a30*/  @P2 IADD3 R0, R0, 0x1, RZ ;  /* 0x0000000100002810 */ /* 0x000fcc0007ffe0ff */
[----:B------:R-:W-:Y:S02]  /*0a40*/  @!P0 IADD3 R0, -R0, RZ, RZ ;  /* 0x000000ff00008210 */ /* 0x000fe40007ffe1ff */
[----:B------:R-:W-:-:S05]  /*0a50*/  @!P1 LOP3.LUT R0, RZ, R10, RZ, 0x33, !PT ;  /* 0x0000000aff009212 */ /* 0x000fca00078e33ff */
[--C-:B------:R-:W-:Y:S02]  /*0a60*/  IMAD.MOV R2, RZ, RZ, -R0.reuse ;  /* 0x000000ffff027224 */ /* 0x100fe400078e0a00 */
[C---:B------:R-:W-:Y:S02]  /*0a70*/  IMAD R0, R10.reuse, 0x1000000, R0 ;  /* 0x010000000a007824 */ /* 0x040fe400078e0200 */
[----:B------:R-:W-:-:S04]  /*0a80*/  IMAD R2, R10, R2, R4 ;  /* 0x000000020a027224 */ /* 0x000fc800078e0204 */
[----:B------:R-:W-:Y:S01]  /*0a90*/  IMAD R246, R2, 0x10000, R0 ;  /* 0x0001000002f67824 */ /* 0x000fe200078e0200 */
[----:B------:R-:W-:Y:S05]  /*0aa0*/  BRA `(.L_x_175) ;  /* 0x0000004000007947 */ /* 0x000fea0003800000 */
.L_x_166:
[----:B-1----:R-:W-:Y:S01]  /*0ab0*/  IMAD.MOV.U32 R245, RZ, RZ, RZ ;  /* 0x000000fffff57224 */ /* 0x002fe200078e00ff */
[----:B------:R-:W-:Y:S01]  /*0ac0*/  MOV R246, RZ ;  /* 0x000000ff00f67202 */ /* 0x000fe20000000f00 */
[----:B------:R-:W-:Y:S01]  /*0ad0*/  IMAD.U32 R244, RZ, RZ, UR4 ;  /* 0x00000004fff47e24 */ /* 0x000fe2000f8e00ff */
[----:B------:R-:W-:Y:S02]  /*0ae0*/  MOV R247, c[0x0][0x53c] ;  /* 0x00014f0000f77a02 */ /* 0x000fe40000000f00 */
.L_x_175:
[----:B------:R-:W-:Y:S01]  /*0af0*/  ISETP.NE.AND P0, PT, R13, RZ, PT ;  /* 0x000000ff0d00720c */ /* 0x000fe20003f05270 */
[----:B------:R-:W-:-:S12]  /*0b00*/  WARPSYNC 0xffffffff ;  /* 0xffffffff00007948 */ /* 0x000fd80003800000 */
[----:B------:R1:W-:Y:S04]  /*0b10*/  @!P0 STS.128 [0xf100], R244 ;  /* 0x00f100f4ff008388 */ /* 0x0003e80000000c00 */
[----:B------:R-:W-:Y:S06]  /*0b20*/  BAR.ARV 0x5, 0x100 ;  /* 0x0144000000007b1d */ /* 0x000fec0000002000 */
.L_x_164:
[----:B-1----:R-:W-:-:S13]  /*0b30*/  ISETP.GE.AND P0, PT, R247, c[0x0][0x53c], PT ;  /* 0x00014f00f7007a0c */ /* 0x002fda0003f06270 */
[----:B------:R-:W-:Y:S05]  /*0b40*/  @P0 EXIT ;  /* 0x000000000000094d */ /* 0x000fea0003800000 */
[----:B------:R-:W1:Y:S01]  /*0b50*/  S2R R16, SR_TID.X ;  /* 0x0000000000107919 */ /* 0x000e620000002100 */
[----:B------:R-:W-:Y:S02]  /*0b60*/  ULDC UR5, c[0x0][0x2ac] ;  /* 0x0000ab0000057ab9 */ /* 0x000fe40000000800 */
[----:B------:R-:W-:Y:S02]  /*0b70*/  ULDC UR4, c[0x0][0x1d0] ;  /* 0x0000740000047ab9 */ /* 0x000fe40000000800 */
[----:B------:R-:W-:Y:S01]  /*0b80*/  UIMAD UR5, UR5, UR4, URZ ;  /* 0x00000004050572a4 */ /* 0x000fe2000f8e023f */
[----:B-1----:R-:W-:-:S04]  /*0b90*/  SHF.R.S32.HI R7, RZ, 0x1f, R16 ;  /* 0x0000001fff077819 */ /* 0x002fc80000011410 */
[CC--:B------:R-:W-:Y:S02]  /*0ba0*/  LEA.HI R2, R7.reuse, R16.reuse, RZ, 0x4 ;  /* 0x0000001007027211 */ /* 0x0c0fe400078f20ff */
[----:B------:R-:W-:Y:S02]  /*0bb0*/  LEA.HI R15, R7, R16, RZ, 0x2 ;  /* 0x00000010070f7211 */ /* 0x000fe400078f10ff */
[----:B------:R-:W-:Y:S02]  /*0bc0*/  SHF.R.S32.HI R3, RZ, 0x4, R2 ;  /* 0x00000004ff037819 */ /* 0x000fe40000011402 */
[--C-:B------:R-:W-:Y:S02]  /*0bd0*/  SHF.R.S32.HI R8, RZ, 0x2, R15.reuse ;  /* 0x00000002ff087819 */ /* 0x100fe4000001140f */
[----:B------:R-:W-:Y:S02]  /*0be0*/  LEA.HI R0, R2, R3, RZ, 0x1 ;  /* 0x0000000302007211 */ /* 0x000fe400078f08ff */
[----:B------:R-:W-:-:S02]  /*0bf0*/  SHF.R.S32.HI R4, RZ, 0x1f, R15 ;  /* 0x0000001fff047819 */ /* 0x000fc4000001140f */
[----:B------:R-:W-:Y:S02]  /*0c00*/  LOP3.LUT R0, R0, 0xfffffffe, RZ, 0xc0, !PT ;  /* 0xfffffffe00007812 */ /* 0x000fe400078ec0ff */
[CC--:B------:R-:W-:Y:S02]  /*0c10*/  LEA.HI R9, R7.reuse, R16.reuse, RZ, 0x3 ;  /* 0x0000001007097211 */ /* 0x0c0fe400078f18ff */
[----:B------:R-:W-:Y:S01]  /*0c20*/  LEA.HI R10, R7, R16, RZ, 0x5 ;  /* 0x00000010070a7211 */ /* 0x000fe200078f28ff */
[----:B------:R-:W-:Y:S01]  /*0c30*/  IMAD.IADD R13, R3, 0x1, -R0 ;  /* 0x00000001030d7824 */ /* 0x000fe200078e0a00 */
[----:B------:R-:W-:Y:S02]  /*0c40*/  LOP3.LUT R0, R2, 0xfffffff0, RZ, 0xc0, !PT ;  /* 0xfffffff002007812 */ /* 0x000fe400078ec0ff */
[----:B------:R-:W-:Y:S02]  /*0c50*/  LEA.HI R3, R4, R8, RZ, 0x3 ;  /* 0x0000000804037211 */ /* 0x000fe400078f18ff */
[----:B------:R-:W-:Y:S01]  /*0c60*/  SHF.R.S32.HI R234, RZ, 0x3, R9 ;  /* 0x00000003ffea7819 */ /* 0x000fe20000011409 */
[----:B------:R-:W-:Y:S01]  /*0c70*/  IMAD.IADD R2, R16, 0x1, -R0 ;  /* 0x0000000110027824 */ /* 0x000fe200078e0a00 */
[----:B------:R-:W-:-:S02]  /*0c80*/  LOP3.LUT R4, R9, 0xfffffff8, RZ, 0xc0, !PT ;  /* 0xfffffff809047812 */ /* 0x000fc400078ec0ff */
[----:B------:R-:W-:Y:S01]  /*0c90*/  LOP3.LUT R0, R3, 0xfffffff8, RZ, 0xc0, !PT ;  /* 0xfffffff803007812 */ /* 0x000fe200078ec0ff */
[----:B------:R-:W-:Y:S01]  /*0ca0*/  IMAD.SHL.U32 R3, R234, 0x40, RZ ;  /* 0x00000040ea037824 */ /* 0x000fe200078e00ff */
[----:B------:R-:W-:Y:S01]  /*0cb0*/  LEA.HI R7, R7, R16, RZ, 0x6 ;  /* 0x0000001007077211 */ /* 0x000fe200078f30ff */
[----:B------:R-:W-:Y:S01]  /*0cc0*/  IMAD.IADD R233, R16, 0x1, -R4 ;  /* 0x0000000110e97824 */ /* 0x000fe200078e0a04 */
[----:B------:R-:W-:Y:S01]  /*0cd0*/  SHF.R.S32.HI R4, RZ, 0x1f, R2 ;  /* 0x0000001fff047819 */ /* 0x000fe20000011402 */
[----:B------:R-:W-:Y:S01]  /*0ce0*/  IMAD.IADD R8, R8, 0x1, -R0 ;  /* 0x0000000108087824 */ /* 0x000fe200078e0a00 */
[----:B------:R-:W-:Y:S01]  /*0cf0*/  LOP3.LUT R0, R3, 0x1c0, RZ, 0xc0, !PT ;  /* 0x000001c003007812 */ /* 0x000fe200078ec0ff */
[C---:B------:R-:W-:Y:S01]  /*0d00*/  IMAD.SHL.U32 R231, R233.reuse, 0x8, RZ ;  /* 0x00000008e9e77824 */ /* 0x040fe200078e00ff */
[----:B------:R-:W-:Y:S01]  /*0d10*/  LEA.HI R14, R4, R2, RZ, 0x3 ;  /* 0x00000002040e7211 */ /* 0x000fe200078f18ff */
[----:B------:R-:W-:Y:S01]  /*0d20*/  IMAD.SHL.U32 R5, R233, 0x40, RZ ;  /* 0x00000040e9057824 */ /* 0x000fe200078e00ff */
[----:B------:R-:W-:Y:S01]  /*0d30*/  SHF.R.U32.HI R6, RZ, 0x3, R0 ;  /* 0x00000003ff067819 */ /* 0x000fe20000011600 */
[----:B------:R-:W-:Y:S01]  /*0d40*/  IMAD.SHL.U32 R7, R7, 0x8, RZ ;  /* 0x0000000807077824 */ /* 0x000fe200078e00ff */
[----:B------:R-:W-:-:S02]  /*0d50*/  LOP3.LUT R3, R0, 0x38, R231, 0xf8, !PT ;  /* 0x0000003800037812 */ /* 0x000fc400078ef8e7 */
[----:B------:R-:W-:Y:S02]  /*0d60*/  LOP3.LUT R4, R14, 0xfffffff8, RZ, 0xc0, !PT ;  /* 0xfffffff80e047812 */ /* 0x000fe400078ec0ff */
[----:B------:R-:W-:Y:S02]  /*0d70*/  LOP3.LUT R12, R3, R6, RZ, 0x3c, !PT ;  /* 0x00000006030c7212 */ /* 0x000fe400078e3cff */
[----:B------:R-:W-:Y:S01]  /*0d80*/  LOP3.LUT R0, R5, 0x1c0, RZ, 0xc0, !PT ;  /* 0x000001c005007812 */ /* 0x000fe200078ec0ff */
[----:B------:R-:W-:Y:S01]  /*0d90*/  IMAD.IADD R3, R2, 0x1, -R4 ;  /* 0x0000000102037824 */ /* 0x000fe200078e0a04 */
[----:B------:R-:W-:Y:S02]  /*0da0*/  LOP3.LUT R4, R10, 0xffffffe0, RZ, 0xc0, !PT ;  /* 0xffffffe00a047812 */ /* 0x000fe400078ec0ff */
[----:B------:R-:W-:Y:S02]  /*0db0*/  LOP3.LUT R5, R0, 0x8, R9, 0xf8, !PT ;  /* 0x0000000800057812 */ /* 0x000fe400078ef809 */
[----:B------:R-:W-:Y:S01]  /*0dc0*/  SHF.R.U32.HI R2, RZ, 0x3, R0 ;  /* 0x00000003ff027819 */ /* 0x000fe20000011600 */
[----:B------:R-:W-:Y:S01]  /*0dd0*/  IMAD.IADD R18, R16, 0x1, -R4 ;  /* 0x0000000110127824 */ /* 0x000fe200078e0a04 */
[----:B------:R-:W-:-:S02]  /*0de0*/  SHF.R.S32.HI R9, RZ, 0x5, R10 ;  /* 0x00000005ff097819 */ /* 0x000fc4000001140a */
[----:B------:R-:W-:Y:S02]  /*0df0*/  SHF.R.S32.HI R0, RZ, 0x1f, R10 ;  /* 0x0000001fff007819 */ /* 0x000fe4000001140a */
[----:B------:R-:W-:Y:S02]  /*0e00*/  SHF.R.S32.HI R11, RZ, 0x1f, R18 ;  /* 0x0000001fff0b7819 */ /* 0x000fe40000011412 */
[----:B------:R-:W-:Y:S02]  /*0e10*/  LEA.HI R0, R0, R9, RZ, 0x3 ;  /* 0x0000000900007211 */ /* 0x000fe400078f18ff */
[----:B------:R-:W-:Y:S02]  /*0e20*/  LOP3.LUT R10, R5, R2, RZ, 0x3c, !PT ;  /* 0x00000002050a7212 */ /* 0x000fe400078e3cff */
[----:B------:R-:W-:Y:S01]  /*0e30*/  LOP3.LUT R2, R15, 0xfffffffc, RZ, 0xc0, !PT ;  /* 0xfffffffc0f027812 */ /* 0x000fe200078ec0ff */
[----:B------:R-:W-:Y:S01]  /*0e40*/  IMAD.MOV.U32 R15, RZ, RZ, 0x20 ;  /* 0x00000020ff0f7424 */ /* 0x000fe200078e00ff */
[----:B------:R-:W-:-:S02]  /*0e50*/  LOP3.LUT R0, R0, 0xffffff8, RZ, 0xc0, !PT ;  /* 0x0ffffff800007812 */ /* 0x000fc400078ec0ff */
[----:B------:R-:W-:Y:S01]  /*0e60*/  LEA.HI R11, R11, R18, RZ, 0x2 ;  /* 0x000000120b0b7211 */ /* 0x000fe200078f10ff */
[----:B------:R-:W-:Y:S01]  /*0e70*/  IMAD.IADD R2, R16, 0x1, -R2 ;  /* 0x0000000110027824 */ /* 0x000fe200078e0a02 */
[----:B------:R-:W-:Y:S01]  /*0e80*/  LOP3.LUT R6, R8, 0x1, RZ, 0xc0, !PT ;  /* 0x0000000108067812 */ /* 0x000fe200078ec0ff */
[----:B------:R-:W-:Y:S01]  /*0e90*/  IMAD.IADD R5, R9, 0x1, -R0 ;  /* 0x0000000109057824 */ /* 0x000fe200078e0a00 */
[----:B------:R-:W-:Y:S01]  /*0ea0*/  SHF.R.S32.HI R4, RZ, 0x2, R11 ;  /* 0x00000002ff047819 */ /* 0x000fe2000001140b */
[----:B------:R-:W-:Y:S01]  /*0eb0*/  IMAD.MOV.U32 R16, RZ, RZ, 0x10 ;  /* 0x00000010ff107424 */ /* 0x000fe200078e00ff */
[----:B------:R-:W-:Y:S02]  /*0ec0*/  LEA.HI R0, R2, R2, RZ, 0x1 ;  /* 0x0000000202007211 */ /* 0x000fe400078f08ff */
[----:B------:R-:W-:Y:S01]  /*0ed0*/  ISETP.NE.U32.AND P0, PT, R6, 0x1, PT ;  /* 0x000000010600780c */ /* 0x000fe20003f05070 */
[----:B------:R-:W-:Y:S01]  /*0ee0*/  IMAD R17, R5, 0x10, R4 ;  /* 0x0000001005117824 */ /* 0x000fe200078e0204 */
[----:B------:R-:W-:Y:S01]  /*0ef0*/  LOP3.LUT R5, R0, 0x1ffffffe, RZ, 0xc0, !PT ;  /* 0x1ffffffe00057812 */ /* 0x000fe200078ec0ff */
[----:B------:R-:W-:Y:S01]  /*0f00*/  IMAD.SHL.U32 R4, R8, 0x40, RZ ;  /* 0x0000004008047824 */ /* 0x000fe200078e00ff */
[----:B------:R-:W-:Y:S01]  /*0f10*/  LOP3.LUT R12, R12, 0x7ffffe00, R7, 0xf8, !PT ;  /* 0x7ffffe000c0c7812 */ /* 0x000fe200078ef807 */
[----:B------:R-:W-:Y:S01]  /*0f20*/  IMAD R7, R9, 0x200, R2 ;  /* 0x0000020009077824 */ /* 0x000fe200078e0202 */
[----:B------:R-:W-:Y:S01]  /*0f30*/  R2P PR, R8, 0x6 ;  /* 0x0000000608007804 */ /* 0x000fe20000000000 */
[----:B------:R-:W-:Y:S01]  /*0f40*/  IMAD.IADD R8, R2, 0x1, -R5 ;  /* 0x0000000102087824 */ /* 0x000fe200078e0a05 */
[----:B------:R-:W-:Y:S01]  /*0f50*/  LOP3.LUT R4, R4, 0x1c0, RZ, 0xc0, !PT ;  /* 0x000001c004047812 */ /* 0x000fe200078ec0ff */
[----:B------:R-:W-:Y:S01]  /*0f60*/  IMAD.SHL.U32 R6, R13, 0x8, RZ ;  /* 0x000000080d067824 */ /* 0x000fe200078e00ff */
[C---:B------:R-:W-:Y:S01]  /*0f70*/  LOP3.LUT P4, RZ, R3.reuse, 0x2, RZ, 0xc0, !PT ;  /* 0x0000000203ff7812 */ /* 0x040fe2000788c0ff */
[----:B------:R-:W-:Y:S01]  /*0f80*/  IMAD R8, R8, 0x8, R17 ;  /* 0x0000000808087824 */ /* 0x000fe200078e0211 */
[----:B------:R-:W-:Y:S01]  /*0f90*/  LEA.HI R2, R4, R4, RZ, 0x1d ;  /* 0x0000000404027211 */ /* 0x000fe200078fe8ff */
[----:B------:R1:W-:Y:S01]  /*0fa0*/  STL [R1+0xac], R17 ;  /* 0x0000ac1101007387 */ /* 0x0003e20000100800 */
[C---:B------:R-:W-:Y:S01]  /*0fb0*/  LOP3.LUT P3, RZ, R3.reuse, 0x4, RZ, 0xc0, !PT ;  /* 0x0000000403ff7812 */ /* 0x040fe2000786c0ff */
[----:B------:R-:W-:Y:S01]  /*0fc0*/  IMAD.SHL.U32 R3, R3, 0x40, RZ ;  /* 0x0000004003037824 */ /* 0x000fe200078e00ff */
[----:B------:R-:W-:Y:S01]  /*0fd0*/  IADD3 R235, R231, 0x40, RZ ;  /* 0x00000040e7eb7810 */ /* 0x000fe20007ffe0ff */
[----:B------:R-:W-:Y:S01]  /*0fe0*/  IMAD.U32 R7, R7, 0x2, R2 ;  /* 0x0000000207077824 */ /* 0x000fe200078e0002 */
[----:B------:R-:W-:Y:S01]  /*0ff0*/  LOP3.LUT R2, R11, 0x7ffffffc, RZ, 0xc0, !PT ;  /* 0x7ffffffc0b027812 */ /* 0x000fe200078ec0ff */
[----:B------:R2:W-:Y:S01]  /*1000*/  STL [R1+0xb0], R8 ;  /* 0x0000b00801007387 */ /* 0x0005e20000100800 */
[----:B------:R-:W-:Y:S01]  /*1010*/  LOP3.LUT R3, R3, 0x1c0, RZ, 0xc0, !PT ;  /* 0x000001c003037812 */ /* 0x000fe200078ec0ff */
[----:B------:R-:W-:Y:S01]  /*1020*/  IMAD R0, R13, 0x200, R10 ;  /* 0x000002000d007824 */ /* 0x000fe200078e020a */
[----:B------:R-:W-:Y:S01]  /*1030*/  SEL R5, R16, 0xfffffff0, !P4 ;  /* 0xfffffff010057807 */ /* 0x000fe20006000000 */
[----:B------:R-:W-:Y:S01]  /*1040*/  IMAD.IADD R2, R18, 0x1, -R2 ;  /* 0x0000000112027824 */ /* 0x000fe200078e0a02 */
[----:B------:R-:W-:Y:S01]  /*1050*/  LOP3.LUT R6, R3, 0x8, R6, 0xf8, !PT ;  /* 0x0000000803067812 */ /* 0x000fe200078ef806 */
[----:B------:R-:W-:Y:S01]  /*1060*/  IMAD.MOV.U32 R10, RZ, RZ, 0x40 ;  /* 0x00000040ff0a7424 */ /* 0x000fe200078e00ff */
[----:B------:R-:W-:Y:S01]  /*1070*/  SHF.R.U32.HI R3, RZ, 0x3, R3 ;  /* 0x00000003ff037819 */ /* 0x000fe20000011603 */
[----:B------:R-:W-:Y:S01]  /*1080*/  IMAD.SHL.U32 R26, R2, 0x2, RZ ;  /* 0x00000002021a7824 */ /* 0x000fe200078e00ff */
[----:B------:R-:W-:Y:S01]  /*1090*/  SEL R4, R15, 0xffffffe0, !P3 ;  /* 0xffffffe00f047807 */ /* 0x000fe20005800000 */
[----:B------:R-:W-:Y:S01]  /*10a0*/  IMAD.SHL.U32 R200, R12, 0x2, RZ ;  /* 0x000000020cc87824 */ /* 0x000fe200078e00ff */
[----:B------:R-:W-:Y:S01]  /*10b0*/  LOP3.LUT R3, R6, R3, RZ, 0x3c, !PT ;  /* 0x0000000306037212 */ /* 0x000fe200078e3cff */
[----:B------:R-:W-:Y:S01]  /*10c0*/  IMAD.SHL.U32 R6, R14, 0x40, RZ ;  /* 0x000000400e067824 */ /* 0x000fe200078e00ff */
[C---:B------:R-:W-:Y:S01]  /*10d0*/  IADD3 R25, R26.reuse, 0x8, RZ ;  /* 0x000000081a197810 */ /* 0x040fe20007ffe0ff */
[----:B------:R-:W-:Y:S01]  /*10e0*/  STL [R1+0x4c], R26 ;  /* 0x00004c1a01007387 */ /* 0x000fe20000100800 */
[C---:B------:R-:W-:Y:S01]  /*10f0*/  IADD3 R24, R26.reuse, 0x10, RZ ;  /* 0x000000101a187810 */ /* 0x040fe20007ffe0ff */
[----:B------:R-:W-:Y:S01]  /*1100*/  IMAD.IADD R4, R5, 0x1, R4 ;  /* 0x0000000105047824 */ /* 0x000fe200078e0204 */
[C---:B------:R-:W-:Y:S01]  /*1110*/  IADD3 R23, R26.reuse, 0x18, RZ ;  /* 0x000000181a177810 */ /* 0x040fe20007ffe0ff */
[----:B------:R-:W-:Y:S01]  /*1120*/  STL [R1+0x48], R25 ;  /* 0x0000481901007387 */ /* 0x000fe20000100800 */
[----:B------:R-:W-:-:S02]  /*1130*/  IADD3 R22, R26, 0x20, RZ ;  /* 0x000000201a167810 */ /* 0x000fc40007ffe0ff */
[C---:B------:R-:W-:Y:S01]  /*1140*/  IADD3 R21, R26.reuse, 0x28, RZ ;  /* 0x000000281a157810 */ /* 0x040fe20007ffe0ff */
[----:B------:R-:W-:Y:S01]  /*1150*/  STL [R1+0x44], R24 ;  /* 0x0000441801007387 */ /* 0x000fe20000100800 */
[C---:B------:R-:W-:Y:S02]  /*1160*/  IADD3 R20, R26.reuse, 0x30, RZ ;  /* 0x000000301a147810 */ /* 0x040fe40007ffe0ff */
[C---:B------:R-:W-:Y:S01]  /*1170*/  IADD3 R19, R26.reuse, 0x38, RZ ;  /* 0x000000381a137810 */ /* 0x040fe20007ffe0ff */
[----:B------:R-:W-:Y:S01]  /*1180*/  STL [R1+0x40], R23 ;  /* 0x0000401701007387 */ /* 0x000fe20000100800 */
[C---:B------:R-:W-:Y:S02]  /*1190*/  IADD3 R18, R26.reuse, 0x40, RZ ;  /* 0x000000401a127810 */ /* 0x040fe40007ffe0ff */
[C---:B-1----:R-:W-:Y:S01]  /*11a0*/  IADD3 R17, R26.reuse, 0x48, RZ ;  /* 0x000000481a117810 */ /* 0x042fe20007ffe0ff */
[----:B------:R-:W-:Y:S01]  /*11b0*/  STL [R1+0x3c], R22 ;  /* 0x00003c1601007387 */ /* 0x000fe20000100800 */
[----:B------:R-:W-:-:S02]  /*11c0*/  IADD3 R16, R26, 0x50, RZ ;  /* 0x000000501a107810 */ /* 0x000fc40007ffe0ff */
[----:B------:R-:W-:Y:S01]  /*11d0*/  LOP3.LUT R3, R3, 0x7ffffe00, R6, 0xf8, !PT ;  /* 0x7ffffe0003037812 */ /* 0x000fe200078ef806 */
[----:B------:R-:W-:Y:S01]  /*11e0*/  STL [R1+0x38], R21 ;  /* 0x0000381501007387 */ /* 0x000fe20000100800 */
[----:B------:R-:W-:Y:S02]  /*11f0*/  IADD3 R14, R26, 0x58, RZ ;  /* 0x000000581a0e7810 */ /* 0x000fe40007ffe0ff */
[----:B------:R-:W-:Y:S01]  /*1200*/  SHF.R.S32.HI R6, RZ, 0x1f, R235 ;  /* 0x0000001fff067819 */ /* 0x000fe200000114eb */
[----:B------:R1:W-:Y:S01]  /*1210*/  STL [R1+0x34], R20 ;  /* 0x0000341401007387 */ /* 0x0003e20000100800 */
[----:B------:R-:W-:Y:S02]  /*1220*/  LEA R71, R0, 0x8100, 0x1 ;  /* 0x0000810000477811 */ /* 0x000fe400078e08ff */
[----:B------:R-:W-:Y:S01]  /*1230*/  IADD3 R13, R26, 0x60, RZ ;  /* 0x000000601a0d7810 */ /* 0x000fe20007ffe0ff */
[----:B------:R-:W-:Y:S01]  /*1240*/  STL [R1+0x30], R19 ;  /* 0x0000301301007387 */ /* 0x000fe20000100800 */
[----:B------:R-:W-:-:S02]  /*1250*/  SEL R6, R10, 0xffffffc0, !P2 ;  /* 0xffffffc00a067807 */ /* 0x000fc40005000000 */
[----:B------:R-:W-:Y:S01]  /*1260*/  SEL R0, R10, 0xffffffc0, !P3 ;  /* 0xffffffc00a007807 */ /* 0x000fe20005800000 */
[----:B------:R-:W-:Y:S01]  /*1270*/  STL [R1+0x2c], R18 ;  /* 0x00002c1201007387 */ /* 0x000fe20000100800 */
[C---:B------:R-:W-:Y:S02]  /*1280*/  IADD3 R12, R26.reuse, 0x68, RZ ;  /* 0x000000681a0c7810 */ /* 0x040fe40007ffe0ff */
[----:B------:R-:W-:Y:S01]  /*1290*/  IADD3 R11, R26, 0x70, RZ ;  /* 0x000000701a0b7810 */ /* 0x000fe20007ffe0ff */
[----:B------:R3:W-:Y:S01]  /*12a0*/  STL [R1+0x28], R17 ;  /* 0x0000281101007387 */ /* 0x0007e20000100800 */
[----:B------:R-:W-:Y:S02]  /*12b0*/  LEA R10, R7, 0x80, 0x1 ;  /* 0x00000080070a7811 */ /* 0x000fe400078e08ff */
[----:B------:R-:W-:Y:S01]  /*12c0*/  SHF.R.S32.HI R7, RZ, 0x1f, R25 ;  /* 0x0000001fff077819 */ /* 0x000fe20000011419 */
[----:B------:R-:W-:Y:S01]  /*12d0*/  STL [R1+0x24], R16 ;  /* 0x0000241001007387 */ /* 0x000fe20000100800 */
[----:B------:R-:W-:-:S02]  /*12e0*/  SHF.R.S32.HI R5, RZ, 0x1f, R231 ;  /* 0x0000001fff057819 */ /* 0x000fc400000114e7 */
[C---:B------:R-:W-:Y:S01]  /*12f0*/  SEL R5, R15.reuse, 0xffffffe0, !P1 ;  /* 0xffffffe00f057807 */ /* 0x040fe20004800000 */
[----:B------:R-:W-:Y:S01]  /*1300*/  STL [R1+0x20], R14 ;  /* 0x0000200e01007387 */ /* 0x000fe20000100800 */
[----:B------:R-:W-:Y:S02]  /*1310*/  SEL R2, R15, 0xffffffe0, !P4 ;  /* 0xffffffe00f027807 */ /* 0x000fe40006000000 */
[----:B--2---:R-:W-:Y:S01]  /*1320*/  IADD3 R8, R26, 0x78, RZ ;  /* 0x000000781a087810 */ /* 0x004fe20007ffe0ff */
[----:B------:R-:W-:Y:S01]  /*1330*/  STL [R1+0x1c], R13 ;  /* 0x00001c0d01007387 */ /* 0x000fe20000100800 */
[----:B------:R-:W-:Y:S02]  /*1340*/  SHF.R.S32.HI R15, RZ, 0x1f, R24 ;  /* 0x0000001fff0f7819 */ /* 0x000fe40000011418 */
[----:B-1----:R-:W-:Y:S01]  /*1350*/  SHF.R.S32.HI R20, RZ, 0x1f, R20 ;  /* 0x0000001fff147819 */ /* 0x002fe20000011414 */
[----:B------:R-:W-:Y:S01]  /*1360*/  STL [R1+0x18], R12 ;  /* 0x0000180c01007387 */ /* 0x000fe20000100800 */
[----:B------:R-:W-:-:S03]  /*1370*/  LEA R189, R3, 0x100, 0x1 ;  /* 0x0000010003bd7811 */ /* 0x000fc600078e08ff */
[----:B------:R-:W-:Y:S01]  /*1380*/  STL [R1+0x14], R11 ;  /* 0x0000140b01007387 */ /* 0x000fe20000100800 */
[--C-:B------:R-:W-:Y:S01]  /*1390*/  IADD3 R192, R0, R189, R2.reuse ;  /* 0x000000bd00c07210 */ /* 0x100fe20007ffe002 */
[----:B------:R-:W-:Y:S02]  /*13a0*/  IMAD R195, R9, 0x800, R189 ;  /* 0x0000080009c37824 */ /* 0x000fe400078e02bd */
[----:B------:R1:W-:Y:S01]  /*13b0*/  STL [R1+0xa8], R7 ;  /* 0x0000a80701007387 */ /* 0x0003e20000100800 */
[----:B---3--:R-:W-:Y:S01]  /*13c0*/  SHF.R.S32.HI R17, RZ, 0x1f, R17 ;  /* 0x0000001fff117819 */ /* 0x008fe20000011411 */
[C---:B------:R-:W-:Y:S02]  /*13d0*/  IMAD.IADD R191, R189.reuse, 0x1, R2 ;  /* 0x00000001bdbf7824 */ /* 0x040fe400078e0202 */
[----:B------:R-:W-:Y:S01]  /*13e0*/  STL [R1+0x10], R8 ;  /* 0x0000100801007387 */ /* 0x000fe20000100800 */
[----:B------:R-:W-:Y:S02]  /*13f0*/  IMAD.IADD R196, R2, 0x1, R195 ;  /* 0x0000000102c47824 */ /* 0x000fe400078e02c3 */
[----:B------:R-:W-:Y:S01]  /*1400*/  IMAD R194, R4, 0x2, R189 ;  /* 0x0000000204c27824 */ /* 0x000fe200078e02bd */
[----:B------:R2:W-:Y:S01]  /*1410*/  STL [R1+0xa4], R15 ;  /* 0x0000a40f01007387 */ /* 0x0005e20000100800 */
[----:B------:R-:W-:-:S02]  /*1420*/  IMAD.IADD R190, R189, 0x1, R0 ;  /* 0x00000001bdbe7824 */ /* 0x000fc400078e0200 */
[C---:B------:R-:W-:Y:S01]  /*1430*/  IMAD.IADD R198, R0.reuse, 0x1, R195 ;  /* 0x0000000100c67824 */ /* 0x040fe200078e02c3 */
[----:B------:R-:W-:Y:S01]  /*1440*/  STL [R1+0x50], R10 ;  /* 0x0000500a01007387 */ /* 0x000fe20000100800 */
[----:B------:R-:W-:Y:S01]  /*1450*/  IMAD.IADD R197, R0, 0x1, R196 ;  /* 0x0000000100c57824 */ /* 0x000fe200078e02c4 */
[----:B-1----:R-:W-:-:S05]  /*1460*/  SHF.R.S32.HI R7, RZ, 0x1f, R23 ;  /* 0x0000001fff077819 */ /* 0x002fca0000011417 */
[----:B------:R1:W-:Y:S01]  /*1470*/  STL [R1+0xa0], R7 ;  /* 0x0000a00701007387 */ /* 0x0003e20000100800 */
[----:B--2---:R-:W-:-:S05]  /*1480*/  SHF.R.S32.HI R15, RZ, 0x1f, R22 ;  /* 0x0000001fff0f7819 */ /* 0x004fca0000011416 */
[----:B------:R2:W-:Y:S01]  /*1490*/  STL [R1+0x9c], R15 ;  /* 0x00009c0f01007387 */ /* 0x0005e20000100800 */
[----:B-1----:R-:W-:-:S05]  /*14a0*/  SHF.R.S32.HI R7, RZ, 0x1f, R21 ;  /* 0x0000001fff077819 */ /* 0x002fca0000011415 */
[----:B------:R1:W-:Y:S01]  /*14b0*/  STL [R1+0x98], R7 ;  /* 0x0000980701007387 */ /* 0x0003e20000100800 */
[----:B--2---:R-:W-:-:S03]  /*14c0*/  SHF.R.S32.HI R15, RZ, 0x1f, R19 ;  /* 0x0000001fff0f7819 */ /* 0x004fc60000011413 */
[----:B------:R-:W-:Y:S04]  /*14d0*/  STL [R1+0x94], R20 ;  /* 0x0000941401007387 */ /* 0x000fe80000100800 */
[----:B------:R2:W-:Y:S01]  /*14e0*/  STL [R1+0x90], R15 ;  /* 0x0000900f01007387 */ /* 0x0005e20000100800 */
[----:B-1----:R-:W-:-:S05]  /*14f0*/  SHF.R.S32.HI R7, RZ, 0x1f, R18 ;  /* 0x0000001fff077819 */ /* 0x002fca0000011412 */
[----:B------:R1:W-:Y:S01]  /*1500*/  STL [R1+0x8c], R7 ;  /* 0x00008c0701007387 */ /* 0x0003e20000100800 */
[----:B--2---:R-:W-:-:S03]  /*1510*/  SHF.R.S32.HI R15, RZ, 0x1f, R16 ;  /* 0x0000001fff0f7819 */ /* 0x004fc60000011410 */
[----:B------:R-:W-:Y:S04]  /*1520*/  STL [R1+0x88], R17 ;  /* 0x0000881101007387 */ /* 0x000fe80000100800 */
[----:B------:R-:W-:Y:S01]  /*1530*/  STL [R1+0x84], R15 ;  /* 0x0000840f01007387 */ /* 0x000fe20000100800 */
[----:B-1----:R-:W-:Y:S02]  /*1540*/  SHF.R.S32.HI R7, RZ, 0x1f, R14 ;  /* 0x0000001fff077819 */ /* 0x002fe4000001140e */
[----:B------:R-:W-:Y:S02]  /*1550*/  SHF.R.S32.HI R14, RZ, 0x1f, R13 ;  /* 0x0000001fff0e7819 */ /* 0x000fe4000001140d */
[----:B------:R-:W-:Y:S01]  /*1560*/  SHF.R.S32.HI R13, RZ, 0x1f, R12 ;  /* 0x0000001fff0d7819 */ /* 0x000fe2000001140c */
[----:B------:R1:W-:Y:S01]  /*1570*/  STL [R1+0x80], R7 ;  /* 0x0000800701007387 */ /* 0x0003e20000100800 */
[----:B------:R-:W-:-:S02]  /*1580*/  SHF.R.S32.HI R12, RZ, 0x1f, R11 ;  /* 0x0000001fff0c7819 */ /* 0x000fc4000001140b */
[----:B------:R-:W-:Y:S01]  /*1590*/  SHF.R.S32.HI R11, RZ, 0x1f, R8 ;  /* 0x0000001fff0b7819 */ /* 0x000fe20000011408 */
[C---:B------:R-:W-:Y:S01]  /*15a0*/  IMAD.IADD R8, R10.reuse, 0x1, R5 ;  /* 0x000000010a087824 */ /* 0x040fe200078e0205 */
[----:B------:R-:W-:Y:S04]  /*15b0*/  STL [R1+0x7c], R14 ;  /* 0x00007c0e01007387 */ /* 0x000fe80000100800 */
[----:B------:R-:W-:Y:S04]  /*15c0*/  STL [R1+0x78], R13 ;  /* 0x0000780d01007387 */ /* 0x000fe80000100800 */
[----:B------:R-:W-:Y:S04]  /*15d0*/  STL [R1+0x74], R12 ;  /* 0x0000740c01007387 */ /* 0x000fe80000100800 */
[----:B------:R-:W-:Y:S04]  /*15e0*/  STL [R1+0x70], R11 ;  /* 0x0000700b01007387 */ /* 0x000fe80000100800 */
[----:B------:R2:W-:Y:S01]  /*15f0*/  STL [R1+0x5c], R8 ;  /* 0x00005c0801007387 */ /* 0x0005e20000100800 */
[----:B-1----:R-:W-:-:S02]  /*1600*/  IADD3 R7, R10, -0x10, RZ ;  /* 0xfffffff00a077810 */ /* 0x002fc40007ffe0ff */
[C---:B------:R-:W-:Y:S01]  /*1610*/  @P0 IADD3 R7, R10.reuse, 0x10, RZ ;  /* 0x000000100a070810 */ /* 0x040fe20007ffe0ff */
[----:B------:R-:W-:-:S04]  /*1620*/  IMAD.IADD R10, R10, 0x1, R6 ;  /* 0x000000010a0a7824 */ /* 0x000fc800078e0206 */
[--C-:B------:R-:W-:Y:S01]  /*1630*/  IMAD.IADD R3, R5, 0x1, R7.reuse ;  /* 0x0000000105037824 */ /* 0x100fe200078e0207 */
[----:B------:R1:W-:Y:S01]  /*1640*/  STL [R1+0x6c], R10 ;  /* 0x00006c0a01007387 */ /* 0x0003e20000100800 */
[----:B------:R-:W-:Y:S02]  /*1650*/  IMAD.IADD R5, R6, 0x1, R7 ;  /* 0x0000000106057824 */ /* 0x000fe400078e0207 */
[--C-:B------:R-:W-:Y:S01]  /*1660*/  IMAD.IADD R2, R3, 0x1, R6.reuse ;  /* 0x0000000103027824 */ /* 0x100fe200078e0206 */
[----:B------:R1:W-:Y:S01]  /*1670*/  STL [R1+0x54], R7 ;  /* 0x0000540701007387 */ /* 0x0003e20000100800 */
[----:B--2---:R-:W-:-:S05]  /*1680*/  IMAD.IADD R8, R8, 0x1, R6 ;  /* 0x0000000108087824 */ /* 0x004fca00078e0206 */
[----:B------:R1:W-:Y:S04]  /*1690*/  STL [R1+0x68], R8 ;  /* 0x0000680801007387 */ /* 0x0003e80000100800 */
[----:B------:R1:W-:Y:S04]  /*16a0*/  STL [R1+0x64], R5 ;  /* 0x0000640501007387 */ /* 0x0003e80000100800 */
[----:B------:R1:W-:Y:S04]  /*16b0*/  STL [R1+0x58], R3 ;  /* 0x0000580301007387 */ /* 0x0003e80000100800 */
[----:B------:R1:W-:Y:S02]  /*16c0*/  STL [R1+0x60], R2 ;  /* 0x0000600201007387 */ /* 0x0003e40000100800 */
.L_x_275:
[----:B-1----:R-:W-:-:S04]  /*16d0*/  IMAD.MOV.U32 R8, RZ, RZ, 0x4 ;  /* 0x00000004ff087424 */ /* 0x002fc800078e00ff */
[----:B------:R-:W-:-:S05]  /*16e0*/  IMAD.WIDE R2, R247, R8, c[0x0][0x588] ;  /* 0x00016200f7027625 */ /* 0x000fca00078e0208 */
[----:B------:R-:W2:Y:S01]  /*16f0*/  LDG.E R251, [R2.64] ;  /* 0x0000000802fb7981 */ /* 0x000ea2000c1e1900 */
[----:B------:R-:W-:Y:S01]  /*1700*/  ISETP.NE.U32.AND P4, PT, RZ, c[0x0][0x370], PT ;  /* 0x0000dc00ff007a0c */ /* 0x000fe20003f85070 */
[----:B------:R-:W-:Y:S01]  /*1710*/  IMAD.MOV.U32 R237, RZ, RZ, RZ ;  /* 0x000000ffffed7224 */ /* 0x000fe200078e00ff */
[----:B------:R-:W-:Y:S01]  /*1720*/  ISETP.NE.U32.AND P2, PT, RZ, c[0x0][0x360], PT ;  /* 0x0000d800ff007a0c */ /* 0x000fe20003f45070 */
[----:B------:R-:W-:Y:S01]  /*1730*/  IMAD.MOV.U32 R11, RZ, RZ, RZ ;  /* 0x000000ffff0b7224 */ /* 0x000fe200078e00ff */
[----:B------:R-:W-:Y:S02]  /*1740*/  ISETP.NE.AND.EX P4, PT, RZ, c[0x0][0x374], PT, P4 ;  /* 0x0000dd00ff007a0c */ /* 0x000fe40003f85340 */
[----:B------:R-:W-:Y:S02]  /*1750*/  ISETP.NE.AND.EX P2, PT, RZ, c[0x0][0x364], PT, P2 ;  /* 0x0000d900ff007a0c */ /* 0x000fe40003f45320 */
[----:B------:R-:W-:-:S04]  /*1760*/  ISETP.NE.U32.AND P3, PT, RZ, c[0x0][0x348], PT ;  /* 0x0000d200ff007a0c */ /* 0x000fc80003f65070 */
[----:B------:R-:W-:Y:S02]  /*1770*/  ISETP.NE.AND.EX P3, PT, RZ, c[0x0][0x34c], PT, P3 ;  /* 0x0000d300ff007a0c */ /* 0x000fe40003f65330 */
[----:B--2---:R-:W-:Y:S01]  /*1780*/  SHF.R.S32.HI R13, RZ, 0x1f, R251 ;  /* 0x0000001fff0d7819 */ /* 0x004fe200000114fb */
[C---:B------:R-:W-:Y:S02]  /*1790*/  IMAD.SHL.U32 R252, R251.reuse, 0x4, RZ ;  /* 0x00000004fbfc7824 */ /* 0x040fe400078e00ff */
[C---:B------:R-:W-:Y:S02]  /*17a0*/  @P4 LEA R6, P1, R251.reuse, c[0x0][0x370], 0x2 ;  /* 0x0000dc00fb064a11 */ /* 0x040fe400078210ff */
[C-C-:B------:R-:W-:Y:S01]  /*17b0*/  SHF.L.U64.HI R14, R251.reuse, 0x2, R13.reuse ;  /* 0x00000002fb0e7819 */ /* 0x140fe2000001020d */
[----:B------:R1:W-:Y:S01]  /*17c0*/  STL [R1+0xc], R13 ;  /* 0x00000c0d01007387 */ /* 0x0003e20000100800 */
[----:B------:R-:W-:Y:S02]  /*17d0*/  @P4 LEA.HI.X R7, R251, c[0x0][0x374], R13, 0x2, P1 ;  /* 0x0000dd00fb074a11 */ /* 0x000fe400008f140d */
[C---:B------:R-:W-:Y:S01]  /*17e0*/  @P2 IADD3 R4, P0, R252.reuse, c[0x0][0x360], RZ ;  /* 0x0000d800fc042a10 */ /* 0x040fe20007f1e0ff */
[----:B------:R1:W-:Y:S01]  /*17f0*/  STL [R1], R14 ;  /* 0x0000000e01007387 */ /* 0x0003e20000100800 */
[----:B------:R-:W-:-:S02]  /*1800*/  IADD3 R2, P1, R252, c[0x0][0x348], RZ ;  /* 0x0000d200fc027a10 */ /* 0x000fc40007f3e0ff */
[C---:B------:R-:W-:Y:S01]  /*1810*/  @P2 IADD3.X R5, R14.reuse, c[0x0][0x364], RZ, P0, !PT ;  /* 0x0000d9000e052a10 */ /* 0x040fe200007fe4ff */
[----:B------:R1:W5:Y:S01]  /*1820*/  @P4 LDG.E R237, [R6.64] ;  /* 0x0000000806ed4981 */ /* 0x000362000c1e1900 */
[----:B------:R-:W-:-:S03]  /*1830*/  IADD3.X R3, R14, c[0x0][0x34c], RZ, P1, !PT ;  /* 0x0000d3000e037a10 */ /* 0x000fc60000ffe4ff */
[----:B------:R1:W5:Y:S04]  /*1840*/  @P2 LDG.E R12, [R4.64] ;  /* 0x00000008040c2981 */ /* 0x000368000c1e1900 */
[----:B------:R1:W5:Y:S01]  /*1850*/  @P3 LDG.E R11, [R2.64] ;  /* 0x00000008020b3981 */ /* 0x000362000c1e1900 */
[----:B------:R-:W-:Y:S01]  /*1860*/  YIELD ;  /* 0x0000000000007946 */ /* 0x000fe20003800000 */
[----:B------:R-:W-:Y:S05]  /*1870*/  @P2 BRA `(.L_x_176) ;  /* 0x0000005000002947 */ /* 0x000fea0003800000 */
[----:B-----5:R-:W-:Y:S01]  /*1880*/  MOV R12, c[0x0][0x168] ;  /* 0x00005a00000c7a02 */ /* 0x020fe20000000f00 */
[----:B------:R-:W-:Y:S05]  /*1890*/  @!P3 BRA `(.L_x_176) ;  /* 0x000000300000b947 */ /* 0x000fea0003800000 */
[----:B------:R2:W3:Y:S04]  /*18a0*/  LDG.E R0, [R2.64] ;  /* 0x0000000802007981 */ /* 0x0004e8000c1e1900 */
[----:B-12---:R-:W3:Y:S02]  /*18b0*/  LDG.E R2, [R2.64+0x4] ;  /* 0x0000040802027981 */ /* 0x006ee4000c1e1900 */
[----:B---3--:R-:W-:-:S02]  /*18c0*/  IADD3 R12, -R0, R2, RZ ;  /* 0x00000002000c7210 */ /* 0x008fc40007ffe1ff */
.L_x_176:
[----:B------:R-:W-:-:S04]  /*18d0*/  ISETP.NE.U32.AND P0, PT, RZ, c[0x0][0x368], PT ;  /* 0x0000da00ff007a0c */ /* 0x000fc80003f05070 */
[----:B------:R-:W-:-:S13]  /*18e0*/  ISETP.NE.AND.EX P0, PT, RZ, c[0x0][0x36c], PT, P0 ;  /* 0x0000db00ff007a0c */ /* 0x000fda0003f05300 */
[----:B------:R-:W-:Y:S05]  /*18f0*/  @!P0 BRA `(.L_x_177) ;  /* 0x0000004000008947 */ /* 0x000fea0003800000 */
[----:B-1----:R-:W-:-:S04]  /*1900*/  IADD3 R2, P0, R252, c[0x0][0x368], RZ ;  /* 0x0000da00fc027a10 */ /* 0x002fc80007f1e0ff */
[----:B------:R-:W-:-:S05]  /*1910*/  IADD3.X R3, R14, c[0x0][0x36c], RZ, P0, !PT ;  /* 0x0000db000e037a10 */ /* 0x000fca00007fe4ff */
[----:B------:R1:W5:Y:S01]  /*1920*/  LDG.E R0, [R2.64] ;  /* 0x0000000802007981 */ /* 0x000362000c1e1900 */
[----:B------:R-:W-:Y:S05]  /*1930*/  BRA `(.L_x_178) ;  /* 0x0000008000007947 */ /* 0x000fea0003800000 */
.L_x_177:
[----:B------:R-:W-:Y:S01]  /*1940*/  ISETP.NE.U32.AND P0, PT, RZ, c[0x0][0x350], PT ;  /* 0x0000d400ff007a0c */ /* 0x000fe20003f05070 */
[----:B------:R-:W-:-:S03]  /*1950*/  IMAD.U32 R0, RZ, RZ, UR5 ;  /* 0x00000005ff007e24 */ /* 0x000fc6000f8e00ff */
[----:B------:R-:W-:-:S13]  /*1960*/  ISETP.NE.AND.EX P0, PT, RZ, c[0x0][0x354], PT, P0 ;  /* 0x0000d500ff007a0c */ /* 0x000fda0003f05300 */
[----:B------:R-:W-:Y:S05]  /*1970*/  @!P0 BRA `(.L_x_178) ;  /* 0x0000004000008947 */ /* 0x000fea0003800000 */
[----:B-1----:R-:W-:-:S05]  /*1980*/  IMAD.WIDE R2, R251, R8, c[0x0][0x350] ;  /* 0x0000d400fb027625 */ /* 0x002fca00078e0208 */
[----:B------:R-:W2:Y:S04]  /*1990*/  LDG.E R4, [R2.64] ;  /* 0x0000000802047981 */ /* 0x000ea8000c1e1900 */
[----:B------:R-:W2:Y:S02]  /*19a0*/  LDG.E R0, [R2.64+0x4] ;  /* 0x0000040802007981 */ /* 0x000ea4000c1e1900 */
[----:B--2---:R-:W-:-:S05]  /*19b0*/  IADD3 R0, -R4, R0, RZ ;  /* 0x0000000004007210 */ /* 0x004fca0007ffe1ff */
.L_x_178:
[----:B-----5:R-:W-:Y:S01]  /*19c0*/  IMAD.IADD R21, R0, 0x1, -R237 ;  /* 0x0000000100157824 */ /* 0x020fe200078e0aed */
[C---:B------:R-:W-:Y:S01]  /*19d0*/  LOP3.LUT R0, R246.reuse, 0xff000000, RZ, 0xc0, !PT ;  /* 0xff000000f6007812 */ /* 0x040fe200078ec0ff */
[----:B-1----:R-:W-:Y:S01]  /*19e0*/  IMAD.MOV.U32 R2, RZ, RZ, RZ ;  /* 0x000000ffff027224 */ /* 0x002fe200078e00ff */
[----:B------:R-:W-:Y:S01]  /*19f0*/  LOP3.LUT R4, R246, 0xff0000, RZ, 0xc0, !PT ;  /* 0x00ff0000f6047812 */ /* 0x000fe200078ec0ff */
[----:B------:R-:W-:Y:S01]  /*1a00*/  BSSY B0, `(.L_x_179) ;  /* 0x000002c000007945 */ /* 0x000fe20003800000 */
[----:B------:R-:W-:-:S02]  /*1a10*/  SHF.R.U32.HI R0, RZ, 0x8, R0 ;  /* 0x00000008ff007819 */ /* 0x000fc40000011600 */
[C---:B------:R-:W-:Y:S02]  /*1a20*/  IADD3 R3, R21.reuse, 0x6f, RZ ;  /* 0x0000006f15037810 */ /* 0x040fe40007ffe0ff */
[----:B------:R-:W-:Y:S02]  /*1a30*/  LEA.HI R0, R4, R0, RZ, 0x10 ;  /* 0x0000000004007211 */ /* 0x000fe400078f80ff */
[----:B------:R-:W-:Y:S01]  /*1a40*/  ISETP.GE.AND P0, PT, R21, 0x1, PT ;  /* 0x000000011500780c */ /* 0x000fe20003f06270 */
[----:B------:R-:W-:Y:S01]  /*1a50*/  IMAD.HI R2, R3, -0x6db6db6d, R2 ;  /* 0x9249249303027827 */ /* 0x000fe200078e0202 */
[----:B------:R-:W-:Y:S02]  /*1a60*/  LOP3.LUT R15, R0, 0xff, RZ, 0xc0, !PT ;  /* 0x000000ff000f7812 */ /* 0x000fe400078ec0ff */
[----:B------:R-:W-:Y:S02]  /*1a70*/  SHF.R.U32.HI R5, RZ, 0x10, R0 ;  /* 0x00000010ff057819 */ /* 0x000fe40000011600 */
[----:B------:R-:W-:Y:S01]  /*1a80*/  SHF.R.U32.HI R3, RZ, 0x1f, R2 ;  /* 0x0000001fff037819 */ /* 0x000fe20000011602 */
[----:B------:R1:W-:Y:S03]  /*1a90*/  STL [R1+0x8], R15 ;  /* 0x0000080f01007387 */ /* 0x0003e60000100800 */
[----:B------:R-:W-:Y:S01]  /*1aa0*/  LEA.HI.SX32 R10, R2, R3, 0x1a ;  /* 0x00000003020a7211 */ /* 0x000fe200078fd2ff */
[----:B------:R1:W-:Y:S01]  /*1ab0*/  STL [R1+0x4], R5 ;  /* 0x0000040501007387 */ /* 0x0003e20000100800 */
[----:B------:R-:W-:Y:S01]  /*1ac0*/  IMAD.MOV.U32 R2, RZ, RZ, RZ ;  /* 0x000000ffff027224 */ /* 0x000fe200078e00ff */
[----:B------:R-:W-:Y:S05]  /*1ad0*/  @!P0 BRA `(.L_x_180) ;  /* 0x000001e000008947 */ /* 0x000fea0003800000 */
[----:B------:R-:W-:Y:S01]  /*1ae0*/  ISETP.NE.AND P0, PT, R5, RZ, PT ;  /* 0x000000ff0500720c */ /* 0x000fe20003f05270 */
[----:B------:R-:W-:-:S03]  /*1af0*/  IMAD.MOV.U32 R4, RZ, RZ, RZ ;  /* 0x000000ffff047224 */ /* 0x000fc600078e00ff */
[----:B------:R-:W-:-:S04]  /*1b00*/  SEL R0, R5, c[0x0][0x338], P0 ;  /* 0x0000ce0005007a07 */ /* 0x000fc80000000000 */
[----:B------:R-:W-:Y:S02]  /*1b10*/  IABS R3, R0 ;  /* 0x0000000000037213 */ /* 0x000fe40000000000 */
[----:B------:R-:W-:Y:S02]  /*1b20*/  IADD3 R6, R10, -0x1, R0 ;  /* 0xffffffff0a067810 */ /* 0x000fe40007ffe000 */
[----:B------:R-:W2:Y:S02]  /*1b30*/  I2F.RP R2, R3 ;  /* 0x0000000300027306 */ /* 0x000ea40000209400 */
[----:B------:R-:W-:-:S06]  /*1b40*/  IABS R9, R6 ;  /* 0x0000000600097213 */ /* 0x000fcc0000000000 */
[----:B--2---:R-:W2:Y:S02]  /*1b50*/  MUFU.RCP R2, R2 ;  /* 0x0000000200027308 */ /* 0x004ea40000001000 */
[----:B--2---:R-:W-:-:S06]  /*1b60*/  IADD3 R2, R2, 0xffffffe, RZ ;  /* 0x0ffffffe02027810 */ /* 0x004fcc0007ffe0ff */
[----:B-1----:R-:W1:Y:S02]  /*1b70*/  F2I.FTZ.U32.TRUNC.NTZ R5, R2 ;  /* 0x0000000200057305 */ /* 0x002e64000021f000 */
[----:B-1----:R-:W-:-:S04]  /*1b80*/  IMAD.MOV R2, RZ, RZ, -R5 ;  /* 0x000000ffff027224 */ /* 0x002fc800078e0a05 */
        /* <DEDUP_REMOVED lines=13> */
[----:B------:R-:W-:Y:S02]  /*1c60*/  ISETP.GE.U32.AND P2, PT, R4, R3, PT ;  /* 0x000000030400720c */ /* 0x000fe40003f46070 */
[----:B------:R-:W-:-:S04]  /*1c70*/  LOP3.LUT R3, R6, R0, RZ, 0x3c, !PT ;  /* 0x0000000006037212 */ /* 0x000fc800078e3cff */
[----:B------:R-:W-:-:S07]  /*1c80*/  ISETP.GE.AND P0, PT, R3, RZ, PT ;  /* 0x000000ff0300720c */ /* 0x000fce0003f06270 */
[----:B------:R-:W-:-:S06]  /*1c90*/  @P2 IADD3 R2, R2, 0x1, RZ ;  /* 0x0000000102022810 */ /* 0x000fcc0007ffe0ff */
[----:B------:R-:W-:Y:S01]  /*1ca0*/  @!P0 IMAD.MOV R2, RZ, RZ, -R2 ;  /* 0x000000ffff028224 */ /* 0x000fe200078e0a02 */
[----:B------:R-:W-:Y:S02]  /*1cb0*/  @!P1 LOP3.LUT R2, RZ, R0, RZ, 0x33, !PT ;  /* 0x00000000ff029212 */ /* 0x000fe400078e33ff */
.L_x_180:
[----:B------:R-:W-:Y:S05]  /*1cc0*/  BSYNC B0 ;  /* 0x0000000000007941 */ /* 0x000fea0003800000 */
.L_x_179:
[----:B------:R-:W-:Y:S01]  /*1cd0*/  IMAD R236, R15, R2, RZ ;  /* 0x000000020fec7224 */ /* 0x000fe200078e02ff */
[----:B------:R-:W-:Y:S01]  /*1ce0*/  PRMT R0, RZ, 0x7610, R0 ;  /* 0x00007610ff007816 */ /* 0x000fe20000000000 */
[----:B------:R-:W-:Y:S01]  /*1cf0*/  CS2R R22, SRZ ;  /* 0x0000000000167805 */ /* 0x000fe2000001ff00 */
[----:B------:R-:W-:Y:S01]  /*1d00*/  CS2R R26, SRZ ;  /* 0x00000000001a7805 */ /* 0x000fe2000001ff00 */
[----:B------:R-:W-:Y:S01]  /*1d10*/  IMAD.IADD R2, R236, 0x1, R2 ;  /* 0x00000001ec027824 */ /* 0x000fe200078e0202 */
[----:B------:R-:W-:Y:S01]  /*1d20*/  CS2R R24, SRZ ;  /* 0x0000000000187805 */ /* 0x000fe2000001ff00 */
        /* <DEDUP_REMOVED lines=33> */
[----:B------:R-:W-:-:S04]  /*1f40*/  ISETP.NE.U32.AND P1, PT, RZ, c[0x0][0x340], PT ;  /* 0x0000d000ff007a0c */ /* 0x000fc80003f25070 */
[----:B------:R-:W-:-:S13]  /*1f50*/  ISETP.NE.AND.EX P1, PT, RZ, c[0x0][0x344], PT, P1 ;  /* 0x0000d100ff007a0c */ /* 0x000fda0003f25310 */
[----:B------:R-:W-:-:S04]  /*1f60*/  @P1 IADD3 R2, P0, R252, c[0x0][0x340], RZ ;  /* 0x0000d000fc021a10 */ /* 0x000fc80007f1e0ff */
[----:B------:R-:W-:-:S05]  /*1f70*/  @P1 IADD3.X R3, R14, c[0x0][0x344], RZ, P0, !PT ;  /* 0x0000d1000e031a10 */ /* 0x000fca00007fe4ff */
[----:B------:R2:W3:Y:S01]  /*1f80*/  @P1 LDG.E R0, [R2.64] ;  /* 0x0000000802001981 */ /* 0x0004e2000c1e1900 */
[----:B------:R-:W-:Y:S01]  /*1f90*/  IMAD.MOV.U32 R146, RZ, RZ, 0x70 ;  /* 0x00000070ff927424 */ /* 0x000fe200078e00ff */
[----:B------:R-:W-:Y:S01]  /*1fa0*/  WARPSYNC 0xffffffff ;  /* 0xffffffff00007948 */ /* 0x000fe20003800000 */
[----:B------:R-:W-:Y:S01]  /*1fb0*/  IMAD R36, R233, 0x20, R234 ;  /* 0x00000020e9247824 */ /* 0x000fe200078e02ea */
[----:B------:R-:W-:Y:S01]  /*1fc0*/  BAR.SYNC.DEFER_BLOCKING 0x0 ;  /* 0x0000000000007b1d */ /* 0x000fe20000010000 */
[----:B------:R-:W-:Y:S02]  /*1fd0*/  IMAD R146, R214, R146, -0x70 ;  /* 0xffffff90d6927424 */ /* 0x000fe400078e0292 */
[----:B------:R-:W-:Y:S02]  /*1fe0*/  IMAD.MOV.U32 R205, RZ, RZ, RZ ;  /* 0x000000ffffcd7224 */ /* 0x000fe400078e00ff */
[----:B--2---:R-:W-:-:S05]  /*1ff0*/  IMAD.MOV.U32 R2, RZ, RZ, c[0x0][0x2b8] ;  /* 0x0000ae00ff027624 */ /* 0x004fca00078e00ff */
[----:B------:R-:W-:Y:S01]  /*2000*/  ISETP.NE.AND P0, PT, R2, 0x1, PT ;  /* 0x000000010200780c */ /* 0x000fe20003f05270 */
[----:B------:R-:W-:-:S04]  /*2010*/  IMAD.IADD R2, R36, 0x1, R146 ;  /* 0x0000000124027824 */ /* 0x000fc800078e0292 */
[C---:B------:R-:W-:Y:S01]  /*2020*/  IMAD.IADD R9, R2.reuse, 0x1, R237 ;  /* 0x0000000102097824 */ /* 0x040fe200078e02ed */
[----:B------:R-:W-:-:S03]  /*2030*/  ISETP.GE.AND P2, PT, R2, R21, PT ;  /* 0x000000150200720c */ /* 0x000fc60003f46270 */
[----:B------:R-:W-:Y:S01]  /*2040*/  IMAD.MOV.U32 R8, RZ, RZ, R9 ;  /* 0x000000ffff087224 */ /* 0x000fe200078e0009 */
[----:B------:R-:W-:-:S03]  /*2050*/  ISETP.GT.OR P2, PT, R36, 0x6f, P2 ;  /* 0x0000006f2400780c */ /* 0x000fc60001744670 */
[----:B------:R-:W-:-:S05]  /*2060*/  @P0 IMAD.HI.U32 R3, R9, c[0x0][0x2bc], RZ ;  /* 0x0000af0009030a27 */ /* 0x000fca00078e00ff */
[----:B------:R-:W-:Y:S01]  /*2070*/  @P0 SHF.R.U32.HI R8, RZ, c[0x0][0x2c0], R3 ;  /* 0x0000b000ff080a19 */ /* 0x000fe20000011603 */
[----:B------:R-:W-:Y:S01]  /*2080*/  IMAD.MOV.U32 R4, RZ, RZ, c[0x0][0x2c4] ;  /* 0x0000b100ff047624 */ /* 0x000fe200078e00ff */
[----:B------:R-:W-:Y:S01]  /*2090*/  LOP3.LUT R22, R246, 0xffff, RZ, 0xc0, !PT ;  /* 0x0000fffff6167812 */ /* 0x000fe200078ec0ff */
[----:B-1----:R-:W-:Y:S02]  /*20a0*/  IMAD R5, R245, 0x80, R36 ;  /* 0x00000080f5057824 */ /* 0x002fe400078e0224 */
[----:B------:R-:W-:-:S04]  /*20b0*/  @!P1 IMAD.MOV.U32 R0, RZ, RZ, R251 ;  /* 0x000000ffff009224 */ /* 0x000fc800078e00fb */
[----:B---3--:R-:W-:Y:S01]  /*20c0*/  IMAD.WIDE.U32 R240, R0, c[0x0][0x2b0], RZ ;  /* 0x0000ac0000f07a25 */ /* 0x008fe200078e00ff */
[----:B------:R-:W-:-:S05]  /*20d0*/  SHF.R.S32.HI R2, RZ, 0x1f, R0 ;  /* 0x0000001fff027819 */ /* 0x000fca0000011400 */
[----:B------:R-:W-:-:S04]  /*20e0*/  IMAD R2, R2, c[0x0][0x2b0], RZ ;  /* 0x0000ac0002027a24 */ /* 0x000fc800078e02ff */
[----:B------:R-:W-:Y:S01]  /*20f0*/  IMAD R2, R0, c[0x0][0x2b4], R2 ;  /* 0x0000ad0000027a24 */ /* 0x000fe200078e0202 */
[----:B------:R-:W-:-:S03]  /*2100*/  @!P2 IADD3 R0, P1, R8, R240, RZ ;  /* 0x000000f00800a210 */ /* 0x000fc60007f3e0ff */
[----:B------:R-:W-:Y:S01]  /*2110*/  IMAD.IADD R249, R241, 0x1, R2 ;  /* 0x00000001f1f97824 */ /* 0x000fe200078e0202 */
[----:B------:R-:W-:-:S04]  /*2120*/  @!P2 LEA R2, P0, R0, c[0x0][0x2a0], 0x2 ;  /* 0x0000a8000002aa11 */ /* 0x000fc800078010ff */
[----:B------:R-:W-:-:S04]  /*2130*/  @!P2 LEA.HI.X.SX32 R3, R8, R249, 0x1, P1 ;  /* 0x000000f90803a211 */ /* 0x000fc800008f0eff */
[----:B------:R-:W-:-:S05]  /*2140*/  @!P2 LEA.HI.X R3, R0, c[0x0][0x2a4], R3, 0x2, P0 ;  /* 0x0000a9000003aa11 */ /* 0x000fca00000f1403 */
[----:B------:R1:W2:Y:S01]  /*2150*/  @!P2 LDG.E R205, [R2.64] ;  /* 0x0000000802cda981 */ /* 0x0002a2000c1e1900 */
[----:B------:R-:W-:Y:S01]  /*2160*/  SHF.R.S32.HI R0, RZ, 0x1f, R11 ;  /* 0x0000001fff007819 */ /* 0x000fe2000001140b */
[----:B------:R-:W-:Y:S01]  /*2170*/  IMAD.WIDE.U32 R238, R22, c[0x0][0x1e8], RZ ;  /* 0x00007a0016ee7a25 */ /* 0x000fe200078e00ff */
[----:B------:R-:W-:Y:S01]  /*2180*/  ISETP.NE.AND P0, PT, R4, 0x1, PT ;  /* 0x000000010400780c */ /* 0x000fe20003f05270 */
[----:B------:R-:W-:Y:S01]  /*2190*/  BSSY B0, `(.L_x_182) ;  /* 0x00000f0000007945 */ /* 0x000fe20003800000 */
[----:B------:R-:W-:Y:S01]  /*21a0*/  SEL R6, R13, RZ, !P3 ;  /* 0x000000ff0d067207 */ /* 0x000fe20005800000 */
[----:B------:R-:W-:Y:S01]  /*21b0*/  IMAD R0, R0, c[0x0][0x178], RZ ;  /* 0x00005e0000007a24 */ /* 0x000fe200078e02ff */
[----:B------:R-:W-:Y:S01]  /*21c0*/  SEL R4, R251, RZ, !P3 ;  /* 0x000000fffb047207 */ /* 0x000fe20005800000 */
[----:B------:R-:W-:Y:S01]  /*21d0*/  IMAD R248, R22, c[0x0][0x1ec], R239 ;  /* 0x00007b0016f87a24 */ /* 0x000fe200078e02ef */
[----:B------:R-:W-:Y:S01]  /*21e0*/  SHF.R.S32.HI R24, RZ, 0x1f, R231 ;  /* 0x0000001fff187819 */ /* 0x000fe200000114e7 */
[----:B------:R-:W-:Y:S01]  /*21f0*/  IMAD R0, R11, c[0x0][0x17c], R0 ;  /* 0x00005f000b007a24 */ /* 0x000fe200078e0200 */
[----:B------:R-:W-:Y:S01]  /*2200*/  SHF.R.S32.HI R23, RZ, 0x1f, R235 ;  /* 0x0000001fff177819 */ /* 0x000fe200000114eb */
[----:B------:R-:W-:Y:S01]  /*2210*/  IMAD R6, R6, c[0x0][0x1c0], RZ ;  /* 0x0000700006067a24 */ /* 0x000fe200078e02ff */
[----:B------:R-:W-:Y:S01]  /*2220*/  ISETP.GE.AND P3, PT, R231, c[0x0][0x198], PT ;  /* 0x00006600e7007a0c */ /* 0x000fe20003f66270 */
[----:B------:R-:W-:Y:S01]  /*2230*/  IMAD.WIDE.U32 R242, R22, c[0x0][0x210], RZ ;  /* 0x0000840016f27a25 */ /* 0x000fe200078e00ff */
[----:B------:R-:W-:-:S02]  /*2240*/  ISETP.GE.AND P2, PT, R235, c[0x0][0x198], PT ;  /* 0x00006600eb007a0c */ /* 0x000fc40003f46270 */
[----:B------:R-:W-:Y:S01]  /*2250*/  IADD3 R145, R214, -0x1, RZ ;  /* 0xffffffffd6917810 */ /* 0x000fe20007ffe0ff */
[----:B------:R-:W-:Y:S01]  /*2260*/  @P0 IMAD.HI.U32 R7, R5, c[0x0][0x2c8], RZ ;  /* 0x0000b20005070a27 */ /* 0x000fe200078e00ff */
[----:B------:R-:W-:Y:S02]  /*2270*/  SHF.L.U64.HI R203, R231, 0x1, R24 ;  /* 0x00000001e7cb7819 */ /* 0x000fe40000010218 */
[----:B------:R-:W-:Y:S01]  /*2280*/  SHF.L.U64.HI R204, R235, 0x1, R23 ;  /* 0x00000001ebcc7819 */ /* 0x000fe20000010217 */
[----:B------:R-:W-:Y:S02]  /*2290*/  IMAD R6, R4, c[0x0][0x1c4], R6 ;  /* 0x0000710004067a24 */ /* 0x000fe400078e0206 */
[----:B------:R-:W-:Y:S02]  /*22a0*/  IMAD R144, R145, -0x70, R21 ;  /* 0xffffff9091907824 */ /* 0x000fe400078e0215 */
[----:B-1----:R-:W-:-:S04]  /*22b0*/  IMAD.WIDE.U32 R2, R11, c[0x0][0x178], RZ ;  /* 0x00005e000b027a25 */ /* 0x002fc800078e00ff */
[----:B------:R-:W-:Y:S02]  /*22c0*/  IMAD.IADD R3, R3, 0x1, R0 ;  /* 0x0000000103037824 */ /* 0x000fe400078e0200 */
[----:B------:R-:W-:Y:S01]  /*22d0*/  IMAD.MOV.U32 R0, RZ, RZ, R5 ;  /* 0x000000ffff007224 */ /* 0x000fe200078e0005 */
[----:B------:R-:W-:Y:S01]  /*22e0*/  @P0 SHF.R.U32.HI R0, RZ, c[0x0][0x2cc], R7 ;  /* 0x0000b300ff000a19 */ /* 0x000fe20000011607 */
[----:B------:R-:W-:-:S03]  /*22f0*/  IMAD.WIDE.U32 R2, R22, c[0x0][0x1b8], R2 ;  /* 0x00006e0016027a25 */ /* 0x000fc600078e0002 */
[----:B------:R-:W-:Y:S01]  /*2300*/  SHF.R.S32.HI R7, RZ, 0x1f, R0 ;  /* 0x0000001fff077819 */ /* 0x000fe20000011400 */
[C---:B------:R-:W-:Y:S02]  /*2310*/  IMAD R3, R22.reuse, c[0x0][0x1bc], R3 ;  /* 0x00006f0016037a24 */ /* 0x040fe400078e0203 */
[----:B------:R-:W-:Y:S02]  /*2320*/  IMAD R250, R22, c[0x0][0x214], R243 ;  /* 0x0000850016fa7a24 */ /* 0x000fe400078e02f3 */
[----:B------:R-:W-:-:S04]  /*2330*/  IMAD.WIDE.U32 R2, R4, c[0x0][0x1c0], R2 ;  /* 0x0000700004027a25 */ /* 0x000fc800078e0002 */
[----:B------:R-:W-:Y:S02]  /*2340*/  IMAD.MOV R4, RZ, RZ, -R0 ;  /* 0x000000ffff047224 */ /* 0x000fe400078e0a00 */
[----:B------:R-:W-:Y:S02]  /*2350*/  IMAD.IADD R3, R3, 0x1, R6 ;  /* 0x0000000103037824 */ /* 0x000fe400078e0206 */
[----:B------:R-:W-:Y:S02]  /*2360*/  IMAD R4, R4, c[0x0][0x2c4], R5 ;  /* 0x0000b10004047a24 */ /* 0x000fe400078e0205 */
[----:B------:R-:W-:Y:S02]  /*2370*/  IMAD R5, R7, c[0x0][0x1b0], RZ ;  /* 0x00006c0007057a24 */ /* 0x000fe400078e02ff */
[----:B------:R-:W-:-:S04]  /*2380*/  IMAD.WIDE.U32 R2, R0, c[0x0][0x1b0], R2 ;  /* 0x00006c0000027a25 */ /* 0x000fc800078e0002 */
[----:B------:R-:W-:Y:S01]  /*2390*/  IMAD R6, R0, c[0x0][0x1b4], R5 ;  /* 0x00006d0000067a24 */ /* 0x000fe200078e0205 */
[----:B------:R-:W-:-:S03]  /*23a0*/  SHF.R.S32.HI R5, RZ, 0x1f, R4 ;  /* 0x0000001fff057819 */ /* 0x000fc60000011404 */
[----:B------:R-:W-:Y:S02]  /*23b0*/  IMAD.IADD R3, R3, 0x1, R6 ;  /* 0x0000000103037824 */ /* 0x000fe400078e0206 */
[----:B------:R-:W-:Y:S02]  /*23c0*/  IMAD R0, R5, c[0x0][0x1a8], RZ ;  /* 0x00006a0005007a24 */ /* 0x000fe400078e02ff */
[----:B------:R-:W-:-:S04]  /*23d0*/  IMAD.WIDE.U32 R2, R4, c[0x0][0x1a8], R2 ;  /* 0x00006a0004027a25 */ /* 0x000fc800078e0002 */
[----:B------:R-:W-:Y:S01]  /*23e0*/  IMAD R0, R4, c[0x0][0x1ac], R0 ;  /* 0x00006b0004007a24 */ /* 0x000fe200078e0200 */
[----:B------:R-:W-:-:S03]  /*23f0*/  LEA R17, P0, R2, c[0x0][0x160], 0x1 ;  /* 0x0000580002117a11 */ /* 0x000fc600078008ff */
[----:B------:R-:W-:Y:S02]  /*2400*/  IMAD.IADD R0, R3, 0x1, R0 ;  /* 0x0000000103007824 */ /* 0x000fe400078e0200 */
[----:B------:R-:W-:Y:S02]  /*2410*/  IMAD.MOV R3, RZ, RZ, -R8 ;  /* 0x000000ffff037224 */ /* 0x000fe400078e0a08 */
[----:B------:R-:W1:Y:S01]  /*2420*/  SHFL.IDX PT, R8, R17, RZ, 0x181f ;  /* 0x00181fff11087589 */ /* 0x000e6200000e0000 */
[----:B------:R-:W-:Y:S01]  /*2430*/  LEA.HI.X R16, R2, c[0x0][0x164], R0, 0x1, P0 ;  /* 0x0000590002107a11 */ /* 0x000fe200000f0c00 */
[----:B------:R-:W-:Y:S02]  /*2440*/  IMAD R206, R3, c[0x0][0x2b8], R9 ;  /* 0x0000ae0003ce7a24 */ /* 0x000fe400078e0209 */
[----:B------:R-:W-:Y:S01]  /*2450*/  SHFL.IDX PT, R9, R17, 0x1, 0x181f ;  /* 0x00381f0011097f89 */ /* 0x000fe200000e0000 */
[----:B------:R-:W-:Y:S02]  /*2460*/  IMAD R2, R245, 0x80, R234 ;  /* 0x00000080f5027824 */ /* 0x000fe400078e02ea */
[----:B------:R-:W-:Y:S01]  /*2470*/  IMAD R0, R12, c[0x0][0x2c4], RZ ;  /* 0x0000b1000c007a24 */ /* 0x000fe200078e02ff */
[----:B------:R-:W3:Y:S01]  /*2480*/  SHFL.IDX PT, R11, R16, RZ, 0x181f ;  /* 0x00181fff100b7589 */ /* 0x000ee200000e0000 */
[----:B------:R-:W-:-:S02]  /*2490*/  SHF.R.S32.HI R3, RZ, 0x1f, R206 ;  /* 0x0000001fff037819 */ /* 0x000fc400000114ce */
[C---:B------:R-:W-:Y:S01]  /*24a0*/  IADD3 R4, R2.reuse, 0x20, RZ ;  /* 0x0000002002047810 */ /* 0x040fe20007ffe0ff */
[----:B------:R-:W4:Y:S01]  /*24b0*/  SHFL.IDX PT, R18, R16, 0x1, 0x181f ;  /* 0x00381f0010127f89 */ /* 0x000f2200000e0000 */
[-C--:B------:R-:W-:Y:S01]  /*24c0*/  ISETP.GE.AND P4, PT, R2, R0.reuse, PT ;  /* 0x000000000200720c */ /* 0x080fe20003f86270 */
[C---:B------:R-:W-:Y:S01]  /*24d0*/  IMAD R6, R3.reuse, c[0x0][0x1e0], RZ ;  /* 0x0000780003067a24 */ /* 0x040fe200078e02ff */
[----:B------:R-:W-:Y:S01]  /*24e0*/  ISETP.GE.AND P0, PT, R4, R0, PT ;  /* 0x000000000400720c */ /* 0x000fe20003f06270 */
[----:B------:R-:W-:Y:S01]  /*24f0*/  IMAD R10, R3, c[0x0][0x208], RZ ;  /* 0x00008200030a7a24 */ /* 0x000fe200078e02ff */
[----:B------:R-:W-:Y:S01]  /*2500*/  SHFL.IDX PT, R19, R16, 0x2, 0x181f ;  /* 0x00581f0010137f89 */ /* 0x000fe200000e0000 */
[----:B------:R-:W-:Y:S01]  /*2510*/  IMAD R3, R206, c[0x0][0x1e4], R6 ;  /* 0x00007900ce037a24 */ /* 0x000fe200078e0206 */
[----:B------:R-:W-:Y:S01]  /*2520*/  IADD3 R20, R2, 0x40, RZ ;  /* 0x0000004002147810 */ /* 0x000fe20007ffe0ff */
[----:B------:R-:W-:Y:S01]  /*2530*/  IMAD.WIDE.U32 R4, R206, c[0x0][0x1e0], RZ ;  /* 0x00007800ce047a25 */ /* 0x000fe200078e00ff */
[----:B------:R-:W-:-:S03]  /*2540*/  IADD3 R2, R2, 0x60, RZ ;  /* 0x0000006002027810 */ /* 0x000fc60007ffe0ff */
[C---:B------:R-:W-:Y:S02]  /*2550*/  IMAD.WIDE.U32 R6, R206.reuse, c[0x0][0x208], RZ ;  /* 0x00008200ce067a25 */ /* 0x040fe400078e00ff */
[-C--:B-1----:R-:W-:Y:S02]  /*2560*/  @!P4 LEA R14, P5, R231, R8.reuse, 0x1 ;  /* 0x00000008e70ec211 */ /* 0x082fe400078a08ff */
[----:B------:R-:W-:Y:S01]  /*2570*/  IMAD R10, R206, c[0x0][0x20c], R10 ;  /* 0x00008300ce0a7a24 */ /* 0x000fe200078e020a */
[----:B------:R-:W-:Y:S01]  /*2580*/  @!P4 LEA R12, P1, R235, R8, 0x1 ;  /* 0x00000008eb0cc211 */ /* 0x000fe200078208ff */
[----:B------:R-:W-:Y:S02]  /*2590*/  IMAD.IADD R3, R5, 0x1, R3 ;  /* 0x0000000105037824 */ /* 0x000fe400078e0203 */
[----:B------:R-:W-:Y:S01]  /*25a0*/  IMAD.IADD R5, R7, 0x1, R10 ;  /* 0x0000000107057824 */ /* 0x000fe200078e020a */
[C---:B---3--:R-:W-:Y:S01]  /*25b0*/  @!P4 LEA.HI.X R15, R231.reuse, R11, R24, 0x1, P5 ;  /* 0x0000000be70fc211 */ /* 0x048fe200028f0c18 */
[----:B------:R-:W1:Y:S01]  /*25c0*/  SHFL.IDX PT, R7, R17, 0x2, 0x181f ;  /* 0x00581f0011077f89 */ /* 0x000e6200000e0000 */
[----:B------:R-:W-:-:S02]  /*25d0*/  @!P0 LEA R10, P5, R231, R9, 0x1 ;  /* 0x00000009e70a8211 */ /* 0x000fc400078a08ff */
[----:B------:R-:W-:Y:S01]  /*25e0*/  @!P4 LEA.HI.X R13, R235, R11, R23, 0x1, P1 ;  /* 0x0000000beb0dc211 */ /* 0x000fe200008f0c17 */
[----:B------:R2:W-:Y:S01]  /*25f0*/  @!P4 LDGSTS.E.BYPASS.LTC128B.128 [R200+0x100], [R14.64], !P3 ;  /* 0x001000000ec8cfae */ /* 0x0005e2000d901d48 */
[----:B----4-:R-:W-:Y:S02]  /*2600*/  @!P0 LEA.HI.X R11, R231, R18, R24, 0x1, P5 ;  /* 0x00000012e70b8211 */ /* 0x010fe400028f0c18 */
[----:B------:R-:W-:Y:S01]  /*2610*/  ISETP.GE.AND P5, PT, R20, R0, PT ;  /* 0x000000001400720c */ /* 0x000fe20003fa6270 */
[----:B------:R3:W-:Y:S01]  /*2620*/  @!P4 LDGSTS.E.BYPASS.LTC128B.128 [R200+0x4100], [R12.64], !P2 ;  /* 0x041000000cc8cfae */ /* 0x0007e2000d101d48 */
[----:B------:R-:W-:-:S03]  /*2630*/  @!P0 LEA R8, P1, R235, R9, 0x1 ;  /* 0x00000009eb088211 */ /* 0x000fc600078208ff */
[----:B------:R4:W-:Y:S01]  /*2640*/  @!P0 LDGSTS.E.BYPASS.LTC128B.128 [R200+0x1100], [R10.64], !P3 ;  /* 0x011000000ac88fae */ /* 0x0009e2000d901d48 */
[----:B------:R-:W-:Y:S02]  /*2650*/  @!P0 LEA.HI.X R9, R235, R18, R23, 0x1, P1 ;  /* 0x00000012eb098211 */ /* 0x000fe400008f0c17 */
[----:B------:R-:W-:Y:S01]  /*2660*/  ISETP.GE.AND P1, PT, R2, R0, PT ;  /* 0x000000000200720c */ /* 0x000fe20003f26270 */
[----:B------:R-:W-:Y:S02]  /*2670*/  IMAD.MOV.U32 R2, RZ, RZ, R4 ;  /* 0x000000ffff027224 */ /* 0x000fe400078e0004 */
[----:B------:R-:W-:Y:S01]  /*2680*/  IMAD.MOV.U32 R4, RZ, RZ, R6 ;  /* 0x000000ffff047224 */ /* 0x000fe200078e0006 */
[----:B------:R5:W-:Y:S01]  /*2690*/  @!P0 LDGSTS.E.BYPASS.LTC128B.128 [R200+0x5100], [R8.64], !P2 ;  /* 0x0510000008c88fae */ /* 0x000be2000d101d48 */
[----:B-1----:R-:W-:-:S03]  /*26a0*/  @!P5 LEA R6, P0, R231, R7, 0x1 ;  /* 0x00000007e706d211 */ /* 0x002fc600078008ff */
[----:B---3--:R-:W-:Y:S04]  /*26b0*/  SHFL.IDX PT, R12, R16, 0x3, 0x181f ;  /* 0x00781f00100c7f89 */ /* 0x008fe800000e0000 */
[----:B----4-:R-:W1:Y:S01]  /*26c0*/  SHFL.IDX PT, R11, R17, 0x3, 0x181f ;  /* 0x00781f00110b7f89 */ /* 0x010e6200000e0000 */
[----:B-----5:R-:W-:Y:S02]  /*26d0*/  @!P5 LEA R8, P4, R235, R7, 0x1 ;  /* 0x00000007eb08d211 */ /* 0x020fe400078808ff */
[-C--:B------:R-:W-:Y:S02]  /*26e0*/  @!P5 LEA.HI.X R7, R231, R19.reuse, R24, 0x1, P0 ;  /* 0x00000013e707d211 */ /* 0x080fe400000f0c18 */
[----:B------:R-:W-:-:S03]  /*26f0*/  @!P5 LEA.HI.X R9, R235, R19, R23, 0x1, P4 ;  /* 0x00000013eb09d211 */ /* 0x000fc600020f0c17 */
[----:B------:R3:W-:Y:S04]  /*2700*/  @!P5 LDGSTS.E.BYPASS.LTC128B.128 [R200+0x2100], [R6.64], !P3 ;  /* 0x0210000006c8dfae */ /* 0x0007e8000d901d48 */
[----:B------:R4:W-:Y:S01]  /*2710*/  @!P5 LDGSTS.E.BYPASS.LTC128B.128 [R200+0x6100], [R8.64], !P2 ;  /* 0x0610000008c8dfae */ /* 0x0009e2000d101d48 */
[----:B--2---:R-:W-:Y:S01]  /*2720*/  SHF.R.S32.HI R15, RZ, 0x1f, R205 ;  /* 0x0000001fff0f7819 */ /* 0x004fe200000114cd */
[----:B------:R-:W-:-:S04]  /*2730*/  IMAD.WIDE.U32 R2, R205, c[0x0][0x1f0], R2 ;  /* 0x00007c00cd027a25 */ /* 0x000fc800078e0002 */
[C---:B------:R-:W-:Y:S01]  /*2740*/  IMAD R0, R15.reuse, c[0x0][0x1f0], RZ ;  /* 0x00007c000f007a24 */ /* 0x040fe200078e02ff */
[----:B------:R-:W-:Y:S01]  /*2750*/  IADD3 R2, P0, R2, R238, RZ ;  /* 0x000000ee02027210 */ /* 0x000fe20007f1e0ff */
[----:B----4-:R-:W-:Y:S02]  /*2760*/  IMAD R9, R15, c[0x0][0x218], RZ ;  /* 0x000086000f097a24 */ /* 0x010fe400078e02ff */
[----:B------:R-:W-:-:S05]  /*2770*/  IMAD R0, R205, c[0x0][0x1f4], R0 ;  /* 0x00007d00cd007a24 */ /* 0x000fca00078e0200 */
[----:B---3--:R-:W-:Y:S02]  /*2780*/  IADD3.X R6, R248, R3, R0, P0, !PT ;  /* 0x00000003f8067210 */ /* 0x008fe400007fe400 */
[----:B------:R-:W-:Y:S02]  /*2790*/  LEA R0, P0, R2, c[0x0][0x1c8], 0x1 ;  /* 0x0000720002007a11 */ /* 0x000fe400078008ff */
[----:B------:R-:W-:Y:S02]  /*27a0*/  IMNMX R3, R144, 0x70, PT ;  /* 0x0000007090037817 */ /* 0x000fe40003800200 */
[----:B------:R-:W-:Y:S01]  /*27b0*/  LEA.HI.X R18, R2, c[0x0][0x1cc], R6, 0x1, P0 ;  /* 0x0000730002127a11 */ /* 0x000fe200000f0c06 */
[----:B------:R-:W-:Y:S01]  /*27c0*/  SHFL.IDX PT, R10, R0, RZ, 0x181f ;  /* 0x00181fff000a7589 */ /* 0x000fe200000e0000 */
[-C--:B-1----:R-:W-:Y:S01]  /*27d0*/  @!P1 LEA R6, P4, R231, R11.reuse, 0x1 ;  /* 0x0000000be7069211 */ /* 0x082fe200078808ff */
[----:B------:R-:W-:Y:S02]  /*27e0*/  IMAD.IADD R8, R3, 0x1, -R234 ;  /* 0x0000000103087824 */ /* 0x000fe400078e0aea */
[----:B------:R-:W-:Y:S01]  /*27f0*/  SHFL.IDX PT, R16, R18, RZ, 0x181f ;  /* 0x00181fff12107589 */ /* 0x000fe200000e0000 */
[----:B------:R-:W-:Y:S01]  /*2800*/  IMAD.WIDE.U32 R2, R205, c[0x0][0x218], R4 ;  /* 0x00008600cd027a25 */ /* 0x000fe200078e0004 */
[----:B------:R-:W-:-:S02]  /*2810*/  @!P1 LEA R4, P0, R235, R11, 0x1 ;  /* 0x0000000beb049211 */ /* 0x000fc400078008ff */
[----:B------:R-:W1:Y:S01]  /*2820*/  SHFL.IDX PT, R13, R0, 0x1, 0x181f ;  /* 0x00381f00000d7f89 */ /* 0x000e6200000e0000 */
[C---:B------:R-:W-:Y:S02]  /*2830*/  ISETP.GE.AND P6, PT, R8.reuse, 0x1, PT ;  /* 0x000000010800780c */ /* 0x040fe40003fc6270 */
[----:B------:R-:W-:Y:S01]  /*2840*/  ISETP.GE.AND P5, PT, R8, 0x21, PT ;  /* 0x000000210800780c */ /* 0x000fe20003fa6270 */
[----:B------:R-:W2:Y:S01]  /*2850*/  SHFL.IDX PT, R14, R18, 0x1, 0x181f ;  /* 0x00381f00120e7f89 */ /* 0x000ea200000e0000 */
[-C--:B------:R-:W-:Y:S02]  /*2860*/  @!P1 LEA.HI.X R7, R231, R12.reuse, R24, 0x1, P4 ;  /* 0x0000000ce7079211 */ /* 0x080fe400020f0c18 */
[----:B------:R-:W-:Y:S02]  /*2870*/  @!P1 LEA.HI.X R5, R235, R12, R23, 0x1, P0 ;  /* 0x0000000ceb059211 */ /* 0x000fe400000f0c17 */
[----:B------:R-:W-:Y:S01]  /*2880*/  IADD3 R15, P0, R2, R242, RZ ;  /* 0x000000f2020f7210 */ /* 0x000fe20007f1e0ff */
[----:B------:R-:W-:Y:S01]  /*2890*/  IMAD R2, R205, c[0x0][0x21c], R9 ;  /* 0x00008700cd027a24 */ /* 0x000fe200078e0209 */
[----:B------:R3:W-:Y:S01]  /*28a0*/  @!P1 LDGSTS.E.BYPASS.LTC128B.128 [R200+0x3100], [R6.64], !P3 ;  /* 0x0310000006c89fae */ /* 0x0007e2000d901d48 */
[----:B------:R-:W-:-:S02]  /*28b0*/  ISETP.GE.AND P3, PT, R231, c[0x0][0x1d4], PT ;  /* 0x00007500e7007a0c */ /* 0x000fc40003f66270 */
[----:B------:R-:W-:Y:S01]  /*28c0*/  ISETP.GE.AND P4, PT, R8, 0x41, PT ;  /* 0x000000410800780c */ /* 0x000fe20003f86270 */
[----:B------:R-:W4:Y:S01]  /*28d0*/  SHFL.IDX PT, R9, R0, 0x2, 0x181f ;  /* 0x00581f0000097f89 */ /* 0x000f2200000e0000 */
[----:B------:R-:W-:-:S03]  /*28e0*/  IADD3.X R17, R250, R3, R2, P0, !PT ;  /* 0x00000003fa117210 */ /* 0x000fc600007fe402 */
[----:B------:R5:W-:Y:S04]  /*28f0*/  @!P1 LDGSTS.E.BYPASS.LTC128B.128 [R200+0x7100], [R4.64], !P2 ;  /* 0x0710000004c89fae */ /* 0x000be8000d101d48 */
[----:B------:R-:W-:Y:S01]  /*2900*/  SHFL.IDX PT, R12, R0, 0x3, 0x181f ;  /* 0x00781f00000c7f89 */ /* 0x000fe200000e0000 */
[----:B-1----:R-:W-:-:S03]  /*2910*/  @P5 LEA R2, P2, R231, R13, 0x1 ;  /* 0x0000000de7025211 */ /* 0x002fc600078408ff */
[----:B------:R-:W1:Y:S01]  /*2920*/  SHFL.IDX PT, R0, R18, 0x2, 0x181f ;  /* 0x00581f0012007f89 */ /* 0x000e6200000e0000 */
[C---:B--2---:R-:W-:Y:S02]  /*2930*/  @P5 LEA.HI.X R3, R231.reuse, R14, R24, 0x1, P2 ;  /* 0x0000000ee7035211 */ /* 0x044fe400010f0c18 */
[----:B------:R-:W-:Y:S01]  /*2940*/  ISETP.GE.AND P2, PT, R8, 0x61, PT ;  /* 0x000000610800780c */ /* 0x000fe20003f46270 */
[----:B------:R-:W0:Y:S01]  /*2950*/  LDGDEPBAR ;  /* 0x00000000000079af */ /* 0x000e220000000000 */
[----:B---3--:R-:W-:-:S04]  /*2960*/  @P6 LEA R6, P1, R231, R10, 0x1 ;  /* 0x0000000ae7066211 */ /* 0x008fc800078208ff */
[----:B------:R-:W-:Y:S02]  /*2970*/  @P6 LEA.HI.X R7, R231, R16, R24, 0x1, P1 ;  /* 0x00000010e7076211 */ /* 0x000fe400008f0c18 */
[----:B-----5:R-:W-:-:S03]  /*2980*/  @P6 LEA R4, P0, R235, R10, 0x1 ;  /* 0x0000000aeb046211 */ /* 0x020fc600078008ff */
[----:B------:R2:W-:Y:S01]  /*2990*/  @P6 LDGSTS.E.BYPASS.LTC128B.128 [R200+0x8100], [R6.64], !P3 ;  /* 0x0810000006c86fae */ /* 0x0005e2000d901d48 */
[C---:B------:R-:W-:Y:S02]  /*29a0*/  @P5 LEA R10, P1, R235.reuse, R13, 0x1 ;  /* 0x0000000deb0a5211 */ /* 0x040fe400078208ff */
[C-C-:B------:R-:W-:Y:S01]  /*29b0*/  @P6 LEA.HI.X R5, R235.reuse, R16, R23.reuse, 0x1, P0 ;  /* 0x00000010eb056211 */ /* 0x140fe200000f0c17 */
[----:B------:R-:W3:Y:S01]  /*29c0*/  SHFL.IDX PT, R13, R18, 0x3, 0x181f ;  /* 0x00781f00120d7f89 */ /* 0x000ee200000e0000 */
[C---:B------:R-:W-:Y:S02]  /*29d0*/  ISETP.GE.AND P0, PT, R235.reuse, c[0x0][0x1d4], PT ;  /* 0x00007500eb007a0c */ /* 0x040fe40003f06270 */
[----:B------:R-:W-:Y:S02]  /*29e0*/  @P5 LEA.HI.X R11, R235, R14, R23, 0x1, P1 ;  /* 0x0000000eeb0b5211 */ /* 0x000fe400008f0c17 */
[----:B------:R-:W-:-:S04]  /*29f0*/  LEA R14, P1, R15, c[0x0][0x1f8], 0x1 ;  /* 0x00007e000f0e7a11 */ /* 0x000fc800078208ff */
[----:B------:R-:W-:Y:S02]  /*2a00*/  LEA.HI.X R15, R15, c[0x0][0x1fc], R17, 0x1, P1 ;  /* 0x00007f000f0f7a11 */ /* 0x000fe400008f0c11 */
[----:B----4-:R-:W-:-:S03]  /*2a10*/  @P4 LEA R8, P1, R231, R9, 0x1 ;  /* 0x00000009e7084211 */ /* 0x010fc600078208ff */
[----:B------:R4:W-:Y:S01]  /*2a20*/  @P6 LDGSTS.E.BYPASS.LTC128B.128 [R200+0xb900], [R4.64], !P0 ;  /* 0x0b90000004c86fae */ /* 0x0009e2000c101d48 */
[----:B------:R-:W-:-:S03]  /*2a30*/  ISETP.GE.AND P6, PT, R231, c[0x0][0x1d4], PT ;  /* 0x00007500e7007a0c */ /* 0x000fc60003fc6270 */
[----:B------:R5:W-:Y:S04]  /*2a40*/  @P5 LDGSTS.E.BYPASS.LTC128B.128 [R200+0x9100], [R2.64], !P3 ;  /* 0x0910000002c85fae */ /* 0x000be8000d901d48 */
[----:B------:R3:W-:Y:S01]  /*2a50*/  @P5 LDGSTS.E.BYPASS.LTC128B.128 [R200+0xc900], [R10.64], !P0 ;  /* 0x0c9000000ac85fae */ /* 0x0007e2000c101d48 */
[----:B--2---:R-:W-:Y:S02]  /*2a60*/  @P4 LEA R6, P5, R235, R9, 0x1 ;  /* 0x00000009eb064211 */ /* 0x004fe400078a08ff */
[-C--:B-1----:R-:W-:Y:S02]  /*2a70*/  @P4 LEA.HI.X R9, R231, R0.reuse, R24, 0x1, P1 ;  /* 0x00000000e7094211 */ /* 0x082fe400008f0c18 */
[----:B------:R-:W-:Y:S02]  /*2a80*/  @P4 LEA.HI.X R7, R235, R0, R23, 0x1, P5 ;  /* 0x00000000eb074211 */ /* 0x000fe400028f0c17 */
[----:B------:R-:W-:Y:S01]  /*2a90*/  IADD3 R0, R71, 0x20, RZ ;  /* 0x0000002047007810 */ /* 0x000fe20007ffe0ff */
[----:B------:R1:W-:Y:S04]  /*2aa0*/  @P4 LDGSTS.E.BYPASS.LTC128B.128 [R200+0xa100], [R8.64], !P3 ;  /* 0x0a10000008c84fae */ /* 0x0003e8000d901d48 */
[----:B------:R2:W-:Y:S01]  /*2ab0*/  @P4 LDGSTS.E.BYPASS.LTC128B.128 [R200+0xd900], [R6.64], !P0 ;  /* 0x0d90000006c84fae */ /* 0x0005e2000c101d48 */
[----:B----4-:R-:W-:-:S02]  /*2ac0*/  @P2 LEA R4, P1, R231, R12, 0x1 ;  /* 0x0000000ce7042211 */ /* 0x010fc400078208ff */
[C---:B-----5:R-:W-:Y:S01]  /*2ad0*/  @P2 LEA R2, P5, R235.reuse, R12, 0x1 ;  /* 0x0000000ceb022211 */ /* 0x060fe200078a08ff */
[----:B------:R-:W-:Y:S01]  /*2ae0*/  IMAD.SHL.U32 R12, R235, 0x2, RZ ;  /* 0x00000002eb0c7824 */ /* 0x000fe200078e00ff */
[-C--:B---3--:R-:W-:Y:S02]  /*2af0*/  @P2 LEA.HI.X R5, R231, R13.reuse, R24, 0x1, P1 ;  /* 0x0000000de7052211 */ /* 0x088fe400008f0c18 */
[----:B------:R-:W-:Y:S01]  /*2b00*/  @P2 LEA.HI.X R3, R235, R13, R23, 0x1, P5 ;  /* 0x0000000deb032211 */ /* 0x000fe200028f0c17 */
[----:B------:R-:W3:Y:S01]  /*2b10*/  SHFL.IDX PT, R10, R14, RZ, 0x181f ;  /* 0x00181fff0e0a7589 */ /* 0x000ee200000e0000 */
[----:B------:R-:W-:Y:S01]  /*2b20*/  LOP3.LUT P1, RZ, R233, 0x2, RZ, 0xc0, !PT ;  /* 0x00000002e9ff7812 */ /* 0x000fe2000782c0ff */
[----:B------:R-:W-:Y:S01]  /*2b30*/  IMAD.SHL.U32 R13, R231, 0x2, RZ ;  /* 0x00000002e70d7824 */ /* 0x000fe200078e00ff */
[----:B------:R-:W-:Y:S01]  /*2b40*/  ISETP.GE.AND P5, PT, R235, c[0x0][0x1d4], PT ;  /* 0x00007500eb007a0c */ /* 0x000fe20003fa6270 */
[----:B------:R4:W-:Y:S04]  /*2b50*/  @P2 LDGSTS.E.BYPASS.LTC128B.128 [R200+0xb100], [R4.64], !P3 ;  /* 0x0b10000004c82fae */ /* 0x0009e8000d901d48 */
[----:B------:R3:W-:Y:S04]  /*2b60*/  @P2 LDGSTS.E.BYPASS.LTC128B.128 [R200+0xe900], [R2.64], !P0 ;  /* 0x0e90000002c82fae */ /* 0x0007e8000c101d48 */
[----:B------:R-:W0:Y:S02]  /*2b70*/  LDGDEPBAR ;  /* 0x00000000000079af */ /* 0x000e240000000000 */
[----:B------:R-:W-:-:S02]  /*2b80*/  @P1 IADD3 R0, R71, -0x20, RZ ;  /* 0xffffffe047001810 */ /* 0x000fc40007ffe0ff */
[----:B-1----:R-:W1:Y:S04]  /*2b90*/  SHFL.IDX PT, R8, R15, RZ, 0x181f ;  /* 0x00181fff0f087589 */ /* 0x002e6800000e0000 */
[----:B------:R-:W-:Y:S04]  /*2ba0*/  SHFL.IDX PT, R9, R15, 0x1, 0x181f ;  /* 0x00381f000f097f89 */ /* 0x000fe800000e0000 */
[----:B------:R-:W-:Y:S04]  /*2bb0*/  SHFL.IDX PT, R11, R15, 0x2, 0x181f ;  /* 0x00581f000f0b7f89 */ /* 0x000fe800000e0000 */
[----:B----4-:R-:W4:Y:S01]  /*2bc0*/  SHFL.IDX PT, R5, R14, 0x1, 0x181f ;  /* 0x00381f000e057f89 */ /* 0x010f2200000e0000 */
[----:B------:R-:W-:Y:S01]  /*2bd0*/  IMAD.IADD R4, R144, 0x1, -R234 ;  /* 0x0000000190047824 */ /* 0x000fe200078e0aea */
[----:B---3--:R-:W-:Y:S01]  /*2be0*/  IADD3 R2, P1, R10, R13, RZ ;  /* 0x0000000d0a027210 */ /* 0x008fe20007f3e0ff */
[----:B------:R-:W-:-:S04]  /*2bf0*/  DEPBAR.LE SB0, 0x1 ;  /* 0x000080400000791a */ /* 0x000fc80000000000 */
[----:B------:R-:W-:Y:S01]  /*2c00*/  BAR.SYNC.DEFER_BLOCKING 0x0 ;  /* 0x0000000000007b1d */ /* 0x000fe20000010000 */
[----:B------:R-:W-:Y:S01]  /*2c10*/  ISETP.LT.OR P4, PT, R4, 0x1, P6 ;  /* 0x000000010400780c */ /* 0x000fe20003781670 */
[----:B-1----:R-:W-:Y:S01]  /*2c20*/  IMAD.X R3, R8, 0x1, R203, P1 ;  /* 0x0000000108037824 */ /* 0x002fe200008e06cb */
[----:B--2---:R-:W-:Y:S02]  /*2c30*/  IADD3 R6, P1, R10, R12, RZ ;  /* 0x0000000c0a067210 */ /* 0x004fe40007f3e0ff */
[----:B------:R-:W-:Y:S01]  /*2c40*/  ISETP.LT.OR P2, PT, R4, 0x1, P5 ;  /* 0x000000010400780c */ /* 0x000fe20002f41670 */
[----:B------:R-:W1:Y:S02]  /*2c50*/  SHFL.IDX PT, R10, R14, 0x2, 0x181f ;  /* 0x00581f000e0a7f89 */ /* 0x000e6400000e0000 */
[----:B------:R-:W-:Y:S02]  /*2c60*/  IMAD.X R7, R8, 0x1, R204, P1 ;  /* 0x0000000108077824 */ /* 0x000fe400008e06cc */
[----:B------:R2:W3:Y:S04]  /*2c70*/  LDSM.16.M88.4 R128, [R195] ;  /* 0x00000000c380783b */ /* 0x0004e80000000200 */
[----:B------:R2:W1:Y:S04]  /*2c80*/  LDSM.16.M88.4 R132, [R196] ;  /* 0x00000000c484783b */ /* 0x0004680000000200 */
[----:B------:R2:W1:Y:S04]  /*2c90*/  LDSM.16.M88.4 R164, [R198] ;  /* 0x00000000c6a4783b */ /* 0x0004680000000200 */
[----:B------:R2:W1:Y:S04]  /*2ca0*/  LDSM.16.M88.4 R168, [R197] ;  /* 0x00000000c5a8783b */ /* 0x0004680000000200 */
[----:B------:R2:W1:Y:S04]  /*2cb0*/  LDSM.16.M88.4 R172, [R195+0x4000] ;  /* 0x00400000c3ac783b */ /* 0x0004680000000200 */
[----:B------:R2:W1:Y:S04]  /*2cc0*/  LDSM.16.M88.4 R176, [R196+0x4000] ;  /* 0x00400000c4b0783b */ /* 0x0004680000000200 */
[----:B------:R2:W1:Y:S04]  /*2cd0*/  LDSM.16.M88.4 R180, [R198+0x4000] ;  /* 0x00400000c6b4783b */ /* 0x0004680000000200 */
[----:B------:R2:W1:Y:S04]  /*2ce0*/  LDSM.16.M88.4 R184, [R197+0x4000] ;  /* 0x00400000c5b8783b */ /* 0x0004680000000200 */
[----:B------:R-:W-:Y:S06]  /*2cf0*/  BAR.SYNC.DEFER_BLOCKING 0x0 ;  /* 0x0000000000007b1d */ /* 0x000fec0000010000 */
[----:B------:R-:W-:-:S04]  /*2d00*/  DEPBAR.LE SB0, 0x0 ;  /* 0x000080000000791a */ /* 0x000fc80000000000 */
[----:B------:R-:W-:Y:S06]  /*2d10*/  BAR.SYNC.DEFER_BLOCKING 0x0 ;  /* 0x0000000000007b1d */ /* 0x000fec0000010000 */
[----:B------:R2:W1:Y:S04]  /*2d20*/  LDSM.16.M88.4 R24, [R0] ;  /* 0x000000000018783b */ /* 0x0004680000000200 */
[----:B------:R2:W1:Y:S04]  /*2d30*/  LDSM.16.M88.4 R32, [R0+0x800] ;  /* 0x000800000020783b */ /* 0x0004680000000200 */
[----:B------:R2:W1:Y:S04]  /*2d40*/  LDSM.16.M88.4 R44, [R0+0x1000] ;  /* 0x00100000002c783b */ /* 0x0004680000000200 */
[----:B------:R2:W1:Y:S04]  /*2d50*/  LDSM.16.M88.4 R48, [R0+0x1800] ;  /* 0x001800000030783b */ /* 0x0004680000000200 */
[----:B------:R2:W1:Y:S04]  /*2d60*/  LDSM.16.M88.4 R96, [R0+0x2000] ;  /* 0x002000000060783b */ /* 0x0004680000000200 */
[----:B------:R2:W1:Y:S04]  /*2d70*/  LDSM.16.M88.4 R104, [R0+0x2800] ;  /* 0x002800000068783b */ /* 0x0004680000000200 */
[----:B------:R2:W1:Y:S04]  /*2d80*/  LDSM.16.M88.4 R136, [R0+0x3000] ;  /* 0x003000000088783b */ /* 0x0004680000000200 */
[----:B------:R2:W1:Y:S04]  /*2d90*/  LDSM.16.M88.4 R16, [R71] ;  /* 0x000000004710783b */ /* 0x0004680000000200 */
[----:B------:R2:W1:Y:S04]  /*2da0*/  LDSM.16.M88.4 R20, [R71+0x800] ;  /* 0x000800004714783b */ /* 0x0004680000000200 */
[----:B------:R2:W1:Y:S04]  /*2db0*/  LDSM.16.M88.4 R28, [R71+0x1000] ;  /* 0x00100000471c783b */ /* 0x0004680000000200 */
[----:B------:R2:W1:Y:S04]  /*2dc0*/  LDSM.16.M88.4 R40, [R71+0x1800] ;  /* 0x001800004728783b */ /* 0x0004680000000200 */
[----:B------:R2:W1:Y:S04]  /*2dd0*/  LDSM.16.M88.4 R52, [R71+0x2000] ;  /* 0x002000004734783b */ /* 0x0004680000000200 */
[----:B------:R2:W1:Y:S04]  /*2de0*/  LDSM.16.M88.4 R56, [R71+0x2800] ;  /* 0x002800004738783b */ /* 0x0004680000000200 */
[----:B------:R2:W1:Y:S04]  /*2df0*/  LDSM.16.M88.4 R60, [R71+0x3000] ;  /* 0x00300000473c783b */ /* 0x0004680000000200 */
[----:B------:R-:W-:Y:S01]  /*2e00*/  @!PT LDS RZ, [RZ] ;  /* 0x00000000fffff984 */ /* 0x000fe20000000800 */
[----:B------:R-:W-:Y:S01]  /*2e10*/  @!PT LDS RZ, [RZ] ;  /* 0x00000000fffff984 */ /* 0x000fe20000000800 */
[----:B------:R-:W-:Y:S01]  /*2e20*/  @!PT LDS RZ, [RZ] ;  /* 0x00000000fffff984 */ /* 0x000fe20000000800 */
[----:B------:R4:W-:Y:S01]  /*2e30*/  LDGSTS.E.BYPASS.LTC128B.128 [R200+0x100], [R2.64], !P4 ;  /* 0x0010000002c87fae */ /* 0x0009e2000e101d48 */
[----:B------:R-:W-:-:S03]  /*2e40*/  ISETP.LT.OR P4, PT, R4, 0x21, P6 ;  /* 0x000000210400780c */ /* 0x000fc60003781670 */
[----:B------:R1:W-:Y:S01]  /*2e50*/  LDGSTS.E.BYPASS.LTC128B.128 [R200+0x3900], [R6.64], !P2 ;  /* 0x0390000006c87fae */ /* 0x0003e2000d101d48 */
[----:B------:R-:W-:Y:S02]  /*2e60*/  ISETP.LT.OR P2, PT, R4, 0x21, P5 ;  /* 0x000000210400780c */ /* 0x000fe40002f41670 */
[----:B----4-:R-:W-:-:S05]  /*2e70*/  IADD3 R2, P1, R5, R13, RZ ;  /* 0x0000000d05027210 */ /* 0x010fca0007f3e0ff */
[----:B------:R-:W-:Y:S01]  /*2e80*/  IMAD.X R3, R9, 0x1, R203, P1 ;  /* 0x0000000109037824 */ /* 0x000fe200008e06cb */
[----:B------:R-:W-:-:S04]  /*2e90*/  IADD3 R8, P1, R5, R12, RZ ;  /* 0x0000000c05087210 */ /* 0x000fc80007f3e0ff */
[----:B------:R4:W-:Y:S01]  /*2ea0*/  LDGSTS.E.BYPASS.LTC128B.128 [R200+0x1100], [R2.64], !P4 ;  /* 0x0110000002c87fae */ /* 0x0009e2000e101d48 */
[----:B------:R-:W-:Y:S01]  /*2eb0*/  IMAD.X R9, R9, 0x1, R204, P1 ;  /* 0x0000000109097824 */ /* 0x000fe200008e06cc */
[----:B-1----:R-:W-:Y:S02]  /*2ec0*/  IADD3 R6, P1, R10, R13, RZ ;  /* 0x0000000d0a067210 */ /* 0x002fe40007f3e0ff */
[C---:B------:R-:W-:Y:S02]  /*2ed0*/  ISETP.LT.OR P4, PT, R4.reuse, 0x41, P6 ;  /* 0x000000410400780c */ /* 0x040fe40003781670 */
[----:B------:R2:W-:Y:S01]  /*2ee0*/  LDGSTS.E.BYPASS.LTC128B.128 [R200+0x4900], [R8.64], !P2 ;  /* 0x0490000008c87fae */ /* 0x0005e2000d101d48 */
[----:B------:R-:W-:Y:S01]  /*2ef0*/  IMAD.X R7, R11, 0x1, R203, P1 ;  /* 0x000000010b077824 */ /* 0x000fe200008e06cb */
[----:B------:R-:W-:-:S09]  /*2f00*/  ISETP.LT.OR P2, PT, R4, 0x41, P5 ;  /* 0x000000410400780c */ /* 0x000fd20002f41670 */
[----:B------:R2:W-:Y:S01]  /*2f10*/  LDGSTS.E.BYPASS.LTC128B.128 [R200+0x2100], [R6.64], !P4 ;  /* 0x0210000006c87fae */ /* 0x0005e2000e101d48 */
[----:B------:R-:W-:Y:S02]  /*2f20*/  ISETP.GT.AND P4, PT, R36, 0x6f, PT ;  /* 0x0000006f2400780c */ /* 0x000fe40003f84270 */
[----:B----4-:R-:W-:Y:S02]  /*2f30*/  IADD3 R2, P1, R10, R12, RZ ;  /* 0x0000000c0a027210 */ /* 0x010fe40007f3e0ff */
[----:B------:R-:W1:Y:S03]  /*2f40*/  S2R R12, SR_TID.X ;  /* 0x00000000000c7919 */ /* 0x000e660000002100 */
[----:B------:R-:W-:-:S05]  /*2f50*/  IMAD.X R3, R11, 0x1, R204, P1 ;  /* 0x000000010b037824 */ /* 0x000fca00008e06cc */
[----:B------:R2:W-:Y:S01]  /*2f60*/  LDGSTS.E.BYPASS.LTC128B.128 [R200+0x5900], [R2.64], !P2 ;  /* 0x0590000002c87fae */ /* 0x0005e2000d101d48 */
[----:B-1----:R-:W-:-:S13]  /*2f70*/  ISETP.GT.AND P1, PT, R12, 0x7f, PT ;  /* 0x0000007f0c00780c */ /* 0x002fda0003f24270 */
[----:B------:R-:W-:Y:S05]  /*2f80*/  @P1 BRA `(.L_x_183) ;  /* 0x0000010000001947 */ /* 0x000fea0003800000 */
[----:B--23--:R-:W-:Y:S05]  /*2f90*/  BRA.DIV ~URZ, `(.L_x_184) ;  /* 0x0000bae27f007947 */ /* 0x00cfea000b800000 */
[----:B------:R1:W2:Y:S04]  /*2fa0*/  SHFL.IDX PT, R0, R15, 0x3, 0x181f ;  /* 0x00781f000f007f89 */ /* 0x0002a800000e0000 */
[----:B------:R1:W3:Y:S02]  /*2fb0*/  SHFL.IDX PT, R2, R14, 0x3, 0x181f ;  /* 0x00781f000e027f89 */ /* 0x0002e400000e0000 */
.L_x_280:
[----:B------:R-:W-:Y:S01]  /*2fc0*/  IMAD.SHL.U32 R5, R231, 0x2, RZ ;  /* 0x00000002e7057824 */ /* 0x000fe200078e00ff */
[C---:B------:R-:W-:Y:S01]  /*2fd0*/  ISETP.LT.OR P6, PT, R4.reuse, 0x61, P6 ;  /* 0x000000610400780c */ /* 0x040fe200037c1670 */
[----:B------:R-:W-:Y:S01]  /*2fe0*/  IMAD.SHL.U32 R3, R235, 0x2, RZ ;  /* 0x00000002eb037824 */ /* 0x000fe200078e00ff */
[----:B------:R-:W-:Y:S02]  /*2ff0*/  ISETP.LT.OR P5, PT, R4, 0x61, P5 ;  /* 0x000000610400780c */ /* 0x000fe40002fa1670 */
[C---:B---3--:R-:W-:Y:S02]  /*3000*/  IADD3 R4, P2, R2.reuse, R5, RZ ;  /* 0x0000000502047210 */ /* 0x048fe40007f5e0ff */
[----:B------:R-:W-:-:S03]  /*3010*/  IADD3 R2, P1, R2, R3, RZ ;  /* 0x0000000302027210 */ /* 0x000fc60007f3e0ff */
[C---:B--2---:R-:W-:Y:S02]  /*3020*/  IMAD.X R5, R0.reuse, 0x1, R203, P2 ;  /* 0x0000000100057824 */ /* 0x044fe400010e06cb */
[----:B------:R-:W-:-:S03]  /*3030*/  IMAD.X R3, R0, 0x1, R204, P1 ;  /* 0x0000000100037824 */ /* 0x000fc600008e06cc */
[----:B------:R-:W-:Y:S01]  /*3040*/  @!PT LDS RZ, [RZ] ;  /* 0x00000000fffff984 */ /* 0x000fe20000000800 */
[----:B------:R-:W-:Y:S01]  /*3050*/  @!PT LDS RZ, [RZ] ;  /* 0x00000000fffff984 */ /* 0x000fe20000000800 */
[----:B------:R-:W-:Y:S01]  /*3060*/  @!PT LDS RZ, [RZ] ;  /* 0x00000000fffff984 */ /* 0x000fe20000000800 */
[----:B------:R2:W-:Y:S04]  /*3070*/  LDGSTS.E.BYPASS.LTC128B.128 [R200+0x3100], [R4.64], !P6 ;  /* 0x0310000004c87fae */ /* 0x0005e8000f101d48 */
[----:B------:R2:W-:Y:S02]  /*3080*/  LDGSTS.E.BYPASS.LTC128B.128 [R200+0x6900], [R2.64], !P5 ;  /* 0x0690000002c87fae */ /* 0x0005e4000e901d48 */
.L_x_183:
[----:B--23--:R-:W-:Y:S05]  /*3090*/  BSYNC B0 ;  /* 0x0000000000007941 */ /* 0x00cfea0003800000 */
.L_x_182:
[C---:B------:R-:W-:Y:S01]  /*30a0*/  HMMA.16816.F32.BF16 R8, R128.reuse, R18, RZ ;  /* 0x000000128008723c */ /* 0x040fe200000418ff */
[----:B------:R-:W-:Y:S01]  /*30b0*/  R2P PR, R233, 0x6 ;  /* 0x00000006e9007804 */ /* 0x000fe20000000000 */
[----:B------:R-:W0:Y:S01]  /*30c0*/  LDGDEPBAR ;  /* 0x00000000000079af */ /* 0x000e220000000000 */
[----:B------:R-:W-:Y:S01]  /*30d0*/  MOV R0, 0x40 ;  /* 0x0000004000007802 */ /* 0x000fe20000000f00 */
[----:B------:R-:W-:Y:S01]  /*30e0*/  BSSY B1, `(.L_x_185) ;  /* 0x000017d000017945 */ /* 0x000fe20003800000 */
[C---:B------:R-:W-:Y:S02]  /*30f0*/  IADD3 R193, R71.reuse, 0x20, RZ ;  /* 0x0000002047c17810 */ /* 0x040fe40007ffe0ff */
[----:B------:R-:W-:Y:S01]  /*3100*/  SEL R0, R0, 0xffffffc0, !P2 ;  /* 0xffffffc000007807 */ /* 0x000fe20005000000 */
[----:B------:R-:W-:Y:S03]  /*3110*/  HMMA.16816.F32.BF16 R4, R128, R20, RZ ;  /* 0x000000148004723c */ /* 0x000fe600000418ff */
[----:B------:R-:W-:-:S03]  /*3120*/  IADD3 R2, R71, R0, RZ ;  /* 0x0000000047027210 */ /* 0x000fc60007ffe0ff */
[----:B------:R-:W-:Y:S02]  /*3130*/  @P1 IADD3 R193, R71, -0x20, RZ ;  /* 0xffffffe047c11810 */ /* 0x000fe40007ffe0ff */
[----:B-1----:R-:W-:Y:S01]  /*3140*/  HMMA.16816.F32.BF16 R12, R128, R16, RZ ;  /* 0x00000010800c723c */ /* 0x002fe200000418ff */
[----:B------:R-:W-:Y:S02]  /*3150*/  ISETP.GT.AND P1, PT, R145, R236, PT ;  /* 0x000000ec9100720c */ /* 0x000fe40003f24270 */
[----:B------:R-:W-:-:S05]  /*3160*/  IADD3 R188, R0, R193, RZ ;  /* 0x000000c100bc7210 */ /* 0x000fca0007ffe0ff */
[C---:B------:R-:W-:Y:S08]  /*3170*/  HMMA.16816.F32.BF16 R80, R132.reuse, R26, R8 ;  /* 0x0000001a8450723c */ /* 0x040ff00000041808 */
[----:B------:R-:W-:Y:S08]  /*3180*/  HMMA.16816.F32.BF16 R92, R132, R32, R4 ;  /* 0x00000020845c723c */ /* 0x000ff00000041804 */
[C---:B------:R-:W-:Y:S08]  /*3190*/  HMMA.16816.F32.BF16 R8, R128.reuse, R28, RZ ;  /* 0x0000001c8008723c */ /* 0x040ff000000418ff */
[C---:B------:R-:W-:Y:S01]  /*31a0*/  HMMA.16816.F32.BF16 R4, R128.reuse, R30, RZ ;  /* 0x0000001e8004723c */ /* 0x040fe200000418ff */
[----:B------:R-:W1:Y:S07]  /*31b0*/  LDSM.16.M88.4 R28, [R2] ;  /* 0x00000000021c783b */ /* 0x000e6e0000000200 */
[----:B------:R-:W-:Y:S08]  /*31c0*/  HMMA.16816.F32.BF16 R16, R128, R22, RZ ;  /* 0x000000168010723c */ /* 0x000ff000000418ff */
[----:B------:R-:W-:Y:S08]  /*31d0*/  HMMA.16816.F32.BF16 R84, R132, R44, R8 ;  /* 0x0000002c8454723c */ /* 0x000ff00000041808 */
[----:B------:R-:W-:Y:S08]  /*31e0*/  HMMA.16816.F32.BF16 R8, R128, R42, RZ ;  /* 0x0000002a8008723c */ /* 0x000ff000000418ff */
[----:B------:R-:W-:Y:S01]  /*31f0*/  HMMA.16816.F32.BF16 R76, R132, R46, R4 ;  /* 0x0000002e844c723c */ /* 0x000fe20000041804 */
[----:B------:R-:W-:Y:S07]  /*3200*/  LDSM.16.M88.4 R44, [R2+0x800] ;  /* 0x00080000022c783b */ /* 0x000fee0000000200 */
[----:B------:R-:W-:Y:S08]  /*3210*/  HMMA.16816.F32.BF16 R4, R128, R52, RZ ;  /* 0x000000348004723c */ /* 0x000ff000000418ff */
[----:B------:R-:W-:Y:S08]  /*3220*/  HMMA.16816.F32.BF16 R36, R132, R24, R12 ;  /* 0x000000188424723c */ /* 0x000ff0000004180c */
[----:B------:R-:W-:Y:S01]  /*3230*/  HMMA.16816.F32.BF16 R12, R128, R40, RZ ;  /* 0x00000028800c723c */ /* 0x000fe200000418ff */
[----:B------:R-:W-:Y:S07]  /*3240*/  LDSM.16.M88.4 R40, [R2+0x1000] ;  /* 0x001000000228783b */ /* 0x000fee0000000200 */
[C---:B------:R-:W-:Y:S01]  /*3250*/  HMMA.16816.F32.BF16 R108, R132.reuse, R34, R16 ;  /* 0x00000022846c723c */ /* 0x040fe20000041810 */
[----:B------:R-:W2:Y:S07]  /*3260*/  LDSM.16.M88.4 R32, [R188] ;  /* 0x00000000bc20783b */ /* 0x000eae0000000200 */
[C---:B------:R-:W-:Y:S08]  /*3270*/  HMMA.16816.F32.BF16 R88, R132.reuse, R50, R8 ;  /* 0x000000328458723c */ /* 0x040ff00000041808 */
[----:B------:R-:W-:Y:S08]  /*3280*/  HMMA.16816.F32.BF16 R72, R132, R96, R4 ;  /* 0x000000608448723c */ /* 0x000ff00000041804 */
[C---:B------:R-:W-:Y:S08]  /*3290*/  HMMA.16816.F32.BF16 R8, R128.reuse, R60, RZ ;  /* 0x0000003c8008723c */ /* 0x040ff000000418ff */
[----:B------:R-:W-:Y:S08]  /*32a0*/  HMMA.16816.F32.BF16 R4, R128, R62, RZ ;  /* 0x0000003e8004723c */ /* 0x000ff000000418ff */
[----:B------:R-:W-:Y:S08]  /*32b0*/  HMMA.16816.F32.BF16 R64, R132, R48, R12 ;  /* 0x000000308440723c */ /* 0x000ff0000004180c */
[C---:B------:R-:W-:Y:S08]  /*32c0*/  HMMA.16816.F32.BF16 R16, R128.reuse, R56, RZ ;  /* 0x000000388010723c */ /* 0x040ff000000418ff */
[----:B------:R-:W-:Y:S01]  /*32d0*/  HMMA.16816.F32.BF16 R12, R128, R58, RZ ;  /* 0x0000003a800c723c */ /* 0x000fe200000418ff */
[----:B------:R-:W-:Y:S07]  /*32e0*/  LDSM.16.M88.4 R56, [R2+0x1800] ;  /* 0x001800000238783b */ /* 0x000fee0000000200 */
[----:B-1----:R-:W-:Y:S01]  /*32f0*/  HMMA.16816.F32.BF16 R24, R164, R28, R36 ;  /* 0x0000001ca418723c */ /* 0x002fe20000041824 */
[----:B------:R-:W-:Y:S07]  /*3300*/  LDSM.16.M88.4 R36, [R188+0x800] ;  /* 0x00080000bc24783b */ /* 0x000fee0000000200 */
[----:B------:R-:W-:Y:S01]  /*3310*/  HMMA.16816.F32.BF16 R20, R128, R54, RZ ;  /* 0x000000368014723c */ /* 0x000fe200000418ff */
[----:B------:R-:W1:Y:S07]  /*3320*/  LDSM.16.M88.4 R52, [R71+0x3800] ;  /* 0x003800004734783b */ /* 0x000e6e0000000200 */
[C---:B------:R-:W-:Y:S01]  /*3330*/  HMMA.16816.F32.BF16 R140, R132.reuse, R136, R8 ;  /* 0x00000088848c723c */ /* 0x040fe20000041808 */
[----:B------:R-:W3:Y:S07]  /*3340*/  LDSM.16.M88.4 R8, [R2+0x2000] ;  /* 0x002000000208783b */ /* 0x000eee0000000200 */
[----:B------:R-:W-:Y:S08]  /*3350*/  HMMA.16816.F32.BF16 R136, R132, R138, R4 ;  /* 0x0000008a8488723c */ /* 0x000ff00000041804 */
[----:B------:R-:W-:Y:S01]  /*3360*/  HMMA.16816.F32.BF16 R4, R164, R30, R80 ;  /* 0x0000001ea404723c */ /* 0x000fe20000041850 */
[----:B------:R-:W-:Y:S07]  /*3370*/  LDSM.16.M88.4 R80, [R193+0x3800] ;  /* 0x00380000c150783b */ /* 0x000fee0000000200 */
[C---:B------:R-:W-:Y:S08]  /*3380*/  HMMA.16816.F32.BF16 R48, R132.reuse, R104, R16 ;  /* 0x000000688430723c */ /* 0x040ff00000041810 */
[----:B------:R-:W-:Y:S08]  /*3390*/  HMMA.16816.F32.BF16 R104, R132, R106, R12 ;  /* 0x0000006a8468723c */ /* 0x000ff0000004180c */
[----:B--2---:R-:W-:Y:S08]  /*33a0*/  HMMA.16816.F32.BF16 R12, R168, R32, R24 ;  /* 0x00000020a80c723c */ /* 0x004ff00000041818 */
[----:B------:R-:W-:Y:S01]  /*33b0*/  HMMA.16816.F32.BF16 R60, R132, R98, R20 ;  /* 0x00000062843c723c */ /* 0x000fe20000041814 */
[----:B------:R-:W2:Y:S04]  /*33c0*/  LDSM.16.M88.4 R20, [R2+0x2800] ;  /* 0x002800000214783b */ /* 0x000ea80000000200 */
[----:B------:R-:W-:Y:S03]  /*33d0*/  LDSM.16.M88.4 R96, [R2+0x3800] ;  /* 0x003800000260783b */ /* 0x000fe60000000200 */
[C---:B------:R-:W-:Y:S01]  /*33e0*/  HMMA.16816.F32.BF16 R16, R164.reuse, R44, R92 ;  /* 0x0000002ca410723c */ /* 0x040fe2000004185c */
[----:B------:R-:W-:Y:S07]  /*33f0*/  LDSM.16.M88.4 R92, [R71+0x4000] ;  /* 0x00400000475c783b */ /* 0x000fee0000000200 */
[C---:B------:R-:W-:Y:S01]  /*3400*/  HMMA.16816.F32.BF16 R100, R164.reuse, R40, R84 ;  /* 0x00000028a464723c */ /* 0x040fe20000041854 */
[----:B------:R-:W-:Y:S07]  /*3410*/  LDSM.16.M88.4 R84, [R188+0x1000] ;  /* 0x00100000bc54783b */ /* 0x000fee0000000200 */
[----:B------:R-:W-:Y:S01]  /*3420*/  HMMA.16816.F32.BF16 R120, R164, R42, R76 ;  /* 0x0000002aa478723c */ /* 0x000fe2000004184c */
[----:B------:R-:W4:Y:S04]  /*3430*/  LDSM.16.M88.4 R40, [R2+0x3000] ;  /* 0x003000000228783b */ /* 0x000f280000000200 */
[----:B------:R-:W-:Y:S03]  /*3440*/  LDSM.16.M88.4 R76, [R193+0x4000] ;  /* 0x00400000c14c783b */ /* 0x000fe60000000200 */
[----:B------:R-:W-:Y:S01]  /*3450*/  HMMA.16816.F32.BF16 R4, R168, R34, R4 ;  /* 0x00000022a804723c */ /* 0x000fe20000041804 */
[----:B------:R-:W-:Y:S07]  /*3460*/  LDSM.16.M88.4 R32, [R188+0x2800] ;  /* 0x00280000bc20783b */ /* 0x000fee0000000200 */
[----:B-1----:R-:W-:Y:S08]  /*3470*/  HMMA.16816.F32.BF16 R12, R172, R52, R12 ;  /* 0x00000034ac0c723c */ /* 0x002ff0000004180c */
[----:B------:R-:W-:Y:S01]  /*3480*/  HMMA.16816.F32.BF16 R108, R164, R46, R108 ;  /* 0x0000002ea46c723c */ /* 0x000fe2000004186c */
[----:B------:R-:W-:Y:S07]  /*3490*/  LDSM.16.M88.4 R44, [R188+0x2000] ;  /* 0x00200000bc2c783b */ /* 0x000fee0000000200 */
[----:B------:R-:W-:Y:S08]  /*34a0*/  HMMA.16816.F32.BF16 R16, R168, R36, R16 ;  /* 0x00000024a810723c */ /* 0x000ff00000041810 */
[C---:B---3--:R-:W-:Y:S08]  /*34b0*/  HMMA.16816.F32.BF16 R112, R164.reuse, R8, R72 ;  /* 0x00000008a470723c */ /* 0x048ff00000041848 */
[C---:B--2---:R-:W-:Y:S01]  /*34c0*/  HMMA.16816.F32.BF16 R72, R164.reuse, R20, R48 ;  /* 0x00000014a448723c */ /* 0x044fe20000041830 */
[----:B------:R-:W1:Y:S07]  /*34d0*/  LDSM.16.M88.4 R48, [R188+0x1800] ;  /* 0x00180000bc30783b */ /* 0x000e6e0000000200 */
[C---:B------:R-:W-:Y:S08]  /*34e0*/  HMMA.16816.F32.BF16 R124, R164.reuse, R56, R64 ;  /* 0x00000038a47c723c */ /* 0x040ff00000041840 */
[----:B------:R-:W-:Y:S01]  /*34f0*/  HMMA.16816.F32.BF16 R116, R164, R58, R88 ;  /* 0x0000003aa474723c */ /* 0x000fe20000041858 */
[----:B------:R-:W2:Y:S07]  /*3500*/  LDSM.16.M88.4 R56, [R188+0x3000] ;  /* 0x00300000bc38783b */ /* 0x000eae0000000200 */
[----:B------:R-:W-:Y:S08]  /*3510*/  HMMA.16816.F32.BF16 R4, R172, R54, R4 ;  /* 0x00000036ac04723c */ /* 0x000ff00000041804 */
[----:B------:R-:W-:Y:S08]  /*3520*/  HMMA.16816.F32.BF16 R12, R176, R80, R12 ;  /* 0x00000050b00c723c */ /* 0x000ff0000004180c */
[C---:B------:R-:W-:Y:S01]  /*3530*/  HMMA.16816.F32.BF16 R28, R164.reuse, R22, R104 ;  /* 0x00000016a41c723c */ /* 0x040fe20000041868 */
[----:B------:R-:W3:Y:S07]  /*3540*/  LDSM.16.M88.4 R104, [R188+0x3800] ;  /* 0x00380000bc68783b */ /* 0x000eee0000000200 */
[----:B----4-:R-:W-:Y:S08]  /*3550*/  HMMA.16816.F32.BF16 R24, R164, R40, R140 ;  /* 0x00000028a418723c */ /* 0x010ff0000004188c */
[----:B------:R-:W-:Y:S01]  /*3560*/  HMMA.16816.F32.BF16 R20, R168, R38, R108 ;  /* 0x00000026a814723c */ /* 0x000fe2000004186c */
[----:B------:R-:W4:Y:S07]  /*3570*/  LDSM.16.M88.4 R36, [R71+0x4800] ;  /* 0x004800004724783b */ /* 0x000f2e0000000200 */
[----:B------:R-:W-:Y:S08]  /*3580*/  HMMA.16816.F32.BF16 R16, R172, R92, R16 ;  /* 0x0000005cac10723c */ /* 0x000ff00000041810 */
[----:B------:R-:W-:Y:S08]  /*3590*/  HMMA.16816.F32.BF16 R88, R164, R10, R60 ;  /* 0x0000000aa458723c */ /* 0x000ff0000004183c */
[----:B------:R-:W-:Y:S01]  /*35a0*/  HMMA.16816.F32.BF16 R8, R176, R82, R4 ;  /* 0x00000052b008723c */ /* 0x000fe20000041804 */
[----:B------:R-:W-:Y:S07]  /*35b0*/  LDSM.16.M88.4 R80, [R71+0x5000] ;  /* 0x005000004750783b */ /* 0x000fee0000000200 */
[----:B------:R-:W-:Y:S08]  /*35c0*/  HMMA.16816.F32.BF16 R60, R164, R42, R136 ;  /* 0x0000002aa43c723c */ /* 0x000ff00000041888 */
[C---:B------:R-:W-:Y:S08]  /*35d0*/  HMMA.16816.F32.BF16 R64, R168.reuse, R84, R100 ;  /* 0x00000054a840723c */ /* 0x040ff00000041864 */
[----:B------:R-:W-:Y:S01]  /*35e0*/  HMMA.16816.F32.BF16 R40, R168, R86, R120 ;  /* 0x00000056a828723c */ /* 0x000fe20000041878 */
[----:B------:R-:W5:Y:S07]  /*35f0*/  LDSM.16.M88.4 R84, [R2+0x4000] ;  /* 0x004000000254783b */ /* 0x000f6e0000000200 */
[----:B------:R-:W-:Y:S08]  /*3600*/  HMMA.16816.F32.BF16 R4, R180, R96, R12 ;  /* 0x00000060b404723c */ /* 0x000ff0000004180c */
[C---:B-1----:R-:W-:Y:S08]  /*3610*/  HMMA.16816.F32.BF16 R52, R168.reuse, R48, R124 ;  /* 0x00000030a834723c */ /* 0x042ff0000004187c */
[C---:B------:R-:W-:Y:S08]  /*3620*/  HMMA.16816.F32.BF16 R48, R168.reuse, R50, R116 ;  /* 0x00000032a830723c */ /* 0x040ff00000041874 */
[----:B--2---:R-:W-:Y:S08]  /*3630*/  HMMA.16816.F32.BF16 R116, R168, R56, R24 ;  /* 0x00000038a874723c */ /* 0x004ff00000041818 */
[----:B------:R-:W-:Y:S08]  /*3640*/  HMMA.16816.F32.BF16 R24, R172, R94, R20 ;  /* 0x0000005eac18723c */ /* 0x000ff00000041814 */
[----:B------:R-:W-:Y:S08]  /*3650*/  HMMA.16816.F32.BF16 R20, R176, R76, R16 ;  /* 0x0000004cb014723c */ /* 0x000ff00000041810 */
[C---:B------:R-:W-:Y:S08]  /*3660*/  HMMA.16816.F32.BF16 R100, R168.reuse, R32, R72 ;  /* 0x00000020a864723c */ /* 0x040ff00000041848 */
[----:B------:R-:W-:Y:S01]  /*3670*/  HMMA.16816.F32.BF16 R108, R168, R34, R28 ;  /* 0x00000022a86c723c */ /* 0x000fe2000004181c */
[----:B------:R-:W1:Y:S04]  /*3680*/  LDSM.16.M88.4 R32, [R193+0x4800] ;  /* 0x00480000c120783b */ /* 0x000e680000000200 */
[----:B------:R-:W-:Y:S03]  /*3690*/  LDSM.16.M88.4 R28, [R193+0x5000] ;  /* 0x00500000c11c783b */ /* 0x000fe60000000200 */
[----:B------:R-:W-:Y:S08]  /*36a0*/  HMMA.16816.F32.BF16 R16, R180, R98, R8 ;  /* 0x00000062b410723c */ /* 0x000ff00000041808 */
[----:B------:R-:W-:Y:S01]  /*36b0*/  HMMA.16816.F32.BF16 R92, R168, R58, R60 ;  /* 0x0000003aa85c723c */ /* 0x000fe2000004183c */
[----:B------:R-:W2:Y:S07]  /*36c0*/  LDSM.16.M88.4 R56, [R188+0x4000] ;  /* 0x00400000bc38783b */ /* 0x000eae0000000200 */
[----:B---3--:R-:W-:Y:S08]  /*36d0*/  HMMA.16816.F32.BF16 R4, R184, R104, R4 ;  /* 0x00000068b804723c */ /* 0x008ff00000041804 */
[----:B----4-:R-:W-:Y:S08]  /*36e0*/  HMMA.16816.F32.BF16 R12, R172, R36, R64 ;  /* 0x00000024ac0c723c */ /* 0x010ff00000041840 */
[----:B-----5:R-:W-:Y:S08]  /*36f0*/  HMMA.16816.F32.BF16 R8, R180, R84, R20 ;  /* 0x00000054b408723c */ /* 0x020ff00000041814 */
[----:B------:R-:W-:Y:S01]  /*3700*/  HMMA.16816.F32.BF16 R24, R176, R78, R24 ;  /* 0x0000004eb018723c */ /* 0x000fe20000041818 */
[----:B------:R-:W-:-:S04]  /*3710*/  FMUL.FTZ R0, R4, c[0x0][0x320] ;  /* 0x0000c80004007a20 */ /* 0x000fc80000410000 */
[----:B------:R3:W4:Y:S03]  /*3720*/  MUFU.TANH R121, R0 ;  /* 0x0000000000797308 */ /* 0x0007260000002400 */
[C---:B------:R-:W-:Y:S01]  /*3730*/  HMMA.16816.F32.BF16 R72, R172.reuse, R80, R52 ;  /* 0x00000050ac48723c */ /* 0x040fe20000041834 */
[----:B------:R-:W-:Y:S07]  /*3740*/  LDSM.16.M88.4 R52, [R71+0x6000] ;  /* 0x006000004734783b */ /* 0x000fee0000000200 */
[----:B------:R-:W-:Y:S01]  /*3750*/  HMMA.16816.F32.BF16 R80, R172, R82, R48 ;  /* 0x00000052ac50723c */ /* 0x000fe20000041830 */
[----:B------:R-:W-:Y:S01]  /*3760*/  LDSM.16.M88.4 R48, [R2+0x4800] ;  /* 0x004800000230783b */ /* 0x000fe20000000200 */
[----:B---3--:R-:W-:-:S06]  /*3770*/  FMUL.FTZ R0, R5, c[0x0][0x320] ;  /* 0x0000c80005007a20 */ /* 0x008fcc0000410000 */
[----:B------:R-:W-:Y:S01]  /*3780*/  HMMA.16816.F32.BF16 R16, R184, R106, R16 ;  /* 0x0000006ab810723c */ /* 0x000fe20000041810 */
[----:B------:R3:W1:Y:S07]  /*3790*/  MUFU.TANH R120, R0 ;  /* 0x0000000000787308 */ /* 0x00066e0000002400 */
[C---:B------:R-:W-:Y:S08]  /*37a0*/  HMMA.16816.F32.BF16 R112, R168.reuse, R44, R112 ;  /* 0x0000002ca870723c */ /* 0x040ff00000041870 */
[----:B------:R-:W-:Y:S01]  /*37b0*/  HMMA.16816.F32.BF16 R88, R168, R46, R88 ;  /* 0x0000002ea858723c */ /* 0x000fe20000041858 */
[----:B---3--:R-:W-:-:S04]  /*37c0*/  FMUL.FTZ R0, R6, c[0x0][0x320] ;  /* 0x0000c80006007a20 */ /* 0x008fc80000410000 */
[----:B------:R3:W2:Y:S03]  /*37d0*/  MUFU.TANH R107, R0 ;  /* 0x00000000006b7308 */ /* 0x0006a60000002400 */
[----:B------:R-:W-:Y:S01]  /*37e0*/  HMMA.16816.F32.BF16 R44, R172, R38, R40 ;  /* 0x00000026ac2c723c */ /* 0x000fe20000041828 */
[----:B------:R-:W5:Y:S04]  /*37f0*/  LDSM.16.M88.4 R40, [R71+0x5800] ;  /* 0x005800004728783b */ /* 0x000f680000000200 */
[----:B------:R-:W4:Y:S03]  /*3800*/  LDSM.16.M88.4 R36, [R188+0x4800] ;  /* 0x00480000bc24783b */ /* 0x000f260000000200 */
[----:B-1----:R-:W-:Y:S01]  /*3810*/  HMMA.16816.F32.BF16 R12, R176, R32, R12 ;  /* 0x00000020b00c723c */ /* 0x002fe2000004180c */
[----:B---3--:R-:W-:-:S07]  /*3820*/  FMUL.FTZ R0, R7, c[0x0][0x320] ;  /* 0x0000c80007007a20 */ /* 0x008fce0000410000 */
[----:B--2---:R-:W-:Y:S01]  /*3830*/  HMMA.16816.F32.BF16 R4, R184, R56, R8 ;  /* 0x00000038b804723c */ /* 0x004fe20000041808 */
[----:B------:R1:W2:Y:S07]  /*3840*/  MUFU.TANH R106, R0 ;  /* 0x00000000006a7308 */ /* 0x0002ae0000002400 */
[----:B------:R-:W-:Y:S08]  /*3850*/  HMMA.16816.F32.BF16 R8, R180, R86, R24 ;  /* 0x00000056b408723c */ /* 0x000ff00000041818 */
[----:B------:R-:W-:Y:S01]  /*3860*/  HMMA.16816.F32.BF16 R20, R176, R34, R44 ;  /* 0x00000022b014723c */ /* 0x000fe2000004182c */
[----:B-1----:R-:W-:Y:S01]  /*3870*/  FMUL.FTZ R0, R16, c[0x0][0x320] ;  /* 0x0000c80010007a20 */ /* 0x002fe20000410000 */
[----:B------:R-:W1:Y:S03]  /*3880*/  LDSM.16.M88.4 R32, [R2+0x5000] ;  /* 0x005000000220783b */ /* 0x000e660000000200 */
[----:B------:R3:W1:Y:S01]  /*3890*/  MUFU.TANH R105, R0 ;  /* 0x0000000000697308 */ /* 0x0006620000002400 */
[----:B------:R-:W-:Y:S02]  /*38a0*/  LDSM.16.M88.4 R44, [R2+0x5800] ;  /* 0x00580000022c783b */ /* 0x000fe40000000200 */
[C---:B-----5:R-:W-:Y:S08]  /*38b0*/  HMMA.16816.F32.BF16 R60, R172.reuse, R42, R88 ;  /* 0x0000002aac3c723c */ /* 0x060ff00000041858 */
[----:B------:R-:W-:Y:S01]  /*38c0*/  HMMA.16816.F32.BF16 R64, R172, R40, R112 ;  /* 0x00000028ac40723c */ /* 0x000fe20000041870 */
[----:B------:R-:W5:Y:S01]  /*38d0*/  LDSM.16.M88.4 R40, [R193+0x5800] ;  /* 0x00580000c128783b */ /* 0x000f620000000200 */
[----:B---3--:R-:W-:-:S04]  /*38e0*/  FMUL.FTZ R0, R17, c[0x0][0x320] ;  /* 0x0000c80011007a20 */ /* 0x008fc80000410000 */
[----:B------:R3:W1:Y:S02]  /*38f0*/  MUFU.TANH R104, R0 ;  /* 0x0000000000687308 */ /* 0x0006640000002400 */
[----:B---3--:R-:W-:-:S06]  /*3900*/  FMUL.FTZ R0, R18, c[0x0][0x320] ;  /* 0x0000c80012007a20 */ /* 0x008fcc0000410000 */
[----:B------:R3:W1:Y:S02]  /*3910*/  MUFU.TANH R99, R0 ;  /* 0x0000000000637308 */ /* 0x0006640000002400 */
[----:B---3--:R-:W-:Y:S02]  /*3920*/  FMUL.FTZ R0, R19, c[0x0][0x320] ;  /* 0x0000c80013007a20 */ /* 0x008fe40000410000 */
[----:B------:R-:W-:Y:S04]  /*3930*/  HMMA.16816.F32.BF16 R16, R180, R48, R12 ;  /* 0x00000030b410723c */ /* 0x000fe8000004180c */
[----:B------:R3:W1:Y:S04]  /*3940*/  MUFU.TANH R98, R0 ;  /* 0x0000000000627308 */ /* 0x0006680000002400 */
[----:B------:R-:W-:Y:S01]  /*3950*/  HMMA.16816.F32.BF16 R12, R184, R58, R8 ;  /* 0x0000003ab80c723c */ /* 0x000fe20000041808 */
[----:B------:R-:W2:Y:S07]  /*3960*/  LDSM.16.M88.4 R56, [R71+0x6800] ;  /* 0x006800004738783b */ /* 0x000eae0000000200 */
[----:B------:R-:W-:Y:S01]  /*3970*/  HMMA.16816.F32.BF16 R8, R176, R28, R72 ;  /* 0x0000001cb008723c */ /* 0x000fe20000041848 */
[----:B---3--:R-:W-:-:S04]  /*3980*/  FMUL.FTZ R0, R4, c[0x0][0x320] ;  /* 0x0000c80004007a20 */ /* 0x008fc80000410000 */
[----:B------:R3:W1:Y:S03]  /*3990*/  MUFU.TANH R97, R0 ;  /* 0x0000000000617308 */ /* 0x0006660000002400 */
[----:B----4-:R-:W-:Y:S08]  /*39a0*/  HMMA.16816.F32.BF16 R24, R184, R36, R16 ;  /* 0x00000024b818723c */ /* 0x010ff00000041810 */
[----:B------:R-:W-:Y:S01]  /*39b0*/  HMMA.16816.F32.BF16 R72, R172, R52, R100 ;  /* 0x00000034ac48723c */ /* 0x000fe20000041864 */
[----:B---3--:R-:W-:-:S07]  /*39c0*/  FMUL.FTZ R0, R5, c[0x0][0x320] ;  /* 0x0000c80005007a20 */ /* 0x008fce0000410000 */
[----:B-1----:R-:W-:Y:S01]  /*39d0*/  HMMA.16816.F32.BF16 R16, R180, R32, R8 ;  /* 0x00000020b410723c */ /* 0x002fe20000041808 */
[----:B------:R1:W3:Y:S02]  /*39e0*/  MUFU.TANH R96, R0 ;  /* 0x0000000000607308 */ /* 0x0002e40000002400 */
[----:B-1----:R-:W-:-:S06]  /*39f0*/  FMUL.FTZ R0, R6, c[0x0][0x320] ;  /* 0x0000c80006007a20 */ /* 0x002fcc0000410000 */
[----:B------:R1:W4:Y:S02]  /*3a00*/  MUFU.TANH R88, R0 ;  /* 0x0000000000587308 */ /* 0x0003240000002400 */
[----:B-1----:R-:W-:Y:S02]  /*3a10*/  FMUL.FTZ R0, R7, c[0x0][0x320] ;  /* 0x0000c80007007a20 */ /* 0x002fe40000410000 */
[----:B------:R-:W-:Y:S01]  /*3a20*/  HMMA.16816.F32.BF16 R4, R180, R50, R20 ;  /* 0x00000032b404723c */ /* 0x000fe20000041814 */
[----:B------:R-:W1:Y:S03]  /*3a30*/  LDSM.16.M88.4 R48, [R188+0x5000] ;  /* 0x00500000bc30783b */ /* 0x000e660000000200 */
[----:B------:R2:W1:Y:S04]  /*3a40*/  MUFU.TANH R87, R0 ;  /* 0x0000000000577308 */ /* 0x0004680000002400 */
[----:B------:R-:W-:Y:S01]  /*3a50*/  HMMA.16816.F32.BF16 R20, R176, R30, R80 ;  /* 0x0000001eb014723c */ /* 0x000fe20000041850 */
[----:B------:R-:W1:Y:S01]  /*3a60*/  LDSM.16.M88.4 R28, [R193+0x6000] ;  /* 0x00600000c11c783b */ /* 0x000e620000000200 */
[----:B--2---:R-:W-:-:S04]  /*3a70*/  FMUL.FTZ R0, R12, c[0x0][0x320] ;  /* 0x0000c8000c007a20 */ /* 0x004fc80000410000 */
[----:B------:R2:W1:Y:S10]  /*3a80*/  MUFU.TANH R86, R0 ;  /* 0x0000000000567308 */ /* 0x0004740000002400 */
[----:B------:R-:W-:Y:S01]  /*3a90*/  HMMA.16816.F32.BF16 R4, R184, R38, R4 ;  /* 0x00000026b804723c */ /* 0x000fe20000041804 */
[----:B------:R-:W1:Y:S07]  /*3aa0*/  LDSM.16.M88.4 R36, [R188+0x5800] ;  /* 0x00580000bc24783b */ /* 0x000e6e0000000200 */
[----:B------:R-:W-:Y:S01]  /*3ab0*/  HMMA.16816.F32.BF16 R8, R180, R34, R20 ;  /* 0x00000022b408723c */ /* 0x000fe20000041814 */
[----:B--2---:R-:W-:-:S07]  /*3ac0*/  FMUL.FTZ R0, R13, c[0x0][0x320] ;  /* 0x0000c8000d007a20 */ /* 0x004fce0000410000 */
[----:B-----5:R-:W-:Y:S01]  /*3ad0*/  HMMA.16816.F32.BF16 R20, R176, R42, R60 ;  /* 0x0000002ab014723c */ /* 0x020fe2000004183c */
[----:B------:R2:W1:Y:S07]  /*3ae0*/  MUFU.TANH R85, R0 ;  /* 0x0000000000557308 */ /* 0x00046e0000002400 */
[C---:B------:R-:W-:Y:S08]  /*3af0*/  HMMA.16816.F32.BF16 R32, R172.reuse, R54, R108 ;  /* 0x00000036ac20723c */ /* 0x040ff0000004186c */
[----:B------:R-:W-:Y:S01]  /*3b00*/  HMMA.16816.F32.BF16 R52, R172, R56, R116 ;  /* 0x00000038ac34723c */ /* 0x000fe20000041874 */
[----:B--2---:R-:W-:-:S04]  /*3b10*/  FMUL.FTZ R0, R14, c[0x0][0x320] ;  /* 0x0000c8000e007a20 */ /* 0x004fc80000410000 */
[----:B------:R2:W1:Y:S02]  /*3b20*/  MUFU.TANH R84, R0 ;  /* 0x0000000000547308 */ /* 0x0004640000002400 */
[----:B--2---:R-:W-:Y:S02]  /*3b30*/  FMUL.FTZ R0, R15, c[0x0][0x320] ;  /* 0x0000c8000f007a20 */ /* 0x004fe40000410000 */
[----:B------:R-:W-:Y:S01]  /*3b40*/  HMMA.16816.F32.BF16 R12, R176, R40, R64 ;  /* 0x00000028b00c723c */ /* 0x000fe20000041840 */
[----:B------:R-:W-:Y:S03]  /*3b50*/  LDSM.16.M88.4 R40, [R188+0x6000] ;  /* 0x00600000bc28783b */ /* 0x000fe60000000200 */
        /* <DEDUP_REMOVED lines=8> */
[----:B-1----:R-:W-:Y:S04]  /*3be0*/  HMMA.16816.F32.BF16 R24, R184, R48, R16 ;  /* 0x00000030b818723c */ /* 0x002fe80000041810 */
[----:B------:R1:W2:Y:S04]  /*3bf0*/  MUFU.TANH R77, R0 ;  /* 0x00000000004d7308 */ /* 0x0002a80000002400 */
[----:B------:R-:W-:Y:S08]  /*3c00*/  HMMA.16816.F32.BF16 R16, R180, R44, R12 ;  /* 0x0000002cb410723c */ /* 0x000ff0000004180c */
[----:B------:R-:W-:Y:S01]  /*3c10*/  HMMA.16816.F32.BF16 R12, R176, R28, R72 ;  /* 0x0000001cb00c723c */ /* 0x000fe20000041848 */
[----:B-1----:R-:W-:-:S04]  /*3c20*/  FMUL.FTZ R0, R4, c[0x0][0x320] ;  /* 0x0000c80004007a20 */ /* 0x002fc80000410000 */
[----:B------:R1:W1:Y:S02]  /*3c30*/  MUFU.TANH R76, R0 ;  /* 0x00000000004c7308 */ /* 0x0002640000002400 */
[----:B-1----:R-:W-:-:S06]  /*3c40*/  FMUL.FTZ R0, R5, c[0x0][0x320] ;  /* 0x0000c80005007a20 */ /* 0x002fcc0000410000 */
[----:B------:R1:W1:Y:S02]  /*3c50*/  MUFU.TANH R70, R0 ;  /* 0x0000000000467308 */ /* 0x0002640000002400 */
[----:B-1----:R-:W-:-:S06]  /*3c60*/  FMUL.FTZ R0, R6, c[0x0][0x320] ;  /* 0x0000c80006007a20 */ /* 0x002fcc0000410000 */
[----:B------:R1:W1:Y:S02]  /*3c70*/  MUFU.TANH R69, R0 ;  /* 0x0000000000457308 */ /* 0x0002640000002400 */
[----:B-1----:R-:W-:Y:S02]  /*3c80*/  FMUL.FTZ R0, R7, c[0x0][0x320] ;  /* 0x0000c80007007a20 */ /* 0x002fe40000410000 */
[----:B------:R-:W-:Y:S01]  /*3c90*/  HMMA.16816.F32.BF16 R4, R184, R50, R8 ;  /* 0x00000032b804723c */ /* 0x000fe20000041808 */
[----:B------:R-:W1:Y:S03]  /*3ca0*/  LDSM.16.M88.4 R48, [R2+0x6000] ;  /* 0x006000000230783b */ /* 0x000e660000000200 */
[----:B------:R5:W1:Y:S04]  /*3cb0*/  MUFU.TANH R68, R0 ;  /* 0x0000000000447308 */ /* 0x000a680000002400 */
[----:B------:R-:W-:Y:S01]  /*3cc0*/  HMMA.16816.F32.BF16 R8, R180, R46, R20 ;  /* 0x0000002eb408723c */ /* 0x000fe20000041814 */
[----:B------:R-:W2:Y:S07]  /*3cd0*/  LDSM.16.M88.4 R44, [R193+0x6800] ;  /* 0x00680000c12c783b */ /* 0x000eae0000000200 */
[----:B------:R-:W-:Y:S01]  /*3ce0*/  HMMA.16816.F32.BF16 R20, R184, R36, R16 ;  /* 0x00000024b814723c */ /* 0x000fe20000041810 */
[----:B-----5:R-:W-:-:S04]  /*3cf0*/  FMUL.FTZ R0, R24, c[0x0][0x320] ;  /* 0x0000c80018007a20 */ /* 0x020fc80000410000 */
[----:B------:R5:W1:Y:S11]  /*3d00*/  MUFU.TANH R66, R0 ;  /* 0x0000000000427308 */ /* 0x000a760000002400 */
[----:B------:R-:W-:Y:S01]  /*3d10*/  HMMA.16816.F32.BF16 R8, R184, R38, R8 ;  /* 0x00000026b808723c */ /* 0x000fe20000041808 */
[----:B-----5:R-:W-:-:S07]  /*3d20*/  FMUL.FTZ R0, R25, c[0x0][0x320] ;  /* 0x0000c80019007a20 */ /* 0x020fce0000410000 */
[----:B-1----:R-:W-:Y:S01]  /*3d30*/  HMMA.16816.F32.BF16 R16, R180, R48, R12 ;  /* 0x00000030b410723c */ /* 0x002fe2000004180c */
[----:B------:R1:W1:Y:S07]  /*3d40*/  MUFU.TANH R67, R0 ;  /* 0x0000000000437308 */ /* 0x00026e0000002400 */
[----:B--2---:R-:W-:Y:S01]  /*3d50*/  HMMA.16816.F32.BF16 R12, R176, R44, R52 ;  /* 0x0000002cb00c723c */ /* 0x004fe20000041834 */
[----:B-1----:R-:W-:-:S04]  /*3d60*/  FMUL.FTZ R0, R26, c[0x0][0x320] ;  /* 0x0000c8001a007a20 */ /* 0x002fc80000410000 */
[----:B------:R1:W2:Y:S02]  /*3d70*/  MUFU.TANH R65, R0 ;  /* 0x0000000000417308 */ /* 0x0002a40000002400 */
[----:B-1----:R-:W-:Y:S02]  /*3d80*/  FMUL.FTZ R0, R27, c[0x0][0x320] ;  /* 0x0000c8001b007a20 */ /* 0x002fe40000410000 */
[----:B------:R-:W-:Y:S01]  /*3d90*/  HMMA.16816.F32.BF16 R24, R176, R30, R32 ;  /* 0x0000001eb018723c */ /* 0x000fe20000041820 */
[----:B------:R-:W1:Y:S03]  /*3da0*/  LDSM.16.M88.4 R32, [R2+0x6800] ;  /* 0x006800000220783b */ /* 0x000e660000000200 */
[----:B------:R5:W1:Y:S01]  /*3db0*/  MUFU.TANH R64, R0 ;  /* 0x0000000000407308 */ /* 0x000a620000002400 */
[----:B------:R-:W2:Y:S01]  /*3dc0*/  LDSM.16.M88.4 R28, [R188+0x6800] ;  /* 0x00680000bc1c783b */ /* 0x000ea20000000200 */
[----:B------:R-:W-:-:S04]  /*3dd0*/  DEPBAR.LE SB0, 0x0 ;  /* 0x000080000000791a */ /* 0x000fc80000000000 */
[----:B-----5:R-:W-:-:S04]  /*3de0*/  FMUL.FTZ R0, R4, c[0x0][0x320] ;  /* 0x0000c80004007a20 */ /* 0x020fc80000410000 */
[----:B------:R5:W1:Y:S10]  /*3df0*/  MUFU.TANH R63, R0 ;  /* 0x00000000003f7308 */ /* 0x000a740000002400 */
[----:B------:R-:W-:Y:S01]  /*3e00*/  HMMA.16816.F32.BF16 R24, R180, R50, R24 ;  /* 0x00000032b418723c */ /* 0x000fe20000041818 */
[----:B-----5:R-:W-:-:S07]  /*3e10*/  FMUL.FTZ R0, R5, c[0x0][0x320] ;  /* 0x0000c80005007a20 */ /* 0x020fce0000410000 */
[----:B-1----:R-:W-:Y:S01]  /*3e20*/  HMMA.16816.F32.BF16 R12, R180, R32, R12 ;  /* 0x00000020b40c723c */ /* 0x002fe2000004180c */
[----:B------:R1:W1:Y:S02]  /*3e30*/  MUFU.TANH R62, R0 ;  /* 0x00000000003e7308 */ /* 0x0002640000002400 */
[----:B-1----:R-:W-:-:S06]  /*3e40*/  FMUL.FTZ R0, R6, c[0x0][0x320] ;  /* 0x0000c80006007a20 */ /* 0x002fcc0000410000 */
[----:B------:R1:W1:Y:S02]  /*3e50*/  MUFU.TANH R61, R0 ;  /* 0x00000000003d7308 */ /* 0x0002640000002400 */
[----:B-1----:R-:W-:Y:S02]  /*3e60*/  FMUL.FTZ R0, R7, c[0x0][0x320] ;  /* 0x0000c80007007a20 */ /* 0x002fe40000410000 */
[----:B------:R-:W-:Y:S04]  /*3e70*/  HMMA.16816.F32.BF16 R4, R172, R58, R92 ;  /* 0x0000003aac04723c */ /* 0x000fe8000004185c */
[----:B------:R1:W1:Y:S02]  /*3e80*/  MUFU.TANH R60, R0 ;  /* 0x00000000003c7308 */ /* 0x0002640000002400 */
[----:B-1----:R-:W-:-:S06]  /*3e90*/  FMUL.FTZ R0, R20, c[0x0][0x320] ;  /* 0x0000c80014007a20 */ /* 0x002fcc0000410000 */
[----:B------:R1:W1:Y:S11]  /*3ea0*/  MUFU.TANH R57, R0 ;  /* 0x0000000000397308 */ /* 0x0002760000002400 */
[----:B------:R-:W-:Y:S01]  /*3eb0*/  @!UPT UIADD3 URZ, URZ, URZ, URZ ;  /* 0x0000003f3f3ff290 */ /* 0x000fe2000fffe03f */
[----:B------:R-:W-:Y:S01]  /*3ec0*/  HMMA.16816.F32.BF16 R4, R176, R46, R4 ;  /* 0x0000002eb004723c */ /* 0x000fe20000041804 */
[----:B-1----:R-:W-:-:S04]  /*3ed0*/  FMUL.FTZ R0, R21, c[0x0][0x320] ;  /* 0x0000c80015007a20 */ /* 0x002fc80000410000 */
[----:B------:R1:W1:Y:S11]  /*3ee0*/  MUFU.TANH R56, R0 ;  /* 0x0000000000387308 */ /* 0x0002760000002400 */
[----:B------:R-:W-:Y:S08]  /*3ef0*/  @!UPT UIADD3 URZ, URZ, URZ, URZ ;  /* 0x0000003f3f3ff290 */ /* 0x000ff0000fffe03f */
[----:B------:R-:W-:Y:S01]  /*3f00*/  HMMA.16816.F32.BF16 R4, R180, R34, R4 ;  /* 0x00000022b404723c */ /* 0x000fe20000041804 */
[----:B-1----:R-:W-:-:S04]  /*3f10*/  FMUL.FTZ R0, R22, c[0x0][0x320] ;  /* 0x0000c80016007a20 */ /* 0x002fc80000410000 */
[----:B------:R1:W1:Y:S11]  /*3f20*/  MUFU.TANH R52, R0 ;  /* 0x0000000000347308 */ /* 0x0002760000002400 */
[----:B------:R-:W-:Y:S08]  /*3f30*/  @!UPT UIADD3 URZ, URZ, URZ, URZ ;  /* 0x0000003f3f3ff290 */ /* 0x000ff0000fffe03f */
[----:B--2---:R-:W-:Y:S01]  /*3f40*/  HMMA.16816.F32.BF16 R4, R184, R30, R4 ;  /* 0x0000001eb804723c */ /* 0x004fe20000041804 */
[----:B-1----:R-:W-:-:S07]  /*3f50*/  FMUL.FTZ R0, R23, c[0x0][0x320] ;  /* 0x0000c80017007a20 */ /* 0x002fce0000410000 */
[C---:B------:R-:W-:Y:S01]  /*3f60*/  HMMA.16816.F32.BF16 R20, R184.reuse, R40, R16 ;  /* 0x00000028b814723c */ /* 0x040fe20000041810 */
[----:B------:R1:W2:Y:S07]  /*3f70*/  MUFU.TANH R50, R0 ;  /* 0x0000000000327308 */ /* 0x0002ae0000002400 */
        /* <DEDUP_REMOVED lines=10> */
[----:B-1----:R-:W-:-:S06]  /*4020*/  FMUL.FTZ R0, R20, c[0x0][0x320] ;  /* 0x0000c80014007a20 */ /* 0x002fcc0000410000 */
        /* <DEDUP_REMOVED lines=30> */
[----:B------:R1:W1:Y:S01]  /*4210*/  MUFU.TANH R13, R0 ;  /* 0x00000000000d7308 */ /* 0x0002620000002400 */
[----:B------:R-:W-:Y:S06]  /*4220*/  BAR.SYNC.DEFER_BLOCKING 0x0 ;  /* 0x0000000000007b1d */ /* 0x000fec0000010000 */
[----:B------:R-:W-:Y:S05]  /*4230*/  @!P1 BRA `(.L_x_186) ;  /* 0x0000067000009947 */ /* 0x000fea0003800000 */
[----:B-1234-:R-:W-:Y:S02]  /*4240*/  IMAD.MOV.U32 R0, RZ, RZ, c[0x0][0x2b8] ;  /* 0x0000ae00ff007624 */ /* 0x01efe400078e00ff */
[----:B------:R-:W-:Y:S02]  /*4250*/  IMAD R2, R233, 0x20, R234 ;  /* 0x00000020e9027824 */ /* 0x000fe400078e02ea */
[----:B------:R-:W-:Y:S01]  /*4260*/  IMAD.MOV.U32 R205, RZ, RZ, RZ ;  /* 0x000000ffffcd7224 */ /* 0x000fe200078e00ff */
[----:B------:R-:W-:-:S02]  /*4270*/  ISETP.NE.AND P1, PT, R0, 0x1, PT ;  /* 0x000000010000780c */ /* 0x000fc40003f25270 */
[----:B------:R-:W-:-:S04]  /*4280*/  IADD3 R2, R2, R146, R237 ;  /* 0x0000009202027210 */ /* 0x000fc80007ffe0ed */
[----:B------:R-:W-:-:S05]  /*4290*/  IADD3 R2, R2, -0x70, RZ ;  /* 0xffffff9002027810 */ /* 0x000fca0007ffe0ff */
[----:B------:R-:W-:Y:S02]  /*42a0*/  IMAD.MOV.U32 R0, RZ, RZ, R2 ;  /* 0x000000ffff007224 */ /* 0x000fe400078e0002 */
[----:B------:R-:W-:-:S05]  /*42b0*/  @P1 IMAD.HI.U32 R3, R2, c[0x0][0x2bc], RZ ;  /* 0x0000af0002031a27 */ /* 0x000fca00078e00ff */
[----:B------:R-:W-:-:S04]  /*42c0*/  @P1 SHF.R.U32.HI R0, RZ, c[0x0][0x2c0], R3 ;  /* 0x0000b000ff001a19 */ /* 0x000fc80000011603 */
[----:B------:R-:W-:-:S04]  /*42d0*/  @!P4 IADD3 R3, P1, R0, R240, RZ ;  /* 0x000000f00003c210 */ /* 0x000fc80007f3e0ff */
[----:B------:R-:W-:Y:S02]  /*42e0*/  @!P4 LEA.HI.X.SX32 R5, R0, R249, 0x1, P1 ;  /* 0x000000f90005c211 */ /* 0x000fe400008f0eff */
[----:B------:R-:W-:-:S04]  /*42f0*/  @!P4 LEA R4, P1, R3, c[0x0][0x2a0], 0x2 ;  /* 0x0000a8000304ca11 */ /* 0x000fc800078210ff */
[----:B------:R-:W-:-:S05]  /*4300*/  @!P4 LEA.HI.X R5, R3, c[0x0][0x2a4], R5, 0x2, P1 ;  /* 0x0000a9000305ca11 */ /* 0x000fca00008f1405 */
[----:B------:R-:W2:Y:S01]  /*4310*/  @!P4 LDG.E R205, [R4.64] ;  /* 0x0000000804cdc981 */ /* 0x000ea2000c1e1900 */
[----:B------:R-:W-:Y:S01]  /*4320*/  IMAD.MOV R0, RZ, RZ, -R0 ;  /* 0x000000ffff007224 */ /* 0x000fe200078e0a00 */
[----:B------:R-:W-:-:S03]  /*4330*/  IADD3 R8, -R234, 0x70, RZ ;  /* 0x00000070ea087810 */ /* 0x000fc60007ffe1ff */
[----:B------:R-:W-:Y:S01]  /*4340*/  IMAD R206, R0, c[0x0][0x2b8], R2 ;  /* 0x0000ae0000ce7a24 */ /* 0x000fe200078e0202 */
[----:B------:R-:W-:-:S03]  /*4350*/  ISETP.GE.AND P5, PT, R8, 0x1, PT ;  /* 0x000000010800780c */ /* 0x000fc60003fa6270 */
        /* <DEDUP_REMOVED lines=15> */
.L_x_281:
[----:B------:R-:W-:Y:S05]  /*4450*/  BRA.DIV ~URZ, `(.L_x_188) ;  /* 0x0000a7627f007947 */ /* 0x000fea000b800000 */
[----:B------:R3:W4:Y:S02]  /*4460*/  SHFL.IDX PT, R2, R4, RZ, 0x181f ;  /* 0x00181fff04027589 */ /* 0x00072400000e0000 */
.L_x_282:
[----:B------:R-:W-:Y:S01]  /*4470*/  BSSY B0, `(.L_x_189) ;  /* 0x000000d000007945 */ /* 0x000fe20003800000 */
[----:B------:R-:W-:Y:S05]  /*4480*/  @!P5 BRA `(.L_x_190) ;  /* 0x000000b00000d947 */ /* 0x000fea0003800000 */
[----:B------:R-:W-:Y:S02]  /*4490*/  IMAD.SHL.U32 R6, R231, 0x2, RZ ;  /* 0x00000002e7067824 */ /* 0x000fe400078e00ff */
[----:B------:R-:W-:-:S03]  /*44a0*/  IMAD.SHL.U32 R3, R235, 0x2, RZ ;  /* 0x00000002eb037824 */ /* 0x000fc600078e00ff */
[C---:B----4-:R-:W-:Y:S02]  /*44b0*/  IADD3 R6, P2, R2.reuse, R6, RZ ;  /* 0x0000000602067210 */ /* 0x050fe40007f5e0ff */
[----:B------:R-:W-:Y:S02]  /*44c0*/  IADD3 R2, P1, R2, R3, RZ ;  /* 0x0000000302027210 */ /* 0x000fe40007f3e0ff */
[----:B--2---:R-:W-:-:S03]  /*44d0*/  IADD3.X R7, R5, R203, RZ, P2, !PT ;  /* 0x000000cb05077210 */ /* 0x004fc600017fe4ff */
[----:B------:R-:W-:Y:S02]  /*44e0*/  IMAD.X R3, R5, 0x1, R204, P1 ;  /* 0x0000000105037824 */ /* 0x000fe400008e06cc */
[----:B------:R-:W-:Y:S01]  /*44f0*/  @!PT LDS RZ, [RZ] ;  /* 0x00000000fffff984 */ /* 0x000fe20000000800 */
[----:B------:R-:W-:Y:S01]  /*4500*/  @!PT LDS RZ, [RZ] ;  /* 0x00000000fffff984 */ /* 0x000fe20000000800 */
[----:B------:R-:W-:Y:S01]  /*4510*/  @!PT LDS RZ, [RZ] ;  /* 0x00000000fffff984 */ /* 0x000fe20000000800 */
[----:B------:R2:W-:Y:S04]  /*4520*/  LDGSTS.E.BYPASS.LTC128B.128 [R200+0x8100], [R6.64], !P3 ;  /* 0x0810000006c87fae */ /* 0x0005e8000d901d48 */
[----:B------:R2:W-:Y:S02]  /*4530*/  LDGSTS.E.BYPASS.LTC128B.128 [R200+0xb900], [R2.64], !P0 ;  /* 0x0b90000002c87fae */ /* 0x0005e4000c101d48 */
.L_x_190:
[----:B------:R-:W-:Y:S05]  /*4540*/  BSYNC B0 ;  /* 0x0000000000007941 */ /* 0x000fea0003800000 */
.L_x_189:
[----:B------:R-:W-:Y:S01]  /*4550*/  ISETP.GE.AND P1, PT, R8, 0x21, PT ;  /* 0x000000210800780c */ /* 0x000fe20003f26270 */
[----:B------:R-:W-:Y:S06]  /*4560*/  BRA.DIV ~URZ, `(.L_x_191) ;  /* 0x0000a6c27f007947 */ /* 0x000fec000b800000 */
[----:B--2---:R2:W1:Y:S04]  /*4570*/  SHFL.IDX PT, R5, R0, 0x1, 0x181f ;  /* 0x00381f0000057f89 */ /* 0x00446800000e0000 */
[----:B----4-:R2:W4:Y:S02]  /*4580*/  SHFL.IDX PT, R2, R4, 0x1, 0x181f ;  /* 0x00381f0004027f89 */ /* 0x01052400000e0000 */
.L_x_283:
[----:B------:R-:W-:Y:S01]  /*4590*/  BSSY B0, `(.L_x_192) ;  /* 0x000000d000007945 */ /* 0x000fe20003800000 */
[----:B------:R-:W-:Y:S05]  /*45a0*/  @!P1 BRA `(.L_x_193) ;  /* 0x000000b000009947 */ /* 0x000fea0003800000 */
[----:B------:R-:W-:Y:S02]  /*45b0*/  IMAD.SHL.U32 R6, R231, 0x2, RZ ;  /* 0x00000002e7067824 */ /* 0x000fe400078e00ff */
[----:B------:R-:W-:-:S03]  /*45c0*/  IMAD.SHL.U32 R3, R235, 0x2, RZ ;  /* 0x00000002eb037824 */ /* 0x000fc600078e00ff */
[C---:B----4-:R-:W-:Y:S02]  /*45d0*/  IADD3 R6, P2, R2.reuse, R6, RZ ;  /* 0x0000000602067210 */ /* 0x050fe40007f5e0ff */
[----:B------:R-:W-:Y:S02]  /*45e0*/  IADD3 R2, P1, R2, R3, RZ ;  /* 0x0000000302027210 */ /* 0x000fe40007f3e0ff */
[----:B-1----:R-:W-:-:S03]  /*45f0*/  IADD3.X R7, R5, R203, RZ, P2, !PT ;  /* 0x000000cb05077210 */ /* 0x002fc600017fe4ff */
[----:B------:R-:W-:Y:S02]  /*4600*/  IMAD.X R3, R5, 0x1, R204, P1 ;  /* 0x0000000105037824 */ /* 0x000fe400008e06cc */
[----:B------:R-:W-:Y:S01]  /*4610*/  @!PT LDS RZ, [RZ] ;  /* 0x00000000fffff984 */ /* 0x000fe20000000800 */
[----:B------:R-:W-:Y:S01]  /*4620*/  @!PT LDS RZ, [RZ] ;  /* 0x00000000fffff984 */ /* 0x000fe20000000800 */
[----:B------:R-:W-:Y:S01]  /*4630*/  @!PT LDS RZ, [RZ] ;  /* 0x00000000fffff984 */ /* 0x000fe20000000800 */
[----:B------:R1:W-:Y:S04]  /*4640*/  LDGSTS.E.BYPASS.LTC128B.128 [R200+0x9100], [R6.64], !P3 ;  /* 0x0910000006c87fae */ /* 0x0003e8000d901d48 */
[----:B------:R1:W-:Y:S02]  /*4650*/  LDGSTS.E.BYPASS.LTC128B.128 [R200+0xc900], [R2.64], !P0 ;  /* 0x0c90000002c87fae */ /* 0x0003e4000c101d48 */
.L_x_193:
[----:B------:R-:W-:Y:S05]  /*4660*/  BSYNC B0 ;  /* 0x0000000000007941 */ /* 0x000fea0003800000 */
.L_x_192:
[----:B------:R-:W-:-:S04]  /*4670*/  IADD3 R8, -R234, 0x70, RZ ;  /* 0x00000070ea087810 */ /* 0x000fc80007ffe1ff */
[----:B------:R-:W-:Y:S01]  /*4680*/  ISETP.GE.AND P1, PT, R8, 0x41, PT ;  /* 0x000000410800780c */ /* 0x000fe20003f26270 */
[----:B------:R-:W-:Y:S10]  /*4690*/  BRA.DIV ~URZ, `(.L_x_194) ;  /* 0x0000a6627f007947 */ /* 0x000ff4000b800000 */
[----:B-1----:R1:W2:Y:S02]  /*46a0*/  SHFL.IDX PT, R5, R0, 0x2, 0x181f ;  /* 0x00581f0000057f89 */ /* 0x0022a400000e0000 */
.L_x_284:
[----:B------:R-:W-:Y:S05]  /*46b0*/  BRA.DIV ~URZ, `(.L_x_195) ;  /* 0x0000a6b27f007947 */ /* 0x000fea000b800000 */
[----:B----4-:R4:W1:Y:S02]  /*46c0*/  SHFL.IDX PT, R2, R4, 0x2, 0x181f ;  /* 0x00581f0004027f89 */ /* 0x01086400000e0000 */
.L_x_285:
[----:B------:R-:W-:Y:S01]  /*46d0*/  BSSY B0, `(.L_x_196) ;  /* 0x000000d000007945 */ /* 0x000fe20003800000 */
[----:B------:R-:W-:Y:S05]  /*46e0*/  @!P1 BRA `(.L_x_197) ;  /* 0x000000b000009947 */ /* 0x000fea0003800000 */
[----:B------:R-:W-:Y:S02]  /*46f0*/  IMAD.SHL.U32 R6, R231, 0x2, RZ ;  /* 0x00000002e7067824 */ /* 0x000fe400078e00ff */
[----:B------:R-:W-:-:S03]  /*4700*/  IMAD.SHL.U32 R3, R235, 0x2, RZ ;  /* 0x00000002eb037824 */ /* 0x000fc600078e00ff */
[C---:B-1----:R-:W-:Y:S02]  /*4710*/  IADD3 R6, P2, R2.reuse, R6, RZ ;  /* 0x0000000602067210 */ /* 0x042fe40007f5e0ff */
        /* <DEDUP_REMOVED lines=8> */
.L_x_197:
[----:B------:R-:W-:Y:S05]  /*47a0*/  BSYNC B0 ;  /* 0x0000000000007941 */ /* 0x000fea0003800000 */
.L_x_196:
[----:B------:R-:W-:Y:S01]  /*47b0*/  ISETP.GE.AND P1, PT, R8, 0x61, PT ;  /* 0x000000610800780c */ /* 0x000fe20003f26270 */
[----:B------:R-:W-:Y:S06]  /*47c0*/  BRA.DIV ~URZ, `(.L_x_198) ;  /* 0x0000a6127f007947 */ /* 0x000fec000b800000 */
[----:B-1----:R1:W3:Y:S04]  /*47d0*/  SHFL.IDX PT, R6, R0, 0x3, 0x181f ;  /* 0x00781f0000067f89 */ /* 0x0022e800000e0000 */
[----:B--2---:R1:W2:Y:S02]  /*47e0*/  SHFL.IDX PT, R0, R4, 0x3, 0x181f ;  /* 0x00781f0004007f89 */ /* 0x0042a400000e0000 */
.L_x_286:
[----:B------:R-:W-:Y:S05]  /*47f0*/  @!P1 BRA `(.L_x_186) ;  /* 0x000000b000009947 */ /* 0x000fea0003800000 */
[----:B------:R-:W-:Y:S02]  /*4800*/  IMAD.SHL.U32 R3, R231, 0x2, RZ ;  /* 0x00000002e7037824 */ /* 0x000fe400078e00ff */
[----:B------:R-:W-:-:S03]  /*4810*/  IMAD.SHL.U32 R2, R235, 0x2, RZ ;  /* 0x00000002eb027824 */ /* 0x000fc600078e00ff */
[C---:B-1234-:R-:W-:Y:S02]  /*4820*/  IADD3 R4, P2, R0.reuse, R3, RZ ;  /* 0x0000000300047210 */ /* 0x05efe40007f5e0ff */
[----:B------:R-:W-:Y:S02]  /*4830*/  IADD3 R2, P1, R0, R2, RZ ;  /* 0x0000000200027210 */ /* 0x000fe40007f3e0ff */
[----:B------:R-:W-:-:S03]  /*4840*/  IADD3.X R5, R6, R203, RZ, P2, !PT ;  /* 0x000000cb06057210 */ /* 0x000fc600017fe4ff */
[----:B------:R-:W-:Y:S02]  /*4850*/  IMAD.X R3, R6, 0x1, R204, P1 ;  /* 0x0000000106037824 */ /* 0x000fe400008e06cc */
[----:B------:R-:W-:Y:S01]  /*4860*/  @!PT LDS RZ, [RZ] ;  /* 0x00000000fffff984 */ /* 0x000fe20000000800 */
[----:B------:R-:W-:Y:S01]  /*4870*/  @!PT LDS RZ, [RZ] ;  /* 0x00000000fffff984 */ /* 0x000fe20000000800 */
[----:B------:R-:W-:Y:S01]  /*4880*/  @!PT LDS RZ, [RZ] ;  /* 0x00000000fffff984 */ /* 0x000fe20000000800 */
[----:B------:R1:W-:Y:S04]  /*4890*/  LDGSTS.E.BYPASS.LTC128B.128 [R200+0xb100], [R4.64], !P3 ;  /* 0x0b10000004c87fae */ /* 0x0003e8000d901d48 */
[----:B------:R1:W-:Y:S02]  /*48a0*/  LDGSTS.E.BYPASS.LTC128B.128 [R200+0xe900], [R2.64], !P0 ;  /* 0x0e90000002c87fae */ /* 0x0003e4000c101d48 */
.L_x_186:
[----:B--234-:R-:W-:Y:S05]  /*48b0*/  BSYNC B1 ;  /* 0x0000000000017941 */ /* 0x01cfea0003800000 */
.L_x_185:
[----:B-1----:R-:W2:Y:S04]  /*48c0*/  LDL R0, [R1+0x4c] ;  /* 0x00004c0001007983 */ /* 0x002ea80000100800 */
[----:B------:R-:W0:Y:S01]  /*48d0*/  LDGDEPBAR ;  /* 0x00000000000079af */ /* 0x000e220000000000 */
[----:B--2---:R-:W-:-:S05]  /*48e0*/  IMAD.IADD R0, R144, 0x1, -R0 ;  /* 0x0000000190007824 */ /* 0x004fca00078e0a00 */
[C---:B------:R-:W-:Y:S02]  /*48f0*/  ISETP.GT.AND P2, PT, R0.reuse, RZ, PT ;  /* 0x000000ff0000720c */ /* 0x040fe40003f44270 */
[C---:B------:R-:W-:Y:S02]  /*4900*/  ISETP.GT.AND P1, PT, R0.reuse, 0x1, PT ;  /* 0x000000010000780c */ /* 0x040fe40003f24270 */
[----:B------:R-:W-:Y:S02]  /*4910*/  ISETP.GT.AND P0, PT, R0, 0x8, PT ;  /* 0x000000080000780c */ /* 0x000fe40003f04270 */
[----:B------:R-:W-:Y:S02]  /*4920*/  FSEL R6, R121, -INF , P2 ;  /* 0xff80000079067808 */ /* 0x000fe40001000000 */
[----:B------:R-:W-:Y:S02]  /*4930*/  FSEL R7, R120, -INF , P1 ;  /* 0xff80000078077808 */ /* 0x000fe40000800000 */
[----:B------:R-:W-:-:S02]  /*4940*/  FSEL R11, R107, -INF , P2 ;  /* 0xff8000006b0b7808 */ /* 0x000fc40001000000 */
[----:B------:R-:W-:Y:S02]  /*4950*/  FSEL R16, R106, -INF , P1 ;  /* 0xff8000006a107808 */ /* 0x000fe40000800000 */
[----:B------:R-:W-:Y:S02]  /*4960*/  ISETP.GT.AND P6, PT, R0, 0x9, PT ;  /* 0x000000090000780c */ /* 0x000fe40003fc4270 */
[----:B------:R-:W-:Y:S02]  /*4970*/  FSEL R8, R105, -INF , P0 ;  /* 0xff80000069087808 */ /* 0x000fe40000000000 */
[----:B------:R-:W-:Y:S02]  /*4980*/  FMNMX.FTZ R2, R6, R7, !PT ;  /* 0x0000000706027209 */ /* 0x000fe40007810000 */
[----:B------:R-:W-:Y:S02]  /*4990*/  FSEL R17, R99, -INF , P0 ;  /* 0xff80000063117808 */ /* 0x000fe40000000000 */
[----:B------:R-:W-:-:S02]  /*49a0*/  FMNMX.FTZ R3, R11, R16, !PT ;  /* 0x000000100b037209 */ /* 0x000fc40007810000 */
[----:B------:R-:W-:Y:S02]  /*49b0*/  ISETP.GT.AND P5, PT, R0, 0x10, PT ;  /* 0x000000100000780c */ /* 0x000fe40003fa4270 */
[----:B------:R-:W-:Y:S02]  /*49c0*/  FSEL R9, R104, -INF , P6 ;  /* 0xff80000068097808 */ /* 0x000fe40003000000 */
[----:B------:R-:W-:Y:S02]  /*49d0*/  FMNMX.FTZ R2, R8, R2, !PT ;  /* 0x0000000208027209 */ /* 0x000fe40007810000 */
[----:B------:R-:W-:Y:S02]  /*49e0*/  FSEL R18, R98, -INF , P6 ;  /* 0xff80000062127808 */ /* 0x000fe40003000000 */
[----:B------:R-:W-:Y:S02]  /*49f0*/  FMNMX.FTZ R3, R17, R3, !PT ;  /* 0x0000000311037209 */ /* 0x000fe40007810000 */
[----:B------:R-:W-:-:S02]  /*4a00*/  ISETP.GT.AND P2, PT, R0, 0x11, PT ;  /* 0x000000110000780c */ /* 0x000fc40003f44270 */
[----:B------:R-:W-:Y:S02]  /*4a10*/  FSEL R10, R97, -INF , P5 ;  /* 0xff800000610a7808 */ /* 0x000fe40002800000 */
[----:B------:R-:W-:Y:S02]  /*4a20*/  FMNMX.FTZ R2, R9, R2, !PT ;  /* 0x0000000209027209 */ /* 0x000fe40007810000 */
[----:B------:R-:W-:Y:S02]  /*4a30*/  FSEL R21, R88, -INF , P5 ;  /* 0xff80000058157808 */ /* 0x000fe40002800000 */
[----:B------:R-:W-:Y:S02]  /*4a40*/  FMNMX.FTZ R3, R18, R3, !PT ;  /* 0x0000000312037209 */ /* 0x000fe40007810000 */
[----:B------:R-:W-:Y:S02]  /*4a50*/  ISETP.GT.AND P1, PT, R0, 0x18, PT ;  /* 0x000000180000780c */ /* 0x000fe40003f24270 */
[----:B------:R-:W-:-:S02]  /*4a60*/  FSEL R12, R96, -INF , P2 ;  /* 0xff800000600c7808 */ /* 0x000fc40001000000 */
[----:B------:R-:W-:Y:S02]  /*4a70*/  FMNMX.FTZ R2, R10, R2, !PT ;  /* 0x000000020a027209 */ /* 0x000fe40007810000 */
[----:B------:R-:W-:Y:S02]  /*4a80*/  FSEL R22, R87, -INF , P2 ;  /* 0xff80000057167808 */ /* 0x000fe40001000000 */
[----:B------:R-:W-:Y:S02]  /*4a90*/  FMNMX.FTZ R3, R21, R3, !PT ;  /* 0x0000000315037209 */ /* 0x000fe40007810000 */
[----:B------:R-:W-:Y:S02]  /*4aa0*/  ISETP.GT.AND P0, PT, R0, 0x19, PT ;  /* 0x000000190000780c */ /* 0x000fe40003f04270 */
[----:B------:R-:W-:Y:S02]  /*4ab0*/  FSEL R19, R86, -INF , P1 ;  /* 0xff80000056137808 */ /* 0x000fe40000800000 */
[----:B------:R-:W-:-:S02]  /*4ac0*/  FMNMX.FTZ R2, R12, R2, !PT ;  /* 0x000000020c027209 */ /* 0x000fc40007810000 */
[----:B------:R-:W-:Y:S02]  /*4ad0*/  FSEL R23, R84, -INF , P1 ;  /* 0xff80000054177808 */ /* 0x000fe40000800000 */
[----:B------:R-:W-:Y:S02]  /*4ae0*/  FMNMX.FTZ R3, R22, R3, !PT ;  /* 0x0000000316037209 */ /* 0x000fe40007810000 */
[----:B------:R-:W-:Y:S02]  /*4af0*/  ISETP.GT.AND P6, PT, R0, 0x20, PT ;  /* 0x000000200000780c */ /* 0x000fe40003fc4270 */
[----:B------:R-:W-:Y:S02]  /*4b00*/  FSEL R20, R85, -INF , P0 ;  /* 0xff80000055147808 */ /* 0x000fe40000000000 */
[----:B------:R-:W-:Y:S02]  /*4b10*/  FMNMX.FTZ R2, R19, R2, !PT ;  /* 0x0000000213027209 */ /* 0x000fe40007810000 */
[----:B------:R-:W-:-:S02]  /*4b20*/  FSEL R40, R81, -INF , P0 ;  /* 0xff80000051287808 */ /* 0x000fc40000000000 */
[----:B------:R-:W-:Y:S02]  /*4b30*/  FMNMX.FTZ R3, R23, R3, !PT ;  /* 0x0000000317037209 */ /* 0x000fe40007810000 */
        /* <DEDUP_REMOVED lines=70> */
[----:B------:R-:W-:-:S02]  /*4fa0*/  FSEL R151, R29, -INF , P0 ;  /* 0xff8000001d977808 */ /* 0x000fc40000000000 */
[----:B------:R-:W-:Y:S02]  /*4fb0*/  FSEL R147, R33, -INF , P0 ;  /* 0xff80000021937808 */ /* 0x000fe40000000000 */
[C---:B------:R-:W-:Y:S02]  /*4fc0*/  ISETP.GT.AND P6, PT, R0.reuse, 0x59, PT ;  /* 0x000000590000780c */ /* 0x040fe40003fc4270 */
[C---:B------:R-:W-:Y:S02]  /*4fd0*/  ISETP.GT.AND P5, PT, R0.reuse, 0x60, PT ;  /* 0x000000600000780c */ /* 0x040fe40003fa4270 */
[C---:B------:R-:W-:Y:S02]  /*4fe0*/  ISETP.GT.AND P2, PT, R0.reuse, 0x61, PT ;  /* 0x000000610000780c */ /* 0x040fe40003f44270 */
[C---:B------:R-:W-:Y:S02]  /*4ff0*/  ISETP.GT.AND P1, PT, R0.reuse, 0x68, PT ;  /* 0x000000680000780c */ /* 0x040fe40003f24270 */
[----:B------:R-:W-:-:S02]  /*5000*/  ISETP.GT.AND P0, PT, R0, 0x69, PT ;  /* 0x000000690000780c */ /* 0x000fc40003f04270 */
[----:B------:R-:W-:Y:S02]  /*5010*/  FMNMX.FTZ R0, R149, R2, !PT ;  /* 0x0000000295007209 */ /* 0x000fe40007810000 */
[----:B------:R-:W-:Y:S02]  /*5020*/  FMNMX.FTZ R2, R154, R3, !PT ;  /* 0x000000039a027209 */ /* 0x000fe40007810000 */
[----:B------:R-:W-:Y:S02]  /*5030*/  FSEL R148, R32, -INF , P6 ;  /* 0xff80000020947808 */ /* 0x000fe40003000000 */
[----:B------:R-:W-:Y:S02]  /*5040*/  FSEL R146, R34, -INF , P6 ;  /* 0xff80000022927808 */ /* 0x000fe40003000000 */
[----:B------:R-:W-:Y:S02]  /*5050*/  FMNMX.FTZ R0, R147, R0, !PT ;  /* 0x0000000093007209 */ /* 0x000fe40007810000 */
[----:B------:R-:W-:-:S02]  /*5060*/  FMNMX.FTZ R2, R151, R2, !PT ;  /* 0x0000000297027209 */ /* 0x000fc40007810000 */
[----:B------:R-:W-:Y:S02]  /*5070*/  FSEL R159, R26, -INF , P5 ;  /* 0xff8000001a9f7808 */ /* 0x000fe40002800000 */
[----:B------:R-:W-:Y:S02]  /*5080*/  FSEL R157, R28, -INF , P5 ;  /* 0xff8000001c9d7808 */ /* 0x000fe40002800000 */
[----:B------:R-:W-:Y:S02]  /*5090*/  FMNMX.FTZ R0, R146, R0, !PT ;  /* 0x0000000092007209 */ /* 0x000fe40007810000 */
[----:B------:R-:W-:Y:S02]  /*50a0*/  FMNMX.FTZ R2, R148, R2, !PT ;  /* 0x0000000294027209 */ /* 0x000fe40007810000 */
[----:B------:R-:W-:Y:S02]  /*50b0*/  FSEL R158, R25, -INF , P2 ;  /* 0xff800000199e7808 */ /* 0x000fe40001000000 */
[----:B------:R-:W-:-:S02]  /*50c0*/  FSEL R155, R27, -INF , P2 ;  /* 0xff8000001b9b7808 */ /* 0x000fc40001000000 */
        /* <DEDUP_REMOVED lines=10> */
[----:B------:R-:W-:Y:S02]  /*5170*/  FMNMX.FTZ R4, R150, R0, !PT ;  /* 0x0000000096047209 */ /* 0x000fe40007810000 */
[----:B------:R-:W-:Y:S01]  /*5180*/  FMNMX.FTZ R5, R160, R2, !PT ;  /* 0x00000002a0057209 */ /* 0x000fe20007810000 */
[----:B------:R-:W-:Y:S05]  /*5190*/  BRA.DIV ~URZ, `(.L_x_199) ;  /* 0x00009d127f007947 */ /* 0x000fea000b800000 */
[----:B------:R1:W2:Y:S02]  /*51a0*/  SHFL.BFLY PT, R0, R4, 0x2, 0x1f ;  /* 0x0c401f0004007f89 */ /* 0x0002a400000e0000 */
.L_x_287:
[----:B-12---:R-:W-:Y:S01]  /*51b0*/  FMNMX.FTZ R4, R4, R0, !PT ;  /* 0x0000000004047209 */ /* 0x006fe20007810000 */
[----:B------:R-:W-:Y:S05]  /*51c0*/  BRA.DIV ~URZ, `(.L_x_200) ;  /* 0x00009d227f007947 */ /* 0x000fea000b800000 */
[----:B------:R-:W1:Y:S04]  /*51d0*/  SHFL.BFLY PT, R0, R5, 0x2, 0x1f ;  /* 0x0c401f0005007f89 */ /* 0x000e6800000e0000 */
[----:B------:R-:W2:Y:S01]  /*51e0*/  SHFL.BFLY PT, R2, R4, 0x1, 0x1f ;  /* 0x0c201f0004027f89 */ /* 0x000ea200000e0000 */
[----:B-1----:R-:W-:-:S02]  /*51f0*/  FMNMX.FTZ R5, R5, R0, !PT ;  /* 0x0000000005057209 */ /* 0x002fc40007810000 */
[----:B--2---:R-:W-:-:S03]  /*5200*/  FMNMX.FTZ R69, R4, R2, !PT ;  /* 0x0000000204457209 */ /* 0x004fc60007810000 */
[----:B------:R1:W2:Y:S04]  /*5210*/  SHFL.BFLY PT, R3, R5, 0x1, 0x1f ;  /* 0x0c201f0005037f89 */ /* 0x0002a800000e0000 */
.L_x_288:
[C---:B------:R-:W-:Y:S01]  /*5220*/  FMUL.FTZ R2, R69.reuse, c[0x0][0x2d0] ;  /* 0x0000b40045027a20 */ /* 0x040fe20000410000 */
[----:B------:R-:W-:Y:S01]  /*5230*/  FSETP.NEU.FTZ.AND P0, PT, R69, -INF , PT ;  /* 0xff8000004500780b */ /* 0x000fe20003f1d000 */
[----:B------:R-:W-:Y:S01]  /*5240*/  WARPSYNC 0xffffffff ;  /* 0xffffffff00007948 */ /* 0x000fe20003800000 */
[----:B--2---:R-:W-:Y:S01]  /*5250*/  FMNMX.FTZ R68, R3, R5, !PT ;  /* 0x0000000503447209 */ /* 0x004fe20007810000 */
[----:B------:R-:W-:Y:S01]  /*5260*/  LDSM.16.MT88.4 R28, [R191+0x800] ;  /* 0x00080000bf1c783b */ /* 0x000fe20000004200 */
[----:B------:R-:W-:Y:S02]  /*5270*/  FSEL R2, R2, RZ, P0 ;  /* 0x000000ff02027208 */ /* 0x000fe40000000000 */
[----:B------:R-:W-:Y:S01]  /*5280*/  FSETP.NEU.FTZ.AND P0, PT, R68, -INF , PT ;  /* 0xff8000004400780b */ /* 0x000fe20003f1d000 */
[----:B------:R-:W-:Y:S01]  /*5290*/  LDSM.16.MT88.4 R44, [R190] ;  /* 0x00000000be2c783b */ /* 0x000fe20000004200 */
[----:B------:R-:W-:Y:S01]  /*52a0*/  IADD3 R214, R214, -0x2, RZ ;  /* 0xfffffffed6d67810 */ /* 0x000fe20007ffe0ff */
[----:B------:R-:W-:-:S02]  /*52b0*/  FFMA.FTZ R0, R6, c[0x0][0x2d0], -R2 ;  /* 0x0000b40006007a23 */ /* 0x000fc40000010802 */
[--C-:B------:R-:W-:Y:S01]  /*52c0*/  FFMA.FTZ R3, R10, c[0x0][0x2d0], -R2.reuse ;  /* 0x0000b4000a037a23 */ /* 0x100fe20000010802 */
[----:B------:R-:W-:Y:S01]  /*52d0*/  LDSM.16.MT88.4 R32, [R189+0x800] ;  /* 0x00080000bd20783b */ /* 0x000fe20000004200 */
[----:B------:R2:W-:Y:S03]  /*52e0*/  MUFU.EX2 R59, R0 ;  /* 0x00000000003b7308 */ /* 0x0005e60000000800 */
[----:B------:R-:W-:Y:S04]  /*52f0*/  LDSM.16.MT88.4 R48, [R190+0x800] ;  /* 0x00080000be30783b */ /* 0x000fe80000004200 */
[----:B------:R-:W-:Y:S01]  /*5300*/  LDSM.16.MT88.4 R52, [R189+0x3800] ;  /* 0x00380000bd34783b */ /* 0x000fe20000004200 */
[----:B------:R3:W-:Y:S01]  /*5310*/  MUFU.EX2 R202, R3 ;  /* 0x0000000300ca7308 */ /* 0x0007e20000000800 */
[----:B--2---:R-:W-:-:S02]  /*5320*/  FFMA.FTZ R0, R7, c[0x0][0x2d0], -R2 ;  /* 0x0000b40007007a23 */ /* 0x004fc40000010802 */
[----:B-1----:R-:W1:Y:S05]  /*5330*/  LDSM.16.MT88.4 R4, [R191] ;  /* 0x00000000bf04783b */ /* 0x002e6a0000004200 */
[----:B------:R2:W4:Y:S01]  /*5340*/  MUFU.EX2 R57, R0 ;  /* 0x0000000000397308 */ /* 0x0005220000000800 */
[--C-:B---3--:R-:W-:Y:S02]  /*5350*/  FFMA.FTZ R3, R12, c[0x0][0x2d0], -R2.reuse ;  /* 0x0000b4000c037a23 */ /* 0x108fe40000010802 */
[----:B------:R-:W3:Y:S05]  /*5360*/  LDSM.16.MT88.4 R12, [R189] ;  /* 0x00000000bd0c783b */ /* 0x000eea0000004200 */
[----:B------:R-:W-:Y:S01]  /*5370*/  MUFU.EX2 R225, R3 ;  /* 0x0000000300e17308 */ /* 0x000fe20000000800 */
[----:B--2---:R-:W-:Y:S01]  /*5380*/  FFMA.FTZ R0, R8, c[0x0][0x2d0], -R2 ;  /* 0x0000b40008007a23 */ /* 0x004fe20000010802 */
[----:B----4-:R-:W-:-:S06]  /*5390*/  F2FP.BF16.PACK_AB R8, R57, R59 ;  /* 0x0000003b3908723e */ /* 0x010fcc00000010ff */
[----:B------:R2:W-:Y:S02]  /*53a0*/  MUFU.EX2 R136, R0 ;  /* 0x0000000000887308 */ /* 0x0005e40000000800 */
[----:B--2---:R-:W-:-:S06]  /*53b0*/  FFMA.FTZ R0, R9, c[0x0][0x2d0], -R2 ;  /* 0x0000b40009007a23 */ /* 0x004fcc0000010802 */
[----:B------:R2:W4:Y:S02]  /*53c0*/  MUFU.EX2 R201, R0 ;  /* 0x0000000000c97308 */ /* 0x0005240000000800 */
[----:B--2---:R-:W-:Y:S01]  /*53d0*/  FMUL.FTZ R0, R68, c[0x0][0x2d0] ;  /* 0x0000b40044007a20 */ /* 0x004fe20000410000 */
[----:B----4-:R-:W-:-:S04]  /*53e0*/  F2FP.BF16.PACK_AB R10, R201, R136 ;  /* 0x00000088c90a723e */ /* 0x010fc800000010ff */
[----:B------:R-:W-:Y:S02]  /*53f0*/  FSEL R0, R0, RZ, P0 ;  /* 0x000000ff00007208 */ /* 0x000fe40000000000 */
[----:B------:R-:W-:-:S03]  /*5400*/  ISETP.GE.AND P0, PT, R214, R236, PT ;  /* 0x000000ecd600720c */ /* 0x000fc60003f06270 */
[----:B------:R-:W-:-:S04]  /*5410*/  FFMA.FTZ R3, R11, c[0x0][0x2d0], -R0 ;  /* 0x0000b4000b037a23 */ /* 0x000fc80000010800 */
[----:B------:R2:W-:Y:S02]  /*5420*/  MUFU.EX2 R58, R3 ;  /* 0x00000003003a7308 */ /* 0x0005e40000000800 */
[----:B--2---:R-:W-:-:S06]  /*5430*/  FFMA.FTZ R3, R16, c[0x0][0x2d0], -R0 ;  /* 0x0000b40010037a23 */ /* 0x004fcc0000010800 */
[----:B------:R2:W4:Y:S02]  /*5440*/  MUFU.EX2 R56, R3 ;  /* 0x0000000300387308 */ /* 0x0005240000000800 */
[----:B--2---:R-:W-:Y:S01]  /*5450*/  FFMA.FTZ R3, R17, c[0x0][0x2d0], -R0 ;  /* 0x0000b40011037a23 */ /* 0x004fe20000010800 */
[----:B----4-:R-:W-:Y:S01]  /*5460*/  F2FP.BF16.PACK_AB R9, R56, R58 ;  /* 0x0000003a3809723e */ /* 0x010fe200000010ff */
[----:B------:R-:W-:-:S04]  /*5470*/  FADD.FTZ R145, R58, R56 ;  /* 0x000000383a917221 */ /* 0x000fc80000010000 */
[----:B------:R2:W-:Y:S02]  /*5480*/  MUFU.EX2 R163, R3 ;  /* 0x0000000300a37308 */ /* 0x0005e40000000800 */
[----:B--2---:R-:W-:-:S06]  /*5490*/  FFMA.FTZ R3, R18, c[0x0][0x2d0], -R0 ;  /* 0x0000b40012037a23 */ /* 0x004fcc0000010800 */
[----:B------:R2:W4:Y:S02]  /*54a0*/  MUFU.EX2 R199, R3 ;  /* 0x0000000300c77308 */ /* 0x0005240000000800 */
[----:B--2---:R-:W-:Y:S01]  /*54b0*/  FFMA.FTZ R3, R19, c[0x0][0x2d0], -R2 ;  /* 0x0000b40013037a23 */ /* 0x004fe20000010802 */
[----:B----4-:R-:W-:-:S05]  /*54c0*/  F2FP.BF16.PACK_AB R11, R199, R163 ;  /* 0x000000a3c70b723e */ /* 0x010fca00000010ff */
[----:B------:R2:W-:Y:S02]  /*54d0*/  MUFU.EX2 R223, R3 ;  /* 0x0000000300df7308 */ /* 0x0005e40000000800 */
[C---:B-1----:R-:W-:Y:S08]  /*54e0*/  HMMA.16816.F32.BF16 R16, R8.reuse, R6, RZ ;  /* 0x000000060810723c */ /* 0x042ff000000418ff */
[----:B---3--:R-:W-:Y:S01]  /*54f0*/  HMMA.16816.F32.BF16 R36, R8, R12, RZ ;  /* 0x0000000c0824723c */ /* 0x008fe200000418ff */
[----:B--2---:R-:W-:-:S04]  /*5500*/  FFMA.FTZ R3, R20, c[0x0][0x2d0], -R2 ;  /* 0x0000b40014037a23 */ /* 0x004fc80000010802 */
[----:B------:R1:W2:Y:S03]  /*5510*/  MUFU.EX2 R226, R3 ;  /* 0x0000000300e27308 */ /* 0x0002a60000000800 */
[C---:B------:R-:W-:Y:S08]  /*5520*/  HMMA.16816.F32.BF16 R24, R8.reuse, R14, RZ ;  /* 0x0000000e0818723c */ /* 0x040ff000000418ff */
[----:B------:R-:W-:Y:S01]  /*5530*/  HMMA.16816.F32.BF16 R12, R8, R44, RZ ;  /* 0x0000002c080c723c */ /* 0x000fe200000418ff */
[----:B-1----:R-:W-:Y:S01]  /*5540*/  FFMA.FTZ R3, R21, c[0x0][0x2d0], -R0 ;  /* 0x0000b40015037a23 */ /* 0x002fe20000010800 */
[----:B--2---:R-:W-:-:S03]  /*5550*/  F2FP.BF16.PACK_AB R6, R226, R223 ;  /* 0x000000dfe206723e */ /* 0x004fc600000010ff */
[----:B------:R1:W-:Y:S02]  /*5560*/  MUFU.EX2 R221, R3 ;  /* 0x0000000300dd7308 */ /* 0x0003e40000000800 */
[----:B-1----:R-:W-:-:S06]  /*5570*/  FFMA.FTZ R3, R22, c[0x0][0x2d0], -R0 ;  /* 0x0000b40016037a23 */ /* 0x002fcc0000010800 */
[----:B------:R1:W2:Y:S02]  /*5580*/  MUFU.EX2 R220, R3 ;  /* 0x0000000300dc7308 */ /* 0x0002a40000000800 */
[----:B-1----:R-:W-:Y:S02]  /*5590*/  FFMA.FTZ R3, R23, c[0x0][0x2d0], -R0 ;  /* 0x0000b40017037a23 */ /* 0x002fe40000010800 */
[----:B------:R-:W-:Y:S04]  /*55a0*/  HMMA.16816.F32.BF16 R20, R8, R4, RZ ;  /* 0x000000040814723c */ /* 0x000fe800000418ff */
[----:B------:R1:W-:Y:S03]  /*55b0*/  MUFU.EX2 R224, R3 ;  /* 0x0000000300e07308 */ /* 0x0003e60000000800 */
[----:B------:R-:W-:-:S02]  /*55c0*/  F2FP.BF16.PACK_AB R4, R225, R202 ;  /* 0x000000cae104723e */ /* 0x000fc400000010ff */
[----:B--2---:R-:W-:Y:S01]  /*55d0*/  F2FP.BF16.PACK_AB R5, R220, R221 ;  /* 0x000000dddc05723e */ /* 0x004fe200000010ff */
[----:B-1----:R-:W-:Y:S02]  /*55e0*/  FFMA.FTZ R3, R40, c[0x0][0x2d0], -R0 ;  /* 0x0000b40028037a23 */ /* 0x002fe40000010800 */
[----:B------:R-:W1:Y:S02]  /*55f0*/  LDSM.16.MT88.4 R40, [R194] ;  /* 0x00000000c228783b */ /* 0x000e640000004200 */
[----:B------:R-:W2:Y:S02]  /*5600*/  MUFU.EX2 R222, R3 ;  /* 0x0000000300de7308 */ /* 0x000ea40000000800 */
[----:B--2---:R-:W-:Y:S01]  /*5610*/  F2FP.BF16.PACK_AB R7, R222, R224 ;  /* 0x000000e0de07723e */ /* 0x004fe200000010ff */
[----:B------:R-:W-:-:S04]  /*5620*/  FADD.FTZ R3, R59, R57 ;  /* 0x000000393b037221 */ /* 0x000fc80000010000 */
[----:B------:R-:W-:-:S03]  /*5630*/  FADD.FTZ R136, R136, R3 ;  /* 0x0000000388887221 */ /* 0x000fc60000010000 */
[----:B------:R-:W-:Y:S01]  /*5640*/  HMMA.16816.F32.BF16 R112, R4, R28, R20 ;  /* 0x0000001c0470723c */ /* 0x000fe20000041814 */
[----:B------:R-:W-:-:S04]  /*5650*/  FFMA.FTZ R3, R92, c[0x0][0x2d0], -R2 ;  /* 0x0000b4005c037a23 */ /* 0x000fc80000010802 */
[----:B------:R2:W-:Y:S03]  /*5660*/  MUFU.EX2 R162, R3 ;  /* 0x0000000300a27308 */ /* 0x0005e60000000800 */
[C---:B------:R-:W-:Y:S01]  /*5670*/  HMMA.16816.F32.BF16 R88, R4.reuse, R30, R16 ;  /* 0x0000001e0458723c */ /* 0x040fe20000041810 */
[----:B------:R-:W3:Y:S07]  /*5680*/  LDSM.16.MT88.4 R28, [R192+0x800] ;  /* 0x00080000c01c783b */ /* 0x000eee0000004200 */
[----:B------:R-:W-:Y:S01]  /*5690*/  HMMA.16816.F32.BF16 R116, R4, R32, R36 ;  /* 0x000000200474723c */ /* 0x000fe20000041824 */
[----:B------:R-:W-:Y:S01]  /*56a0*/  LDSM.16.MT88.4 R36, [R191+0x3800] ;  /* 0x00380000bf24783b */ /* 0x000fe20000004200 */
[----:B--2---:R-:W-:-:S06]  /*56b0*/  FFMA.FTZ R3, R93, c[0x0][0x2d0], -R2 ;  /* 0x0000b4005d037a23 */ /* 0x004fcc0000010802 */
[----:B------:R-:W-:Y:S01]  /*56c0*/  HMMA.16816.F32.BF16 R96, R4, R34, R24 ;  /* 0x000000220460723c */ /* 0x000fe20000041818 */
[----:B------:R-:W2:Y:S01]  /*56d0*/  LDSM.16.MT88.4 R32, [R189+0x4000] ;  /* 0x00400000bd20783b */ /* 0x000ea20000004200 */
[----:B------:R4:W5:Y:S06]  /*56e0*/  MUFU.EX2 R210, R3 ;  /* 0x0000000300d27308 */ /* 0x00096c0000000800 */
[----:B-1----:R-:W-:Y:S08]  /*56f0*/  HMMA.16816.F32.BF16 R20, R8, R40, RZ ;  /* 0x000000280814723c */ /* 0x002ff000000418ff */
[----:B------:R-:W-:Y:S01]  /*5700*/  HMMA.16816.F32.BF16 R108, R4, R48, R12 ;  /* 0x00000030046c723c */ /* 0x000fe2000004180c */
[----:B----4-:R-:W-:-:S04]  /*5710*/  FFMA.FTZ R3, R94, c[0x0][0x2d0], -R2 ;  /* 0x0000b4005e037a23 */ /* 0x010fc80000010802 */
[----:B------:R1:W-:Y:S03]  /*5720*/  MUFU.EX2 R211, R3 ;  /* 0x0000000300d37308 */ /* 0x0003e60000000800 */
[----:B------:R-:W-:Y:S08]  /*5730*/  HMMA.16816.F32.BF16 R12, R8, R52, RZ ;  /* 0x00000034080c723c */ /* 0x000ff000000418ff */
[----:B---3--:R-:W-:Y:S01]  /*5740*/  HMMA.16816.F32.BF16 R84, R4, R28, R20 ;  /* 0x0000001c0454723c */ /* 0x008fe20000041814 */
[----:B------:R-:W3:Y:S01]  /*5750*/  LDSM.16.MT88.4 R20, [R191+0x4000] ;  /* 0x00400000bf14783b */ /* 0x000ee20000004200 */
[----:B-1----:R-:W-:-:S06]  /*5760*/  FFMA.FTZ R3, R70, c[0x0][0x2d0], -R2 ;  /* 0x0000b40046037a23 */ /* 0x002fcc0000010802 */
[C---:B------:R-:W-:Y:S01]  /*5770*/  HMMA.16816.F32.BF16 R16, R8.reuse, R42, RZ ;  /* 0x0000002a0810723c */ /* 0x040fe200000418ff */
[----:B------:R1:W4:Y:S07]  /*5780*/  MUFU.EX2 R219, R3 ;  /* 0x0000000300db7308 */ /* 0x00032e0000000800 */
[----:B------:R-:W-:Y:S08]  /*5790*/  HMMA.16816.F32.BF16 R24, R8, R46, RZ ;  /* 0x0000002e0818723c */ /* 0x000ff000000418ff */
[----:B--2---:R-:W-:Y:S01]  /*57a0*/  HMMA.16816.F32.BF16 R104, R4, R32, R12 ;  /* 0x000000200468723c */ /* 0x004fe2000004180c */
[----:B-1----:R-:W-:-:S04]  /*57b0*/  FFMA.FTZ R3, R95, c[0x0][0x2d0], -R0 ;  /* 0x0000b4005f037a23 */ /* 0x002fc80000010800 */
[----:B------:R1:W-:Y:S03]  /*57c0*/  MUFU.EX2 R208, R3 ;  /* 0x0000000300d07308 */ /* 0x0003e60000000800 */
[----:B------:R-:W-:Y:S08]  /*57d0*/  HMMA.16816.F32.BF16 R12, R8, R36, RZ ;  /* 0x00000024080c723c */ /* 0x000ff000000418ff */
[----:B------:R-:W-:Y:S01]  /*57e0*/  HMMA.16816.F32.BF16 R76, R4, R30, R16 ;  /* 0x0000001e044c723c */ /* 0x000fe20000041810 */
[----:B-1----:R-:W-:-:S07]  /*57f0*/  FFMA.FTZ R3, R101, c[0x0][0x2d0], -R0 ;  /* 0x0000b40065037a23 */ /* 0x002fce0000010800 */
[----:B------:R-:W-:Y:S01]  /*5800*/  HMMA.16816.F32.BF16 R80, R4, R50, R24 ;  /* 0x000000320450723c */ /* 0x000fe20000041818 */
[----:B------:R-:W1:Y:S01]  /*5810*/  LDSM.16.MT88.4 R24, [R190+0x3800] ;  /* 0x00380000be18783b */ /* 0x000e620000004200 */
[----:B------:R2:W1:Y:S06]  /*5820*/  MUFU.EX2 R209, R3 ;  /* 0x0000000300d17308 */ /* 0x00046c0000000800 */
[----:B------:R-:W-:Y:S08]  /*5830*/  HMMA.16816.F32.BF16 R16, R8, R54, RZ ;  /* 0x000000360810723c */ /* 0x000ff000000418ff */
[----:B---3--:R-:W-:Y:S01]  /*5840*/  HMMA.16816.F32.BF16 R64, R4, R20, R12 ;  /* 0x000000140440723c */ /* 0x008fe2000004180c */
[----:B--2---:R-:W-:-:S04]  /*5850*/  FFMA.FTZ R3, R102, c[0x0][0x2d0], -R0 ;  /* 0x0000b40066037a23 */ /* 0x004fc80000010800 */
[----:B------:R2:W-:Y:S03]  /*5860*/  MUFU.EX2 R215, R3 ;  /* 0x0000000300d77308 */ /* 0x0005e60000000800 */
[----:B------:R-:W-:Y:S08]  /*5870*/  HMMA.16816.F32.BF16 R12, R8, R38, RZ ;  /* 0x00000026080c723c */ /* 0x000ff000000418ff */
[----:B------:R-:W-:Y:S01]  /*5880*/  HMMA.16816.F32.BF16 R72, R4, R34, R16 ;  /* 0x000000220448723c */ /* 0x000fe20000041810 */
[----:B------:R-:W3:Y:S01]  /*5890*/  LDSM.16.MT88.4 R16, [R190+0x4000] ;  /* 0x00400000be10783b */ /* 0x000ee20000004200 */
[----:B--2---:R-:W-:-:S04]  /*58a0*/  FFMA.FTZ R3, R100, c[0x0][0x2d0], -R0 ;  /* 0x0000b40064037a23 */ /* 0x004fc80000010800 */
[----:B------:R2:W2:Y:S10]  /*58b0*/  MUFU.EX2 R228, R3 ;  /* 0x0000000300e47308 */ /* 0x0004b40000000800 */
[----:B------:R-:W-:Y:S08]  /*58c0*/  HMMA.16816.F32.BF16 R60, R4, R22, R12 ;  /* 0x00000016043c723c */ /* 0x000ff0000004180c */
[----:B-1----:R-:W-:Y:S01]  /*58d0*/  HMMA.16816.F32.BF16 R12, R8, R24, RZ ;  /* 0x00000018080c723c */ /* 0x002fe200000418ff */
[----:B--2---:R-:W-:-:S04]  /*58e0*/  FFMA.FTZ R3, R123, c[0x0][0x2d0], -R2 ;  /* 0x0000b4007b037a23 */ /* 0x004fc80000010802 */
[----:B------:R1:W-:Y:S02]  /*58f0*/  MUFU.EX2 R123, R3 ;  /* 0x00000003007b7308 */ /* 0x0003e40000000800 */
[--C-:B-1----:R-:W-:Y:S11]  /*5900*/  FFMA.FTZ R3, R122, c[0x0][0x2d0], -R2.reuse ;  /* 0x0000b4007a037a23 */ /* 0x102ff60000010802 */
[----:B------:R-:W-:Y:S06]  /*5910*/  @!UPT UIADD3 URZ, URZ, URZ, URZ ;  /* 0x0000003f3f3ff290 */ /* 0x000fec000fffe03f */
[----:B---3--:R-:W-:Y:S01]  /*5920*/  HMMA.16816.F32.BF16 R56, R4, R16, R12 ;  /* 0x000000100438723c */ /* 0x008fe2000004180c */
[----:B------:R1:W-:Y:S07]  /*5930*/  MUFU.EX2 R122, R3 ;  /* 0x00000003007a7308 */ /* 0x0003ee0000000800 */
[----:B------:R-:W-:Y:S01]  /*5940*/  HMMA.16816.F32.BF16 R12, R8, R26, RZ ;  /* 0x0000001a080c723c */ /* 0x000fe200000418ff */
[----:B-1----:R-:W-:-:S04]  /*5950*/  FFMA.FTZ R3, R121, c[0x0][0x2d0], -R2 ;  /* 0x0000b40079037a23 */ /* 0x002fc80000010802 */
[----:B------:R1:W-:Y:S11]  /*5960*/  MUFU.EX2 R217, R3 ;  /* 0x0000000300d97308 */ /* 0x0003f60000000800 */
[----:B------:R-:W-:Y:S08]  /*5970*/  @!UPT UIADD3 URZ, URZ, URZ, URZ ;  /* 0x0000003f3f3ff290 */ /* 0x000ff0000fffe03f */
[----:B------:R-:W-:Y:S01]  /*5980*/  HMMA.16816.F32.BF16 R52, R4, R18, R12 ;  /* 0x000000120434723c */ /* 0x000fe2000004180c */
[----:B------:R-:W2:Y:S01]  /*5990*/  LDSM.16.MT88.4 R12, [R192+0x3800] ;  /* 0x00380000c00c783b */ /* 0x000ea20000004200 */
[----:B-1----:R-:W-:-:S04]  /*59a0*/  FFMA.FTZ R3, R120, c[0x0][0x2d0], -R2 ;  /* 0x0000b40078037a23 */ /* 0x002fc80000010802 */
[----:B------:R1:W3:Y:S02]  /*59b0*/  MUFU.EX2 R218, R3 ;  /* 0x0000000300da7308 */ /* 0x0002e40000000800 */
[----:B-1----:R-:W-:-:S06]  /*59c0*/  FFMA.FTZ R3, R127, c[0x0][0x2d0], -R0 ;  /* 0x0000b4007f037a23 */ /* 0x002fcc0000010800 */
[----:B------:R1:W-:Y:S01]  /*59d0*/  MUFU.EX2 R216, R3 ;  /* 0x0000000300d87308 */ /* 0x0003e20000000800 */
[----:B--2---:R-:W-:Y:S01]  /*59e0*/  HMMA.16816.F32.BF16 R16, R8, R12, RZ ;  /* 0x0000000c0810723c */ /* 0x004fe200000418ff */
[----:B-1----:R-:W-:-:S07]  /*59f0*/  FFMA.FTZ R3, R126, c[0x0][0x2d0], -R0 ;  /* 0x0000b4007e037a23 */ /* 0x002fce0000010800 */
[----:B------:R-:W-:Y:S01]  /*5a00*/  HMMA.16816.F32.BF16 R8, R8, R14, RZ ;  /* 0x0000000e0808723c */ /* 0x000fe200000418ff */
[----:B------:R-:W1:Y:S01]  /*5a10*/  LDSM.16.MT88.4 R12, [R192+0x4000] ;  /* 0x00400000c00c783b */ /* 0x000e620000004200 */
[----:B------:R2:W-:Y:S02]  /*5a20*/  MUFU.EX2 R212, R3 ;  /* 0x0000000300d47308 */ /* 0x0005e40000000800 */
[----:B--2---:R-:W-:-:S06]  /*5a30*/  FFMA.FTZ R3, R125, c[0x0][0x2d0], -R0 ;  /* 0x0000b4007d037a23 */ /* 0x004fcc0000010800 */
[----:B------:R2:W-:Y:S02]  /*5a40*/  MUFU.EX2 R213, R3 ;  /* 0x0000000300d57308 */ /* 0x0005e40000000800 */
[----:B--2---:R-:W-:-:S04]  /*5a50*/  FFMA.FTZ R3, R124, c[0x0][0x2d0], -R0 ;  /* 0x0000b4007c037a23 */ /* 0x004fc80000010800 */
[C---:B-1----:R-:W-:Y:S02]  /*5a60*/  HMMA.16816.F32.BF16 R48, R4.reuse, R12, R16 ;  /* 0x0000000c0430723c */ /* 0x042fe40000041810 */
[----:B------:R1:W2:Y:S06]  /*5a70*/  MUFU.EX2 R227, R3 ;  /* 0x0000000300e37308 */ /* 0x0002ac0000000800 */
[----:B------:R-:W-:Y:S01]  /*5a80*/  HMMA.16816.F32.BF16 R12, R4, R14, R8 ;  /* 0x0000000e040c723c */ /* 0x000fe20000041808 */
[----:B------:R-:W2:Y:S06]  /*5a90*/  LDSM.16.MT88.4 R8, [R189+0x1000] ;  /* 0x00100000bd08783b */ /* 0x000eac0000004200 */
[----:B-----5:R-:W-:-:S02]  /*5aa0*/  F2FP.BF16.PACK_AB R4, R210, R162 ;  /* 0x000000a2d204723e */ /* 0x020fc400000010ff */
[----:B----4-:R-:W-:Y:S01]  /*5ab0*/  F2FP.BF16.PACK_AB R6, R219, R211 ;  /* 0x000000d3db06723e */ /* 0x010fe200000010ff */
[----:B-1----:R-:W-:Y:S01]  /*5ac0*/  FFMA.FTZ R3, R141, c[0x0][0x2d0], -R2 ;  /* 0x0000b4008d037a23 */ /* 0x002fe20000010802 */
[----:B------:R-:W-:Y:S02]  /*5ad0*/  F2FP.BF16.PACK_AB R5, R209, R208 ;  /* 0x000000d0d105723e */ /* 0x000fe400000010ff */
[----:B------:R-:W-:-:S07]  /*5ae0*/  F2FP.BF16.PACK_AB R7, R228, R215 ;  /* 0x000000d7e407723e */ /* 0x000fce00000010ff */
[C---:B--2---:R-:W-:Y:S08]  /*5af0*/  HMMA.16816.F32.BF16 R44, R4.reuse, R8, R116 ;  /* 0x00000008042c723c */ /* 0x044ff00000041874 */
        /* <DEDUP_REMOVED lines=23> */
[----:B------:R-:W-:Y:S01]  /*5c70*/  FADD.FTZ R4, R201, R136 ;  /* 0x00000088c9047221 */ /* 0x000fe20000010000 */
[----:B---3--:R-:W-:Y:S01]  /*5c80*/  F2FP.BF16.PACK_AB R6, R218, R217 ;  /* 0x000000d9da06723e */ /* 0x008fe200000010ff */
[----:B------:R-:W-:Y:S01]  /*5c90*/  FADD.FTZ R5, R163, R145 ;  /* 0x00000091a3057221 */ /* 0x000fe20000010000 */
[----:B------:R-:W-:Y:S01]  /*5ca0*/  F2FP.BF16.PACK_AB R7, R227, R213 ;  /* 0x000000d5e307723e */ /* 0x000fe200000010ff */
[----:B------:R-:W-:Y:S01]  /*5cb0*/  FADD.FTZ R70, R202, R4 ;  /* 0x00000004ca467221 */ /* 0x000fe20000010000 */
[----:B------:R-:W-:Y:S01]  /*5cc0*/  F2FP.BF16.PACK_AB R4, R122, R123 ;  /* 0x0000007b7a04723e */ /* 0x000fe200000010ff */
[----:B------:R-:W-:Y:S01]  /*5cd0*/  FADD.FTZ R116, R199, R5 ;  /* 0x00000005c7747221 */ /* 0x000fe20000010000 */
[----:B------:R-:W-:Y:S01]  /*5ce0*/  F2FP.BF16.PACK_AB R5, R212, R216 ;  /* 0x000000d8d405723e */ /* 0x000fe200000010ff */
[----:B------:R2:W-:Y:S02]  /*5cf0*/  MUFU.EX2 R199, R3 ;  /* 0x0000000300c77308 */ /* 0x0005e40000000800 */
[----:B--2---:R-:W-:-:S06]  /*5d00*/  FFMA.FTZ R3, R139, c[0x0][0x2d0], -R2 ;  /* 0x0000b4008b037a23 */ /* 0x004fcc0000010802 */
[----:B------:R2:W-:Y:S01]  /*5d10*/  MUFU.EX2 R202, R3 ;  /* 0x0000000300ca7308 */ /* 0x0005e20000000800 */
[C---:B-1----:R-:W-:Y:S08]  /*5d20*/  HMMA.16816.F32.BF16 R112, R4.reuse, R8, R44 ;  /* 0x000000080470723c */ /* 0x042ff0000004182c */
[----:B------:R-:W-:Y:S01]  /*5d30*/  HMMA.16816.F32.BF16 R108, R4, R10, R28 ;  /* 0x0000000a046c723c */ /* 0x000fe2000004181c */
[----:B------:R-:W1:Y:S01]  /*5d40*/  LDSM.16.MT88.4 R8, [R191+0x1800] ;  /* 0x00180000bf08783b */ /* 0x000e620000004200 */
[----:B--2---:R-:W-:-:S04]  /*5d50*/  FFMA.FTZ R3, R138, c[0x0][0x2d0], -R2 ;  /* 0x0000b4008a037a23 */ /* 0x004fc80000010802 */
[----:B------:R2:W-:Y:S02]  /*5d60*/  MUFU.EX2 R201, R3 ;  /* 0x0000000300c97308 */ /* 0x0005e40000000800 */
[----:B--2---:R-:W-:-:S06]  /*5d70*/  FFMA.FTZ R3, R137, c[0x0][0x2d0], -R2 ;  /* 0x0000b40089037a23 */ /* 0x004fcc0000010802 */
[----:B------:R2:W3:Y:S01]  /*5d80*/  MUFU.EX2 R207, R3 ;  /* 0x0000000300cf7308 */ /* 0x0004e20000000800 */
[----:B-1----:R-:W-:Y:S01]  /*5d90*/  HMMA.16816.F32.BF16 R76, R4, R8, R40 ;  /* 0x00000008044c723c */ /* 0x002fe20000041828 */
[----:B--2---:R-:W-:-:S06]  /*5da0*/  FFMA.FTZ R3, R143, c[0x0][0x2d0], -R0 ;  /* 0x0000b4008f037a23 */ /* 0x004fcc0000010800 */
[----:B------:R1:W-:Y:S01]  /*5db0*/  MUFU.EX2 R145, R3 ;  /* 0x0000000300917308 */ /* 0x0003e20000000800 */
[----:B------:R-:W-:Y:S01]  /*5dc0*/  HMMA.16816.F32.BF16 R64, R4, R10, R24 ;  /* 0x0000000a0440723c */ /* 0x000fe20000041818 */
[----:B------:R-:W2:Y:S01]  /*5dd0*/  LDSM.16.MT88.4 R8, [R190+0x1800] ;  /* 0x00180000be08783b */ /* 0x000ea20000004200 */
[----:B-1----:R-:W-:-:S06]  /*5de0*/  FADD.FTZ R3, R225, R70 ;  /* 0x00000046e1037221 */ /* 0x002fcc0000010000 */
[C---:B--2---:R-:W-:Y:S08]  /*5df0*/  HMMA.16816.F32.BF16 R72, R4.reuse, R8, R36 ;  /* 0x000000080448723c */ /* 0x044ff00000041824 */
[C---:B------:R-:W-:Y:S01]  /*5e00*/  HMMA.16816.F32.BF16 R60, R4.reuse, R10, R20 ;  /* 0x0000000a043c723c */ /* 0x040fe20000041814 */
[----:B------:R-:W1:Y:S07]  /*5e10*/  LDSM.16.MT88.4 R8, [R192+0x1800] ;  /* 0x00180000c008783b */ /* 0x000e6e0000004200 */
[C---:B-1----:R-:W-:Y:S08]  /*5e20*/  HMMA.16816.F32.BF16 R56, R4.reuse, R8, R32 ;  /* 0x000000080438723c */ /* 0x042ff00000041820 */
[C---:B------:R-:W-:Y:S01]  /*5e30*/  HMMA.16816.F32.BF16 R28, R4.reuse, R10, R16 ;  /* 0x0000000a041c723c */ /* 0x040fe20000041810 */
[----:B------:R-:W1:Y:S07]  /*5e40*/  LDSM.16.MT88.4 R8, [R189+0x5000] ;  /* 0x00500000bd08783b */ /* 0x000e6e0000004200 */
[C---:B-1----:R-:W-:Y:S01]  /*5e50*/  HMMA.16816.F32.BF16 R52, R4.reuse, R8, R104 ;  /* 0x000000080434723c */ /* 0x042fe20000041868 */
[----:B------:R-:W-:Y:S07]  /*5e60*/  LDSM.16.MT88.4 R104, [R190+0x3000] ;  /* 0x00300000be68783b */ /* 0x000fee0000004200 */
[C---:B------:R-:W-:Y:S01]  /*5e70*/  HMMA.16816.F32.BF16 R44, R4.reuse, R10, R88 ;  /* 0x0000000a042c723c */ /* 0x040fe20000041858 */
[----:B------:R-:W1:Y:S04]  /*5e80*/  LDSM.16.MT88.4 R8, [R191+0x5000] ;  /* 0x00500000bf08783b */ /* 0x000e680000004200 */
[----:B------:R-:W-:Y:S03]  /*5e90*/  LDSM.16.MT88.4 R88, [R189+0x6800] ;  /* 0x00680000bd58783b */ /* 0x000fe60000004200 */
[C---:B-1----:R-:W-:Y:S08]  /*5ea0*/  HMMA.16816.F32.BF16 R36, R4.reuse, R8, R100 ;  /* 0x000000080424723c */ /* 0x042ff00000041864 */
[C---:B------:R-:W-:Y:S01]  /*5eb0*/  HMMA.16816.F32.BF16 R24, R4.reuse, R10, R84 ;  /* 0x0000000a0418723c */ /* 0x040fe20000041854 */
[----:B------:R-:W1:Y:S07]  /*5ec0*/  LDSM.16.MT88.4 R8, [R190+0x5000] ;  /* 0x00500000be08783b */ /* 0x000e6e0000004200 */
[C---:B-1----:R-:W-:Y:S01]  /*5ed0*/  HMMA.16816.F32.BF16 R48, R4.reuse, R8, R96 ;  /* 0x000000080430723c */ /* 0x042fe20000041860 */
[----:B------:R-:W-:Y:S07]  /*5ee0*/  LDSM.16.MT88.4 R96, [R192+0x3000] ;  /* 0x00300000c060783b */ /* 0x000fee0000004200 */
[C---:B------:R-:W-:Y:S01]  /*5ef0*/  HMMA.16816.F32.BF16 R40, R4.reuse, R10, R80 ;  /* 0x0000000a0428723c */ /* 0x040fe20000041850 */
[----:B------:R-:W1:Y:S07]  /*5f00*/  LDSM.16.MT88.4 R8, [R192+0x5000] ;  /* 0x00500000c008783b */ /* 0x000e6e0000004200 */
[C---:B-1----:R-:W-:Y:S08]  /*5f10*/  HMMA.16816.F32.BF16 R32, R4.reuse, R8, R92 ;  /* 0x000000080420723c */ /* 0x042ff0000004185c */
[----:B------:R-:W-:Y:S01]  /*5f20*/  HMMA.16816.F32.BF16 R20, R4, R10, R12 ;  /* 0x0000000a0414723c */ /* 0x000fe2000004180c */
[----:B------:R-:W1:Y:S04]  /*5f30*/  LDSM.16.MT88.4 R12, [R189+0x2000] ;  /* 0x00200000bd0c783b */ /* 0x000e680000004200 */
[----:B------:R-:W2:Y:S02]  /*5f40*/  LDSM.16.MT88.4 R8, [R191+0x2000] ;  /* 0x00200000bf08783b */ /* 0x000ea40000004200 */
[----:B------:R-:W-:Y:S01]  /*5f50*/  FFMA.FTZ R4, R142, c[0x0][0x2d0], -R0 ;  /* 0x0000b4008e047a23 */ /* 0x000fe20000010800 */
[----:B---3--:R-:W-:Y:S01]  /*5f60*/  F2FP.BF16.PACK_AB R6, R207, R201 ;  /* 0x000000c9cf06723e */ /* 0x008fe200000010ff */
[----:B------:R-:W-:-:S02]  /*5f70*/  FADD.FTZ R5, R221, R116 ;  /* 0x00000074dd057221 */ /* 0x000fc40000010000 */
[----:B------:R3:W-:Y:S02]  /*5f80*/  MUFU.EX2 R163, R4 ;  /* 0x0000000400a37308 */ /* 0x0007e40000000800 */
[----:B------:R-:W-:Y:S02]  /*5f90*/  FADD.FTZ R5, R220, R5 ;  /* 0x00000005dc057221 */ /* 0x000fe40000010000 */
[----:B---3--:R-:W-:Y:S02]  /*5fa0*/  FADD.FTZ R4, R223, R3 ;  /* 0x00000003df047221 */ /* 0x008fe40000010000 */
[----:B------:R-:W-:-:S04]  /*5fb0*/  FFMA.FTZ R3, R140, c[0x0][0x2d0], -R0 ;  /* 0x0000b4008c037a23 */ /* 0x000fc80000010800 */
[----:B------:R3:W-:Y:S02]  /*5fc0*/  MUFU.EX2 R143, R3 ;  /* 0x00000003008f7308 */ /* 0x0007e40000000800 */
[----:B---3--:R-:W-:-:S06]  /*5fd0*/  FFMA.FTZ R3, R144, c[0x0][0x2d0], -R0 ;  /* 0x0000b40090037a23 */ /* 0x008fcc0000010800 */
[----:B------:R3:W4:Y:S02]  /*5fe0*/  MUFU.EX2 R144, R3 ;  /* 0x0000000300907308 */ /* 0x0007240000000800 */
[----:B---3--:R-:W-:Y:S01]  /*5ff0*/  FADD.FTZ R3, R226, R4 ;  /* 0x00000004e2037221 */ /* 0x008fe20000010000 */
[----:B----4-:R-:W-:Y:S01]  /*6000*/  F2FP.BF16.PACK_AB R7, R144, R143 ;  /* 0x0000008f9007723e */ /* 0x010fe200000010ff */
[----:B------:R-:W-:Y:S01]  /*6010*/  FADD.FTZ R4, R224, R5 ;  /* 0x00000005e0047221 */ /* 0x000fe20000010000 */
[----:B------:R-:W-:Y:S01]  /*6020*/  F2FP.BF16.PACK_AB R5, R163, R145 ;  /* 0x00000091a305723e */ /* 0x000fe200000010ff */
[----:B------:R-:W-:Y:S02]  /*6030*/  FADD.FTZ R16, R162, R3 ;  /* 0x00000003a2107221 */ /* 0x000fe40000010000 */
[----:B------:R-:W-:Y:S01]  /*6040*/  FADD.FTZ R17, R222, R4 ;  /* 0x00000004de117221 */ /* 0x000fe20000010000 */
[----:B------:R-:W-:Y:S01]  /*6050*/  F2FP.BF16.PACK_AB R4, R202, R199 ;  /* 0x000000c7ca04723e */ /* 0x000fe200000010ff */
[----:B------:R-:W-:-:S04]  /*6060*/  FFMA.FTZ R3, R152, c[0x0][0x2d0], -R2 ;  /* 0x0000b40098037a23 */ /* 0x000fc80000010802 */
[----:B------:R3:W-:Y:S02]  /*6070*/  MUFU.EX2 R139, R3 ;  /* 0x00000003008b7308 */ /* 0x0007e40000000800 */
[C---:B-1----:R-:W-:Y:S08]  /*6080*/  HMMA.16816.F32.BF16 R112, R4.reuse, R12, R112 ;  /* 0x0000000c0470723c */ /* 0x042ff00000041870 */
[----:B------:R-:W-:Y:S01]  /*6090*/  HMMA.16816.F32.BF16 R108, R4, R14, R108 ;  /* 0x0000000e046c723c */ /* 0x000fe2000004186c */
[----:B------:R-:W1:Y:S01]  /*60a0*/  LDSM.16.MT88.4 R12, [R190+0x2000] ;  /* 0x00200000be0c783b */ /* 0x000e620000004200 */
[----:B---3--:R-:W-:-:S06]  /*60b0*/  FFMA.FTZ R3, R149, c[0x0][0x2d0], -R2 ;  /* 0x0000b40095037a23 */ /* 0x008fcc0000010802 */
[C---:B--2---:R-:W-:Y:S01]  /*60c0*/  HMMA.16816.F32.BF16 R116, R4.reuse, R8, R76 ;  /* 0x000000080474723c */ /* 0x044fe2000004184c */
[----:B------:R2:W-:Y:S07]  /*60d0*/  MUFU.EX2 R141, R3 ;  /* 0x00000003008d7308 */ /* 0x0005ee0000000800 */
[----:B------:R-:W-:Y:S01]  /*60e0*/  HMMA.16816.F32.BF16 R76, R4, R10, R64 ;  /* 0x0000000a044c723c */ /* 0x000fe20000041840 */
[----:B------:R-:W3:Y:S01]  /*60f0*/  LDSM.16.MT88.4 R8, [R192+0x2000] ;  /* 0x00200000c008783b */ /* 0x000ee20000004200 */
[----:B--2---:R-:W-:-:S04]  /*6100*/  FFMA.FTZ R3, R147, c[0x0][0x2d0], -R2 ;  /* 0x0000b40093037a23 */ /* 0x004fc80000010802 */
[----:B------:R2:W-:Y:S02]  /*6110*/  MUFU.EX2 R140, R3 ;  /* 0x00000003008c7308 */ /* 0x0005e40000000800 */
[----:B-1----:R-:W-:Y:S01]  /*6120*/  HMMA.16816.F32.BF16 R64, R4, R14, R60 ;  /* 0x0000000e0440723c */ /* 0x002fe2000004183c */
[----:B--2---:R-:W-:-:S07]  /*6130*/  FFMA.FTZ R3, R146, c[0x0][0x2d0], -R2 ;  /* 0x0000b40092037a23 */ /* 0x004fce0000010802 */
[C---:B------:R-:W-:Y:S01]  /*6140*/  HMMA.16816.F32.BF16 R72, R4.reuse, R12, R72 ;  /* 0x0000000c0448723c */ /* 0x040fe20000041848 */
[----:B------:R-:W1:Y:S01]  /*6150*/  LDSM.16.MT88.4 R12, [R189+0x5800] ;  /* 0x00580000bd0c783b */ /* 0x000e620000004200 */
[----:B------:R2:W-:Y:S06]  /*6160*/  MUFU.EX2 R142, R3 ;  /* 0x00000003008e7308 */ /* 0x0005ec0000000800 */
[C---:B---3--:R-:W-:Y:S08]  /*6170*/  HMMA.16816.F32.BF16 R100, R4.reuse, R8, R56 ;  /* 0x000000080464723c */ /* 0x048ff00000041838 */
[----:B------:R-:W-:Y:S01]  /*6180*/  HMMA.16816.F32.BF16 R60, R4, R10, R28 ;  /* 0x0000000a043c723c */ /* 0x000fe2000004181c */
[----:B------:R-:W3:Y:S01]  /*6190*/  LDSM.16.MT88.4 R8, [R191+0x5800] ;  /* 0x00580000bf08783b */ /* 0x000ee20000004200 */
[----:B--2---:R-:W-:-:S04]  /*61a0*/  FFMA.FTZ R3, R156, c[0x0][0x2d0], -R0 ;  /* 0x0000b4009c037a23 */ /* 0x004fc80000010800 */
[----:B------:R2:W-:Y:S02]  /*61b0*/  MUFU.EX2 R136, R3 ;  /* 0x0000000300887308 */ /* 0x0005e40000000800 */
[----:B--2---:R-:W-:Y:S01]  /*61c0*/  FADD.FTZ R3, R210, R16 ;  /* 0x00000010d2037221 */ /* 0x004fe20000010000 */
[----:B-1----:R-:W-:Y:S03]  /*61d0*/  HMMA.16816.F32.BF16 R92, R4, R12, R52 ;  /* 0x0000000c045c723c */ /* 0x002fe60000041834 */
[----:B------:R-:W-:-:S04]  /*61e0*/  FADD.FTZ R3, R211, R3 ;  /* 0x00000003d3037221 */ /* 0x000fc80000010000 */
[----:B------:R-:W-:Y:S01]  /*61f0*/  FADD.FTZ R3, R219, R3 ;  /* 0x00000003db037221 */ /* 0x000fe20000010000 */
[----:B------:R-:W-:Y:S01]  /*6200*/  HMMA.16816.F32.BF16 R84, R4, R14, R44 ;  /* 0x0000000e0454723c */ /* 0x000fe2000004182c */
[----:B------:R-:W1:Y:S02]  /*6210*/  LDSM.16.MT88.4 R12, [R190+0x5800] ;  /* 0x00580000be0c783b */ /* 0x000e640000004200 */
[----:B------:R-:W-:-:S04]  /*6220*/  FADD.FTZ R3, R123, R3 ;  /* 0x000000037b037221 */ /* 0x000fc80000010000 */
[----:B------:R-:W-:Y:S01]  /*6230*/  FADD.FTZ R3, R122, R3 ;  /* 0x000000037a037221 */ /* 0x000fe20000010000 */
[----:B---3--:R-:W-:Y:S01]  /*6240*/  HMMA.16816.F32.BF16 R80, R4, R8, R36 ;  /* 0x000000080450723c */ /* 0x008fe20000041824 */
[----:B------:R-:W-:Y:S02]  /*6250*/  LDSM.16.MT88.4 R120, [R189+0x3000] ;  /* 0x00300000bd78783b */ /* 0x000fe40000004200 */
[----:B------:R-:W-:-:S04]  /*6260*/  FADD.FTZ R3, R217, R3 ;  /* 0x00000003d9037221 */ /* 0x000fc80000010000 */
[----:B------:R-:W-:Y:S01]  /*6270*/  FADD.FTZ R3, R218, R3 ;  /* 0x00000003da037221 */ /* 0x000fe20000010000 */
[----:B------:R-:W-:Y:S01]  /*6280*/  HMMA.16816.F32.BF16 R56, R4, R10, R24 ;  /* 0x0000000a0438723c */ /* 0x000fe20000041818 */
[----:B------:R-:W2:Y:S06]  /*6290*/  LDSM.16.MT88.4 R8, [R192+0x5800] ;  /* 0x00580000c008783b */ /* 0x000eac0000004200 */
[--C-:B------:R-:W-:Y:S02]  /*62a0*/  FFMA.FTZ R27, R157, c[0x0][0x2d0], -R2.reuse ;  /* 0x0000b4009d1b7a23 */ /* 0x100fe40000010802 */
[----:B------:R-:W-:-:S02]  /*62b0*/  FFMA.FTZ R26, R155, c[0x0][0x2d0], -R2 ;  /* 0x0000b4009b1a7a23 */ /* 0x000fc40000010802 */
[--C-:B------:R-:W-:Y:S02]  /*62c0*/  FFMA.FTZ R25, R153, c[0x0][0x2d0], -R2.reuse ;  /* 0x0000b40099197a23 */ /* 0x100fe40000010802 */
[----:B------:R-:W-:Y:S01]  /*62d0*/  FFMA.FTZ R2, R150, c[0x0][0x2d0], -R2 ;  /* 0x0000b40096027a23 */ /* 0x000fe20000010802 */
[----:B------:R-:W-:Y:S08]  /*62e0*/  MUFU.EX2 R27, R27 ;  /* 0x0000001b001b7308 */ /* 0x000ff00000000800 */
[----:B------:R-:W-:Y:S01]  /*62f0*/  MUFU.EX2 R26, R26 ;  /* 0x0000001a001a7308 */ /* 0x000fe20000000800 */
[C---:B-1----:R-:W-:Y:S07]  /*6300*/  HMMA.16816.F32.BF16 R48, R4.reuse, R12, R48 ;  /* 0x0000000c0430723c */ /* 0x042fee0000041830 */
[----:B------:R-:W-:Y:S01]  /*6310*/  MUFU.EX2 R25, R25 ;  /* 0x0000001900197308 */ /* 0x000fe20000000800 */
[C---:B------:R-:W-:Y:S01]  /*6320*/  HMMA.16816.F32.BF16 R40, R4.reuse, R14, R40 ;  /* 0x0000000e0428723c */ /* 0x040fe20000041828 */
[----:B------:R-:W-:Y:S07]  /*6330*/  LDSM.16.MT88.4 R12, [R190+0x2800] ;  /* 0x00280000be0c783b */ /* 0x000fee0000004200 */
[C---:B--2---:R-:W-:Y:S08]  /*6340*/  HMMA.16816.F32.BF16 R32, R4.reuse, R8, R32 ;  /* 0x000000080420723c */ /* 0x044ff00000041820 */
[----:B------:R-:W-:Y:S01]  /*6350*/  HMMA.16816.F32.BF16 R28, R4, R10, R20 ;  /* 0x0000000a041c723c */ /* 0x000fe20000041814 */
[----:B------:R-:W1:Y:S04]  /*6360*/  LDSM.16.MT88.4 R8, [R192+0x2800] ;  /* 0x00280000c008783b */ /* 0x000e680000004200 */
[----:B------:R-:W2:Y:S02]  /*6370*/  LDSM.16.MT88.4 R20, [R189+0x2800] ;  /* 0x00280000bd14783b */ /* 0x000ea40000004200 */
[----:B------:R-:W-:-:S02]  /*6380*/  FADD.FTZ R5, R208, R17 ;  /* 0x00000011d0057221 */ /* 0x000fc40000010000 */
[----:B------:R-:W3:Y:S01]  /*6390*/  LDSM.16.MT88.4 R16, [R191+0x2800] ;  /* 0x00280000bf10783b */ /* 0x000ee20000004200 */
[--C-:B------:R-:W-:Y:S02]  /*63a0*/  FFMA.FTZ R4, R154, c[0x0][0x2d0], -R0.reuse ;  /* 0x0000b4009a047a23 */ /* 0x100fe40000010800 */
[----:B------:R-:W-:Y:S02]  /*63b0*/  FFMA.FTZ R6, R151, c[0x0][0x2d0], -R0 ;  /* 0x0000b40097067a23 */ /* 0x000fe40000010800 */
[----:B------:R4:W5:Y:S01]  /*63c0*/  MUFU.EX2 R137, R4 ;  /* 0x0000000400897308 */ /* 0x0009620000000800 */
[----:B------:R-:W-:-:S04]  /*63d0*/  FADD.FTZ R5, R209, R5 ;  /* 0x00000005d1057221 */ /* 0x000fc80000010000 */
[----:B------:R-:W-:-:S03]  /*63e0*/  FADD.FTZ R24, R215, R5 ;  /* 0x00000005d7187221 */ /* 0x000fc60000010000 */
[----:B------:R1:W-:Y:S01]  /*63f0*/  MUFU.EX2 R70, R6 ;  /* 0x0000000600467308 */ /* 0x0003e20000000800 */
[----:B----4-:R-:W-:Y:S01]  /*6400*/  FFMA.FTZ R4, R148, c[0x0][0x2d0], -R0 ;  /* 0x0000b40094047a23 */ /* 0x010fe20000010800 */
[----:B-----5:R-:W-:-:S06]  /*6410*/  F2FP.BF16.PACK_AB R5, R137, R136 ;  /* 0x000000888905723e */ /* 0x020fcc00000010ff */
[----:B------:R4:W-:Y:S01]  /*6420*/  MUFU.EX2 R215, R2 ;  /* 0x0000000200d77308 */ /* 0x0009e20000000800 */
[----:B-1----:R-:W-:-:S07]  /*6430*/  F2FP.BF16.PACK_AB R6, R142, R140 ;  /* 0x0000008c8e06723e */ /* 0x002fce00000010ff */
[----:B------:R1:W5:Y:S01]  /*6440*/  MUFU.EX2 R138, R4 ;  /* 0x00000004008a7308 */ /* 0x0003620000000800 */
[----:B----4-:R-:W-:Y:S01]  /*6450*/  FFMA.FTZ R2, R159, c[0x0][0x2d0], -R0 ;  /* 0x0000b4009f027a23 */ /* 0x010fe20000010800 */
[----:B-1----:R-:W-:Y:S02]  /*6460*/  F2FP.BF16.PACK_AB R4, R141, R139 ;  /* 0x0000008b8d04723e */ /* 0x002fe400000010ff */
[----:B-----5:R-:W-:-:S07]  /*6470*/  F2FP.BF16.PACK_AB R7, R138, R70 ;  /* 0x000000468a07723e */ /* 0x020fce00000010ff */
[C---:B------:R-:W-:Y:S08]  /*6480*/  HMMA.16816.F32.BF16 R100, R4.reuse, R8, R100 ;  /* 0x000000080464723c */ /* 0x040ff00000041864 */
[C---:B------:R-:W-:Y:S01]  /*6490*/  HMMA.16816.F32.BF16 R60, R4.reuse, R10, R60 ;  /* 0x0000000a043c723c */ /* 0x040fe2000004183c */
[----:B------:R-:W1:Y:S07]  /*64a0*/  LDSM.16.MT88.4 R8, [R192+0x6000] ;  /* 0x00600000c008783b */ /* 0x000e6e0000004200 */
[C---:B--2---:R-:W-:Y:S01]  /*64b0*/  HMMA.16816.F32.BF16 R124, R4.reuse, R20, R112 ;  /* 0x00000014047c723c */ /* 0x044fe20000041870 */
[----:B------:R-:W-:Y:S07]  /*64c0*/  LDSM.16.MT88.4 R112, [R191+0x3000] ;  /* 0x00300000bf70783b */ /* 0x000fee0000004200 */
[C---:B------:R-:W-:Y:S01]  /*64d0*/  HMMA.16816.F32.BF16 R36, R4.reuse, R22, R108 ;  /* 0x000000160424723c */ /* 0x040fe2000004186c */
[----:B------:R-:W2:Y:S07]  /*64e0*/  LDSM.16.MT88.4 R20, [R189+0x6000] ;  /* 0x00600000bd14783b */ /* 0x000eae0000004200 */
[C---:B---3--:R-:W-:Y:S08]  /*64f0*/  HMMA.16816.F32.BF16 R116, R4.reuse, R16, R116 ;  /* 0x000000100474723c */ /* 0x048ff00000041874 */
[C---:B------:R-:W-:Y:S01]  /*6500*/  HMMA.16816.F32.BF16 R44, R4.reuse, R18, R76 ;  /* 0x00000012042c723c */ /* 0x040fe2000004184c */
[----:B------:R-:W3:Y:S07]  /*6510*/  LDSM.16.MT88.4 R16, [R191+0x6000] ;  /* 0x00600000bf10783b */ /* 0x000eee0000004200 */
[C---:B------:R-:W-:Y:S01]  /*6520*/  HMMA.16816.F32.BF16 R108, R4.reuse, R12, R72 ;  /* 0x0000000c046c723c */ /* 0x040fe20000041848 */
[----:B------:R-:W-:Y:S07]  /*6530*/  LDSM.16.MT88.4 R72, [R190+0x6800] ;  /* 0x00680000be48783b */ /* 0x000fee0000004200 */
[C---:B------:R-:W-:Y:S01]  /*6540*/  HMMA.16816.F32.BF16 R52, R4.reuse, R14, R64 ;  /* 0x0000000e0434723c */ /* 0x040fe20000041840 */
[----:B------:R-:W4:Y:S06]  /*6550*/  LDSM.16.MT88.4 R12, [R190+0x6000] ;  /* 0x00600000be0c783b */ /* 0x000f2c0000004200 */
[----:B------:R-:W-:Y:S01]  /*6560*/  F2FP.BF16.PACK_AB R64, R26, R27 ;  /* 0x0000001b1a40723e */ /* 0x000fe200000010ff */
[----:B-1----:R-:W-:Y:S01]  /*6570*/  HMMA.16816.F32.BF16 R28, R4, R10, R28 ;  /* 0x0000000a041c723c */ /* 0x002fe2000004181c */
[----:B------:R1:W-:Y:S01]  /*6580*/  MUFU.EX2 R10, R2 ;  /* 0x00000002000a7308 */ /* 0x0003e20000000800 */
[----:B------:R-:W-:-:S06]  /*6590*/  F2FP.BF16.PACK_AB R66, R215, R25 ;  /* 0x00000019d742723e */ /* 0x000fcc00000010ff */
[C---:B--2---:R-:W-:Y:S08]  /*65a0*/  HMMA.16816.F32.BF16 R92, R4.reuse, R20, R92 ;  /* 0x00000014045c723c */ /* 0x044ff0000004185c */
[----:B------:R-:W-:Y:S01]  /*65b0*/  HMMA.16816.F32.BF16 R20, R4, R22, R84 ;  /* 0x000000160414723c */ /* 0x000fe20000041854 */
[----:B-1----:R-:W-:-:S07]  /*65c0*/  FFMA.FTZ R2, R158, c[0x0][0x2d0], -R0 ;  /* 0x0000b4009e027a23 */ /* 0x002fce0000010800 */
[C---:B---3--:R-:W-:Y:S01]  /*65d0*/  HMMA.16816.F32.BF16 R84, R4.reuse, R16, R80 ;  /* 0x000000100454723c */ /* 0x048fe20000041850 */
[----:B------:R-:W1:Y:S07]  /*65e0*/  LDSM.16.MT88.4 R80, [R191+0x6800] ;  /* 0x00680000bf50783b */ /* 0x000e6e0000004200 */
[C---:B------:R-:W-:Y:S08]  /*65f0*/  HMMA.16816.F32.BF16 R56, R4.reuse, R18, R56 ;  /* 0x000000120438723c */ /* 0x040ff00000041838 */
[C---:B----4-:R-:W-:Y:S08]  /*6600*/  HMMA.16816.F32.BF16 R48, R4.reuse, R12, R48 ;  /* 0x0000000c0430723c */ /* 0x050ff00000041830 */
[C---:B------:R-:W-:Y:S08]  /*6610*/  HMMA.16816.F32.BF16 R40, R4.reuse, R14, R40 ;  /* 0x0000000e0428723c */ /* 0x040ff00000041828 */
[----:B------:R-:W-:Y:S01]  /*6620*/  HMMA.16816.F32.BF16 R32, R4, R8, R32 ;  /* 0x000000080420723c */ /* 0x000fe20000041820 */
[----:B------:R2:W3:Y:S06]  /*6630*/  MUFU.EX2 R9, R2 ;  /* 0x0000000200097308 */ /* 0x0004ec0000000800 */
[----:B------:R-:W-:-:S04]  /*6640*/  FADD.FTZ R4, R228, R24 ;  /* 0x00000018e4047221 */ /* 0x000fc80000010000 */
[----:B------:R-:W-:Y:S02]  /*6650*/  FADD.FTZ R4, R216, R4 ;  /* 0x00000004d8047221 */ /* 0x000fe40000010000 */
[----:B--2---:R-:W-:Y:S01]  /*6660*/  FFMA.FTZ R2, R161, c[0x0][0x2d0], -R0 ;  /* 0x0000b400a1027a23 */ /* 0x004fe20000010800 */
[----:B---3--:R-:W-:-:S03]  /*6670*/  F2FP.BF16.PACK_AB R65, R9, R10 ;  /* 0x0000000a0941723e */ /* 0x008fc600000010ff */
[----:B------:R2:W-:Y:S02]  /*6680*/  MUFU.EX2 R8, R2 ;  /* 0x0000000200087308 */ /* 0x0005e40000000800 */
[----:B--2---:R-:W-:Y:S02]  /*6690*/  FFMA.FTZ R2, R160, c[0x0][0x2d0], -R0 ;  /* 0x0000b400a0027a23 */ /* 0x004fe40000010800 */
[----:B------:R-:W-:-:S04]  /*66a0*/  FADD.FTZ R0, R212, R4 ;  /* 0x00000004d4007221 */ /* 0x000fc80000010000 */
[----:B------:R2:W3:Y:S01]  /*66b0*/  MUFU.EX2 R230, R2 ;  /* 0x0000000200e67308 */ /* 0x0004e20000000800 */
[----:B------:R-:W4:Y:S01]  /*66c0*/  LDSM.16.MT88.4 R4, [R192+0x6800] ;  /* 0x00680000c004783b */ /* 0x000f220000004200 */
[----:B------:R-:W-:-:S04]  /*66d0*/  FADD.FTZ R0, R213, R0 ;  /* 0x00000000d5007221 */ /* 0x000fc80000010000 */
[----:B------:R-:W-:-:S04]  /*66e0*/  FADD.FTZ R0, R227, R0 ;  /* 0x00000000e3007221 */ /* 0x000fc80000010000 */
[----:B------:R-:W-:-:S04]  /*66f0*/  FADD.FTZ R0, R145, R0 ;  /* 0x0000000091007221 */ /* 0x000fc80000010000 */
[----:B------:R-:W-:Y:S02]  /*6700*/  FADD.FTZ R0, R163, R0 ;  /* 0x00000000a3007221 */ /* 0x000fe40000010000 */
[----:B--2---:R-:W-:Y:S01]  /*6710*/  FADD.FTZ R2, R199, R3 ;  /* 0x00000003c7027221 */ /* 0x004fe20000010000 */
[----:B---3--:R-:W-:Y:S01]  /*6720*/  F2FP.BF16.PACK_AB R67, R230, R8 ;  /* 0x00000008e643723e */ /* 0x008fe200000010ff */
[----:B------:R-:W-:Y:S02]  /*6730*/  FADD.FTZ R0, R143, R0 ;  /* 0x000000008f007221 */ /* 0x000fe40000010000 */
[----:B------:R-:W-:Y:S02]  /*6740*/  FADD.FTZ R2, R202, R2 ;  /* 0x00000002ca027221 */ /* 0x000fe40000010000 */
[----:B------:R-:W-:Y:S02]  /*6750*/  FADD.FTZ R0, R144, R0 ;  /* 0x0000000090007221 */ /* 0x000fe40000010000 */
[----:B------:R-:W-:Y:S01]  /*6760*/  FADD.FTZ R2, R201, R2 ;  /* 0x00000002c9027221 */ /* 0x000fe20000010000 */
[----:B------:R-:W-:Y:S01]  /*6770*/  HMMA.16816.F32.BF16 R100, R64, R96, R100 ;  /* 0x000000604064723c */ /* 0x000fe20000041864 */
[----:B------:R-:W-:-:S02]  /*6780*/  FADD.FTZ R0, R136, R0 ;  /* 0x0000000088007221 */ /* 0x000fc40000010000 */
[----:B------:R-:W-:Y:S02]  /*6790*/  FADD.FTZ R2, R207, R2 ;  /* 0x00000002cf027221 */ /* 0x000fe40000010000 */
[----:B------:R-:W-:Y:S02]  /*67a0*/  FADD.FTZ R0, R137, R0 ;  /* 0x0000000089007221 */ /* 0x000fe40000010000 */
[----:B------:R-:W-:Y:S01]  /*67b0*/  FADD.FTZ R2, R139, R2 ;  /* 0x000000028b027221 */ /* 0x000fe20000010000 */
[----:B------:R-:W-:Y:S01]  /*67c0*/  HMMA.16816.F32.BF16 R124, R64, R120, R124 ;  /* 0x00000078407c723c */ /* 0x000fe2000004187c */
[----:B------:R-:W-:Y:S02]  /*67d0*/  FADD.FTZ R0, R70, R0 ;  /* 0x0000000046007221 */ /* 0x000fe40000010000 */
[----:B------:R-:W-:Y:S02]  /*67e0*/  FADD.FTZ R2, R141, R2 ;  /* 0x000000028d027221 */ /* 0x000fe40000010000 */
[----:B------:R-:W-:-:S02]  /*67f0*/  FADD.FTZ R0, R138, R0 ;  /* 0x000000008a007221 */ /* 0x000fc40000010000 */
[----:B------:R-:W-:Y:S01]  /*6800*/  FADD.FTZ R2, R140, R2 ;  /* 0x000000028c027221 */ /* 0x000fe20000010000 */
[C---:B------:R-:W-:Y:S01]  /*6810*/  HMMA.16816.F32.BF16 R116, R64.reuse, R112, R116 ;  /* 0x000000704074723c */ /* 0x040fe20000041874 */
        /* <DEDUP_REMOVED lines=9> */
[----:B------:R-:W-:Y:S03]  /*68b0*/  HMMA.16816.F32.BF16 R96, R64, R98, R60 ;  /* 0x000000624060723c */ /* 0x000fe6000004183c */
[----:B------:R-:W-:-:S05]  /*68c0*/  FADD.FTZ R215, R215, R2 ;  /* 0x00000002d7d77221 */ /* 0x000fca0000010000 */
[C---:B------:R-:W-:Y:S08]  /*68d0*/  HMMA.16816.F32.BF16 R92, R64.reuse, R88, R92 ;  /* 0x00000058405c723c */ /* 0x040ff0000004185c */
        /* <DEDUP_REMOVED lines=8> */
[C---:B----4-:R-:W-:Y:S08]  /*6960*/  HMMA.16816.F32.BF16 R60, R64.reuse, R4, R32 ;  /* 0x00000004403c723c */ /* 0x050ff00000041820 */
[----:B------:R-:W-:Y:S01]  /*6970*/  HMMA.16816.F32.BF16 R64, R64, R6, R28 ;  /* 0x000000064040723c */ /* 0x000fe2000004181c */
[----:B------:R-:W-:Y:S07]  /*6980*/  @!UPT UIADD3 URZ, URZ, URZ, URZ ;  /* 0x0000003f3f3ff290 */ /* 0x000fee000fffe03f */
[----:B------:R-:W-:Y:S11]  /*6990*/  @!P0 BRA `(.L_x_201) ;  /* 0x00003eb000008947 */ /* 0x000ff60003800000 */
.L_x_216:
[----:B------:R-:W-:Y:S04]  /*69a0*/  DEPBAR.LE SB0, 0x0 ;  /* 0x000080000000791a */ /* 0x000fe80000000000 */
[----:B------:R-:W-:Y:S01]  /*69b0*/  WARPSYNC 0xffffffff ;  /* 0xffffffff00007948 */ /* 0x000fe20003800000 */
[----:B------:R-:W-:Y:S01]  /*69c0*/  BAR.SYNC.DEFER_BLOCKING 0x0 ;  /* 0x0000000000007b1d */ /* 0x000fe20000010000 */
[----:B------:R-:W-:Y:S01]  /*69d0*/  SHF.R.S32.HI R0, RZ, 0x1f, R206 ;  /* 0x0000001fff007819 */ /* 0x000fe200000114ce */
[----:B------:R-:W-:Y:S01]  /*69e0*/  IMAD.WIDE.U32 R2, R206, c[0x0][0x208], RZ ;  /* 0x00008200ce027a25 */ /* 0x000fe200078e00ff */
[----:B------:R-:W-:Y:S02]  /*69f0*/  LOP3.LUT P0, RZ, R233, 0x2, RZ, 0xc0, !PT ;  /* 0x00000002e9ff7812 */ /* 0x000fe4000780c0ff */
[----:B------:R-:W-:Y:S01]  /*6a00*/  SHF.R.S32.HI R4, RZ, 0x1f, R205 ;  /* 0x0000001fff047819 */ /* 0x000fe200000114cd */
[----:B------:R-:W-:Y:S02]  /*6a10*/  IMAD R0, R0, c[0x0][0x208], RZ ;  /* 0x0000820000007a24 */ /* 0x000fe400078e02ff */
[----:B------:R-:W-:Y:S02]  /*6a20*/  IMAD.MOV.U32 R70, RZ, RZ, R69 ;  /* 0x000000ffff467224 */ /* 0x000fe400078e0045 */
[----:B------:R-:W-:Y:S02]  /*6a30*/  IMAD R0, R206, c[0x0][0x20c], R0 ;  /* 0x00008300ce007a24 */ /* 0x000fe400078e0200 */
[----:B------:R-:W-:Y:S02]  /*6a40*/  IMAD R4, R4, c[0x0][0x218], RZ ;  /* 0x0000860004047a24 */ /* 0x000fe400078e02ff */
[----:B------:R-:W-:Y:S01]  /*6a50*/  IMAD.IADD R3, R3, 0x1, R0 ;  /* 0x0000000103037824 */ /* 0x000fe200078e0200 */
[----:B------:R-:W-:Y:S01]  /*6a60*/  IADD3 R0, R71, 0x20, RZ ;  /* 0x0000002047007810 */ /* 0x000fe20007ffe0ff */
[----:B------:R-:W-:Y:S01]  /*6a70*/  IMAD R4, R205, c[0x0][0x21c], R4 ;  /* 0x00008700cd047a24 */ /* 0x000fe200078e0204 */
[----:B------:R-:W-:Y:S01]  /*6a80*/  @P0 IADD3 R0, R71, -0x20, RZ ;  /* 0xffffffe047000810 */ /* 0x000fe20007ffe0ff */
[----:B------:R-:W-:Y:S05]  /*6a90*/  IMAD.WIDE.U32 R2, R205, c[0x0][0x218], R2 ;  /* 0x00008600cd027a25 */ /* 0x000fea00078e0002 */
[----:B------:R-:W-:Y:S01]  /*6aa0*/  IADD3 R2, P1, R242, R2, RZ ;  /* 0x00000002f2027210 */ /* 0x000fe20007f3e0ff */
[----:B------:R1:W2:Y:S03]  /*6ab0*/  LDSM.16.M88.4 R136, [R0] ;  /* 0x000000000088783b */ /* 0x0002a60000000200 */
[----:B------:R-:W-:Y:S01]  /*6ac0*/  IADD3.X R3, R250, R3, R4, P1, !PT ;  /* 0x00000003fa037210 */ /* 0x000fe20000ffe404 */
[----:B------:R1:W3:Y:S01]  /*6ad0*/  LDSM.16.M88.4 R140, [R0+0x800] ;  /* 0x00080000008c783b */ /* 0x0002e20000000200 */
[C---:B------:R-:W-:Y:S03]  /*6ae0*/  LEA R5, P0, R2.reuse, c[0x0][0x1f8], 0x1 ;  /* 0x00007e0002057a11 */ /* 0x040fe600078008ff */
[----:B------:R1:W4:Y:S01]  /*6af0*/  LDSM.16.M88.4 R144, [R0+0x1000] ;  /* 0x001000000090783b */ /* 0x0003220000000200 */
[----:B------:R-:W-:Y:S02]  /*6b00*/  LEA.HI.X R4, R2, c[0x0][0x1fc], R3, 0x1, P0 ;  /* 0x00007f0002047a11 */ /* 0x000fe400000f0c03 */
[----:B------:R-:W-:Y:S01]  /*6b10*/  ISETP.GE.AND P0, PT, R235, c[0x0][0x1d4], PT ;  /* 0x00007500eb007a0c */ /* 0x000fe20003f06270 */
        /* <DEDUP_REMOVED lines=10> */
[----:B------:R1:W1:Y:S01]  /*6bc0*/  LDSM.16.M88.4 R56, [R71+0x3000] ;  /* 0x003000004738783b */ /* 0x0002620000000200 */
[----:B------:R-:W-:-:S05]  /*6bd0*/  BRA.DIV ~URZ, `(.L_x_202) ;  /* 0x000084027f007947 */ /* 0x000fca000b800000 */
[----:B-1234-:R1:W2:Y:S02]  /*6be0*/  SHFL.IDX PT, R0, R4, RZ, 0x181f ;  /* 0x00181fff04007589 */ /* 0x01e2a400000e0000 */
.L_x_289:
[----:B------:R-:W3:Y:S01]  /*6bf0*/  SHFL.IDX PT, R2, R5, RZ, 0x181f ;  /* 0x00181fff05027589 */ /* 0x000ee200000e0000 */
[----:B------:R-:W-:Y:S01]  /*6c00*/  IMAD.SHL.U32 R13, R231, 0x2, RZ ;  /* 0x00000002e70d7824 */ /* 0x000fe200078e00ff */
[----:B------:R-:W-:Y:S01]  /*6c10*/  SEL R207, RZ, 0x10, P3 ;  /* 0x00000010ffcf7807 */ /* 0x000fe20001800000 */
[----:B------:R-:W-:Y:S01]  /*6c20*/  IMAD.SHL.U32 R12, R235, 0x2, RZ ;  /* 0x00000002eb0c7824 */ /* 0x000fe200078e00ff */
[----:B------:R-:W-:Y:S01]  /*6c30*/  SEL R199, RZ, 0x10, P0 ;  /* 0x00000010ffc77807 */ /* 0x000fe20000000000 */
[----:B------:R-:W-:Y:S01]  /*6c40*/  BSSY B0, `(.L_x_203) ;  /* 0x0000037000007945 */ /* 0x000fe20003800000 */
[C---:B------:R-:W-:Y:S02]  /*6c50*/  ISETP.NE.U32.AND P5, PT, R207.reuse, RZ, PT ;  /* 0x000000ffcf00720c */ /* 0x040fe40003fa5070 */
[-C--:B---3--:R-:W-:Y:S05]  /*6c60*/  IADD3 R6, P1, R2, R13.reuse, RZ ;  /* 0x0000000d02067210 */ /* 0x088fea0007f3e0ff */
[--C-:B--2---:R-:W-:Y:S01]  /*6c70*/  IMAD.X R7, R0, 0x1, R203.reuse, P1 ;  /* 0x0000000100077824 */ /* 0x104fe200008e06cb */
[-C--:B------:R-:W-:Y:S04]  /*6c80*/  IADD3 R2, P1, R2, R12.reuse, RZ ;  /* 0x0000000c02027210 */ /* 0x080fe80007f3e0ff */
[----:B------:R-:W-:Y:S01]  /*6c90*/  @!PT LDS RZ, [RZ] ;  /* 0x00000000fffff984 */ /* 0x000fe20000000800 */
[----:B------:R-:W-:Y:S01]  /*6ca0*/  @!PT LDS RZ, [RZ] ;  /* 0x00000000fffff984 */ /* 0x000fe20000000800 */
[----:B------:R2:W-:Y:S01]  /*6cb0*/  LDGSTS.E.BYPASS.LTC128B.128 [R200+0x100], [R6.64], !P3 ;  /* 0x0010000006c87fae */ /* 0x0005e2000d901d48 */
[--C-:B------:R-:W-:Y:S03]  /*6cc0*/  IMAD.X R3, R0, 0x1, R204.reuse, P1 ;  /* 0x0000000100037824 */ /* 0x100fe600008e06cc */
[----:B------:R-:W3:Y:S04]  /*6cd0*/  SHFL.IDX PT, R0, R5, 0x1, 0x181f ;  /* 0x00381f0005007f89 */ /* 0x000ee800000e0000 */
[----:B------:R3:W-:Y:S04]  /*6ce0*/  LDGSTS.E.BYPASS.LTC128B.128 [R200+0x3900], [R2.64], !P0 ;  /* 0x0390000002c87fae */ /* 0x0007e8000c101d48 */
[----:B--2---:R-:W2:Y:S01]  /*6cf0*/  SHFL.IDX PT, R6, R4, 0x1, 0x181f ;  /* 0x00381f0004067f89 */ /* 0x004ea200000e0000 */
[----:B---3--:R-:W-:Y:S05]  /*6d00*/  IADD3 R2, P1, R0, R13, RZ ;  /* 0x0000000d00027210 */ /* 0x008fea0007f3e0ff */
[----:B--2---:R-:W-:Y:S05]  /*6d10*/  IMAD.X R3, R6, 0x1, R203, P1 ;  /* 0x0000000106037824 */ /* 0x004fea00008e06cb */
[----:B------:R2:W-:Y:S02]  /*6d20*/  LDGSTS.E.BYPASS.LTC128B.128 [R200+0x1100], [R2.64], !P3 ;  /* 0x0110000002c87fae */ /* 0x0005e4000d901d48 */
[----:B--2---:R-:W-:Y:S02]  /*6d30*/  IADD3 R2, P1, R0, R12, RZ ;  /* 0x0000000c00027210 */ /* 0x004fe40007f3e0ff */
[----:B------:R-:W2:Y:S03]  /*6d40*/  SHFL.IDX PT, R0, R5, 0x2, 0x181f ;  /* 0x00581f0005007f89 */ /* 0x000ea600000e0000 */
[----:B------:R-:W-:Y:S02]  /*6d50*/  IMAD.X R3, R6, 0x1, R204, P1 ;  /* 0x0000000106037824 */ /* 0x000fe400008e06cc */
[----:B------:R-:W3:Y:S04]  /*6d60*/  SHFL.IDX PT, R6, R4, 0x2, 0x181f ;  /* 0x00581f0004067f89 */ /* 0x000ee800000e0000 */
[----:B------:R4:W-:Y:S02]  /*6d70*/  LDGSTS.E.BYPASS.LTC128B.128 [R200+0x4900], [R2.64], !P0 ;  /* 0x0490000002c87fae */ /* 0x0009e4000c101d48 */
[----:B----4-:R-:W-:Y:S04]  /*6d80*/  IADD3 R2, -R207, 0x10, RZ ;  /* 0x00000010cf027810 */ /* 0x010fe80007ffe1ff */
[----:B------:R-:W-:Y:S04]  /*6d90*/  LOP3.LUT R2, R2, 0xf, RZ, 0xc0, !PT ;  /* 0x0000000f02027812 */ /* 0x000fe800078ec0ff */
[----:B--2---:R-:W-:Y:S04]  /*6da0*/  IADD3 R2, P2, P1, R2, R0, R13 ;  /* 0x0000000002027210 */ /* 0x004fe8000795e00d */
[----:B---3--:R-:W-:Y:S02]  /*6db0*/  IADD3.X R3, RZ, R6, R203, P2, P1 ;  /* 0x00000006ff037210 */ /* 0x008fe400017e24cb */
[C---:B------:R-:W-:Y:S03]  /*6dc0*/  ISETP.NE.U32.AND P2, PT, R199.reuse, RZ, PT ;  /* 0x000000ffc700720c */ /* 0x040fe60003f45070 */
[----:B------:R2:W-:Y:S02]  /*6dd0*/  LDGSTS.E.BYPASS.LTC128B.128.ZFILL [R200+0x2100], [R2.64], P5 ;  /* 0x0210000002c87fae */ /* 0x0005e4000a941d48 */
[----:B--2---:R-:W-:Y:S04]  /*6de0*/  IADD3 R2, -R199, 0x10, RZ ;  /* 0x00000010c7027810 */ /* 0x004fe80007ffe1ff */
[----:B------:R-:W-:Y:S04]  /*6df0*/  LOP3.LUT R2, R2, 0xf, RZ, 0xc0, !PT ;  /* 0x0000000f02027812 */ /* 0x000fe800078ec0ff */
[----:B------:R-:W-:Y:S02]  /*6e00*/  IADD3 R2, P1, P0, R2, R0, R12 ;  /* 0x0000000002027210 */ /* 0x000fe4000783e00c */
[----:B------:R-:W2:Y:S02]  /*6e10*/  S2R R12, SR_TID.X ;  /* 0x00000000000c7919 */ /* 0x000ea40000002100 */
[----:B------:R-:W-:Y:S05]  /*6e20*/  IADD3.X R3, RZ, R6, R204, P1, P0 ;  /* 0x00000006ff037210 */ /* 0x000fea0000fe04cc */
[----:B------:R3:W-:Y:S01]  /*6e30*/  LDGSTS.E.BYPASS.LTC128B.128.ZFILL [R200+0x5900], [R2.64], P2 ;  /* 0x0590000002c87fae */ /* 0x0007e20009141d48 */
[----:B--2---:R-:W-:Y:S11]  /*6e40*/  ISETP.GT.AND P0, PT, R12, 0x7f, PT ;  /* 0x0000007f0c00780c */ /* 0x004ff60003f04270 */
[----:B------:R-:W-:Y:S02]  /*6e50*/  @!UPT UIADD3 URZ, URZ, URZ, URZ ;  /* 0x0000003f3f3ff290 */ /* 0x000fe4000fffe03f */
[----:B------:R-:W-:-:S05]  /*6e60*/  @P0 BRA `(.L_x_204) ;  /* 0x0000014000000947 */ /* 0x000fca0003800000 */
[----:B---3--:R-:W-:-:S05]  /*6e70*/  BRA.DIV ~URZ, `(.L_x_205) ;  /* 0x000081d27f007947 */ /* 0x008fca000b800000 */
[----:B-1----:R-:W1:Y:S04]  /*6e80*/  SHFL.IDX PT, R4, R4, 0x3, 0x181f ;  /* 0x00781f0004047f89 */ /* 0x002e6800000e0000 */
[----:B------:R2:W3:Y:S02]  /*6e90*/  SHFL.IDX PT, R0, R5, 0x3, 0x181f ;  /* 0x00781f0005007f89 */ /* 0x0004e400000e0000 */
.L_x_290:
[----:B------:R-:W-:Y:S01]  /*6ea0*/  IADD3 R2, -R207, 0x10, RZ ;  /* 0x00000010cf027810 */ /* 0x000fe20007ffe1ff */
[----:B------:R-:W-:Y:S01]  /*6eb0*/  IMAD.SHL.U32 R3, R231, 0x2, RZ ;  /* 0x00000002e7037824 */ /* 0x000fe200078e00ff */
[----:B------:R-:W-:Y:S01]  /*6ec0*/  ISETP.NE.U32.AND P0, PT, R207, RZ, PT ;  /* 0x000000ffcf00720c */ /* 0x000fe20003f05070 */
[----:B--2---:R-:W-:Y:S01]  /*6ed0*/  IMAD.SHL.U32 R5, R235, 0x2, RZ ;  /* 0x00000002eb057824 */ /* 0x004fe200078e00ff */
[----:B------:R-:W-:Y:S04]  /*6ee0*/  LOP3.LUT R2, R2, 0xf, RZ, 0xc0, !PT ;  /* 0x0000000f02027812 */ /* 0x000fe800078ec0ff */
[----:B---3--:R-:W-:Y:S04]  /*6ef0*/  IADD3 R2, P2, P1, R2, R0, R3 ;  /* 0x0000000002027210 */ /* 0x008fe8000795e003 */
[----:B-1----:R-:W-:Y:S05]  /*6f00*/  IADD3.X R3, RZ, R4, R203, P2, P1 ;  /* 0x00000004ff037210 */ /* 0x002fea00017e24cb */
[----:B------:R-:W-:Y:S01]  /*6f10*/  @!PT LDS RZ, [RZ] ;  /* 0x00000000fffff984 */ /* 0x000fe20000000800 */
[----:B------:R-:W-:Y:S01]  /*6f20*/  @!PT LDS RZ, [RZ] ;  /* 0x00000000fffff984 */ /* 0x000fe20000000800 */
[----:B------:R-:W-:Y:S01]  /*6f30*/  @!PT LDS RZ, [RZ] ;  /* 0x00000000fffff984 */ /* 0x000fe20000000800 */
[----:B------:R1:W-:Y:S01]  /*6f40*/  LDGSTS.E.BYPASS.LTC128B.128.ZFILL [R200+0x3100], [R2.64], P0 ;  /* 0x0310000002c87fae */ /* 0x0003e20008141d48 */
[C---:B------:R-:W-:Y:S02]  /*6f50*/  ISETP.NE.U32.AND P0, PT, R199.reuse, RZ, PT ;  /* 0x000000ffc700720c */ /* 0x040fe40003f05070 */
[----:B-1----:R-:W-:Y:S04]  /*6f60*/  IADD3 R2, -R199, 0x10, RZ ;  /* 0x00000010c7027810 */ /* 0x002fe80007ffe1ff */
[----:B------:R-:W-:Y:S04]  /*6f70*/  LOP3.LUT R2, R2, 0xf, RZ, 0xc0, !PT ;  /* 0x0000000f02027812 */ /* 0x000fe800078ec0ff */
[----:B------:R-:W-:Y:S04]  /*6f80*/  IADD3 R2, P2, P1, R2, R0, R5 ;  /* 0x0000000002027210 */ /* 0x000fe8000795e005 */
[----:B------:R-:W-:Y:S05]  /*6f90*/  IADD3.X R3, RZ, R4, R204, P2, P1 ;  /* 0x00000004ff037210 */ /* 0x000fea00017e24cc */
[----:B------:R1:W-:Y:S04]  /*6fa0*/  LDGSTS.E.BYPASS.LTC128B.128.ZFILL [R200+0x6900], [R2.64], P0 ;  /* 0x0690000002c87fae */ /* 0x0003e80008141d48 */
.L_x_204:
[----:B---3--:R-:W-:Y:S05]  /*6fb0*/  BSYNC B0 ;  /* 0x0000000000007941 */ /* 0x008fea0003800000 */
.L_x_203:
[----:B------:R-:W0:Y:S01]  /*6fc0*/  LDGDEPBAR ;  /* 0x00000000000079af */ /* 0x000e220000000000 */
[----:B------:R-:W-:Y:S01]  /*6fd0*/  WARPSYNC 0xffffffff ;  /* 0xffffffff00007948 */ /* 0x000fe20003800000 */
[C---:B-1----:R-:W-:Y:S01]  /*6fe0*/  HMMA.16816.F32.BF16 R4, R128.reuse, R8, RZ ;  /* 0x000000088004723c */ /* 0x042fe200000418ff */
[----:B------:R-:W-:Y:S02]  /*6ff0*/  BSSY B0, `(.L_x_206) ;  /* 0x0000187000007945 */ /* 0x000fe40003800000 */
[----:B------:R-:W-:Y:S02]  /*7000*/  LOP3.LUT P0, RZ, R233, 0x4, RZ, 0xc0, !PT ;  /* 0x00000004e9ff7812 */ /* 0x000fe4000780c0ff */
[C---:B------:R-:W-:Y:S03]  /*7010*/  IADD3 R0, R71.reuse, 0x40, RZ ;  /* 0x0000004047007810 */ /* 0x040fe60007ffe0ff */
[C---:B------:R-:W-:Y:S08]  /*7020*/  HMMA.16816.F32.BF16 R8, R128.reuse, R10, RZ ;  /* 0x0000000a8008723c */ /* 0x040ff000000418ff */
[C---:B------:R-:W-:Y:S01]  /*7030*/  HMMA.16816.F32.BF16 R12, R128.reuse, R16, RZ ;  /* 0x00000010800c723c */ /* 0x040fe200000418ff */
[----:B------:R-:W-:Y:S02]  /*7040*/  @P0 IADD3 R0, R71, -0x40, RZ ;  /* 0xffffffc047000810 */ /* 0x000fe40007ffe0ff */
[----:B------:R-:W-:Y:S05]  /*7050*/  ISETP.GT.AND P0, PT, R214, R236, PT ;  /* 0x000000ecd600720c */ /* 0x000fea0003f04270 */
        /* <DEDUP_REMOVED lines=16> */
[----:B------:R-:W2:Y:S07]  /*7160*/  LDSM.16.M88.4 R140, [R0+0x800] ;  /* 0x00080000008c783b */ /* 0x000eae0000000200 */
        /* <DEDUP_REMOVED lines=11> */
[----:B------:R-:W3:Y:S07]  /*7220*/  LDSM.16.M88.4 R156, [R0+0x2800] ;  /* 0x00280000009c783b */ /* 0x000eee0000000200 */
[C---:B------:R-:W-:Y:S08]  /*7230*/  HMMA.16816.F32.BF16 R52, R132.reuse, R160, R52 ;  /* 0x000000a08434723c */ /* 0x040ff00000041834 */
[----:B------:R-:W-:Y:S08]  /*7240*/  HMMA.16816.F32.BF16 R56, R132, R162, R56 ;  /* 0x000000a28438723c */ /* 0x000ff00000041838 */
[C---:B-1----:R-:W-:Y:S08]  /*7250*/  HMMA.16816.F32.BF16 R4, R164.reuse, R136, R4 ;  /* 0x00000088a404723c */ /* 0x042ff00000041804 */
[C---:B------:R-:W-:Y:S01]  /*7260*/  HMMA.16816.F32.BF16 R8, R164.reuse, R138, R8 ;  /* 0x0000008aa408723c */ /* 0x040fe20000041808 */
[----:B------:R-:W1:Y:S07]  /*7270*/  LDSM.16.M88.4 R136, [R0+0x3000] ;  /* 0x003000000088783b */ /* 0x000e6e0000000200 */
        /* <DEDUP_REMOVED lines=12> */
[C---:B------:R-:W-:Y:S08]  /*7340*/  HMMA.16816.F32.BF16 R44, R164.reuse, R156, R44 ;  /* 0x0000009ca42c723c */ /* 0x040ff0000004182c */
[C---:B------:R-:W-:Y:S01]  /*7350*/  HMMA.16816.F32.BF16 R48, R164.reuse, R158, R48 ;  /* 0x0000009ea430723c */ /* 0x040fe20000041830 */
[----:B------:R-:W4:Y:S07]  /*7360*/  LDSM.16.M88.4 R156, [R188+0x2000] ;  /* 0x00200000bc9c783b */ /* 0x000f2e0000000200 */
[C---:B-1----:R-:W-:Y:S08]  /*7370*/  HMMA.16816.F32.BF16 R52, R164.reuse, R136, R52 ;  /* 0x00000088a434723c */ /* 0x042ff00000041834 */
[----:B------:R-:W-:Y:S01]  /*7380*/  HMMA.16816.F32.BF16 R56, R164, R138, R56 ;  /* 0x0000008aa438723c */ /* 0x000fe20000041838 */
        /* <DEDUP_REMOVED lines=17> */
[C---:B------:R-:W-:Y:S01]  /*74a0*/  HMMA.16816.F32.BF16 R48, R168.reuse, R138, R48 ;  /* 0x0000008aa830723c */ /* 0x040fe20000041830 */
[----:B------:R-:W1:Y:S07]  /*74b0*/  LDSM.16.M88.4 R136, [R71+0x5800] ;  /* 0x005800004788783b */ /* 0x000e6e0000000200 */
[C---:B--2---:R-:W-:Y:S08]  /*74c0*/  HMMA.16816.F32.BF16 R52, R168.reuse, R140, R52 ;  /* 0x0000008ca834723c */ /* 0x044ff00000041834 */
[----:B------:R-:W-:Y:S01]  /*74d0*/  HMMA.16816.F32.BF16 R56, R168, R142, R56 ;  /* 0x0000008ea838723c */ /* 0x000fe20000041838 */
        /* <DEDUP_REMOVED lines=17> */
[C---:B------:R-:W-:Y:S01]  /*75f0*/  HMMA.16816.F32.BF16 R48, R172.reuse, R142, R48 ;  /* 0x0000008eac30723c */ /* 0x040fe20000041830 */
[----:B------:R-:W2:Y:S07]  /*7600*/  LDSM.16.M88.4 R140, [R193+0x5800] ;  /* 0x00580000c18c783b */ /* 0x000eae0000000200 */
[C---:B---3--:R-:W-:Y:S08]  /*7610*/  HMMA.16816.F32.BF16 R52, R172.reuse, R144, R52 ;  /* 0x00000090ac34723c */ /* 0x048ff00000041834 */
[----:B------:R-:W-:Y:S01]  /*7620*/  HMMA.16816.F32.BF16 R56, R172, R146, R56 ;  /* 0x00000092ac38723c */ /* 0x000fe20000041838 */
        /* <DEDUP_REMOVED lines=32> */
[C---:B------:R-:W-:Y:S08]  /*7830*/  HMMA.16816.F32.BF16 R32, R180.reuse, R142, R32 ;  /* 0x0000008eb420723c */ /* 0x040ff00000041820 */
[C---:B---3--:R-:W-:Y:S08]  /*7840*/  HMMA.16816.F32.BF16 R36, R180.reuse, R144, R36 ;  /* 0x00000090b424723c */ /* 0x048ff00000041824 */
[C---:B------:R-:W-:Y:S08]  /*7850*/  HMMA.16816.F32.BF16 R40, R180.reuse, R146, R40 ;  /* 0x00000092b428723c */ /* 0x040ff00000041828 */
[C---:B----4-:R-:W-:Y:S08]  /*7860*/  HMMA.16816.F32.BF16 R44, R180.reuse, R148, R44 ;  /* 0x00000094b42c723c */ /* 0x050ff0000004182c */
[C---:B------:R-:W-:Y:S08]  /*7870*/  HMMA.16816.F32.BF16 R48, R180.reuse, R150, R48 ;  /* 0x00000096b430723c */ /* 0x040ff00000041830 */
[C---:B-----5:R-:W-:Y:S08]  /*7880*/  HMMA.16816.F32.BF16 R52, R180.reuse, R152, R52 ;  /* 0x00000098b434723c */ /* 0x060ff00000041834 */
[----:B------:R-:W-:Y:S08]  /*7890*/  HMMA.16816.F32.BF16 R56, R180, R154, R56 ;  /* 0x0000009ab438723c */ /* 0x000ff00000041838 */
[C---:B------:R-:W-:Y:S08]  /*78a0*/  HMMA.16816.F32.BF16 R4, R184.reuse, R156, R4 ;  /* 0x0000009cb804723c */ /* 0x040ff00000041804 */
[C---:B------:R-:W-:Y:S08]  /*78b0*/  HMMA.16816.F32.BF16 R8, R184.reuse, R158, R8 ;  /* 0x0000009eb808723c */ /* 0x040ff00000041808 */
[C---:B-1----:R-:W-:Y:S08]  /*78c0*/  HMMA.16816.F32.BF16 R12, R184.reuse, R136, R12 ;  /* 0x00000088b80c723c */ /* 0x042ff0000004180c */
[----:B------:R-:W-:Y:S01]  /*78d0*/  FMUL.FTZ R0, R4, c[0x0][0x320] ;  /* 0x0000c80004007a20 */ /* 0x000fe20000410000 */
[C---:B------:R-:W-:Y:S03]  /*78e0*/  HMMA.16816.F32.BF16 R16, R184.reuse, R138, R16 ;  /* 0x0000008ab810723c */ /* 0x040fe60000041810 */
[----:B------:R1:W2:Y:S04]  /*78f0*/  MUFU.TANH R201, R0 ;  /* 0x0000000000c97308 */ /* 0x0002a80000002400 */
[----:B------:R-:W-:Y:S06]  /*7900*/  FMUL.FTZ R2, R11, c[0x0][0x320] ;  /* 0x0000c8000b027a20 */ /* 0x000fec0000410000 */
[----:B------:R3:W4:Y:S01]  /*7910*/  MUFU.TANH R160, R2 ;  /* 0x0000000200a07308 */ /* 0x0007220000002400 */
[----:B-1----:R-:W-:Y:S09]  /*7920*/  FMUL.FTZ R0, R5, c[0x0][0x320] ;  /* 0x0000c80005007a20 */ /* 0x002ff20000410000 */
[----:B------:R1:W1:Y:S01]  /*7930*/  MUFU.TANH R162, R0 ;  /* 0x0000000000a27308 */ /* 0x0002620000002400 */
[----:B---3--:R-:W-:Y:S09]  /*7940*/  FMUL.FTZ R2, R19, c[0x0][0x320] ;  /* 0x0000c80013027a20 */ /* 0x008ff20000410000 */
[----:B------:R-:W3:Y:S01]  /*7950*/  MUFU.TANH R152, R2 ;  /* 0x0000000200987308 */ /* 0x000ee20000002400 */
[----:B-1----:R-:W-:Y:S09]  /*7960*/  FMUL.FTZ R0, R6, c[0x0][0x320] ;  /* 0x0000c80006007a20 */ /* 0x002ff20000410000 */
[----:B------:R1:W1:Y:S02]  /*7970*/  MUFU.TANH R163, R0 ;  /* 0x0000000000a37308 */ /* 0x0002640000002400 */
[----:B-1----:R-:W-:Y:S02]  /*7980*/  FMUL.FTZ R0, R7, c[0x0][0x320] ;  /* 0x0000c80007007a20 */ /* 0x002fe40000410000 */
[----:B------:R-:W1:Y:S06]  /*7990*/  LDSM.16.M88.4 R4, [R188+0x4800] ;  /* 0x00480000bc04783b */ /* 0x000e6c0000000200 */
[----:B------:R5:W1:Y:S02]  /*79a0*/  MUFU.TANH R202, R0 ;  /* 0x0000000000ca7308 */ /* 0x000a640000002400 */
[----:B-----5:R-:W-:Y:S08]  /*79b0*/  FMUL.FTZ R0, R8, c[0x0][0x320] ;  /* 0x0000c80008007a20 */ /* 0x020ff00000410000 */
[----:B------:R5:W2:Y:S01]  /*79c0*/  MUFU.TANH R159, R0 ;  /* 0x00000000009f7308 */ /* 0x000aa20000002400 */
[C---:B-1----:R-:W-:Y:S08]  /*79d0*/  HMMA.16816.F32.BF16 R20, R184.reuse, R4, R20 ;  /* 0x00000004b814723c */ /* 0x042ff00000041814 */
[C---:B------:R-:W-:Y:S01]  /*79e0*/  HMMA.16816.F32.BF16 R24, R184.reuse, R6, R24 ;  /* 0x00000006b818723c */ /* 0x040fe20000041818 */
[----:B------:R-:W-:Y:S03]  /*79f0*/  LDSM.16.M88.4 R4, [R188+0x5800] ;  /* 0x00580000bc04783b */ /* 0x000fe60000000200 */
[----:B-----5:R-:W-:Y:S04]  /*7a00*/  FMUL.FTZ R0, R9, c[0x0][0x320] ;  /* 0x0000c80009007a20 */ /* 0x020fe80000410000 */
[----:B------:R1:W1:Y:S11]  /*7a10*/  MUFU.TANH R158, R0 ;  /* 0x00000000009e7308 */ /* 0x0002760000002400 */
[----:B------:R-:W-:Y:S05]  /*7a20*/  @!UPT UIADD3 URZ, URZ, URZ, URZ ;  /* 0x0000003f3f3ff290 */ /* 0x000fea000fffe03f */
[----:B------:R-:W-:Y:S02]  /*7a30*/  FMUL.FTZ R2, R27, c[0x0][0x320] ;  /* 0x0000c8001b027a20 */ /* 0x000fe40000410000 */
[----:B------:R-:W-:Y:S02]  /*7a40*/  FMUL.FTZ R3, R26, c[0x0][0x320] ;  /* 0x0000c8001a037a20 */ /* 0x000fe40000410000 */
[----:B------:R-:W2:Y:S01]  /*7a50*/  MUFU.TANH R144, R2 ;  /* 0x0000000200907308 */ /* 0x000ea20000002400 */
[----:B-1----:R-:W-:Y:S02]  /*7a60*/  FMUL.FTZ R0, R10, c[0x0][0x320] ;  /* 0x0000c8000a007a20 */ /* 0x002fe40000410000 */
[----:B------:R-:W1:Y:S07]  /*7a70*/  LDSM.16.M88.4 R8, [R188+0x5000] ;  /* 0x00500000bc08783b */ /* 0x000e6e0000000200 */
[----:B------:R5:W1:Y:S10]  /*7a80*/  MUFU.TANH R161, R0 ;  /* 0x0000000000a17308 */ /* 0x000a740000002400 */
[----:B------:R-:W1:Y:S01]  /*7a90*/  MUFU.TANH R145, R3 ;  /* 0x0000000300917308 */ /* 0x000e620000002400 */
[----:B-----5:R-:W-:Y:S09]  /*7aa0*/  FMUL.FTZ R0, R12, c[0x0][0x320] ;  /* 0x0000c8000c007a20 */ /* 0x020ff20000410000 */
[----:B------:R5:W2:Y:S01]  /*7ab0*/  MUFU.TANH R155, R0 ;  /* 0x00000000009b7308 */ /* 0x000aa20000002400 */
[C---:B-1----:R-:W-:Y:S08]  /*7ac0*/  HMMA.16816.F32.BF16 R28, R184.reuse, R8, R28 ;  /* 0x00000008b81c723c */ /* 0x042ff0000004181c */
[C---:B------:R-:W-:Y:S01]  /*7ad0*/  HMMA.16816.F32.BF16 R32, R184.reuse, R10, R32 ;  /* 0x0000000ab820723c */ /* 0x040fe20000041820 */
[----:B------:R-:W1:Y:S03]  /*7ae0*/  LDSM.16.M88.4 R8, [R188+0x6000] ;  /* 0x00600000bc08783b */ /* 0x000e660000000200 */
[----:B-----5:R-:W-:Y:S04]  /*7af0*/  FMUL.FTZ R0, R13, c[0x0][0x320] ;  /* 0x0000c8000d007a20 */ /* 0x020fe80000410000 */
[C---:B------:R-:W-:Y:S01]  /*7b00*/  HMMA.16816.F32.BF16 R36, R184.reuse, R4, R36 ;  /* 0x00000004b824723c */ /* 0x040fe20000041824 */
[----:B------:R5:W1:Y:S07]  /*7b10*/  MUFU.TANH R154, R0 ;  /* 0x00000000009a7308 */ /* 0x000a6e0000002400 */
[C---:B------:R-:W-:Y:S08]  /*7b20*/  HMMA.16816.F32.BF16 R40, R184.reuse, R6, R40 ;  /* 0x00000006b828723c */ /* 0x040ff00000041828 */
[----:B------:R-:W-:Y:S04]  /*7b30*/  FMUL.FTZ R4, R34, c[0x0][0x320] ;  /* 0x0000c80022047a20 */ /* 0x000fe80000410000 */
[----:B------:R2:W2:Y:S01]  /*7b40*/  MUFU.TANH R139, R4 ;  /* 0x00000004008b7308 */ /* 0x0004a20000002400 */
[----:B------:R-:W-:Y:S03]  /*7b50*/  FMUL.FTZ R3, R35, c[0x0][0x320] ;  /* 0x0000c80023037a20 */ /* 0x000fe60000410000 */
[----:B------:R-:W-:Y:S02]  /*7b60*/  FMUL.FTZ R2, R36, c[0x0][0x320] ;  /* 0x0000c80024027a20 */ /* 0x000fe40000410000 */
[----:B-----5:R-:W-:Y:S04]  /*7b70*/  FMUL.FTZ R0, R14, c[0x0][0x320] ;  /* 0x0000c8000e007a20 */ /* 0x020fe80000410000 */
[----:B------:R5:W3:Y:S01]  /*7b80*/  MUFU.TANH R157, R0 ;  /* 0x00000000009d7308 */ /* 0x000ae20000002400 */
[C---:B-1----:R-:W-:Y:S09]  /*7b90*/  HMMA.16816.F32.BF16 R44, R184.reuse, R8, R44 ;  /* 0x00000008b82c723c */ /* 0x042ff2000004182c */
[----:B------:R1:W1:Y:S01]  /*7ba0*/  MUFU.TANH R34, R3 ;  /* 0x0000000300227308 */ /* 0x0002620000002400 */
[C---:B------:R-:W-:Y:S01]  /*7bb0*/  HMMA.16816.F32.BF16 R48, R184.reuse, R10, R48 ;  /* 0x0000000ab830723c */ /* 0x040fe20000041830 */
[----:B--2---:R-:W2:Y:S01]  /*7bc0*/  LDSM.16.M88.4 R4, [R188+0x6800] ;  /* 0x00680000bc04783b */ /* 0x004ea20000000200 */
[----:B------:R-:W-:Y:S04]  /*7bd0*/  DEPBAR.LE SB0, 0x0 ;  /* 0x000080000000791a */ /* 0x000fe80000000000 */
[----:B------:R-:W-:Y:S03]  /*7be0*/  FMUL.FTZ R8, R42, c[0x0][0x320] ;  /* 0x0000c8002a087a20 */ /* 0x000fe60000410000 */
[----:B------:R-:W-:Y:S03]  /*7bf0*/  BAR.SYNC.DEFER_BLOCKING 0x0 ;  /* 0x0000000000007b1d */ /* 0x000fe60000010000 */
[----:B-----5:R-:W-:Y:S04]  /*7c00*/  FMUL.FTZ R0, R15, c[0x0][0x320] ;  /* 0x0000c8000f007a20 */ /* 0x020fe80000410000 */
[----:B------:R5:W2:Y:S01]  /*7c10*/  MUFU.TANH R156, R0 ;  /* 0x00000000009c7308 */ /* 0x000aa20000002400 */
[----:B-1----:R-:W-:Y:S02]  /*7c20*/  FMUL.FTZ R3, R43, c[0x0][0x320] ;  /* 0x0000c8002b037a20 */ /* 0x002fe40000410000 */
[----:B-----5:R-:W-:Y:S01]  /*7c30*/  FMUL.FTZ R0, R16, c[0x0][0x320] ;  /* 0x0000c80010007a20 */ /* 0x020fe20000410000 */
[C---:B--2---:R-:W-:Y:S06]  /*7c40*/  HMMA.16816.F32.BF16 R52, R184.reuse, R4, R52 ;  /* 0x00000004b834723c */ /* 0x044fec0000041834 */
[----:B------:R1:W2:Y:S02]  /*7c50*/  MUFU.TANH R151, R0 ;  /* 0x0000000000977308 */ /* 0x0002a40000002400 */
[----:B------:R-:W-:Y:S04]  /*7c60*/  HMMA.16816.F32.BF16 R56, R184, R6, R56 ;  /* 0x00000006b838723c */ /* 0x000fe80000041838 */
[----:B-1----:R-:W-:Y:S04]  /*7c70*/  FMUL.FTZ R0, R17, c[0x0][0x320] ;  /* 0x0000c80011007a20 */ /* 0x002fe80000410000 */
[----:B------:R1:W1:Y:S04]  /*7c80*/  MUFU.TANH R150, R0 ;  /* 0x0000000000967308 */ /* 0x0002680000002400 */
[----:B-1----:R-:W-:Y:S06]  /*7c90*/  FMUL.FTZ R0, R18, c[0x0][0x320] ;  /* 0x0000c80012007a20 */ /* 0x002fec0000410000 */
[----:B------:R1:W1:Y:S02]  /*7ca0*/  MUFU.TANH R153, R0 ;  /* 0x0000000000997308 */ /* 0x0002640000002400 */
[----:B-1----:R-:W-:Y:S08]  /*7cb0*/  FMUL.FTZ R0, R20, c[0x0][0x320] ;  /* 0x0000c80014007a20 */ /* 0x002ff00000410000 */
        /* <DEDUP_REMOVED lines=12> */
[----:B------:R1:W1:Y:S10]  /*7d80*/  MUFU.TANH R28, R2 ;  /* 0x00000002001c7308 */ /* 0x0002740000002400 */
[----:B------:R5:W2:Y:S01]  /*7d90*/  MUFU.TANH R138, R0 ;  /* 0x00000000008a7308 */ /* 0x000aa20000002400 */
[----:B-1----:R-:W-:Y:S09]  /*7da0*/  FMUL.FTZ R2, R45, c[0x0][0x320] ;  /* 0x0000c8002d027a20 */ /* 0x002ff20000410000 */
[----:B------:R-:W1:Y:S01]  /*7db0*/  MUFU.TANH R20, R2 ;  /* 0x0000000200147308 */ /* 0x000e620000002400 */
[----:B-----5:R-:W-:Y:S09]  /*7dc0*/  FMUL.FTZ R0, R29, c[0x0][0x320] ;  /* 0x0000c8001d007a20 */ /* 0x020ff20000410000 */
[----:B------:R5:W1:Y:S10]  /*7dd0*/  MUFU.TANH R137, R0 ;  /* 0x0000000000897308 */ /* 0x000a740000002400 */
[----:B------:R-:W1:Y:S01]  /*7de0*/  MUFU.TANH R29, R3 ;  /* 0x00000003001d7308 */ /* 0x000e620000002400 */
[----:B-----5:R-:W-:Y:S09]  /*7df0*/  FMUL.FTZ R0, R30, c[0x0][0x320] ;  /* 0x0000c8001e007a20 */ /* 0x020ff20000410000 */
[----:B------:R-:W1:Y:S10]  /*7e00*/  MUFU.TANH R30, R8 ;  /* 0x00000008001e7308 */ /* 0x000e740000002400 */
[----:B------:R5:W1:Y:S02]  /*7e10*/  MUFU.TANH R142, R0 ;  /* 0x00000000008e7308 */ /* 0x000a640000002400 */
[----:B-----5:R-:W-:Y:S08]  /*7e20*/  FMUL.FTZ R0, R31, c[0x0][0x320] ;  /* 0x0000c8001f007a20 */ /* 0x020ff00000410000 */
        /* <DEDUP_REMOVED lines=44> */
[----:B------:R1:W1:Y:S01]  /*80f0*/  MUFU.TANH R13, R0 ;  /* 0x00000000000d7308 */ /* 0x0002620000002400 */
[----:B------:R-:W-:-:S05]  /*8100*/  @!P0 BRA `(.L_x_207) ;  /* 0x0000075000008947 */ /* 0x000fca0003800000 */
[----:B-1234-:R-:W-:Y:S01]  /*8110*/  IMAD.MOV.U32 R0, RZ, RZ, c[0x0][0x2b8] ;  /* 0x0000ae00ff007624 */ /* 0x01efe200078e00ff */
[----:B------:R-:W-:Y:S01]  /*8120*/  IADD3 R5, -R234, 0x70, RZ ;  /* 0x00000070ea057810 */ /* 0x000fe20007ffe1ff */
[----:B------:R-:W-:Y:S02]  /*8130*/  IMAD R2, R214, 0x70, R237 ;  /* 0x00000070d6027824 */ /* 0x000fe400078e02ed */
[----:B------:R-:W-:Y:S01]  /*8140*/  IMAD.MOV.U32 R205, RZ, RZ, RZ ;  /* 0x000000ffffcd7224 */ /* 0x000fe200078e00ff */
[----:B------:R-:W-:Y:S01]  /*8150*/  ISETP.NE.AND P0, PT, R0, 0x1, PT ;  /* 0x000000010000780c */ /* 0x000fe20003f05270 */
[----:B------:R-:W-:Y:S01]  /*8160*/  IMAD R0, R233, 0x20, R234 ;  /* 0x00000020e9007824 */ /* 0x000fe200078e02ea */
[----:B------:R-:W-:Y:S04]  /*8170*/  ISETP.GE.AND P1, PT, R5, 0x1, PT ;  /* 0x000000010500780c */ /* 0x000fe80003f26270 */
[----:B------:R-:W-:Y:S05]  /*8180*/  IADD3 R2, R2, -0x70, R0 ;  /* 0xffffff9002027810 */ /* 0x000fea0007ffe000 */
[----:B------:R-:W-:Y:S02]  /*8190*/  IMAD.MOV.U32 R0, RZ, RZ, R2 ;  /* 0x000000ffff007224 */ /* 0x000fe400078e0002 */
[----:B------:R-:W-:Y:S05]  /*81a0*/  @P0 IMAD.HI.U32 R3, R2, c[0x0][0x2bc], RZ ;  /* 0x0000af0002030a27 */ /* 0x000fea00078e00ff */
[----:B------:R-:W-:Y:S04]  /*81b0*/  @P0 SHF.R.U32.HI R0, RZ, c[0x0][0x2c0], R3 ;  /* 0x0000b000ff000a19 */ /* 0x000fe80000011603 */
[C---:B------:R-:W-:Y:S01]  /*81c0*/  @!P4 IADD3 R3, P0, R0.reuse, R240, RZ ;  /* 0x000000f00003c210 */ /* 0x040fe20007f1e0ff */
[----:B------:R-:W-:Y:S03]  /*81d0*/  IMAD.MOV R4, RZ, RZ, -R0 ;  /* 0x000000ffff047224 */ /* 0x000fe600078e0a00 */
[----:B------:R-:W-:Y:S01]  /*81e0*/  @!P4 LEA.HI.X.SX32 R0, R0, R249, 0x1, P0 ;  /* 0x000000f90000c211 */ /* 0x000fe200000f0eff */
[----:B------:R-:W-:Y:S01]  /*81f0*/  IMAD R206, R4, c[0x0][0x2b8], R2 ;  /* 0x0000ae0004ce7a24 */ /* 0x000fe200078e0202 */
[C---:B------:R-:W-:Y:S04]  /*8200*/  @!P4 LEA R2, P0, R3.reuse, c[0x0][0x2a0], 0x2 ;  /* 0x0000a8000302ca11 */ /* 0x040fe800078010ff */
[----:B------:R-:W-:Y:S02]  /*8210*/  @!P4 LEA.HI.X R3, R3, c[0x0][0x2a4], R0, 0x2, P0 ;  /* 0x0000a9000303ca11 */ /* 0x000fe400000f1400 */
[----:B------:R-:W-:Y:S03]  /*8220*/  SHF.R.S32.HI R0, RZ, 0x1f, R206 ;  /* 0x0000001fff007819 */ /* 0x000fe600000114ce */
[----:B------:R1:W2:Y:S02]  /*8230*/  @!P4 LDG.E R205, [R2.64] ;  /* 0x0000000802cdc981 */ /* 0x0002a4000c1e1900 */
[----:B------:R-:W-:Y:S04]  /*8240*/  IMAD R0, R0, c[0x0][0x1e0], RZ ;  /* 0x0000780000007a24 */ /* 0x000fe800078e02ff */
[C---:B------:R-:W-:Y:S02]  /*8250*/  IMAD R0, R206.reuse, c[0x0][0x1e4], R0 ;  /* 0x00007900ce007a24 */ /* 0x040fe400078e0200 */
[----:B-1----:R-:W-:Y:S04]  /*8260*/  IMAD.WIDE.U32 R2, R206, c[0x0][0x1e0], RZ ;  /* 0x00007800ce027a25 */ /* 0x002fe800078e00ff */
[----:B------:R-:W-:Y:S01]  /*8270*/  IMAD.IADD R3, R3, 0x1, R0 ;  /* 0x0000000103037824 */ /* 0x000fe200078e0200 */
[----:B--2---:R-:W-:Y:S03]  /*8280*/  SHF.R.S32.HI R0, RZ, 0x1f, R205 ;  /* 0x0000001fff007819 */ /* 0x004fe600000114cd */
[C---:B------:R-:W-:Y:S04]  /*8290*/  IMAD.WIDE.U32 R2, R205.reuse, c[0x0][0x1f0], R2 ;  /* 0x00007c00cd027a25 */ /* 0x040fe800078e0002 */
[----:B------:R-:W-:Y:S01]  /*82a0*/  IMAD R4, R0, c[0x0][0x1f0], RZ ;  /* 0x00007c0000047a24 */ /* 0x000fe200078e02ff */
[----:B------:R-:W-:Y:S03]  /*82b0*/  IADD3 R0, P0, R238, R2, RZ ;  /* 0x00000002ee007210 */ /* 0x000fe60007f1e0ff */
[----:B------:R-:W-:Y:S05]  /*82c0*/  IMAD R4, R205, c[0x0][0x1f4], R4 ;  /* 0x00007d00cd047a24 */ /* 0x000fea00078e0204 */
[----:B------:R-:W-:Y:S02]  /*82d0*/  IADD3.X R2, R248, R3, R4, P0, !PT ;  /* 0x00000003f8027210 */ /* 0x000fe400007fe404 */
[C---:B------:R-:W-:Y:S04]  /*82e0*/  LEA R4, P0, R0.reuse, c[0x0][0x1c8], 0x1 ;  /* 0x0000720000047a11 */ /* 0x040fe800078008ff */
[----:B------:R-:W-:Y:S01]  /*82f0*/  LEA.HI.X R0, R0, c[0x0][0x1cc], R2, 0x1, P0 ;  /* 0x0000730000007a11 */ /* 0x000fe200000f0c02 */
[----:B------:R-:W-:-:S06]  /*8300*/  BRA.DIV ~URZ, `(.L_x_208) ;  /* 0x00006e127f007947 */ /* 0x000fcc000b800000 */
[----:B------:R1:W2:Y:S02]  /*8310*/  SHFL.IDX PT, R7, R0, RZ, 0x181f ;  /* 0x00181fff00077589 */ /* 0x0002a400000e0000 */
.L_x_291:
[----:B------:R-:W-:-:S05]  /*8320*/  BRA.DIV ~URZ, `(.L_x_209) ;  /* 0x00006e627f007947 */ /* 0x000fca000b800000 */
[----:B------:R3:W4:Y:S02]  /*8330*/  SHFL.IDX PT, R6, R4, RZ, 0x181f ;  /* 0x00181fff04067589 */ /* 0x00072400000e0000 */
.L_x_292:
[----:B------:R-:W-:Y:S01]  /*8340*/  @P1 IADD3 R2, -R207, 0x10, RZ ;  /* 0x00000010cf021810 */ /* 0x000fe20007ffe1ff */
[----:B------:R-:W-:Y:S01]  /*8350*/  IMAD.SHL.U32 R3, R231, 0x2, RZ ;  /* 0x00000002e7037824 */ /* 0x000fe200078e00ff */
[----:B------:R-:W-:Y:S01]  /*8360*/  @P1 ISETP.NE.U32.AND P0, PT, R207, RZ, PT ;  /* 0x000000ffcf00120c */ /* 0x000fe20003f05070 */
[----:B------:R-:W-:Y:S01]  /*8370*/  IMAD.SHL.U32 R8, R235, 0x2, RZ ;  /* 0x00000002eb087824 */ /* 0x000fe200078e00ff */
[----:B------:R-:W-:Y:S04]  /*8380*/  @P1 LOP3.LUT R2, R2, 0xf, RZ, 0xc0, !PT ;  /* 0x0000000f02021812 */ /* 0x000fe800078ec0ff */
[-C--:B----4-:R-:W-:Y:S04]  /*8390*/  @P1 IADD3 R2, P5, P2, R2, R6.reuse, R3 ;  /* 0x0000000602021210 */ /* 0x090fe80007abe003 */
[-C--:B--2---:R-:W-:Y:S05]  /*83a0*/  @P1 IADD3.X R3, RZ, R7.reuse, R203, P5, P2 ;  /* 0x00000007ff031210 */ /* 0x084fea0002fe44cb */
[----:B------:R-:W-:Y:S01]  /*83b0*/  @!PT LDS RZ, [RZ] ;  /* 0x00000000fffff984 */ /* 0x000fe20000000800 */
[----:B------:R-:W-:Y:S01]  /*83c0*/  @!PT LDS RZ, [RZ] ;  /* 0x00000000fffff984 */ /* 0x000fe20000000800 */
[----:B------:R-:W-:Y:S01]  /*83d0*/  @!PT LDS RZ, [RZ] ;  /* 0x00000000fffff984 */ /* 0x000fe20000000800 */
[----:B------:R2:W-:Y:S01]  /*83e0*/  @P1 LDGSTS.E.BYPASS.LTC128B.128.ZFILL [R200+0x8100], [R2.64], P0 ;  /* 0x0810000002c81fae */ /* 0x0005e20008141d48 */
[C---:B------:R-:W-:Y:S02]  /*83f0*/  @P1 ISETP.NE.U32.AND P0, PT, R199.reuse, RZ, PT ;  /* 0x000000ffc700120c */ /* 0x040fe40003f05070 */
[----:B--2---:R-:W-:Y:S04]  /*8400*/  @P1 IADD3 R2, -R199, 0x10, RZ ;  /* 0x00000010c7021810 */ /* 0x004fe80007ffe1ff */
[----:B------:R-:W-:Y:S04]  /*8410*/  @P1 LOP3.LUT R2, R2, 0xf, RZ, 0xc0, !PT ;  /* 0x0000000f02021812 */ /* 0x000fe800078ec0ff */
[----:B------:R-:W-:Y:S04]  /*8420*/  @P1 IADD3 R2, P5, P2, R2, R6, R8 ;  /* 0x0000000602021210 */ /* 0x000fe80007abe008 */
[----:B------:R-:W-:Y:S05]  /*8430*/  @P1 IADD3.X R3, RZ, R7, R204, P5, P2 ;  /* 0x00000007ff031210 */ /* 0x000fea0002fe44cc */
[----:B------:R2:W-:Y:S01]  /*8440*/  @P1 LDGSTS.E.BYPASS.LTC128B.128.ZFILL [R200+0xb900], [R2.64], P0 ;  /* 0x0b90000002c81fae */ /* 0x0005e20008141d48 */
[----:B------:R-:W-:Y:S01]  /*8450*/  ISETP.GE.AND P1, PT, R5, 0x21, PT ;  /* 0x000000210500780c */ /* 0x000fe20003f26270 */
[----:B------:R-:W-:-:S06]  /*8460*/  BRA.DIV ~URZ, `(.L_x_210) ;  /* 0x00006d927f007947 */ /* 0x000fcc000b800000 */
[----:B------:R4:W1:Y:S04]  /*8470*/  SHFL.IDX PT, R6, R0, 0x1, 0x181f ;  /* 0x00381f0000067f89 */ /* 0x00086800000e0000 */
[----:B------:R4:W2:Y:S02]  /*8480*/  SHFL.IDX PT, R5, R4, 0x1, 0x181f ;  /* 0x00381f0004057f89 */ /* 0x0008a400000e0000 */
.L_x_293:
[----:B--2---:R-:W-:Y:S01]  /*8490*/  @P1 IADD3 R2, -R207, 0x10, RZ ;  /* 0x00000010cf021810 */ /* 0x004fe20007ffe1ff */
[----:B------:R-:W-:Y:S01]  /*84a0*/  IMAD.SHL.U32 R3, R231, 0x2, RZ ;  /* 0x00000002e7037824 */ /* 0x000fe200078e00ff */
[----:B------:R-:W-:Y:S01]  /*84b0*/  @P1 ISETP.NE.U32.AND P0, PT, R207, RZ, PT ;  /* 0x000000ffcf00120c */ /* 0x000fe20003f05070 */
[----:B------:R-:W-:Y:S01]  /*84c0*/  IMAD.SHL.U32 R7, R235, 0x2, RZ ;  /* 0x00000002eb077824 */ /* 0x000fe200078e00ff */
[----:B------:R-:W-:Y:S04]  /*84d0*/  @P1 LOP3.LUT R2, R2, 0xf, RZ, 0xc0, !PT ;  /* 0x0000000f02021812 */ /* 0x000fe800078ec0ff */
[-C--:B------:R-:W-:Y:S04]  /*84e0*/  @P1 IADD3 R2, P5, P2, R2, R5.reuse, R3 ;  /* 0x0000000502021210 */ /* 0x080fe80007abe003 */
[-C--:B-1----:R-:W-:Y:S05]  /*84f0*/  @P1 IADD3.X R3, RZ, R6.reuse, R203, P5, P2 ;  /* 0x00000006ff031210 */ /* 0x082fea0002fe44cb */
[----:B------:R-:W-:Y:S01]  /*8500*/  @!PT LDS RZ, [RZ] ;  /* 0x00000000fffff984 */ /* 0x000fe20000000800 */
[----:B------:R-:W-:Y:S01]  /*8510*/  @!PT LDS RZ, [RZ] ;  /* 0x00000000fffff984 */ /* 0x000fe20000000800 */
[----:B------:R-:W-:Y:S01]  /*8520*/  @!PT LDS RZ, [RZ] ;  /* 0x00000000fffff984 */ /* 0x000fe20000000800 */
[----:B------:R1:W-:Y:S01]  /*8530*/  @P1 LDGSTS.E.BYPASS.LTC128B.128.ZFILL [R200+0x9100], [R2.64], P0 ;  /* 0x0910000002c81fae */ /* 0x0003e20008141d48 */
[C---:B------:R-:W-:Y:S02]  /*8540*/  @P1 ISETP.NE.U32.AND P0, PT, R199.reuse, RZ, PT ;  /* 0x000000ffc700120c */ /* 0x040fe40003f05070 */
[----:B-1----:R-:W-:Y:S04]  /*8550*/  @P1 IADD3 R2, -R199, 0x10, RZ ;  /* 0x00000010c7021810 */ /* 0x002fe80007ffe1ff */
[----:B------:R-:W-:Y:S04]  /*8560*/  @P1 LOP3.LUT R2, R2, 0xf, RZ, 0xc0, !PT ;  /* 0x0000000f02021812 */ /* 0x000fe800078ec0ff */
[----:B------:R-:W-:Y:S02]  /*8570*/  @P1 IADD3 R2, P5, P2, R2, R5, R7 ;  /* 0x0000000502021210 */ /* 0x000fe40007abe007 */
[----:B------:R-:W-:Y:S02]  /*8580*/  IADD3 R5, -R234, 0x70, RZ ;  /* 0x00000070ea057810 */ /* 0x000fe40007ffe1ff */
[----:B------:R-:W-:Y:S05]  /*8590*/  @P1 IADD3.X R3, RZ, R6, R204, P5, P2 ;  /* 0x00000006ff031210 */ /* 0x000fea0002fe44cc */
[----:B------:R1:W-:Y:S01]  /*85a0*/  @P1 LDGSTS.E.BYPASS.LTC128B.128.ZFILL [R200+0xc900], [R2.64], P0 ;  /* 0x0c90000002c81fae */ /* 0x0003e20008141d48 */
[----:B------:R-:W-:Y:S01]  /*85b0*/  ISETP.GE.AND P1, PT, R5, 0x41, PT ;  /* 0x000000410500780c */ /* 0x000fe20003f26270 */
[----:B------:R-:W-:-:S10]  /*85c0*/  BRA.DIV ~URZ, `(.L_x_211) ;  /* 0x00006d027f007947 */ /* 0x000fd4000b800000 */
[----:B------:R2:W1:Y:S02]  /*85d0*/  SHFL.IDX PT, R7, R0, 0x2, 0x181f ;  /* 0x00581f0000077f89 */ /* 0x00046400000e0000 */
.L_x_294:
[----:B------:R-:W-:-:S05]  /*85e0*/  BRA.DIV ~URZ, `(.L_x_212) ;  /* 0x00006d527f007947 */ /* 0x000fca000b800000 */
[----:B------:R2:W3:Y:S02]  /*85f0*/  SHFL.IDX PT, R6, R4, 0x2, 0x181f ;  /* 0x00581f0004067f89 */ /* 0x0004e400000e0000 */
.L_x_295:
[----:B-1----:R-:W-:Y:S01]  /*8600*/  @P1 IADD3 R2, -R207, 0x10, RZ ;  /* 0x00000010cf021810 */ /* 0x002fe20007ffe1ff */
[----:B------:R-:W-:Y:S01]  /*8610*/  IMAD.SHL.U32 R3, R231, 0x2, RZ ;  /* 0x00000002e7037824 */ /* 0x000fe200078e00ff */
[----:B------:R-:W-:Y:S01]  /*8620*/  @P1 ISETP.NE.U32.AND P0, PT, R207, RZ, PT ;  /* 0x000000ffcf00120c */ /* 0x000fe20003f05070 */
[----:B------:R-:W-:Y:S01]  /*8630*/  IMAD.SHL.U32 R8, R235, 0x2, RZ ;  /* 0x00000002eb087824 */ /* 0x000fe200078e00ff */
[----:B------:R-:W-:Y:S04]  /*8640*/  @P1 LOP3.LUT R2, R2, 0xf, RZ, 0xc0, !PT ;  /* 0x0000000f02021812 */ /* 0x000fe800078ec0ff */
[-C--:B---3--:R-:W-:Y:S04]  /*8650*/  @P1 IADD3 R2, P5, P2, R2, R6.reuse, R3 ;  /* 0x0000000602021210 */ /* 0x088fe80007abe003 */
[-C--:B------:R-:W-:Y:S05]  /*8660*/  @P1 IADD3.X R3, RZ, R7.reuse, R203, P5, P2 ;  /* 0x00000007ff031210 */ /* 0x080fea0002fe44cb */
[----:B------:R-:W-:Y:S01]  /*8670*/  @!PT LDS RZ, [RZ] ;  /* 0x00000000fffff984 */ /* 0x000fe20000000800 */
[----:B------:R-:W-:Y:S01]  /*8680*/  @!PT LDS RZ, [RZ] ;  /* 0x00000000fffff984 */ /* 0x000fe20000000800 */
[----:B------:R-:W-:Y:S01]  /*8690*/  @!PT LDS RZ, [RZ] ;  /* 0x00000000fffff984 */ /* 0x000fe20000000800 */
[----:B------:R1:W-:Y:S01]  /*86a0*/  @P1 LDGSTS.E.BYPASS.LTC128B.128.ZFILL [R200+0xa100], [R2.64], P0 ;  /* 0x0a10000002c81fae */ /* 0x0003e20008141d48 */
[C---:B------:R-:W-:Y:S02]  /*86b0*/  @P1 ISETP.NE.U32.AND P0, PT, R199.reuse, RZ, PT ;  /* 0x000000ffc700120c */ /* 0x040fe40003f05070 */
[----:B-1----:R-:W-:Y:S04]  /*86c0*/  @P1 IADD3 R2, -R199, 0x10, RZ ;  /* 0x00000010c7021810 */ /* 0x002fe80007ffe1ff */
[----:B------:R-:W-:Y:S04]  /*86d0*/  @P1 LOP3.LUT R2, R2, 0xf, RZ, 0xc0, !PT ;  /* 0x0000000f02021812 */ /* 0x000fe800078ec0ff */
[----:B------:R-:W-:Y:S04]  /*86e0*/  @P1 IADD3 R2, P5, P2, R2, R6, R8 ;  /* 0x0000000602021210 */ /* 0x000fe80007abe008 */
[----:B------:R-:W-:Y:S05]  /*86f0*/  @P1 IADD3.X R3, RZ, R7, R204, P5, P2 ;  /* 0x00000007ff031210 */ /* 0x000fea0002fe44cc */
[----:B------:R1:W-:Y:S01]  /*8700*/  @P1 LDGSTS.E.BYPASS.LTC128B.128.ZFILL [R200+0xd900], [R2.64], P0 ;  /* 0x0d90000002c81fae */ /* 0x0003e20008141d48 */
[----:B------:R-:W-:Y:S01]  /*8710*/  ISETP.GE.AND P1, PT, R5, 0x61, PT ;  /* 0x000000610500780c */ /* 0x000fe20003f26270 */
[----:B------:R-:W-:-:S06]  /*8720*/  BRA.DIV ~URZ, `(.L_x_213) ;  /* 0x00006c827f007947 */ /* 0x000fcc000b800000 */
[----:B------:R3:W1:Y:S04]  /*8730*/  SHFL.IDX PT, R5, R0, 0x3, 0x181f ;  /* 0x00781f0000057f89 */ /* 0x00066800000e0000 */
[----:B--2-4-:R3:W2:Y:S02]  /*8740*/  SHFL.IDX PT, R0, R4, 0x3, 0x181f ;  /* 0x00781f0004007f89 */ /* 0x0146a400000e0000 */
.L_x_296:
[----:B-1----:R-:W-:Y:S01]  /*8750*/  @P1 IADD3 R2, -R207, 0x10, RZ ;  /* 0x00000010cf021810 */ /* 0x002fe20007ffe1ff */
[----:B------:R-:W-:Y:S01]  /*8760*/  IMAD.SHL.U32 R3, R231, 0x2, RZ ;  /* 0x00000002e7037824 */ /* 0x000fe200078e00ff */
[----:B------:R-:W-:Y:S01]  /*8770*/  @P1 ISETP.NE.U32.AND P0, PT, R207, RZ, PT ;  /* 0x000000ffcf00120c */ /* 0x000fe20003f05070 */
[----:B---3--:R-:W-:Y:S01]  /*8780*/  IMAD.SHL.U32 R4, R235, 0x2, RZ ;  /* 0x00000002eb047824 */ /* 0x008fe200078e00ff */
[----:B------:R-:W-:Y:S04]  /*8790*/  @P1 LOP3.LUT R2, R2, 0xf, RZ, 0xc0, !PT ;  /* 0x0000000f02021812 */ /* 0x000fe800078ec0ff */
[-C--:B--2---:R-:W-:Y:S04]  /*87a0*/  @P1 IADD3 R2, P5, P2, R2, R0.reuse, R3 ;  /* 0x0000000002021210 */ /* 0x084fe80007abe003 */
        /* <DEDUP_REMOVED lines=10> */
[----:B------:R1:W-:Y:S04]  /*8850*/  @P1 LDGSTS.E.BYPASS.LTC128B.128.ZFILL [R200+0xe900], [R2.64], P0 ;  /* 0x0e90000002c81fae */ /* 0x0003e80008141d48 */
.L_x_207:
[----:B--234-:R-:W-:Y:S05]  /*8860*/  BSYNC B0 ;  /* 0x0000000000007941 */ /* 0x01cfea0003800000 */
.L_x_206:
[----:B-1----:R-:W-:Y:S01]  /*8870*/  FMNMX.FTZ R2, R201, R69, !PT ;  /* 0x00000045c9027209 */ /* 0x002fe20007810000 */
        /* <DEDUP_REMOVED lines=57> */
[----:B------:R1:W2:Y:S02]  /*8c10*/  SHFL.BFLY PT, R0, R4, 0x2, 0x1f ;  /* 0x0c401f0004007f89 */ /* 0x0002a400000e0000 */
.L_x_297:
[----:B-12---:R-:W-:Y:S01]  /*8c20*/  FMNMX.FTZ R4, R4, R0, !PT ;  /* 0x0000000004047209 */ /* 0x006fe20007810000 */
[----:B------:R-:W-:-:S05]  /*8c30*/  BRA.DIV ~URZ, `(.L_x_215) ;  /* 0x000068827f007947 */ /* 0x000fca000b800000 */
[----:B------:R-:W1:Y:S02]  /*8c40*/  SHFL.BFLY PT, R0, R4, 0x1, 0x1f ;  /* 0x0c201f0004007f89 */ /* 0x000e6400000e0000 */
[----:B-1----:R-:W-:Y:S02]  /*8c50*/  FMNMX.FTZ R69, R4, R0, !PT ;  /* 0x0000000004457209 */ /* 0x002fe40007810000 */
[----:B------:R-:W1:Y:S02]  /*8c60*/  SHFL.BFLY PT, R0, R5, 0x2, 0x1f ;  /* 0x0c401f0005007f89 */ /* 0x000e6400000e0000 */
[----:B-1----:R-:W-:Y:S05]  /*8c70*/  FMNMX.FTZ R4, R5, R0, !PT ;  /* 0x0000000005047209 */ /* 0x002fea0007810000 */
[----:B------:R1:W2:Y:S02]  /*8c80*/  SHFL.BFLY PT, R0, R4, 0x1, 0x1f ;  /* 0x0c201f0004007f89 */ /* 0x0002a400000e0000 */
.L_x_298:
[----:B--2---:R-:W-:Y:S01]  /*8c90*/  FMNMX.FTZ R3, R0, R4, !PT ;  /* 0x0000000400037209 */ /* 0x004fe20007810000 */
[C---:B-1----:R-:W-:Y:S01]  /*8ca0*/  FMUL.FTZ R4, R69.reuse, c[0x0][0x2d0] ;  /* 0x0000b40045047a20 */ /* 0x042fe20000410000 */
[----:B------:R-:W-:Y:S01]  /*8cb0*/  WARPSYNC 0xffffffff ;  /* 0xffffffff00007948 */ /* 0x000fe20003800000 */
[----:B------:R-:W-:Y:S01]  /*8cc0*/  FADD.FTZ R0, -R69, R70 ;  /* 0x0000004645007221 */ /* 0x000fe20000010100 */
[----:B------:R-:W-:Y:S01]  /*8cd0*/  ISETP.GT.AND P0, PT, R214, R236, PT ;  /* 0x000000ecd600720c */ /* 0x000fe20003f04270 */
        /* <DEDUP_REMOVED lines=38> */
[----:B------:R-:W-:Y:S01]  /*8f40*/  FFMA.FTZ R143, R157, c[0x0][0x2d0], -R4 ;  /* 0x0000b4009d8f7a23 */ /* 0x000fe20000010804 */
[C---:B-1----:R-:W-:Y:S01]  /*8f50*/  F2FP.BF16.PACK_AB R136, R5.reuse, R6 ;  /* 0x000000060588723e */ /* 0x042fe200000010ff */
[----:B------:R-:W-:Y:S01]  /*8f60*/  FFMA.FTZ R0, R2, R215, R6 ;  /* 0x000000d702007223 */ /* 0x000fe20000010006 */
[----:B--2---:R-:W-:Y:S01]  /*8f70*/  F2FP.BF16.PACK_AB R138, R8, R9 ;  /* 0x00000009088a723e */ /* 0x004fe200000010ff */
[C---:B------:R-:W-:Y:S02]  /*8f80*/  FMUL.FTZ R56, R2.reuse, R72 ;  /* 0x0000004802387220 */ /* 0x040fe40000410000 */
[----:B------:R-:W-:Y:S02]  /*8f90*/  FADD.FTZ R7, R5, R0 ;  /* 0x0000000005077221 */ /* 0x000fe40000010000 */
        /* <DEDUP_REMOVED lines=10> */
[--C-:B------:R-:W-:Y:S01]  /*9040*/  FFMA.FTZ R140, R156, c[0x0][0x2d0], -R4.reuse ;  /* 0x0000b4009c8c7a23 */ /* 0x100fe20000010804 */
[----:B------:R2:W-:Y:S01]  /*9050*/  MUFU.EX2 R10, R5 ;  /* 0x00000005000a7308 */ /* 0x0005e20000000800 */
        /* <DEDUP_REMOVED lines=8> */
[C---:B-1----:R-:W-:Y:S02]  /*90e0*/  FMUL.FTZ R58, R0.reuse, R74 ;  /* 0x0000004a003a7220 */ /* 0x042fe40000410000 */
[----:B------:R-:W-:Y:S02]  /*90f0*/  FMUL.FTZ R59, R0, R75 ;  /* 0x0000004b003b7220 */ /* 0x000fe40000410000 */
[----:B------:R-:W1:Y:S01]  /*9100*/  LDSM.16.MT88.4 R72, [R189] ;  /* 0x00000000bd48783b */ /* 0x000e620000004200 */
        /* <DEDUP_REMOVED lines=11> */
[----:B------:R-:W-:Y:S02]  /*91c0*/  FFMA.FTZ R229, R13, c[0x0][0x2d0], -R4 ;  /* 0x0000b4000de57a23 */ /* 0x000fe40000010804 */
[----:B------:R-:W-:Y:S02]  /*91d0*/  FADD.FTZ R4, R9, R7 ;  /* 0x0000000709047221 */ /* 0x000fe40000010000 */
[----:B------:R-:W3:Y:S01]  /*91e0*/  MUFU.EX2 R7, R6 ;  /* 0x0000000600077308 */ /* 0x000ee20000000800 */
[----:B------:R-:W-:Y:S02]  /*91f0*/  FMUL.FTZ R21, R2, R109 ;  /* 0x0000006d02157220 */ /* 0x000fe40000410000 */
[----:B------:R-:W-:Y:S02]  /*9200*/  FMUL.FTZ R22, R0, R110 ;  /* 0x0000006e00167220 */ /* 0x000fe40000410000 */
[----:B------:R-:W-:Y:S02]  /*9210*/  FADD.FTZ R141, R8, R4 ;  /* 0x00000004088d7221 */ /* 0x000fe40000010000 */
[C---:B------:R-:W-:Y:S02]  /*9220*/  FMUL.FTZ R4, R2.reuse, R124 ;  /* 0x0000007c02047220 */ /* 0x040fe40000410000 */
[C---:B--2---:R-:W-:Y:S01]  /*9230*/  FMUL.FTZ R5, R2.reuse, R125 ;  /* 0x0000007d02057220 */ /* 0x044fe20000410000 */
[----:B------:R-:W-:Y:S01]  /*9240*/  MUFU.EX2 R109, R68 ;  /* 0x00000044006d7308 */ /* 0x000fe20000000800 */
[C---:B------:R-:W-:Y:S02]  /*9250*/  FMUL.FTZ R20, R2.reuse, R108 ;  /* 0x0000006c02147220 */ /* 0x040fe40000410000 */
[C---:B------:R-:W-:Y:S02]  /*9260*/  FMUL.FTZ R8, R2.reuse, R120 ;  /* 0x0000007802087220 */ /* 0x040fe40000410000 */
[----:B------:R-:W-:Y:S02]  /*9270*/  FMUL.FTZ R9, R2, R121 ;  /* 0x0000007902097220 */ /* 0x000fe40000410000 */
[----:B------:R-:W-:Y:S02]  /*9280*/  FMUL.FTZ R11, R0, R123 ;  /* 0x0000007b000b7220 */ /* 0x000fe40000410000 */
[C---:B------:R-:W-:Y:S01]  /*9290*/  FMUL.FTZ R12, R2.reuse, R116 ;  /* 0x00000074020c7220 */ /* 0x040fe20000410000 */
[----:B------:R-:W2:Y:S01]  /*92a0*/  MUFU.EX2 R110, R70 ;  /* 0x00000046006e7308 */ /* 0x000ea20000000800 */
[----:B------:R-:W-:Y:S02]  /*92b0*/  FMUL.FTZ R13, R2, R117 ;  /* 0x00000075020d7220 */ /* 0x000fe40000410000 */
[C---:B------:R-:W-:Y:S01]  /*92c0*/  FMUL.FTZ R14, R0.reuse, R118 ;  /* 0x00000076000e7220 */ /* 0x040fe20000410000 */
[C---:B---3--:R-:W-:Y:S01]  /*92d0*/  F2FP.BF16.PACK_AB R137, R7.reuse, R10 ;  /* 0x0000000a0789723e */ /* 0x048fe200000010ff */
[C---:B------:R-:W-:Y:S02]  /*92e0*/  FFMA.FTZ R6, R0.reuse, R230, R10 ;  /* 0x000000e600067223 */ /* 0x040fe4000001000a */
[C---:B------:R-:W-:Y:S02]  /*92f0*/  FMUL.FTZ R10, R0.reuse, R122 ;  /* 0x0000007a000a7220 */ /* 0x040fe40000410000 */
[----:B------:R-:W-:Y:S01]  /*9300*/  FADD.FTZ R108, R7, R6 ;  /* 0x00000006076c7221 */ /* 0x000fe20000010000 */
[----:B------:R-:W3:Y:S01]  /*9310*/  MUFU.EX2 R68, R155 ;  /* 0x0000009b00447308 */ /* 0x000ee20000000800 */
[C---:B------:R-:W-:Y:S01]  /*9320*/  FMUL.FTZ R6, R0.reuse, R126 ;  /* 0x0000007e00067220 */ /* 0x040fe20000410000 */
[----:B------:R-:W-:Y:S01]  /*9330*/  LDSM.16.MT88.4 R120, [R189+0x3000] ;  /* 0x00300000bd78783b */ /* 0x000fe20000004200 */
[C---:B------:R-:W-:Y:S02]  /*9340*/  FMUL.FTZ R7, R0.reuse, R127 ;  /* 0x0000007f00077220 */ /* 0x040fe40000410000 */
[----:B------:R-:W-:Y:S02]  /*9350*/  FMUL.FTZ R15, R0, R119 ;  /* 0x00000077000f7220 */ /* 0x000fe40000410000 */
[C---:B------:R-:W-:Y:S02]  /*9360*/  FMUL.FTZ R16, R2.reuse, R112 ;  /* 0x0000007002107220 */ /* 0x040fe40000410000 */
[----:B------:R-:W-:Y:S01]  /*9370*/  FMUL.FTZ R17, R2, R113 ;  /* 0x0000007102117220 */ /* 0x000fe20000410000 */
[----:B------:R-:W-:Y:S01]  /*9380*/  MUFU.EX2 R70, R150 ;  /* 0x0000009600467308 */ /* 0x000fe20000000800 */
[C---:B------:R-:W-:Y:S02]  /*9390*/  FMUL.FTZ R18, R0.reuse, R114 ;  /* 0x0000007200127220 */ /* 0x040fe40000410000 */
[----:B------:R-:W-:Y:S01]  /*93a0*/  FMUL.FTZ R19, R0, R115 ;  /* 0x0000007300137220 */ /* 0x000fe20000410000 */
[----:B--2---:R-:W-:Y:S01]  /*93b0*/  F2FP.BF16.PACK_AB R139, R110, R109 ;  /* 0x0000006d6e8b723e */ /* 0x004fe200000010ff */
[----:B------:R-:W-:Y:S01]  /*93c0*/  LDSM.16.MT88.4 R112, [R191+0x3000] ;  /* 0x00300000bf70783b */ /* 0x000fe20000004200 */
[C---:B------:R-:W-:Y:S02]  /*93d0*/  FMUL.FTZ R24, R2.reuse, R104 ;  /* 0x0000006802187220 */ /* 0x040fe40000410000 */
[----:B------:R-:W-:Y:S02]  /*93e0*/  FMUL.FTZ R25, R2, R105 ;  /* 0x0000006902197220 */ /* 0x000fe40000410000 */
[C---:B------:R-:W-:Y:S01]  /*93f0*/  FMUL.FTZ R26, R0.reuse, R106 ;  /* 0x0000006a001a7220 */ /* 0x040fe20000410000 */
[C---:B-1----:R-:W-:Y:S01]  /*9400*/  HMMA.16816.F32.BF16 R4, R136.reuse, R72, R4 ;  /* 0x000000488804723c */ /* 0x042fe20000041804 */
[----:B------:R-:W-:Y:S04]  /*9410*/  MUFU.EX2 R155, R152 ;  /* 0x00000098009b7308 */ /* 0x000fe80000000800 */
[C---:B------:R-:W-:Y:S02]  /*9420*/  FMUL.FTZ R27, R0.reuse, R107 ;  /* 0x0000006b001b7220 */ /* 0x040fe40000410000 */
[----:B------:R-:W-:Y:S01]  /*9430*/  LDSM.16.MT88.4 R104, [R190+0x3000] ;  /* 0x00300000be68783b */ /* 0x000fe20000004200 */
[C---:B------:R-:W-:Y:S03]  /*9440*/  HMMA.16816.F32.BF16 R8, R136.reuse, R74, R8 ;  /* 0x0000004a8808723c */ /* 0x040fe60000041808 */
[----:B------:R-:W-:Y:S01]  /*9450*/  MUFU.EX2 R152, R156 ;  /* 0x0000009c00987308 */ /* 0x000fe20000000800 */
[----:B------:R-:W-:Y:S02]  /*9460*/  FMUL.FTZ R23, R0, R111 ;  /* 0x0000006f00177220 */ /* 0x000fe40000410000 */
[C---:B------:R-:W-:Y:S01]  /*9470*/  FMUL.FTZ R28, R2.reuse, R100 ;  /* 0x00000064021c7220 */ /* 0x040fe20000410000 */
[----:B------:R-:W1:Y:S01]  /*9480*/  LDSM.16.MT88.4 R72, [R191] ;  /* 0x00000000bf48783b */ /* 0x000e620000004200 */
[----:B------:R-:W-:Y:S04]  /*9490*/  FMUL.FTZ R33, R2, R97 ;  /* 0x0000006102217220 */ /* 0x000fe80000410000 */
[C---:B------:R-:W-:Y:S01]  /*94a0*/  FMUL.FTZ R34, R0.reuse, R98 ;  /* 0x0000006200227220 */ /* 0x040fe20000410000 */
[----:B------:R-:W-:Y:S01]  /*94b0*/  MUFU.EX2 R150, R160 ;  /* 0x000000a000967308 */ /* 0x000fe20000000800 */
[----:B------:R-:W-:Y:S02]  /*94c0*/  FMUL.FTZ R35, R0, R99 ;  /* 0x0000006300237220 */ /* 0x000fe40000410000 */
[----:B------:R-:W-:Y:S02]  /*94d0*/  FMUL.FTZ R37, R2, R93 ;  /* 0x0000005d02257220 */ /* 0x000fe40000410000 */
[C---:B------:R-:W-:Y:S02]  /*94e0*/  FMUL.FTZ R38, R0.reuse, R94 ;  /* 0x0000005e00267220 */ /* 0x040fe40000410000 */
[----:B------:R-:W-:Y:S02]  /*94f0*/  FMUL.FTZ R39, R0, R95 ;  /* 0x0000005f00277220 */ /* 0x000fe40000410000 */
[C---:B------:R-:W-:Y:S01]  /*9500*/  FMUL.FTZ R40, R2.reuse, R88 ;  /* 0x0000005802287220 */ /* 0x040fe20000410000 */
[----:B------:R-:W-:Y:S01]  /*9510*/  MUFU.EX2 R230, R147 ;  /* 0x0000009300e67308 */ /* 0x000fe20000000800 */
[----:B------:R-:W-:Y:S02]  /*9520*/  FMUL.FTZ R41, R2, R89 ;  /* 0x0000005902297220 */ /* 0x000fe40000410000 */
[C---:B------:R-:W-:Y:S02]  /*9530*/  FMUL.FTZ R42, R0.reuse, R90 ;  /* 0x0000005a002a7220 */ /* 0x040fe40000410000 */
[----:B------:R-:W-:Y:S02]  /*9540*/  FMUL.FTZ R43, R0, R91 ;  /* 0x0000005b002b7220 */ /* 0x000fe40000410000 */
[----:B------:R-:W-:Y:S01]  /*9550*/  LDSM.16.MT88.4 R88, [R191+0x1800] ;  /* 0x00180000bf58783b */ /* 0x000fe20000004200 */
[----:B------:R-:W-:Y:S02]  /*9560*/  FMUL.FTZ R45, R2, R85 ;  /* 0x00000055022d7220 */ /* 0x000fe40000410000 */
        /* <DEDUP_REMOVED lines=8> */
[----:B------:R-:W-:Y:S01]  /*95f0*/  FMUL.FTZ R53, R2, R77 ;  /* 0x0000004d02357220 */ /* 0x000fe20000410000 */
[C---:B-1----:R-:W-:Y:S03]  /*9600*/  HMMA.16816.F32.BF16 R12, R136.reuse, R72, R12 ;  /* 0x00000048880c723c */ /* 0x042fe6000004180c */
[C---:B------:R-:W-:Y:S02]  /*9610*/  FMUL.FTZ R54, R0.reuse, R78 ;  /* 0x0000004e00367220 */ /* 0x040fe40000410000 */
[----:B------:R-:W-:Y:S02]  /*9620*/  FMUL.FTZ R55, R0, R79 ;  /* 0x0000004f00377220 */ /* 0x000fe40000410000 */
[----:B------:R-:W-:Y:S01]  /*9630*/  LDSM.16.MT88.4 R76, [R189+0x800] ;  /* 0x00080000bd4c783b */ /* 0x000fe20000004200 */
[C---:B------:R-:W-:Y:S04]  /*9640*/  HMMA.16816.F32.BF16 R16, R136.reuse, R74, R16 ;  /* 0x0000004a8810723c */ /* 0x040fe80000041810 */
[----:B------:R-:W-:Y:S02]  /*9650*/  FMUL.FTZ R29, R2, R101 ;  /* 0x00000065021d7220 */ /* 0x000fe40000410000 */
[C---:B------:R-:W-:Y:S01]  /*9660*/  FMUL.FTZ R30, R0.reuse, R102 ;  /* 0x00000066001e7220 */ /* 0x040fe20000410000 */
[----:B------:R-:W1:Y:S01]  /*9670*/  LDSM.16.MT88.4 R72, [R190] ;  /* 0x00000000be48783b */ /* 0x000e620000004200 */
[----:B------:R-:W-:Y:S01]  /*9680*/  FMUL.FTZ R31, R0, R103 ;  /* 0x00000067001f7220 */ /* 0x000fe20000410000 */
[----:B------:R-:W-:Y:S03]  /*9690*/  MUFU.EX2 R102, R140 ;  /* 0x0000008c00667308 */ /* 0x000fe60000000800 */
[C---:B------:R-:W-:Y:S02]  /*96a0*/  FMUL.FTZ R32, R2.reuse, R96 ;  /* 0x0000006002207220 */ /* 0x040fe40000410000 */
[C---:B------:R-:W-:Y:S02]  /*96b0*/  FMUL.FTZ R36, R2.reuse, R92 ;  /* 0x0000005c02247220 */ /* 0x040fe40000410000 */
[C---:B------:R-:W-:Y:S02]  /*96c0*/  FMUL.FTZ R44, R2.reuse, R84 ;  /* 0x00000054022c7220 */ /* 0x040fe40000410000 */
[C---:B------:R-:W-:Y:S01]  /*96d0*/  FMUL.FTZ R48, R2.reuse, R80 ;  /* 0x0000005002307220 */ /* 0x040fe20000410000 */
[----:B------:R-:W-:Y:S01]  /*96e0*/  MUFU.EX2 R84, R159 ;  /* 0x0000009f00547308 */ /* 0x000fe20000000800 */
[C---:B------:R-:W-:Y:S02]  /*96f0*/  FMUL.FTZ R60, R2.reuse, R60 ;  /* 0x0000003c023c7220 */ /* 0x040fe40000410000 */
[C---:B------:R-:W-:Y:S02]  /*9700*/  FMUL.FTZ R61, R2.reuse, R61 ;  /* 0x0000003d023d7220 */ /* 0x040fe40000410000 */
[C---:B------:R-:W-:Y:S02]  /*9710*/  FMUL.FTZ R64, R2.reuse, R64 ;  /* 0x0000004002407220 */ /* 0x040fe40000410000 */
[----:B------:R-:W-:Y:S02]  /*9720*/  FMUL.FTZ R65, R2, R65 ;  /* 0x0000004102417220 */ /* 0x000fe40000410000 */
[C---:B------:R-:W-:Y:S01]  /*9730*/  FMUL.FTZ R62, R0.reuse, R62 ;  /* 0x0000003e003e7220 */ /* 0x040fe20000410000 */
[----:B------:R-:W-:Y:S01]  /*9740*/  MUFU.EX2 R80, R151 ;  /* 0x0000009700507308 */ /* 0x000fe20000000800 */
[C---:B------:R-:W-:Y:S02]  /*9750*/  FMUL.FTZ R63, R0.reuse, R63 ;  /* 0x0000003f003f7220 */ /* 0x040fe40000410000 */
[C---:B------:R-:W-:Y:S02]  /*9760*/  FMUL.FTZ R66, R0.reuse, R66 ;  /* 0x0000004200427220 */ /* 0x040fe40000410000 */
[----:B------:R-:W-:Y:S02]  /*9770*/  FMUL.FTZ R67, R0, R67 ;  /* 0x0000004300437220 */ /* 0x000fe40000410000 */
[----:B---3--:R-:W-:Y:S03]  /*9780*/  FADD.FTZ R0, R68, R141 ;  /* 0x0000008d44007221 */ /* 0x008fe60000010000 */
[----:B------:R-:W-:Y:S01]  /*9790*/  MUFU.EX2 R92, R207 ;  /* 0x000000cf005c7308 */ /* 0x000fe20000000800 */
[C---:B-1----:R-:W-:Y:S09]  /*97a0*/  HMMA.16816.F32.BF16 R20, R136.reuse, R72, R20 ;  /* 0x000000488814723c */ /* 0x042ff20000041814 */
[----:B------:R-:W-:Y:S01]  /*97b0*/  MUFU.EX2 R159, R145 ;  /* 0x00000091009f7308 */ /* 0x000fe20000000800 */
[C---:B------:R-:W-:Y:S01]  /*97c0*/  HMMA.16816.F32.BF16 R24, R136.reuse, R74, R24 ;  /* 0x0000004a8818723c */ /* 0x040fe20000041818 */
[----:B------:R-:W1:Y:S08]  /*97d0*/  LDSM.16.MT88.4 R72, [R194] ;  /* 0x00000000c248783b */ /* 0x000e700000004200 */
[----:B------:R-:W-:Y:S10]  /*97e0*/  MUFU.EX2 R96, R211 ;  /* 0x000000d300607308 */ /* 0x000ff40000000800 */
[----:B------:R-:W-:Y:S10]  /*97f0*/  MUFU.EX2 R151, R157 ;  /* 0x0000009d00977308 */ /* 0x000ff40000000800 */
[----:B------:R-:W2:Y:S10]  /*9800*/  MUFU.EX2 R2, R154 ;  /* 0x0000009a00027308 */ /* 0x000eb40000000800 */
[----:B------:R-:W-:Y:S01]  /*9810*/  MUFU.EX2 R154, R142 ;  /* 0x0000008e009a7308 */ /* 0x000fe20000000800 */
[C---:B-1----:R-:W-:Y:S09]  /*9820*/  HMMA.16816.F32.BF16 R28, R136.reuse, R72, R28 ;  /* 0x00000048881c723c */ /* 0x042ff2000004181c */
[----:B------:R-:W1:Y:S03]  /*9830*/  MUFU.EX2 R103, R143 ;  /* 0x0000008f00677308 */ /* 0x000e660000000800 */
[----:B--2---:R-:W-:Y:S01]  /*9840*/  FADD.FTZ R0, R2, R0 ;  /* 0x0000000002007221 */ /* 0x004fe20000010000 */
[C---:B------:R-:W-:Y:S01]  /*9850*/  HMMA.16816.F32.BF16 R32, R136.reuse, R74, R32 ;  /* 0x0000004a8820723c */ /* 0x040fe20000041820 */
[----:B------:R-:W2:Y:S02]  /*9860*/  LDSM.16.MT88.4 R72, [R189+0x3800] ;  /* 0x00380000bd48783b */ /* 0x000ea40000004200 */
[----:B------:R-:W-:Y:S03]  /*9870*/  FADD.FTZ R0, R80, R0 ;  /* 0x0000000050007221 */ /* 0x000fe60000010000 */
[----:B------:R-:W-:Y:S01]  /*9880*/  MUFU.EX2 R145, R216 ;  /* 0x000000d800917308 */ /* 0x000fe20000000800 */
[----:B------:R-:W-:Y:S09]  /*9890*/  FADD.FTZ R0, R70, R0 ;  /* 0x0000000046007221 */ /* 0x000ff20000010000 */
[----:B------:R-:W3:Y:S10]  /*98a0*/  MUFU.EX2 R101, R225 ;  /* 0x000000e100657308 */ /* 0x000ef40000000800 */
[----:B------:R-:W-:Y:S10]  /*98b0*/  MUFU.EX2 R143, R222 ;  /* 0x000000de008f7308 */ /* 0x000ff40000000800 */
[----:B------:R-:W4:Y:S01]  /*98c0*/  MUFU.EX2 R142, R223 ;  /* 0x000000df008e7308 */ /* 0x000f220000000800 */
[C---:B--2---:R-:W-:Y:S09]  /*98d0*/  HMMA.16816.F32.BF16 R36, R136.reuse, R72, R36 ;  /* 0x000000488824723c */ /* 0x044ff20000041824 */
[----:B------:R-:W-:Y:S01]  /*98e0*/  MUFU.EX2 R141, R227 ;  /* 0x000000e3008d7308 */ /* 0x000fe20000000800 */
[C---:B------:R-:W-:Y:S01]  /*98f0*/  HMMA.16816.F32.BF16 R40, R136.reuse, R74, R40 ;  /* 0x0000004a8828723c */ /* 0x040fe20000041828 */
[----:B------:R-:W2:Y:S08]  /*9900*/  LDSM.16.MT88.4 R72, [R191+0x3800] ;  /* 0x00380000bf48783b */ /* 0x000eb00000004200 */
[----:B------:R-:W5:Y:S01]  /*9910*/  MUFU.EX2 R140, R229 ;  /* 0x000000e5008c7308 */ /* 0x000f620000000800 */
[C---:B--2---:R-:W-:Y:S08]  /*9920*/  HMMA.16816.F32.BF16 R44, R136.reuse, R72, R44 ;  /* 0x00000048882c723c */ /* 0x044ff0000004182c */
[C---:B------:R-:W-:Y:S01]  /*9930*/  HMMA.16816.F32.BF16 R48, R136.reuse, R74, R48 ;  /* 0x0000004a8830723c */ /* 0x040fe20000041830 */
[----:B------:R-:W2:Y:S07]  /*9940*/  LDSM.16.MT88.4 R72, [R190+0x3800] ;  /* 0x00380000be48783b */ /* 0x000eae0000004200 */
[C---:B--2---:R-:W-:Y:S08]  /*9950*/  HMMA.16816.F32.BF16 R52, R136.reuse, R72, R52 ;  /* 0x000000488834723c */ /* 0x044ff00000041834 */
[C---:B------:R-:W-:Y:S01]  /*9960*/  HMMA.16816.F32.BF16 R56, R136.reuse, R74, R56 ;  /* 0x0000004a8838723c */ /* 0x040fe20000041838 */
[----:B------:R-:W2:Y:S07]  /*9970*/  LDSM.16.MT88.4 R72, [R192+0x3800] ;  /* 0x00380000c048783b */ /* 0x000eae0000004200 */
[C---:B--2---:R-:W-:Y:S07]  /*9980*/  HMMA.16816.F32.BF16 R60, R136.reuse, R72, R60 ;  /* 0x00000048883c723c */ /* 0x044fee000004183c */
[----:B------:R-:W-:Y:S01]  /*9990*/  F2FP.BF16.PACK_AB R72, R2, R68 ;  /* 0x000000440248723e */ /* 0x000fe200000010ff */
[----:B------:R-:W-:Y:S01]  /*99a0*/  HMMA.16816.F32.BF16 R64, R136, R74, R64 ;  /* 0x0000004a8840723c */ /* 0x000fe20000041840 */
[----:B------:R-:W2:Y:S03]  /*99b0*/  MUFU.EX2 R68, R199 ;  /* 0x000000c700447308 */ /* 0x000ea60000000800 */
[----:B-1----:R-:W-:Y:S03]  /*99c0*/  F2FP.BF16.PACK_AB R73, R102, R103 ;  /* 0x000000676649723e */ /* 0x002fe600000010ff */
[----:B------:R-:W-:Y:S02]  /*99d0*/  F2FP.BF16.PACK_AB R74, R70, R80 ;  /* 0x00000050464a723e */ /* 0x000fe400000010ff */
[----:B------:R-:W1:Y:S02]  /*99e0*/  LDSM.16.MT88.4 R80, [R191+0x800] ;  /* 0x00080000bf50783b */ /* 0x000e640000004200 */
[----:B------:R-:W2:Y:S01]  /*99f0*/  MUFU.EX2 R2, R162 ;  /* 0x000000a200027308 */ /* 0x000ea20000000800 */
[----:B------:R-:W-:Y:S02]  /*9a00*/  F2FP.BF16.PACK_AB R75, R230, R232 ;  /* 0x000000e8e64b723e */ /* 0x000fe400000010ff */
[----:B---3--:R-:W-:Y:S02]  /*9a10*/  F2FP.BF16.PACK_AB R136, R100, R101 ;  /* 0x000000656488723e */ /* 0x008fe400000010ff */
[----:B----4-:R-:W-:Y:S02]  /*9a20*/  F2FP.BF16.PACK_AB R137, R142, R143 ;  /* 0x0000008f8e89723e */ /* 0x010fe400000010ff */
[----:B-----5:R-:W-:Y:S01]  /*9a30*/  F2FP.BF16.PACK_AB R139, R140, R141 ;  /* 0x0000008d8c8b723e */ /* 0x020fe200000010ff */
[C---:B------:R-:W-:Y:S02]  /*9a40*/  HMMA.16816.F32.BF16 R4, R72.reuse, R76, R4 ;  /* 0x0000004c4804723c */ /* 0x040fe40000041804 */
[----:B------:R-:W3:Y:S03]  /*9a50*/  MUFU.EX2 R70, R158 ;  /* 0x0000009e00467308 */ /* 0x000ee60000000800 */
[----:B--2---:R-:W-:Y:S03]  /*9a60*/  FADD.FTZ R0, R68, R0 ;  /* 0x0000000044007221 */ /* 0x004fe60000010000 */
[C---:B------:R-:W-:Y:S01]  /*9a70*/  HMMA.16816.F32.BF16 R8, R72.reuse, R78, R8 ;  /* 0x0000004e4808723c */ /* 0x040fe20000041808 */
[----:B------:R-:W2:Y:S03]  /*9a80*/  LDSM.16.MT88.4 R76, [R190+0x800] ;  /* 0x00080000be4c783b */ /* 0x000ea60000004200 */
[----:B------:R-:W-:Y:S01]  /*9a90*/  MUFU.EX2 R199, R149 ;  /* 0x0000009500c77308 */ /* 0x000fe20000000800 */
[----:B------:R-:W-:Y:S04]  /*9aa0*/  FADD.FTZ R0, R2, R0 ;  /* 0x0000000002007221 */ /* 0x000fe80000010000 */
[----:B------:R-:W-:Y:S05]  /*9ab0*/  FADD.FTZ R0, R84, R0 ;  /* 0x0000000054007221 */ /* 0x000fea0000010000 */
[----:B------:R-:W4:Y:S01]  /*9ac0*/  MUFU.EX2 R162, R148 ;  /* 0x0000009400a27308 */ /* 0x000f220000000800 */
[C---:B---3--:R-:W-:Y:S01]  /*9ad0*/  FADD.FTZ R0, R70.reuse, R0 ;  /* 0x0000000046007221 */ /* 0x048fe20000010000 */
[C---:B-1----:R-:W-:Y:S08]  /*9ae0*/  HMMA.16816.F32.BF16 R12, R72.reuse, R80, R12 ;  /* 0x00000050480c723c */ /* 0x042ff0000004180c */
[----:B------:R-:W1:Y:S01]  /*9af0*/  MUFU.EX2 R158, R144 ;  /* 0x00000090009e7308 */ /* 0x000e620000000800 */
[C---:B------:R-:W-:Y:S01]  /*9b00*/  HMMA.16816.F32.BF16 R16, R72.reuse, R82, R16 ;  /* 0x000000524810723c */ /* 0x040fe20000041810 */
[----:B------:R-:W3:Y:S08]  /*9b10*/  LDSM.16.MT88.4 R80, [R192+0x800] ;  /* 0x00080000c050783b */ /* 0x000ef00000004200 */
[----:B------:R-:W-:Y:S01]  /*9b20*/  MUFU.EX2 R149, R161 ;  /* 0x000000a100957308 */ /* 0x000fe20000000800 */
[C---:B--2---:R-:W-:Y:S09]  /*9b30*/  HMMA.16816.F32.BF16 R20, R72.reuse, R76, R20 ;  /* 0x0000004c4814723c */ /* 0x044ff20000041814 */
[----:B------:R-:W-:Y:S01]  /*9b40*/  MUFU.EX2 R148, R163 ;  /* 0x000000a300947308 */ /* 0x000fe20000000800 */
[C---:B------:R-:W-:Y:S01]  /*9b50*/  HMMA.16816.F32.BF16 R24, R72.reuse, R78, R24 ;  /* 0x0000004e4818723c */ /* 0x040fe20000041818 */
[----:B------:R-:W2:Y:S08]  /*9b60*/  LDSM.16.MT88.4 R76, [R189+0x4000] ;  /* 0x00400000bd4c783b */ /* 0x000eb00000004200 */
[----:B------:R-:W-:Y:S01]  /*9b70*/  MUFU.EX2 R144, R220 ;  /* 0x000000dc00907308 */ /* 0x000fe20000000800 */
[C---:B---3--:R-:W-:Y:S08]  /*9b80*/  HMMA.16816.F32.BF16 R28, R72.reuse, R80, R28 ;  /* 0x00000050481c723c */ /* 0x048ff0000004181c */
[C---:B------:R-:W-:Y:S01]  /*9b90*/  HMMA.16816.F32.BF16 R32, R72.reuse, R82, R32 ;  /* 0x000000524820723c */ /* 0x040fe20000041820 */
[----:B------:R-:W3:Y:S07]  /*9ba0*/  LDSM.16.MT88.4 R80, [R191+0x4000] ;  /* 0x00400000bf50783b */ /* 0x000eee0000004200 */
[C---:B--2---:R-:W-:Y:S08]  /*9bb0*/  HMMA.16816.F32.BF16 R36, R72.reuse, R76, R36 ;  /* 0x0000004c4824723c */ /* 0x044ff00000041824 */
[C---:B------:R-:W-:Y:S01]  /*9bc0*/  HMMA.16816.F32.BF16 R40, R72.reuse, R78, R40 ;  /* 0x0000004e4828723c */ /* 0x040fe20000041828 */
[----:B------:R-:W2:Y:S07]  /*9bd0*/  LDSM.16.MT88.4 R76, [R190+0x4000] ;  /* 0x00400000be4c783b */ /* 0x000eae0000004200 */
[C---:B---3--:R-:W-:Y:S08]  /*9be0*/  HMMA.16816.F32.BF16 R44, R72.reuse, R80, R44 ;  /* 0x00000050482c723c */ /* 0x048ff0000004182c */
[C---:B------:R-:W-:Y:S01]  /*9bf0*/  HMMA.16816.F32.BF16 R48, R72.reuse, R82, R48 ;  /* 0x000000524830723c */ /* 0x040fe20000041830 */
[----:B------:R-:W3:Y:S07]  /*9c00*/  LDSM.16.MT88.4 R80, [R192+0x4000] ;  /* 0x00400000c050783b */ /* 0x000eee0000004200 */
[C---:B--2---:R-:W-:Y:S08]  /*9c10*/  HMMA.16816.F32.BF16 R52, R72.reuse, R76, R52 ;  /* 0x0000004c4834723c */ /* 0x044ff00000041834 */
[C---:B------:R-:W-:Y:S01]  /*9c20*/  HMMA.16816.F32.BF16 R56, R72.reuse, R78, R56 ;  /* 0x0000004e4838723c */ /* 0x040fe20000041838 */
[----:B------:R-:W2:Y:S07]  /*9c30*/  LDSM.16.MT88.4 R76, [R189+0x1000] ;  /* 0x00100000bd4c783b */ /* 0x000eae0000004200 */
[C---:B---3--:R-:W-:Y:S08]  /*9c40*/  HMMA.16816.F32.BF16 R60, R72.reuse, R80, R60 ;  /* 0x00000050483c723c */ /* 0x048ff0000004183c */
[----:B------:R-:W-:Y:S01]  /*9c50*/  HMMA.16816.F32.BF16 R64, R72, R82, R64 ;  /* 0x000000524840723c */ /* 0x000fe20000041840 */
[----:B------:R-:W3:Y:S06]  /*9c60*/  LDSM.16.MT88.4 R80, [R191+0x1000] ;  /* 0x00100000bf50783b */ /* 0x000eec0000004200 */
[----:B------:R-:W-:Y:S02]  /*9c70*/  F2FP.BF16.PACK_AB R74, R70, R84 ;  /* 0x00000054464a723e */ /* 0x000fe400000010ff */
[----:B------:R-:W5:Y:S01]  /*9c80*/  LDSM.16.MT88.4 R84, [R190+0x1000] ;  /* 0x00100000be54783b */ /* 0x000f620000004200 */
[----:B------:R-:W-:Y:S02]  /*9c90*/  MUFU.EX2 R70, R201 ;  /* 0x000000c900467308 */ /* 0x000fe40000000800 */
[----:B------:R-:W-:Y:S02]  /*9ca0*/  F2FP.BF16.PACK_AB R72, R2, R68 ;  /* 0x000000440248723e */ /* 0x000fe400000010ff */
[----:B----4-:R-:W-:Y:S02]  /*9cb0*/  F2FP.BF16.PACK_AB R73, R162, R199 ;  /* 0x000000c7a249723e */ /* 0x010fe400000010ff */
[----:B-1----:R-:W-:Y:S04]  /*9cc0*/  F2FP.BF16.PACK_AB R75, R158, R159 ;  /* 0x0000009f9e4b723e */ /* 0x002fe800000010ff */
[----:B------:R-:W1:Y:S03]  /*9cd0*/  MUFU.EX2 R68, R209 ;  /* 0x000000d100447308 */ /* 0x000e660000000800 */
[C---:B--2---:R-:W-:Y:S07]  /*9ce0*/  HMMA.16816.F32.BF16 R4, R72.reuse, R76, R4 ;  /* 0x0000004c4804723c */ /* 0x044fee0000041804 */
[----:B------:R-:W2:Y:S01]  /*9cf0*/  MUFU.EX2 R2, R208 ;  /* 0x000000d000027308 */ /* 0x000ea20000000800 */
[C---:B------:R-:W-:Y:S01]  /*9d00*/  HMMA.16816.F32.BF16 R8, R72.reuse, R78, R8 ;  /* 0x0000004e4808723c */ /* 0x040fe20000041808 */
[----:B------:R-:W4:Y:S07]  /*9d10*/  LDSM.16.MT88.4 R76, [R192+0x1000] ;  /* 0x00100000c04c783b */ /* 0x000f2e0000004200 */
[C---:B---3--:R-:W-:Y:S04]  /*9d20*/  HMMA.16816.F32.BF16 R12, R72.reuse, R80, R12 ;  /* 0x00000050480c723c */ /* 0x048fe8000004180c */
[----:B-1----:R-:W-:Y:S04]  /*9d30*/  FADD.FTZ R0, R68, R0 ;  /* 0x0000000044007221 */ /* 0x002fe80000010000 */
[C---:B------:R-:W-:Y:S01]  /*9d40*/  HMMA.16816.F32.BF16 R16, R72.reuse, R82, R16 ;  /* 0x000000524810723c */ /* 0x040fe20000041810 */
[----:B------:R-:W1:Y:S03]  /*9d50*/  LDSM.16.MT88.4 R80, [R189+0x4800] ;  /* 0x00480000bd50783b */ /* 0x000e660000004200 */
[----:B--2---:R-:W-:Y:S04]  /*9d60*/  FADD.FTZ R0, R2, R0 ;  /* 0x0000000002007221 */ /* 0x004fe80000010000 */
[C---:B-----5:R-:W-:Y:S04]  /*9d70*/  HMMA.16816.F32.BF16 R20, R72.reuse, R84, R20 ;  /* 0x000000544814723c */ /* 0x060fe80000041814 */
[----:B------:R-:W-:Y:S04]  /*9d80*/  FADD.FTZ R0, R92, R0 ;  /* 0x000000005c007221 */ /* 0x000fe80000010000 */
[C---:B------:R-:W-:Y:S01]  /*9d90*/  HMMA.16816.F32.BF16 R24, R72.reuse, R86, R24 ;  /* 0x000000564818723c */ /* 0x040fe20000041818 */
[----:B------:R-:W2:Y:S03]  /*9da0*/  LDSM.16.MT88.4 R84, [R191+0x4800] ;  /* 0x00480000bf54783b */ /* 0x000ea60000004200 */
[----:B------:R-:W-:Y:S04]  /*9db0*/  FADD.FTZ R0, R70, R0 ;  /* 0x0000000046007221 */ /* 0x000fe80000010000 */
[C---:B----4-:R-:W-:Y:S08]  /*9dc0*/  HMMA.16816.F32.BF16 R28, R72.reuse, R76, R28 ;  /* 0x0000004c481c723c */ /* 0x050ff0000004181c */
        /* <DEDUP_REMOVED lines=23> */
[----:B---3--:R-:W-:Y:S03]  /*9f40*/  FADD.FTZ R0, R68, R0 ;  /* 0x0000000044007221 */ /* 0x008fe60000010000 */
[C---:B------:R-:W-:Y:S01]  /*9f50*/  HMMA.16816.F32.BF16 R8, R76.reuse, R86, R8 ;  /* 0x000000564c08723c */ /* 0x040fe20000041808 */
[----:B------:R-:W3:Y:S03]  /*9f60*/  LDSM.16.MT88.4 R84, [R189+0x5000] ;  /* 0x00500000bd54783b */ /* 0x000ee60000004200 */
[----:B-1----:R-:W-:Y:S04]  /*9f70*/  FADD.FTZ R0, R2, R0 ;  /* 0x0000000002007221 */ /* 0x002fe80000010000 */
        /* <DEDUP_REMOVED lines=40> */
[----:B------:R-:W2:Y:S03]  /*a200*/  LDSM.16.MT88.4 R92, [R190+0x5800] ;  /* 0x00580000be5c783b */ /* 0x000ea60000004200 */
[----:B------:R-:W-:Y:S04]  /*a210*/  FADD.FTZ R0, R101, R0 ;  /* 0x0000000065007221 */ /* 0x000fe80000010000 */
[C---:B----4-:R-:W-:Y:S04]  /*a220*/  HMMA.16816.F32.BF16 R20, R72.reuse, R88, R20 ;  /* 0x000000584814723c */ /* 0x050fe80000041814 */
[----:B------:R-:W-:Y:S04]  /*a230*/  FADD.FTZ R0, R100, R0 ;  /* 0x0000000064007221 */ /* 0x000fe80000010000 */
        /* <DEDUP_REMOVED lines=11> */
[----:B------:R-:W1:Y:S01]  /*a2f0*/  MUFU.EX2 R68, R228 ;  /* 0x000000e400447308 */ /* 0x000e620000000800 */
[----:B------:R-:W-:Y:S02]  /*a300*/  FADD.FTZ R2, R109, R108 ;  /* 0x0000006c6d027221 */ /* 0x000fe40000010000 */
[C---:B------:R-:W-:Y:S01]  /*a310*/  HMMA.16816.F32.BF16 R40, R72.reuse, R82, R40 ;  /* 0x000000524828723c */ /* 0x040fe20000041828 */
[----:B------:R-:W4:Y:S07]  /*a320*/  LDSM.16.MT88.4 R80, [R189+0x2800] ;  /* 0x00280000bd50783b */ /* 0x000f2e0000004200 */
[C---:B---3--:R-:W-:Y:S04]  /*a330*/  HMMA.16816.F32.BF16 R44, R72.reuse, R84, R44 ;  /* 0x00000054482c723c */ /* 0x048fe8000004182c */
[----:B-----5:R-:W-:Y:S04]  /*a340*/  FADD.FTZ R0, R70, R0 ;  /* 0x0000000046007221 */ /* 0x020fe80000010000 */
[C---:B------:R-:W-:Y:S01]  /*a350*/  HMMA.16816.F32.BF16 R48, R72.reuse, R86, R48 ;  /* 0x000000564830723c */ /* 0x040fe20000041830 */
[----:B------:R-:W3:Y:S03]  /*a360*/  LDSM.16.MT88.4 R84, [R191+0x2800] ;  /* 0x00280000bf54783b */ /* 0x000ee60000004200 */
[C---:B-1----:R-:W-:Y:S01]  /*a370*/  F2FP.BF16.PACK_AB R138, R68.reuse, R70 ;  /* 0x00000046448a723e */ /* 0x042fe200000010ff */
[----:B------:R-:W-:Y:S01]  /*a380*/  FADD.FTZ R215, R68, R0 ;  /* 0x0000000044d77221 */ /* 0x000fe20000010000 */
[----:B------:R-:W-:Y:S02]  /*a390*/  MOV R68, R3 ;  /* 0x0000000300447202 */ /* 0x000fe40000000f00 */
[C---:B--2---:R-:W-:Y:S04]  /*a3a0*/  HMMA.16816.F32.BF16 R52, R72.reuse, R92, R52 ;  /* 0x0000005c4834723c */ /* 0x044fe80000041834 */
[----:B------:R-:W-:Y:S04]  /*a3b0*/  FADD.FTZ R0, R110, R2 ;  /* 0x000000026e007221 */ /* 0x000fe80000010000 */
[C---:B------:R-:W-:Y:S01]  /*a3c0*/  HMMA.16816.F32.BF16 R56, R72.reuse, R94, R56 ;  /* 0x0000005e4838723c */ /* 0x040fe20000041838 */
[----:B------:R-:W1:Y:S03]  /*a3d0*/  LDSM.16.MT88.4 R92, [R190+0x2800] ;  /* 0x00280000be5c783b */ /* 0x000e660000004200 */
[----:B------:R-:W-:Y:S04]  /*a3e0*/  FADD.FTZ R0, R103, R0 ;  /* 0x0000000067007221 */ /* 0x000fe80000010000 */
[C---:B----4-:R-:W-:Y:S04]  /*a3f0*/  HMMA.16816.F32.BF16 R60, R72.reuse, R88, R60 ;  /* 0x00000058483c723c */ /* 0x050fe8000004183c */
[----:B------:R-:W-:Y:S04]  /*a400*/  FADD.FTZ R0, R102, R0 ;  /* 0x0000000066007221 */ /* 0x000fe80000010000 */
[----:B------:R-:W-:Y:S01]  /*a410*/  HMMA.16816.F32.BF16 R64, R72, R90, R64 ;  /* 0x0000005a4840723c */ /* 0x000fe20000041840 */
[----:B------:R-:W2:Y:S03]  /*a420*/  LDSM.16.MT88.4 R72, [R192+0x2800] ;  /* 0x00280000c048783b */ /* 0x000ea60000004200 */
[----:B------:R-:W-:Y:S04]  /*a430*/  FADD.FTZ R0, R232, R0 ;  /* 0x00000000e8007221 */ /* 0x000fe80000010000 */
[C---:B------:R-:W-:Y:S01]  /*a440*/  HMMA.16816.F32.BF16 R4, R76.reuse, R80, R4 ;  /* 0x000000504c04723c */ /* 0x040fe20000041804 */
[----:B------:R-:W4:Y:S04]  /*a450*/  LDSM.16.MT88.4 R88, [R189+0x6000] ;  /* 0x00600000bd58783b */ /* 0x000f280000004200 */
[----:B------:R-:W-:Y:S03]  /*a460*/  FADD.FTZ R0, R230, R0 ;  /* 0x00000000e6007221 */ /* 0x000fe60000010000 */
[C---:B------:R-:W-:Y:S01]  /*a470*/  HMMA.16816.F32.BF16 R8, R76.reuse, R82, R8 ;  /* 0x000000524c08723c */ /* 0x040fe20000041808 */
[----:B------:R-:W5:Y:S03]  /*a480*/  LDSM.16.MT88.4 R80, [R190+0x6000] ;  /* 0x00600000be50783b */ /* 0x000f660000004200 */
[----:B------:R-:W-:Y:S04]  /*a490*/  FADD.FTZ R0, R199, R0 ;  /* 0x00000000c7007221 */ /* 0x000fe80000010000 */
[C---:B---3--:R-:W-:Y:S04]  /*a4a0*/  HMMA.16816.F32.BF16 R12, R76.reuse, R84, R12 ;  /* 0x000000544c0c723c */ /* 0x048fe8000004180c */
[----:B------:R-:W-:Y:S04]  /*a4b0*/  FADD.FTZ R0, R162, R0 ;  /* 0x00000000a2007221 */ /* 0x000fe80000010000 */
[C---:B------:R-:W-:Y:S01]  /*a4c0*/  HMMA.16816.F32.BF16 R16, R76.reuse, R86, R16 ;  /* 0x000000564c10723c */ /* 0x040fe20000041810 */
[----:B------:R-:W3:Y:S03]  /*a4d0*/  LDSM.16.MT88.4 R84, [R192+0x6000] ;  /* 0x00600000c054783b */ /* 0x000ee60000004200 */
[----:B------:R-:W-:Y:S04]  /*a4e0*/  FADD.FTZ R0, R159, R0 ;  /* 0x000000009f007221 */ /* 0x000fe80000010000 */
[C---:B-1----:R-:W-:Y:S04]  /*a4f0*/  HMMA.16816.F32.BF16 R20, R76.reuse, R92, R20 ;  /* 0x0000005c4c14723c */ /* 0x042fe80000041814 */
[----:B------:R-:W-:Y:S04]  /*a500*/  FADD.FTZ R0, R158, R0 ;  /* 0x000000009e007221 */ /* 0x000fe80000010000 */
[C---:B------:R-:W-:Y:S04]  /*a510*/  HMMA.16816.F32.BF16 R24, R76.reuse, R94, R24 ;  /* 0x0000005e4c18723c */ /* 0x040fe80000041818 */
[----:B------:R-:W-:Y:S04]  /*a520*/  FADD.FTZ R0, R155, R0 ;  /* 0x000000009b007221 */ /* 0x000fe80000010000 */
[C---:B--2---:R-:W-:Y:S04]  /*a530*/  HMMA.16816.F32.BF16 R28, R76.reuse, R72, R28 ;  /* 0x000000484c1c723c */ /* 0x044fe8000004181c */
[----:B------:R-:W-:Y:S04]  /*a540*/  FADD.FTZ R0, R154, R0 ;  /* 0x000000009a007221 */ /* 0x000fe80000010000 */
[C---:B------:R-:W-:Y:S01]  /*a550*/  HMMA.16816.F32.BF16 R32, R76.reuse, R74, R32 ;  /* 0x0000004a4c20723c */ /* 0x040fe20000041820 */
[----:B------:R-:W-:Y:S03]  /*a560*/  LDSM.16.MT88.4 R72, [R190+0x6800] ;  /* 0x00680000be48783b */ /* 0x000fe60000004200 */
[----:B------:R-:W-:Y:S04]  /*a570*/  FADD.FTZ R0, R153, R0 ;  /* 0x0000000099007221 */ /* 0x000fe80000010000 */
[C---:B----4-:R-:W-:Y:S04]  /*a580*/  HMMA.16816.F32.BF16 R36, R76.reuse, R88, R36 ;  /* 0x000000584c24723c */ /* 0x050fe80000041824 */
[----:B------:R-:W-:Y:S04]  /*a590*/  FADD.FTZ R0, R152, R0 ;  /* 0x0000000098007221 */ /* 0x000fe80000010000 */
[C---:B------:R-:W-:Y:S01]  /*a5a0*/  HMMA.16816.F32.BF16 R40, R76.reuse, R90, R40 ;  /* 0x0000005a4c28723c */ /* 0x040fe20000041828 */
[----:B------:R-:W-:Y:S03]  /*a5b0*/  LDSM.16.MT88.4 R88, [R189+0x6800] ;  /* 0x00680000bd58783b */ /* 0x000fe60000004200 */
[----:B------:R-:W-:Y:S04]  /*a5c0*/  FADD.FTZ R0, R151, R0 ;  /* 0x0000000097007221 */ /* 0x000fe80000010000 */
[C---:B------:R-:W-:Y:S04]  /*a5d0*/  HMMA.16816.F32.BF16 R44, R76.reuse, R96, R44 ;  /* 0x000000604c2c723c */ /* 0x040fe8000004182c */
[----:B------:R-:W-:Y:S04]  /*a5e0*/  FADD.FTZ R0, R150, R0 ;  /* 0x0000000096007221 */ /* 0x000fe80000010000 */
[C---:B------:R-:W-:Y:S01]  /*a5f0*/  HMMA.16816.F32.BF16 R48, R76.reuse, R98, R48 ;  /* 0x000000624c30723c */ /* 0x040fe20000041830 */
[----:B------:R-:W1:Y:S03]  /*a600*/  LDSM.16.MT88.4 R96, [R192+0x3000] ;  /* 0x00300000c060783b */ /* 0x000e660000004200 */
[----:B------:R-:W-:Y:S04]  /*a610*/  FADD.FTZ R0, R149, R0 ;  /* 0x0000000095007221 */ /* 0x000fe80000010000 */
[C---:B-----5:R-:W-:Y:S04]  /*a620*/  HMMA.16816.F32.BF16 R52, R76.reuse, R80, R52 ;  /* 0x000000504c34723c */ /* 0x060fe80000041834 */
[----:B------:R-:W-:Y:S04]  /*a630*/  FADD.FTZ R0, R148, R0 ;  /* 0x0000000094007221 */ /* 0x000fe80000010000 */
[C---:B------:R-:W-:Y:S01]  /*a640*/  HMMA.16816.F32.BF16 R56, R76.reuse, R82, R56 ;  /* 0x000000524c38723c */ /* 0x040fe20000041838 */
[----:B------:R-:W2:Y:S03]  /*a650*/  LDSM.16.MT88.4 R80, [R191+0x6800] ;  /* 0x00680000bf50783b */ /* 0x000ea60000004200 */
[----:B------:R-:W-:Y:S04]  /*a660*/  FADD.FTZ R0, R147, R0 ;  /* 0x0000000093007221 */ /* 0x000fe80000010000 */
[C---:B---3--:R-:W-:Y:S04]  /*a670*/  HMMA.16816.F32.BF16 R60, R76.reuse, R84, R60 ;  /* 0x000000544c3c723c */ /* 0x048fe8000004183c */
[----:B------:R-:W-:Y:S04]  /*a680*/  FADD.FTZ R0, R146, R0 ;  /* 0x0000000092007221 */ /* 0x000fe80000010000 */
[----:B------:R-:W-:Y:S04]  /*a690*/  HMMA.16816.F32.BF16 R64, R76, R86, R64 ;  /* 0x000000564c40723c */ /* 0x000fe80000041840 */
[----:B------:R-:W-:Y:S04]  /*a6a0*/  FADD.FTZ R0, R145, R0 ;  /* 0x0000000091007221 */ /* 0x000fe80000010000 */
[C---:B------:R-:W-:Y:S01]  /*a6b0*/  HMMA.16816.F32.BF16 R124, R136.reuse, R120, R4 ;  /* 0x00000078887c723c */ /* 0x040fe20000041804 */
[----:B------:R-:W3:Y:S04]  /*a6c0*/  LDSM.16.MT88.4 R4, [R192+0x6800] ;  /* 0x00680000c004783b */ /* 0x000ee80000004200 */
[----:B------:R-:W-:Y:S03]  /*a6d0*/  FADD.FTZ R0, R144, R0 ;  /* 0x0000000090007221 */ /* 0x000fe60000010000 */
[C---:B------:R-:W-:Y:S04]  /*a6e0*/  HMMA.16816.F32.BF16 R120, R136.reuse, R122, R8 ;  /* 0x0000007a8878723c */ /* 0x040fe80000041808 */
[----:B------:R-:W-:Y:S04]  /*a6f0*/  FADD.FTZ R0, R143, R0 ;  /* 0x000000008f007221 */ /* 0x000fe80000010000 */
[C---:B------:R-:W-:Y:S04]  /*a700*/  HMMA.16816.F32.BF16 R116, R136.reuse, R112, R12 ;  /* 0x000000708874723c */ /* 0x040fe8000004180c */
[----:B------:R-:W-:Y:S04]  /*a710*/  FADD.FTZ R0, R142, R0 ;  /* 0x000000008e007221 */ /* 0x000fe80000010000 */
[C---:B------:R-:W-:Y:S04]  /*a720*/  HMMA.16816.F32.BF16 R112, R136.reuse, R114, R16 ;  /* 0x000000728870723c */ /* 0x040fe80000041810 */
[----:B------:R-:W-:Y:S01]  /*a730*/  FADD.FTZ R2, R141, R0 ;  /* 0x000000008d027221 */ /* 0x000fe20000010000 */
[----:B------:R-:W-:Y:S03]  /*a740*/  IADD3 R0, R214, -0x1, RZ ;  /* 0xffffffffd6007810 */ /* 0x000fe60007ffe0ff */
[C---:B------:R-:W-:Y:S04]  /*a750*/  HMMA.16816.F32.BF16 R108, R136.reuse, R104, R20 ;  /* 0x00000068886c723c */ /* 0x040fe80000041814 */
[----:B------:R-:W-:Y:S01]  /*a760*/  FADD.FTZ R230, R140, R2 ;  /* 0x000000028ce67221 */ /* 0x000fe20000010000 */
[----:B------:R-:W-:Y:S03]  /*a770*/  MOV R214, R0 ;  /* 0x0000000000d67202 */ /* 0x000fe60000000f00 */
[C---:B------:R-:W-:Y:S08]  /*a780*/  HMMA.16816.F32.BF16 R104, R136.reuse, R106, R24 ;  /* 0x0000006a8868723c */ /* 0x040ff00000041818 */
[C---:B-1----:R-:W-:Y:S08]  /*a790*/  HMMA.16816.F32.BF16 R100, R136.reuse, R96, R28 ;  /* 0x000000608864723c */ /* 0x042ff0000004181c */
[C---:B------:R-:W-:Y:S08]  /*a7a0*/  HMMA.16816.F32.BF16 R96, R136.reuse, R98, R32 ;  /* 0x000000628860723c */ /* 0x040ff00000041820 */
[C---:B------:R-:W-:Y:S08]  /*a7b0*/  HMMA.16816.F32.BF16 R92, R136.reuse, R88, R36 ;  /* 0x00000058885c723c */ /* 0x040ff00000041824 */
[C---:B------:R-:W-:Y:S08]  /*a7c0*/  HMMA.16816.F32.BF16 R88, R136.reuse, R90, R40 ;  /* 0x0000005a8858723c */ /* 0x040ff00000041828 */
[C---:B--2---:R-:W-:Y:S08]  /*a7d0*/  HMMA.16816.F32.BF16 R84, R136.reuse, R80, R44 ;  /* 0x000000508854723c */ /* 0x044ff0000004182c */
[C---:B------:R-:W-:Y:S08]  /*a7e0*/  HMMA.16816.F32.BF16 R80, R136.reuse, R82, R48 ;  /* 0x000000528850723c */ /* 0x040ff00000041830 */
[C---:B------:R-:W-:Y:S08]  /*a7f0*/  HMMA.16816.F32.BF16 R76, R136.reuse, R72, R52 ;  /* 0x00000048884c723c */ /* 0x040ff00000041834 */
[C---:B------:R-:W-:Y:S08]  /*a800*/  HMMA.16816.F32.BF16 R72, R136.reuse, R74, R56 ;  /* 0x0000004a8848723c */ /* 0x040ff00000041838 */
[C---:B---3--:R-:W-:Y:S08]  /*a810*/  HMMA.16816.F32.BF16 R60, R136.reuse, R4, R60 ;  /* 0x00000004883c723c */ /* 0x048ff0000004183c */
[----:B------:R-:W-:Y:S01]  /*a820*/  HMMA.16816.F32.BF16 R64, R136, R6, R64 ;  /* 0x000000068840723c */ /* 0x000fe20000041840 */
[----:B------:R-:W-:Y:S07]  /*a830*/  @!UPT UIADD3 URZ, URZ, URZ, URZ ;  /* 0x0000003f3f3ff290 */ /* 0x000fee000fffe03f */
[----:B------:R-:W-:-:S11]  /*a840*/  @P0 BRA `(.L_x_216) ;  /* 0xffffc15000000947 */ /* 0x000fd6000383ffff */
.L_x_201:
[----:B------:R-:W-:Y:S05]  /*a850*/  BRA.DIV ~URZ, `(.L_x_217) ;  /* 0x00004d327f007947 */ /* 0x000fea000b800000 */
[----:B------:R-:W1:Y:S04]  /*a860*/  SHFL.BFLY PT, R0, R215, 0x2, 0x1f ;  /* 0x0c401f00d7007f89 */ /* 0x000e6800000e0000 */
[----:B------:R-:W2:Y:S01]  /*a870*/  SHFL.BFLY PT, R2, R230, 0x2, 0x1f ;  /* 0x0c401f00e6027f89 */ /* 0x000ea200000e0000 */
[----:B-1----:R-:W-:-:S02]  /*a880*/  FADD.FTZ R0, R0, R215 ;  /* 0x000000d700007221 */ /* 0x002fc40000010000 */
[----:B--2---:R-:W-:-:S03]  /*a890*/  FADD.FTZ R4, R2, R230 ;  /* 0x000000e602047221 */ /* 0x004fc60000010000 */
[----:B------:R-:W1:Y:S04]  /*a8a0*/  SHFL.BFLY PT, R5, R0, 0x1, 0x1f ;  /* 0x0c201f0000057f89 */ /* 0x000e6800000e0000 */
[----:B------:R2:W3:Y:S01]  /*a8b0*/  SHFL.BFLY PT, R3, R4, 0x1, 0x1f ;  /* 0x0c201f0004037f89 */ /* 0x0004e200000e0000 */
[----:B-1----:R-:W-:-:S05]  /*a8c0*/  FADD.FTZ R5, R0, R5 ;  /* 0x0000000500057221 */ /* 0x002fca0000010000 */
.L_x_299:
[----:B------:R-:W-:Y:S01]  /*a8d0*/  FSETP.NE.FTZ.AND P1, PT, R5, RZ, PT ;  /* 0x000000ff0500720b */ /* 0x000fe20003f35000 */
[----:B---3--:R-:W-:Y:S01]  /*a8e0*/  FADD.FTZ R3, R3, R4 ;  /* 0x0000000403037221 */ /* 0x008fe20000010000 */
[----:B------:R-:W-:Y:S02]  /*a8f0*/  MOV R2, RZ ;  /* 0x000000ff00027202 */ /* 0x000fe40000000f00 */
[----:B------:R-:W-:Y:S02]  /*a900*/  MOV R0, RZ ;  /* 0x000000ff00007202 */ /* 0x000fe40000000f00 */
[----:B------:R-:W-:-:S02]  /*a910*/  FSETP.NE.FTZ.AND P0, PT, R3, RZ, PT ;  /* 0x000000ff0300720b */ /* 0x000fc40003f15000 */
[----:B------:R-:W-:Y:S02]  /*a920*/  MOV R23, 0xff800000 ;  /* 0xff80000000177802 */ /* 0x000fe40000000f00 */
[----:B------:R-:W-:-:S03]  /*a930*/  MOV R22, 0xff800000 ;  /* 0xff80000000167802 */ /* 0x000fc60000000f00 */
[----:B------:R-:W1:Y:S01]  /*a940*/  @P1 MUFU.RCP R2, R5 ;  /* 0x0000000500021308 */ /* 0x000e620000001000 */
[----:B--2---:R-:W-:-:S05]  /*a950*/  @P1 MOV R4, 0x3f317218 ;  /* 0x3f31721800041802 */ /* 0x004fca0000000f00 */
        /* <DEDUP_REMOVED lines=37> */
[----:B-1----:R-:W-:Y:S02]  /*abb0*/  FMUL.FTZ R96, R0, R126 ;  /* 0x0000007e00607220 */ /* 0x002fe40000410000 */
[----:B------:R-:W-:Y:S01]  /*abc0*/  @P1 FFMA.FTZ R23, R4, R69, R6 ;  /* 0x0000004504171223 */ /* 0x000fe20000010006 */
[----:B------:R-:W-:Y:S01]  /*abd0*/  MOV R4, 0x1 ;  /* 0x0000000100047802 */ /* 0x000fe20000000f00 */
[C---:B------:R-:W-:Y:S02]  /*abe0*/  FMUL.FTZ R97, R0.reuse, R127 ;  /* 0x0000007f00617220 */ /* 0x040fe40000410000 */
[----:B------:R-:W-:-:S02]  /*abf0*/  FMUL.FTZ R76, R0, R122 ;  /* 0x0000007a004c7220 */ /* 0x000fc40000410000 */
[C---:B------:R-:W-:Y:S02]  /*ac00*/  FMUL.FTZ R77, R0.reuse, R123 ;  /* 0x0000007b004d7220 */ /* 0x040fe40000410000 */
[C---:B------:R-:W-:Y:S02]  /*ac10*/  FMUL.FTZ R56, R0.reuse, R118 ;  /* 0x0000007600387220 */ /* 0x040fe40000410000 */
[----:B------:R-:W-:Y:S01]  /*ac20*/  FMUL.FTZ R57, R0, R119 ;  /* 0x0000007700397220 */ /* 0x000fe20000410000 */
[----:B---3--:R-:W-:Y:S01]  /*ac30*/  @P0 MOV R3, 0x3f317218 ;  /* 0x3f31721800030802 */ /* 0x008fe20000000f00 */
[----:B----4-:R-:W-:Y:S02]  /*ac40*/  @P0 FMUL.FTZ R2, R2, 0.69314718246459960938 ;  /* 0x3f31721802020820 */ /* 0x010fe40000410000 */
        /* <DEDUP_REMOVED lines=29> */
.L_x_181:
[----:B------:R-:W2:Y:S01]  /*ae20*/  S2R R2, SR_TID.X ;  /* 0x0000000000027919 */ /* 0x000ea20000002100 */
[----:B------:R-:W-:Y:S01]  /*ae30*/  BSSY B0, `(.L_x_218) ;  /* 0x0000010000007945 */ /* 0x000fe20003800000 */
[----:B--2---:R-:W-:-:S13]  /*ae40*/  LOP3.LUT P0, RZ, R2, 0xff, RZ, 0xc0, !PT ;  /* 0x000000ff02ff7812 */ /* 0x004fda000780c0ff */
[----:B------:R-:W-:Y:S05]  /*ae50*/  @P0 BRA `(.L_x_219) ;  /* 0x000000d000000947 */ /* 0x000fea0003800000 */
[----:B------:R-:W2:Y:S01]  /*ae60*/  S2R R4, SR_LANEID ;  /* 0x0000000000047919 */ /* 0x000ea20000000000 */
[----:B------:R-:W-:Y:S01]  /*ae70*/  VOTEU.ANY UR4, UPT, PT ;  /* 0x0000000000047886 */ /* 0x000fe200038e0100 */
[----:B-1----:R-:W-:Y:S01]  /*ae80*/  IMAD.MOV.U32 R5, RZ, RZ, c[0x0][0x564] ;  /* 0x00015900ff057624 */ /* 0x002fe200078e00ff */
[----:B------:R-:W2:Y:S08]  /*ae90*/  FLO.U32 R3, UR4 ;  /* 0x0000000400037d00 */ /* 0x000eb000080e0000 */
[----:B------:R-:W1:Y:S01]  /*aea0*/  POPC R2, UR4 ;  /* 0x0000000400027d09 */ /* 0x000e620008000000 */
[----:B--2---:R-:W-:Y:S01]  /*aeb0*/  ISETP.EQ.U32.AND P0, PT, R3, R4, PT ;  /* 0x000000040300720c */ /* 0x004fe20003f02070 */
[----:B------:R-:W-:-:S12]  /*aec0*/  IMAD.MOV.U32 R4, RZ, RZ, c[0x0][0x560] ;  /* 0x00015800ff047624 */ /* 0x000fd800078e00ff */
[----:B-1----:R1:W2:Y:S04]  /*aed0*/  @P0 ATOMG.E.ADD.STRONG.GPU PT, R2, [R4.64], R2 ;  /* 0x00000002040209a8 */ /* 0x0022a800081ee1c8 */
[----:B-1----:R-:W1:Y:S04]  /*aee0*/  S2R R4, SR_LTMASK ;  /* 0x0000000000047919 */ /* 0x002e680000003900 */
[----:B--2---:R1:W2:Y:S02]  /*aef0*/  SHFL.IDX PT, R3, R2, R3, 0x1f ;  /* 0x00001f0302037589 */ /* 0x0042a400000e0000 */
[----:B-1----:R-:W-:-:S06]  /*af00*/  LOP3.LUT R2, R4, UR4, RZ, 0xc0, !PT ;  /* 0x0000000404027c12 */ /* 0x002fcc000f8ec0ff */
[----:B------:R-:W2:Y:S02]  /*af10*/  POPC R2, R2 ;  /* 0x0000000200027309 */ /* 0x000ea40000000000 */
[----:B--2---:R-:W-:-:S06]  /*af20*/  IADD3 R244, R3, c[0x0][0xc], R2 ;  /* 0x0000030003f47a10 */ /* 0x004fcc0007ffe002 */
.L_x_219:
[----:B------:R-:W-:Y:S05]  /*af30*/  BSYNC B0 ;  /* 0x0000000000007941 */ /* 0x000fea0003800000 */
.L_x_218:
[----:B------:R-:W-:Y:S01]  /*af40*/  PRMT R0, R0, 0x9910, RZ ;  /* 0x0000991000007816 */ /* 0x000fe200000000ff */
[----:B------:R-:W-:Y:S01]  /*af50*/  BSSY B1, `(.L_x_220) ;  /* 0x00002c1000017945 */ /* 0x000fe20003800000 */
[----:B------:R-:W-:Y:S02]  /*af60*/  IMAD.MOV.U32 R62, RZ, RZ, R244 ;  /* 0x000000ffff3e7224 */ /* 0x000fe400078e00f4 */
[----:B------:R-:W-:-:S13]  /*af70*/  ISETP.NE.AND P0, PT, R0, RZ, PT ;  /* 0x000000ff0000720c */ /* 0x000fda0003f05270 */
[----:B------:R-:W-:Y:S05]  /*af80*/  @!P0 BRA `(.L_x_221) ;  /* 0x0000204000008947 */ /* 0x000fea0003800000 */
[----:B------:R-:W2:Y:S04]  /*af90*/  LDL R7, [R1+0x50] ;  /* 0x0000500001077983 */ /* 0x000ea80000100800 */
[----:B------:R-:W3:Y:S04]  /*afa0*/  LDL R12, [R1+0x54] ;  /* 0x00005400010c7983 */ /* 0x000ee80000100800 */
[----:B------:R-:W4:Y:S04]  /*afb0*/  LDL R6, [R1+0x5c] ;  /* 0x00005c0001067983 */ /* 0x000f280000100800 */
[----:B------:R-:W4:Y:S04]  /*afc0*/  LDL R11, [R1+0x58] ;  /* 0x00005800010b7983 */ /* 0x000f280000100800 */
[----:B------:R-:W4:Y:S04]  /*afd0*/  LDL R10, [R1+0x6c] ;  /* 0x00006c00010a7983 */ /* 0x000f280000100800 */
[----:B-1----:R-:W4:Y:S04]  /*afe0*/  LDL R5, [R1+0x64] ;  /* 0x0000640001057983 */ /* 0x002f280000100800 */
[----:B------:R-:W4:Y:S04]  /*aff0*/  LDL R9, [R1+0x68] ;  /* 0x0000680001097983 */ /* 0x000f280000100800 */
[----:B------:R-:W4:Y:S01]  /*b000*/  LDL R8, [R1+0x60] ;  /* 0x0000600001087983 */ /* 0x000f220000100800 */
[----:B------:R-:W-:Y:S01]  /*b010*/  WARPSYNC 0xffffffff ;  /* 0xffffffff00007948 */ /* 0x000fe20003800000 */
[----:B------:R-:W-:-:S02]  /*b020*/  F2FP.BF16.PACK_AB R0, R125, R124 ;  /* 0x0000007c7d00723e */ /* 0x000fc400000010ff */
[----:B------:R-:W-:Y:S01]  /*b030*/  BAR.SYNC.DEFER_BLOCKING 0x1, 0x100 ;  /* 0x0044000000007b1d */ /* 0x000fe20000010000 */
[----:B------:R-:W-:Y:S02]  /*b040*/  F2FP.BF16.PACK_AB R2, R97, R96 ;  /* 0x000000606102723e */ /* 0x000fe400000010ff */
[----:B------:R-:W-:Y:S02]  /*b050*/  F2FP.BF16.PACK_AB R3, R29, R28 ;  /* 0x0000001c1d03723e */ /* 0x000fe400000010ff */
[----:B------:R-:W-:Y:S01]  /*b060*/  F2FP.BF16.PACK_AB R4, R43, R42 ;  /* 0x0000002a2b04723e */ /* 0x000fe200000010ff */
[----:B--2---:R1:W-:Y:S04]  /*b070*/  STS [R7], R0 ;  /* 0x0000000007007388 */ /* 0x0043e80000000800 */
[----:B------:R2:W-:Y:S04]  /*b080*/  STS [R7+0x400], R2 ;  /* 0x0004000207007388 */ /* 0x0005e80000000800 */
[----:B---3--:R3:W-:Y:S01]  /*b090*/  STS [R12], R3 ;  /* 0x000000030c007388 */ /* 0x0087e20000000800 */
[----:B-1----:R-:W-:-:S02]  /*b0a0*/  F2FP.BF16.PACK_AB R0, R77, R76 ;  /* 0x0000004c4d00723e */ /* 0x002fc400000010ff */
[----:B--2---:R-:W-:-:S03]  /*b0b0*/  F2FP.BF16.PACK_AB R2, R31, R30 ;  /* 0x0000001e1f02723e */ /* 0x004fc600000010ff */
[----:B------:R1:W-:Y:S01]  /*b0c0*/  STS [R12+0x400], R0 ;  /* 0x000400000c007388 */ /* 0x0003e20000000800 */
[----:B---3--:R-:W-:-:S03]  /*b0d0*/  F2FP.BF16.PACK_AB R3, R57, R56 ;  /* 0x000000383903723e */ /* 0x008fc600000010ff */
[----:B----4-:R2:W-:Y:S04]  /*b0e0*/  STS [R6], R2 ;  /* 0x0000000206007388 */ /* 0x0105e80000000800 */
[----:B------:R3:W-:Y:S01]  /*b0f0*/  STS [R6+0x400], R3 ;  /* 0x0004000306007388 */ /* 0x0007e20000000800 */
[----:B-1----:R-:W-:Y:S02]  /*b100*/  F2FP.BF16.PACK_AB R0, R33, R32 ;  /* 0x000000202100723e */ /* 0x002fe400000010ff */
[----:B--2---:R-:W-:-:S03]  /*b110*/  F2FP.BF16.PACK_AB R2, R101, R100 ;  /* 0x000000646502723e */ /* 0x004fc600000010ff */
[----:B------:R1:W-:Y:S01]  /*b120*/  STS [R11], R0 ;  /* 0x000000000b007388 */ /* 0x0003e20000000800 */
[----:B---3--:R-:W-:-:S03]  /*b130*/  F2FP.BF16.PACK_AB R3, R35, R34 ;  /* 0x000000222303723e */ /* 0x008fc600000010ff */
[----:B------:R2:W-:Y:S04]  /*b140*/  STS [R11+0x400], R2 ;  /* 0x000400020b007388 */ /* 0x0005e80000000800 */
[----:B------:R3:W-:Y:S01]  /*b150*/  STS [R10], R3 ;  /* 0x000000030a007388 */ /* 0x0007e20000000800 */
[----:B-1----:R-:W-:Y:S02]  /*b160*/  F2FP.BF16.PACK_AB R0, R81, R80 ;  /* 0x000000505100723e */ /* 0x002fe400000010ff */
[----:B--2---:R-:W-:-:S03]  /*b170*/  F2FP.BF16.PACK_AB R2, R39, R38 ;  /* 0x000000262702723e */ /* 0x004fc600000010ff */
[----:B------:R1:W-:Y:S01]  /*b180*/  STS [R10+0x400], R0 ;  /* 0x000400000a007388 */ /* 0x0003e20000000800 */
[----:B---3--:R-:W-:-:S03]  /*b190*/  F2FP.BF16.PACK_AB R3, R59, R58 ;  /* 0x0000003a3b03723e */ /* 0x008fc600000010ff */
[----:B------:R2:W-:Y:S04]  /*b1a0*/  STS [R5], R2 ;  /* 0x0000000205007388 */ /* 0x0005e80000000800 */
        /* <DEDUP_REMOVED lines=11> */
[----:B------:R-:W-:Y:S04]  /*b260*/  STS [R7+0x4000], R3 ;  /* 0x0040000307007388 */ /* 0x000fe80000000800 */
[----:B------:R2:W-:Y:S01]  /*b270*/  STS [R7+0x4400], R4 ;  /* 0x0044000407007388 */ /* 0x0005e20000000800 */
[----:B-1----:R-:W-:-:S03]  /*b280*/  F2FP.BF16.PACK_AB R0, R61, R60 ;  /* 0x0000003c3d00723e */ /* 0x002fc600000010ff */
[----:B--2---:R-:W2:Y:S01]  /*b290*/  LDL.LU R7, [R1] ;  /* 0x0000000001077983 */ /* 0x004ea20000300800 */
[----:B------:R-:W-:Y:S02]  /*b2a0*/  F2FP.BF16.PACK_AB R4, R49, R48 ;  /* 0x000000303104723e */ /* 0x000fe400000010ff */
[----:B------:R-:W-:Y:S01]  /*b2b0*/  F2FP.BF16.PACK_AB R3, R65, R64 ;  /* 0x000000404103723e */ /* 0x000fe200000010ff */
[----:B------:R1:W-:Y:S04]  /*b2c0*/  STS [R12+0x4000], R2 ;  /* 0x004000020c007388 */ /* 0x0003e80000000800 */
[----:B------:R3:W-:Y:S04]  /*b2d0*/  STS [R12+0x4400], R0 ;  /* 0x004400000c007388 */ /* 0x0007e80000000800 */
[----:B------:R4:W-:Y:S04]  /*b2e0*/  STS [R6+0x4000], R4 ;  /* 0x0040000406007388 */ /* 0x0009e80000000800 */
[----:B------:R4:W-:Y:S01]  /*b2f0*/  STS [R6+0x4400], R3 ;  /* 0x0044000306007388 */ /* 0x0009e20000000800 */
[----:B-1----:R-:W-:-:S02]  /*b300*/  F2FP.BF16.PACK_AB R2, R51, R50 ;  /* 0x000000323302723e */ /* 0x002fc400000010ff */
[----:B---3--:R-:W-:-:S03]  /*b310*/  F2FP.BF16.PACK_AB R0, R83, R82 ;  /* 0x000000525300723e */ /* 0x008fc600000010ff */
[----:B------:R1:W-:Y:S04]  /*b320*/  STS [R11+0x4000], R2 ;  /* 0x004000020b007388 */ /* 0x0003e80000000800 */
[----:B------:R3:W-:Y:S01]  /*b330*/  STS [R11+0x4400], R0 ;  /* 0x004400000b007388 */ /* 0x0007e20000000800 */
[----:B----4-:R-:W-:Y:S02]  /*b340*/  F2FP.BF16.PACK_AB R4, R79, R78 ;  /* 0x0000004e4f04723e */ /* 0x010fe400000010ff */
[----:B------:R-:W-:Y:S01]  /*b350*/  F2FP.BF16.PACK_AB R3, R73, R72 ;  /* 0x000000484903723e */ /* 0x000fe200000010ff */
[----:B------:R-:W4:Y:S01]  /*b360*/  LDL.LU R6, [R1+0x4] ;  /* 0x0000040001067983 */ /* 0x000f220000300800 */
[----:B------:R-:W-:Y:S01]  /*b370*/  ISETP.NE.U32.AND P2, PT, RZ, c[0x0][0x500], PT ;  /* 0x00014000ff007a0c */ /* 0x000fe20003f45070 */
[----:B------:R-:W-:Y:S01]  /*b380*/  IMAD.MOV.U32 R14, RZ, RZ, c[0x0][0x388] ;  /* 0x0000e200ff0e7624 */ /* 0x000fe200078e00ff */
[----:B------:R-:W-:-:S02]  /*b390*/  ISETP.NE.U32.AND P3, PT, RZ, c[0x0][0x508], PT ;  /* 0x00014200ff007a0c */ /* 0x000fc40003f65070 */
[----:B------:R-:W-:Y:S02]  /*b3a0*/  ISETP.NE.AND.EX P2, PT, RZ, c[0x0][0x504], PT, P2 ;  /* 0x00014100ff007a0c */ /* 0x000fe40003f45320 */
[----:B------:R-:W-:Y:S02]  /*b3b0*/  ISETP.NE.AND.EX P3, PT, RZ, c[0x0][0x50c], PT, P3 ;  /* 0x00014300ff007a0c */ /* 0x000fe40003f65330 */
[----:B-1----:R-:W-:Y:S02]  /*b3c0*/  F2FP.BF16.PACK_AB R2, R75, R74 ;  /* 0x0000004a4b02723e */ /* 0x002fe400000010ff */
[----:B---3--:R-:W-:-:S05]  /*b3d0*/  F2FP.BF16.PACK_AB R0, R89, R88 ;  /* 0x000000585900723e */ /* 0x008fca00000010ff */
[----:B------:R1:W-:Y:S04]  /*b3e0*/  STS [R10+0x4000], R0 ;  /* 0x004000000a007388 */ /* 0x0003e80000000800 */
[----:B------:R3:W-:Y:S04]  /*b3f0*/  STS [R10+0x4400], R4 ;  /* 0x004400040a007388 */ /* 0x0007e80000000800 */
[----:B------:R3:W-:Y:S04]  /*b400*/  STS [R5+0x4000], R3 ;  /* 0x0040000305007388 */ /* 0x0007e80000000800 */
[----:B------:R3:W-:Y:S01]  /*b410*/  STS [R5+0x4400], R2 ;  /* 0x0044000205007388 */ /* 0x0007e20000000800 */
[----:B-1----:R-:W-:-:S02]  /*b420*/  F2FP.BF16.PACK_AB R0, R53, R52 ;  /* 0x000000343500723e */ /* 0x002fc400000010ff */
[----:B---3--:R-:W-:-:S03]  /*b430*/  @P3 IADD3 R4, P0, R252, c[0x0][0x508], RZ ;  /* 0x00014200fc043a10 */ /* 0x008fc60007f1e0ff */
[----:B------:R1:W-:Y:S01]  /*b440*/  STS [R9+0x4000], R0 ;  /* 0x0040000009007388 */ /* 0x0003e20000000800 */
[----:B------:R-:W-:Y:S02]  /*b450*/  F2FP.BF16.PACK_AB R3, R27, R26 ;  /* 0x0000001a1b03723e */ /* 0x000fe400000010ff */
[----:B------:R-:W-:-:S05]  /*b460*/  F2FP.BF16.PACK_AB R2, R55, R54 ;  /* 0x000000363702723e */ /* 0x000fca00000010ff */
[----:B------:R3:W-:Y:S01]  /*b470*/  STS [R9+0x4400], R2 ;  /* 0x0044000209007388 */ /* 0x0007e20000000800 */
[----:B-1----:R-:W-:-:S05]  /*b480*/  F2FP.BF16.PACK_AB R0, R25, R24 ;  /* 0x000000181900723e */ /* 0x002fca00000010ff */
[----:B------:R1:W-:Y:S04]  /*b490*/  STS [R8+0x4000], R0 ;  /* 0x0040000008007388 */ /* 0x0003e80000000800 */
[----:B------:R2:W-:Y:S04]  /*b4a0*/  STS [R8+0x4400], R3 ;  /* 0x0044000308007388 */ /* 0x0005e80000000800 */
[----:B------:R-:W-:Y:S01]  /*b4b0*/  BAR.SYNC.DEFER_BLOCKING 0x1, 0x100 ;  /* 0x0044000000007b1d */ /* 0x000fe20000010000 */
[----:B---3--:R-:W-:Y:S01]  /*b4c0*/  IADD3 R2, P1, R252, c[0x0][0x500], RZ ;  /* 0x00014000fc027a10 */ /* 0x008fe20007f3e0ff */
[----:B-1----:R-:W-:-:S03]  /*b4d0*/  IMAD.MOV.U32 R0, RZ, RZ, RZ ;  /* 0x000000ffff007224 */ /* 0x002fc600078e00ff */
[C---:B--2---:R-:W-:Y:S02]  /*b4e0*/  IADD3.X R3, R7.reuse, c[0x0][0x504], RZ, P1, !PT ;  /* 0x0001410007037a10 */ /* 0x044fe40000ffe4ff */
[----:B------:R-:W-:-:S03]  /*b4f0*/  @P3 IADD3.X R5, R7, c[0x0][0x50c], RZ, P0, !PT ;  /* 0x0001430007053a10 */ /* 0x000fc600007fe4ff */
[----:B------:R1:W5:Y:S04]  /*b500*/  @P2 LDG.E R0, [R2.64] ;  /* 0x0000000802002981 */ /* 0x000368000c1e1900 */
[----:B------:R2:W5:Y:S01]  /*b510*/  @P3 LDG.E R14, [R4.64] ;  /* 0x00000008040e3981 */ /* 0x000562000c1e1900 */
[----:B----4-:R-:W-:-:S04]  /*b520*/  ISETP.NE.AND P0, PT, R6, RZ, PT ;  /* 0x000000ff0600720c */ /* 0x010fc80003f05270 */
[----:B--2---:R-:W-:Y:S01]  /*b530*/  SEL R5, R6, c[0x0][0x3d4], P0 ;  /* 0x0000f50006057a07 */ /* 0x004fe20000000000 */
[----:B------:R-:W-:Y:S05]  /*b540*/  @P3 BRA `(.L_x_222) ;  /* 0x0000004000003947 */ /* 0x000fea0003800000 */
[----:B-1----:R-:W-:Y:S05]  /*b550*/  @!P2 BRA `(.L_x_222) ;  /* 0x000000300000a947 */ /* 0x002fea0003800000 */
[----:B------:R1:W2:Y:S04]  /*b560*/  LDG.E R4, [R2.64] ;  /* 0x0000000802047981 */ /* 0x0002a8000c1e1900 */
[----:B-1----:R-:W2:Y:S02]  /*b570*/  LDG.E R2, [R2.64+0x4] ;  /* 0x0000040802027981 */ /* 0x002ea4000c1e1900 */
[----:B--2--5:R-:W-:Y:S02]  /*b580*/  IADD3 R14, -R4, R2, RZ ;  /* 0x00000002040e7210 */ /* 0x024fe40007ffe1ff */
.L_x_222:
[----:B-1----:R-:W-:Y:S01]  /*b590*/  IMAD.MOV.U32 R2, RZ, RZ, 0x368 ;  /* 0x00000368ff027424 */ /* 0x002fe200078e00ff */
[----:B------:R-:W-:Y:S01]  /*b5a0*/  ISETP.GT.AND P3, PT, R5, 0x1, PT ;  /* 0x000000010500780c */ /* 0x000fe20003f64270 */
[----:B------:R-:W2:Y:S03]  /*b5b0*/  LDL R6, [R1+0xb0] ;  /* 0x0000b00001067983 */ /* 0x000ea60000100800 */
[----:B------:R-:W-:Y:S01]  /*b5c0*/  SEL R2, R2, 0x328, P3 ;  /* 0x0000032802027807 */ /* 0x000fe20001800000 */
[----:B------:R-:W3:Y:S03]  /*b5d0*/  LDL.LU R3, [R1+0xc] ;  /* 0x00000c0001037983 */ /* 0x000ee60000300800 */
[----:B------:R1:W4:Y:S01]  /*b5e0*/  LDC.64 R16, c[0x0][R2+0x168] ;  /* 0x00005a0002107b82 */ /* 0x0003220000000a00 */
[----:B------:R-:W3:Y:S01]  /*b5f0*/  LDL R13, [R1+0x8] ;  /* 0x00000800010d7983 */ /* 0x000ee20000100800 */
[----:B------:R-:W-:-:S02]  /*b600*/  LOP3.LUT R9, R246, 0xffff, RZ, 0xc0, !PT ;  /* 0x0000fffff6097812 */ /* 0x000fc400078ec0ff */
[----:B------:R-:W-:-:S04]  /*b610*/  ISETP.NE.U32.AND P0, PT, RZ, c[0x0][0x500], PT ;  /* 0x00014000ff007a0c */ /* 0x000fc80003f05070 */
[----:B------:R1:W4:Y:S01]  /*b620*/  LDC.64 R4, c[0x0][R2+0x170] ;  /* 0x00005c0002047b82 */ /* 0x0003220000000a00 */
[----:B------:R-:W-:-:S04]  /*b630*/  ISETP.NE.AND.EX P0, PT, RZ, c[0x0][0x504], PT, P0 ;  /* 0x00014100ff007a0c */ /* 0x000fc80003f05300 */
[----:B------:R-:W-:-:S03]  /*b640*/  SEL R8, R251, RZ, !P0 ;  /* 0x000000fffb087207 */ /* 0x000fc60004000000 */
[----:B------:R1:W2:Y:S08]  /*b650*/  LDC.64 R18, c[0x0][R2+0x178] ;  /* 0x00005e0002127b82 */ /* 0x0002b00000000a00 */
[----:B------:R1:W2:Y:S02]  /*b660*/  LDC.64 R20, c[0x0][R2+0x160] ;  /* 0x0000580002147b82 */ /* 0x0002a40000000a00 */
[----:B-1----:R-:W-:-:S02]  /*b670*/  IMAD.MOV.U32 R2, RZ, RZ, c[0x0][0x4e8] ;  /* 0x00013a00ff027624 */ /* 0x002fc400078e00ff */
[-C--:B----4-:R-:W-:Y:S02]  /*b680*/  IMAD R10, R17, R9.reuse, RZ ;  /* 0x00000009110a7224 */ /* 0x090fe400078e02ff */
[----:B------:R-:W4:Y:S01]  /*b690*/  LDL R17, [R1+0xac] ;  /* 0x0000ac0001117983 */ /* 0x000f220000100800 */
[----:B------:R-:W-:Y:S01]  /*b6a0*/  ISETP.NE.AND P2, PT, R2, 0x1, PT ;  /* 0x000000010200780c */ /* 0x000fe20003f45270 */
[----:B------:R-:W-:Y:S02]  /*b6b0*/  IMAD R2, R5, R8, RZ ;  /* 0x0000000805027224 */ /* 0x000fe400078e02ff */
[----:B------:R-:W1:Y:S01]  /*b6c0*/  S2R R36, SR_TID.X ;  /* 0x0000000000247919 */ /* 0x000e620000002100 */
[----:B--2---:R-:W-:Y:S02]  /*b6d0*/  IMAD R11, R245, 0x80, R6 ;  /* 0x00000080f50b7824 */ /* 0x004fe400078e0206 */
[----:B------:R-:W-:Y:S01]  /*b6e0*/  IMAD.WIDE.U32 R6, R16, R9, RZ ;  /* 0x0000000910067225 */ /* 0x000fe200078e00ff */
[----:B---3--:R-:W-:-:S05]  /*b6f0*/  SEL R3, R3, RZ, !P0 ;  /* 0x000000ff03037207 */ /* 0x008fca0004000000 */
[----:B------:R-:W-:Y:S02]  /*b700*/  IMAD R12, R4, R3, R2 ;  /* 0x00000003040c7224 */ /* 0x000fe400078e0202 */
[----:B------:R-:W-:-:S04]  /*b710*/  @P2 IMAD.HI.U32 R3, R11, c[0x0][0x4ec], RZ ;  /* 0x00013b000b032a27 */ /* 0x000fc800078e00ff */
[----:B------:R-:W-:-:S04]  /*b720*/  IMAD.WIDE.U32 R4, R4, R8, RZ ;  /* 0x0000000804047225 */ /* 0x000fc800078e00ff */
[----:B------:R-:W-:Y:S01]  /*b730*/  IMAD.MOV.U32 R2, RZ, RZ, R11 ;  /* 0x000000ffff027224 */ /* 0x000fe200078e000b */
[----:B------:R-:W-:Y:S02]  /*b740*/  @P2 SHF.R.U32.HI R2, RZ, c[0x0][0x4f0], R3 ;  /* 0x00013c00ff022a19 */ /* 0x000fe40000011603 */
[----:B------:R-:W-:Y:S02]  /*b750*/  SEL R3, R13, RZ, P3 ;  /* 0x000000ff0d037207 */ /* 0x000fe40001800000 */
[----:B-----5:R-:W-:Y:S01]  /*b760*/  IADD3 R15, P1, P0, R4, R6, R0 ;  /* 0x00000006040f7210 */ /* 0x020fe2000783e000 */
[----:B------:R-:W-:Y:S02]  /*b770*/  IMAD.IADD R6, R7, 0x1, R10 ;  /* 0x0000000107067824 */ /* 0x000fe400078e020a */
[----:B------:R-:W-:Y:S01]  /*b780*/  IMAD.IADD R13, R5, 0x1, R12 ;  /* 0x00000001050d7824 */ /* 0x000fe200078e020c */
[----:B------:R-:W-:Y:S01]  /*b790*/  SHF.R.S32.HI R12, RZ, 0x1f, R0 ;  /* 0x0000001fff0c7819 */ /* 0x000fe20000011400 */
[----:B------:R-:W-:-:S02]  /*b7a0*/  IMAD.MOV R7, RZ, RZ, -R2 ;  /* 0x000000ffff077224 */ /* 0x000fc400078e0a02 */
[-C--:B------:R-:W-:Y:S02]  /*b7b0*/  IMAD R10, R19, R3.reuse, RZ ;  /* 0x00000003130a7224 */ /* 0x080fe400078e02ff */
[----:B------:R-:W-:Y:S01]  /*b7c0*/  IMAD.WIDE.U32 R4, R18, R3, RZ ;  /* 0x0000000312047225 */ /* 0x000fe200078e00ff */
[----:B------:R-:W-:-:S03]  /*b7d0*/  IADD3.X R13, R13, R6, R12, P1, P0 ;  /* 0x000000060d0d7210 */ /* 0x000fc60000fe040c */
[----:B------:R-:W-:Y:S01]  /*b7e0*/  IMAD R3, R7, c[0x0][0x4e8], R11 ;  /* 0x00013a0007037a24 */ /* 0x000fe200078e020b */
[----:B------:R-:W-:Y:S01]  /*b7f0*/  IADD3 R4, P1, P0, R2, R15, R4 ;  /* 0x0000000f02047210 */ /* 0x000fe2000783e004 */
[----:B------:R-:W-:Y:S01]  /*b800*/  IMAD.IADD R10, R5, 0x1, R10 ;  /* 0x00000001050a7824 */ /* 0x000fe200078e020a */
[----:B------:R-:W-:Y:S01]  /*b810*/  SHF.R.S32.HI R5, RZ, 0x1f, R2 ;  /* 0x0000001fff057819 */ /* 0x000fe20000011402 */
[----:B------:R-:W-:Y:S01]  /*b820*/  IMAD R2, R21, R3, RZ ;  /* 0x0000000315027224 */ /* 0x000fe200078e02ff */
[----:B------:R-:W-:Y:S02]  /*b830*/  SHF.R.S32.HI R6, RZ, 0x1f, R3 ;  /* 0x0000001fff067819 */ /* 0x000fe40000011403 */
[----:B------:R-:W-:Y:S01]  /*b840*/  IADD3.X R5, R5, R13, R10, P1, P0 ;  /* 0x0000000d05057210 */ /* 0x000fe20000fe040a */
[----:B------:R-:W-:Y:S02]  /*b850*/  IMAD.MOV.U32 R7, RZ, RZ, c[0x0][0x4a8] ;  /* 0x00012a00ff077624 */ /* 0x000fe400078e00ff */
[----:B------:R-:W-:-:S02]  /*b860*/  IMAD R6, R20, R6, R2 ;  /* 0x0000000614067224 */ /* 0x000fc400078e0202 */
[----:B------:R-:W-:Y:S01]  /*b870*/  IMAD.WIDE.U32 R2, R20, R3, R4 ;  /* 0x0000000314027225 */ /* 0x000fe200078e0004 */
[----:B------:R-:W-:-:S03]  /*b880*/  SEL R4, R7, c[0x0][0x450], P3 ;  /* 0x0001140007047a07 */ /* 0x000fc60001800000 */
[----:B------:R-:W-:Y:S01]  /*b890*/  IMAD.MOV.U32 R5, RZ, RZ, c[0x0][0x4ac] ;  /* 0x00012b00ff057624 */ /* 0x000fe200078e00ff */
[----:B-1----:R-:W-:Y:S01]  /*b8a0*/  SHF.R.S32.HI R16, RZ, 0x1f, R36 ;  /* 0x0000001fff107819 */ /* 0x002fe20000011424 */
[----:B------:R-:W-:Y:S01]  /*b8b0*/  IMAD.IADD R3, R3, 0x1, R6 ;  /* 0x0000000103037824 */ /* 0x000fe200078e0206 */
[----:B------:R-:W-:Y:S02]  /*b8c0*/  LEA R4, P0, R2, R4, 0x2 ;  /* 0x0000000402047211 */ /* 0x000fe400078010ff */
[----:B------:R-:W-:Y:S02]  /*b8d0*/  SEL R5, R5, c[0x0][0x454], P3 ;  /* 0x0001150005057a07 */ /* 0x000fe40001800000 */
[----:B------:R-:W-:Y:S02]  /*b8e0*/  LEA.HI R16, R16, R36, RZ, 0x5 ;  /* 0x0000002410107211 */ /* 0x000fe400078f28ff */
[----:B------:R-:W-:Y:S02]  /*b8f0*/  LEA.HI.X R2, R2, R5, R3, 0x2, P0 ;  /* 0x0000000502027211 */ /* 0x000fe400000f1403 */
[----:B------:R-:W-:Y:S01]  /*b900*/  LOP3.LUT R16, R16, 0xffffffe0, RZ, 0xc0, !PT ;  /* 0xffffffe010107812 */ /* 0x000fe200078ec0ff */
[----:B------:R-:W-:Y:S04]  /*b910*/  SHFL.IDX PT, R6, R4, RZ, 0x1c1f ;  /* 0x001c1fff04067589 */ /* 0x000fe800000e0000 */
[----:B------:R-:W1:Y:S01]  /*b920*/  SHFL.IDX PT, R7, R2, RZ, 0x1c1f ;  /* 0x001c1fff02077589 */ /* 0x000e6200000e0000 */
[----:B------:R-:W-:-:S03]  /*b930*/  IMAD.IADD R16, R36, 0x1, -R16 ;  /* 0x0000000124107824 */ /* 0x000fc600078e0a10 */
[----:B------:R-:W-:Y:S04]  /*b940*/  SHFL.IDX PT, R4, R4, 0x1, 0x1c1f ;  /* 0x003c1f0004047f89 */ /* 0x000fe800000e0000 */
[----:B------:R4:W2:Y:S01]  /*b950*/  SHFL.IDX PT, R5, R2, 0x1, 0x1c1f ;  /* 0x003c1f0002057f89 */ /* 0x0008a200000e0000 */
[----:B------:R-:W-:Y:S01]  /*b960*/  IMAD R10, R14, c[0x0][0x4e8], RZ ;  /* 0x00013a000e0a7a24 */ /* 0x000fe200078e02ff */
[----:B------:R-:W-:Y:S01]  /*b970*/  LOP3.LUT P0, RZ, R16, 0x3, RZ, 0xc0, !PT ;  /* 0x0000000310ff7812 */ /* 0x000fe2000780c0ff */
[----:B----4-:R-:W-:-:S05]  /*b980*/  IMAD R2, R245, 0x80, R17 ;  /* 0x00000080f5027824 */ /* 0x010fca00078e0211 */
[C---:B------:R-:W-:Y:S02]  /*b990*/  IADD3 R3, R2.reuse, 0x8, RZ ;  /* 0x0000000802037810 */ /* 0x040fe40007ffe0ff */
[-C--:B------:R-:W-:Y:S02]  /*b9a0*/  ISETP.GE.OR P1, PT, R2, R10.reuse, P0 ;  /* 0x0000000a0200720c */ /* 0x080fe40000726670 */
[----:B------:R-:W-:-:S11]  /*b9b0*/  ISETP.GE.OR P0, PT, R3, R10, P0 ;  /* 0x0000000a0300720c */ /* 0x000fd60000706670 */
[----:B-1----:R1:W-:Y:S01]  /*b9c0*/  @!P1 ST.E [R6.64], R23 ;  /* 0x0000001706009985 */ /* 0x0023e2000c101908 */
[----:B------:R-:W-:-:S03]  /*b9d0*/  ISETP.GE.AND P1, PT, R2, R10, PT ;  /* 0x0000000a0200720c */ /* 0x000fc60003f26270 */
[----:B--2---:R1:W-:Y:S01]  /*b9e0*/  @!P0 ST.E [R4.64], R22 ;  /* 0x0000001604008985 */ /* 0x0043e2000c101908 */
[----:B------:R-:W-:Y:S01]  /*b9f0*/  ISETP.GE.AND P0, PT, R3, R10, PT ;  /* 0x0000000a0300720c */ /* 0x000fe20003f06270 */
[----:B------:R-:W-:Y:S05]  /*ba00*/  @P3 BRA `(.L_x_223) ;  /* 0x0000070000003947 */ /* 0x000fea0003800000 */
[----:B------:R-:W-:Y:S01]  /*ba10*/  IMAD R12, R12, c[0x0][0x3a0], RZ ;  /* 0x0000e8000c0c7a24 */ /* 0x000fe200078e02ff */
[----:B-1----:R-:W-:Y:S01]  /*ba20*/  LEA R4, R233, R234, 0x5 ;  /* 0x000000eae9047211 */ /* 0x002fe200078e28ff */
[C---:B------:R-:W-:Y:S01]  /*ba30*/  IMAD.WIDE.U32 R2, R0.reuse, c[0x0][0x3a0], RZ ;  /* 0x0000e80000027a25 */ /* 0x040fe200078e00ff */
[----:B------:R-:W-:Y:S01]  /*ba40*/  SHF.R.S32.HI R5, RZ, 0x1f, R8 ;  /* 0x0000001fff057819 */ /* 0x000fe20000011408 */
[----:B------:R1:W2:Y:S01]  /*ba50*/  LDS.128 R16, [R200+0x80] ;  /* 0x00008000c8107984 */ /* 0x0002a20000000c00 */
[----:B------:R-:W-:Y:S01]  /*ba60*/  LEA R4, R245, R4, 0x7 ;  /* 0x00000004f5047211 */ /* 0x000fe200078e38ff */
[----:B------:R-:W-:Y:S02]  /*ba70*/  IMAD R0, R0, c[0x0][0x3a4], R12 ;  /* 0x0000e90000007a24 */ /* 0x000fe400078e020c */
[----:B------:R1:W3:Y:S01]  /*ba80*/  LDS.128 R24, [R200+0x1080] ;  /* 0x00108000c8187984 */ /* 0x0002e20000000c00 */
[----:B------:R-:W-:-:S02]  /*ba90*/  IMAD R5, R5, c[0x0][0x3f0], RZ ;  /* 0x0000fc0005057a24 */ /* 0x000fc400078e02ff */
[----:B------:R-:W-:Y:S01]  /*baa0*/  IADD3 R3, R3, R0, RZ ;  /* 0x0000000003037210 */ /* 0x000fe20007ffe0ff */
[----:B------:R-:W-:Y:S01]  /*bab0*/  @P2 IMAD.HI.U32 R6, R4, c[0x0][0x4ec], RZ ;  /* 0x00013b0004062a27 */ /* 0x000fe200078e00ff */
[----:B------:R1:W4:Y:S01]  /*bac0*/  LDS.128 R32, [R200+0x2080] ;  /* 0x00208000c8207984 */ /* 0x0003220000000c00 */
[----:B------:R-:W-:Y:S02]  /*bad0*/  MOV R0, R4 ;  /* 0x0000000400007202 */ /* 0x000fe40000000f00 */
[C---:B------:R-:W-:Y:S01]  /*bae0*/  IMAD.WIDE.U32 R2, R9.reuse, c[0x0][0x3e8], R2 ;  /* 0x0000fa0009027a25 */ /* 0x040fe200078e0002 */
[----:B------:R1:W1:Y:S01]  /*baf0*/  LDS.128 R40, [R200+0x3080] ;  /* 0x00308000c8287984 */ /* 0x0002620000000c00 */
[----:B------:R-:W-:Y:S02]  /*bb00*/  @P2 SHF.R.U32.HI R0, RZ, c[0x0][0x4f0], R6 ;  /* 0x00013c00ff002a19 */ /* 0x000fe40000011606 */
[----:B------:R-:W-:Y:S01]  /*bb10*/  IMAD R3, R9, c[0x0][0x3ec], R3 ;  /* 0x0000fb0009037a24 */ /* 0x000fe200078e0203 */
[----:B------:R1:W1:Y:S01]  /*bb20*/  LDS.128 R12, [R200+0x4080] ;  /* 0x00408000c80c7984 */ /* 0x0002620000000c00 */
[C---:B------:R-:W-:Y:S01]  /*bb30*/  IMAD R7, R8.reuse, c[0x0][0x3f4], R5 ;  /* 0x0000fd0008077a24 */ /* 0x040fe200078e0205 */
[----:B------:R-:W-:Y:S01]  /*bb40*/  SHF.R.S32.HI R6, RZ, 0x1f, R0 ;  /* 0x0000001fff067819 */ /* 0x000fe20000011400 */
[----:B------:R-:W-:Y:S01]  /*bb50*/  IMAD.WIDE.U32 R2, R8, c[0x0][0x3f0], R2 ;  /* 0x0000fc0008027a25 */ /* 0x000fe200078e0002 */
[----:B------:R1:W1:Y:S01]  /*bb60*/  LDS.128 R20, [R200+0x5080] ;  /* 0x00508000c8147984 */ /* 0x0002620000000c00 */
[----:B------:R-:W-:-:S02]  /*bb70*/  IADD3 R5, -R0, RZ, RZ ;  /* 0x000000ff00057210 */ /* 0x000fc40007ffe1ff */
[----:B------:R-:W-:Y:S01]  /*bb80*/  IMAD R6, R6, c[0x0][0x3e0], RZ ;  /* 0x0000f80006067a24 */ /* 0x000fe200078e02ff */
[----:B------:R1:W1:Y:S01]  /*bb90*/  LDS.128 R28, [R200+0x6080] ;  /* 0x00608000c81c7984 */ /* 0x0002620000000c00 */
[----:B------:R-:W-:Y:S01]  /*bba0*/  IADD3 R3, R3, R7, RZ ;  /* 0x0000000703037210 */ /* 0x000fe20007ffe0ff */
[----:B------:R-:W-:Y:S02]  /*bbb0*/  IMAD R4, R5, c[0x0][0x4e8], R4 ;  /* 0x00013a0005047a24 */ /* 0x000fe400078e0204 */
[----:B------:R1:W1:Y:S01]  /*bbc0*/  LDS.128 R44, [R200+0x7080] ;  /* 0x00708000c82c7984 */ /* 0x0002620000000c00 */
[C---:B------:R-:W-:Y:S02]  /*bbd0*/  IMAD R5, R0.reuse, c[0x0][0x3e4], R6 ;  /* 0x0000f90000057a24 */ /* 0x040fe400078e0206 */
[----:B------:R-:W-:Y:S01]  /*bbe0*/  IMAD.WIDE.U32 R2, R0, c[0x0][0x3e0], R2 ;  /* 0x0000f80000027a25 */ /* 0x000fe200078e0002 */
[----:B------:R-:W-:-:S04]  /*bbf0*/  SHF.R.S32.HI R0, RZ, 0x1f, R4 ;  /* 0x0000001fff007819 */ /* 0x000fc80000011404 */
[----:B------:R-:W-:Y:S01]  /*bc00*/  IADD3 R3, R3, R5, RZ ;  /* 0x0000000503037210 */ /* 0x000fe20007ffe0ff */
[----:B------:R-:W-:-:S04]  /*bc10*/  IMAD R0, R0, c[0x0][0x3d8], RZ ;  /* 0x0000f60000007a24 */ /* 0x000fc800078e02ff */
[----:B------:R-:W-:-:S04]  /*bc20*/  IMAD.WIDE.U32 R2, R4, c[0x0][0x3d8], R2 ;  /* 0x0000f60004027a25 */ /* 0x000fc800078e0002 */
[----:B------:R-:W-:Y:S01]  /*bc30*/  IMAD R0, R4, c[0x0][0x3dc], R0 ;  /* 0x0000f70004007a24 */ /* 0x000fe200078e0200 */
[----:B------:R-:W-:-:S04]  /*bc40*/  LEA R9, P0, R2, c[0x0][0x380], 0x1 ;  /* 0x0000e00002097a11 */ /* 0x000fc800078008ff */
[----:B------:R-:W-:-:S04]  /*bc50*/  IADD3 R0, R3, R0, RZ ;  /* 0x0000000003007210 */ /* 0x000fc80007ffe0ff */
[----:B------:R-:W-:Y:S01]  /*bc60*/  LEA.HI.X R7, R2, c[0x0][0x384], R0, 0x1, P0 ;  /* 0x0000e10002077a11 */ /* 0x000fe200000f0c00 */
[----:B------:R-:W-:Y:S05]  /*bc70*/  BRA.DIV ~URZ, `(.L_x_224) ;  /* 0x00003a427f007947 */ /* 0x000fea000b800000 */
[----:B--234-:R2:W3:Y:S02]  /*bc80*/  SHFL.IDX PT, R8, R7, RZ, 0x181f ;  /* 0x00181fff07087589 */ /* 0x01c4e400000e0000 */
.L_x_300:
[----:B------:R-:W-:Y:S05]  /*bc90*/  BRA.DIV ~URZ, `(.L_x_225) ;  /* 0x00003a927f007947 */ /* 0x000fea000b800000 */
[----:B------:R4:W2:Y:S02]  /*bca0*/  SHFL.IDX PT, R0, R9, RZ, 0x181f ;  /* 0x00181fff09007589 */ /* 0x0008a400000e0000 */
.L_x_301:
[----:B------:R-:W-:Y:S01]  /*bcb0*/  LEA R6, R245, R234, 0x7 ;  /* 0x000000eaf5067211 */ /* 0x000fe200078e38ff */
[----:B------:R-:W-:Y:S03]  /*bcc0*/  BSSY B0, `(.L_x_226) ;  /* 0x000000d000007945 */ /* 0x000fe60003800000 */
[----:B------:R-:W-:-:S13]  /*bcd0*/  ISETP.GE.AND P0, PT, R6, R10, PT ;  /* 0x0000000a0600720c */ /* 0x000fda0003f06270 */
[----:B------:R-:W-:Y:S05]  /*bce0*/  @P0 BRA `(.L_x_227) ;  /* 0x000000a000000947 */ /* 0x000fea0003800000 */
[----:B------:R-:W-:Y:S02]  /*bcf0*/  ISETP.GE.AND P3, PT, R231, c[0x0][0x3c8], PT ;  /* 0x0000f200e7007a0c */ /* 0x000fe40003f66270 */
[----:B------:R-:W-:Y:S02]  /*bd00*/  ISETP.GE.AND P2, PT, R235, c[0x0][0x3c8], PT ;  /* 0x0000f200eb007a0c */ /* 0x000fe40003f46270 */
[----:B------:R-:W-:Y:S02]  /*bd10*/  SHF.R.S32.HI R36, RZ, 0x1f, R231 ;  /* 0x0000001fff247819 */ /* 0x000fe400000114e7 */
[----:B------:R-:W-:-:S07]  /*bd20*/  SHF.R.S32.HI R11, RZ, 0x1f, R235 ;  /* 0x0000001fff0b7819 */ /* 0x000fce00000114eb */
[-C--:B--2---:R-:W-:Y:S02]  /*bd30*/  @!P3 LEA R4, P1, R231, R0.reuse, 0x1 ;  /* 0x00000000e704b211 */ /* 0x084fe400078208ff */
[----:B------:R-:W-:Y:S02]  /*bd40*/  @!P2 LEA R2, P0, R235, R0, 0x1 ;  /* 0x00000000eb02a211 */ /* 0x000fe400078008ff */
[-C--:B---3--:R-:W-:Y:S02]  /*bd50*/  @!P3 LEA.HI.X R5, R231, R8.reuse, R36, 0x1, P1 ;  /* 0x00000008e705b211 */ /* 0x088fe400008f0c24 */
[----:B------:R-:W-:-:S03]  /*bd60*/  @!P2 LEA.HI.X R3, R235, R8, R11, 0x1, P0 ;  /* 0x00000008eb03a211 */ /* 0x000fc600000f0c0b */
[----:B------:R2:W-:Y:S04]  /*bd70*/  @!P3 ST.E.128 [R4.64], R16 ;  /* 0x000000100400b985 */ /* 0x0005e8000c101d08 */
[----:B-1----:R2:W-:Y:S02]  /*bd80*/  @!P2 ST.E.128 [R2.64], R12 ;  /* 0x0000000c0200a985 */ /* 0x0025e4000c101d08 */
.L_x_227:
[----:B------:R-:W-:Y:S05]  /*bd90*/  BSYNC B0 ;  /* 0x0000000000007941 */ /* 0x000fea0003800000 */
.L_x_226:
[----:B------:R-:W-:Y:S05]  /*bda0*/  BRA.DIV ~URZ, `(.L_x_228) ;  /* 0x000039f27f007947 */ /* 0x000fea000b800000 */
[----:B---3--:R3:W4:Y:S04]  /*bdb0*/  SHFL.IDX PT, R8, R7, 0x1, 0x181f ;  /* 0x00381f0007087f89 */ /* 0x00872800000e0000 */
[----:B--2---:R3:W2:Y:S02]  /*bdc0*/  SHFL.IDX PT, R0, R9, 0x1, 0x181f ;  /* 0x00381f0009007f89 */ /* 0x0046a400000e0000 */
.L_x_302:
[----:B------:R-:W-:Y:S01]  /*bdd0*/  IADD3 R2, R6, 0x20, RZ ;  /* 0x0000002006027810 */ /* 0x000fe20007ffe0ff */
[----:B------:R-:W-:Y:S03]  /*bde0*/  BSSY B0, `(.L_x_229) ;  /* 0x000000d000007945 */ /* 0x000fe60003800000 */
[----:B------:R-:W-:-:S13]  /*bdf0*/  ISETP.GE.AND P0, PT, R2, R10, PT ;  /* 0x0000000a0200720c */ /* 0x000fda0003f06270 */
[----:B------:R-:W-:Y:S05]  /*be00*/  @P0 BRA `(.L_x_230) ;  /* 0x000000a000000947 */ /* 0x000fea0003800000 */
[----:B------:R-:W-:Y:S02]  /*be10*/  ISETP.GE.AND P1, PT, R231, c[0x0][0x3c8], PT ;  /* 0x0000f200e7007a0c */ /* 0x000fe40003f26270 */
[----:B------:R-:W-:Y:S02]  /*be20*/  ISETP.GE.AND P0, PT, R235, c[0x0][0x3c8], PT ;  /* 0x0000f200eb007a0c */ /* 0x000fe40003f06270 */
[----:B-1----:R-:W-:Y:S02]  /*be30*/  SHF.R.S32.HI R12, RZ, 0x1f, R231 ;  /* 0x0000001fff0c7819 */ /* 0x002fe400000114e7 */
[----:B------:R-:W-:-:S07]  /*be40*/  SHF.R.S32.HI R11, RZ, 0x1f, R235 ;  /* 0x0000001fff0b7819 */ /* 0x000fce00000114eb */
[-C--:B--2---:R-:W-:Y:S02]  /*be50*/  @!P1 LEA R4, P3, R231, R0.reuse, 0x1 ;  /* 0x00000000e7049211 */ /* 0x084fe400078608ff */
[----:B------:R-:W-:Y:S02]  /*be60*/  @!P0 LEA R2, P2, R235, R0, 0x1 ;  /* 0x00000000eb028211 */ /* 0x000fe400078408ff */
[-C--:B----4-:R-:W-:Y:S02]  /*be70*/  @!P1 LEA.HI.X R5, R231, R8.reuse, R12, 0x1, P3 ;  /* 0x00000008e7059211 */ /* 0x090fe400018f0c0c */
[----:B------:R-:W-:-:S03]  /*be80*/  @!P0 LEA.HI.X R3, R235, R8, R11, 0x1, P2 ;  /* 0x00000008eb038211 */ /* 0x000fc600010f0c0b */
[----:B------:R1:W-:Y:S04]  /*be90*/  @!P1 ST.E.128 [R4.64], R24 ;  /* 0x0000001804009985 */ /* 0x0003e8000c101d08 */
[----:B------:R1:W-:Y:S02]  /*bea0*/  @!P0 ST.E.128 [R2.64], R20 ;  /* 0x0000001402008985 */ /* 0x0003e4000c101d08 */
.L_x_230:
[----:B------:R-:W-:Y:S05]  /*beb0*/  BSYNC B0 ;  /* 0x0000000000007941 */ /* 0x000fea0003800000 */
.L_x_229:
[----:B------:R-:W-:Y:S05]  /*bec0*/  BRA.DIV ~URZ, `(.L_x_231) ;  /* 0x000039a27f007947 */ /* 0x000fea000b800000 */
[----:B----4-:R4:W3:Y:S02]  /*bed0*/  SHFL.IDX PT, R8, R7, 0x2, 0x181f ;  /* 0x00581f0007087f89 */ /* 0x0108e400000e0000 */
.L_x_303:
[----:B------:R-:W-:Y:S05]  /*bee0*/  BRA.DIV ~URZ, `(.L_x_232) ;  /* 0x000039f27f007947 */ /* 0x000fea000b800000 */
[----:B--2---:R2:W4:Y:S02]  /*bef0*/  SHFL.IDX PT, R0, R9, 0x2, 0x181f ;  /* 0x00581f0009007f89 */ /* 0x00452400000e0000 */
.L_x_304:
[----:B-1----:R-:W-:Y:S01]  /*bf00*/  IADD3 R2, R6, 0x40, RZ ;  /* 0x0000004006027810 */ /* 0x002fe20007ffe0ff */
[----:B------:R-:W-:Y:S03]  /*bf10*/  BSSY B0, `(.L_x_233) ;  /* 0x000000d000007945 */ /* 0x000fe60003800000 */
[----:B------:R-:W-:-:S13]  /*bf20*/  ISETP.GE.AND P0, PT, R2, R10, PT ;  /* 0x0000000a0200720c */ /* 0x000fda0003f06270 */
[----:B------:R-:W-:Y:S05]  /*bf30*/  @P0 BRA `(.L_x_234) ;  /* 0x000000a000000947 */ /* 0x000fea0003800000 */
[----:B------:R-:W-:Y:S02]  /*bf40*/  ISETP.GE.AND P1, PT, R231, c[0x0][0x3c8], PT ;  /* 0x0000f200e7007a0c */ /* 0x000fe40003f26270 */
[----:B------:R-:W-:Y:S02]  /*bf50*/  ISETP.GE.AND P0, PT, R235, c[0x0][0x3c8], PT ;  /* 0x0000f200eb007a0c */ /* 0x000fe40003f06270 */
[----:B------:R-:W-:Y:S02]  /*bf60*/  SHF.R.S32.HI R12, RZ, 0x1f, R231 ;  /* 0x0000001fff0c7819 */ /* 0x000fe400000114e7 */
[----:B------:R-:W-:-:S07]  /*bf70*/  SHF.R.S32.HI R11, RZ, 0x1f, R235 ;  /* 0x0000001fff0b7819 */ /* 0x000fce00000114eb */
[-C--:B----4-:R-:W-:Y:S02]  /*bf80*/  @!P1 LEA R4, P3, R231, R0.reuse, 0x1 ;  /* 0x00000000e7049211 */ /* 0x090fe400078608ff */
[----:B------:R-:W-:Y:S02]  /*bf90*/  @!P0 LEA R2, P2, R235, R0, 0x1 ;  /* 0x00000000eb028211 */ /* 0x000fe400078408ff */
[-C--:B---3--:R-:W-:Y:S02]  /*bfa0*/  @!P1 LEA.HI.X R5, R231, R8.reuse, R12, 0x1, P3 ;  /* 0x00000008e7059211 */ /* 0x088fe400018f0c0c */
[----:B------:R-:W-:-:S03]  /*bfb0*/  @!P0 LEA.HI.X R3, R235, R8, R11, 0x1, P2 ;  /* 0x00000008eb038211 */ /* 0x000fc600010f0c0b */
[----:B------:R1:W-:Y:S04]  /*bfc0*/  @!P1 ST.E.128 [R4.64], R32 ;  /* 0x0000002004009985 */ /* 0x0003e8000c101d08 */
[----:B------:R1:W-:Y:S02]  /*bfd0*/  @!P0 ST.E.128 [R2.64], R28 ;  /* 0x0000001c02008985 */ /* 0x0003e4000c101d08 */
.L_x_234:
[----:B------:R-:W-:Y:S05]  /*bfe0*/  BSYNC B0 ;  /* 0x0000000000007941 */ /* 0x000fea0003800000 */
.L_x_233:
[----:B------:R-:W-:Y:S05]  /*bff0*/  BRA.DIV ~URZ, `(.L_x_235) ;  /* 0x000039527f007947 */ /* 0x000fea000b800000 */
[----:B---34-:R-:W3:Y:S04]  /*c000*/  SHFL.IDX PT, R7, R7, 0x3, 0x181f ;  /* 0x00781f0007077f89 */ /* 0x018ee800000e0000 */
[----:B------:R4:W1:Y:S02]  /*c010*/  SHFL.IDX PT, R0, R9, 0x3, 0x181f ;  /* 0x00781f0009007f89 */ /* 0x00086400000e0000 */
.L_x_305:
[----:B-1----:R-:W-:-:S04]  /*c020*/  IADD3 R2, R6, 0x60, RZ ;  /* 0x0000006006027810 */ /* 0x002fc80007ffe0ff */
[----:B------:R-:W-:-:S13]  /*c030*/  ISETP.GE.AND P0, PT, R2, R10, PT ;  /* 0x0000000a0200720c */ /* 0x000fda0003f06270 */
[----:B------:R-:W-:Y:S05]  /*c040*/  @P0 BRA `(.L_x_236) ;  /* 0x00001b1000000947 */ /* 0x000fea0003800000 */
[----:B------:R-:W-:Y:S02]  /*c050*/  ISETP.GE.AND P0, PT, R231, c[0x0][0x3c8], PT ;  /* 0x0000f200e7007a0c */ /* 0x000fe40003f06270 */
[----:B------:R-:W-:-:S11]  /*c060*/  SHF.R.S32.HI R4, RZ, 0x1f, R231 ;  /* 0x0000001fff047819 */ /* 0x000fd600000114e7 */
[----:B------:R-:W-:-:S04]  /*c070*/  @!P0 LEA R2, P1, R231, R0, 0x1 ;  /* 0x00000000e7028211 */ /* 0x000fc800078208ff */
[----:B---3--:R-:W-:-:S05]  /*c080*/  @!P0 LEA.HI.X R3, R231, R7, R4, 0x1, P1 ;  /* 0x00000007e7038211 */ /* 0x008fca00008f0c04 */
[----:B------:R1:W-:Y:S01]  /*c090*/  @!P0 ST.E.128 [R2.64], R40 ;  /* 0x0000002802008985 */ /* 0x0003e2000c101d08 */
[----:B------:R-:W-:-:S13]  /*c0a0*/  ISETP.GE.AND P0, PT, R235, c[0x0][0x3c8], PT ;  /* 0x0000f200eb007a0c */ /* 0x000fda0003f06270 */
[----:B------:R-:W-:Y:S05]  /*c0b0*/  @P0 BRA `(.L_x_236) ;  /* 0x00001aa000000947 */ /* 0x000fea0003800000 */
[----:B------:R-:W-:Y:S02]  /*c0c0*/  SHF.R.S32.HI R4, RZ, 0x1f, R235 ;  /* 0x0000001fff047819 */ /* 0x000fe400000114eb */
[----:B-1----:R-:W-:-:S04]  /*c0d0*/  LEA R2, P0, R235, R0, 0x1 ;  /* 0x00000000eb027211 */ /* 0x002fc800078008ff */
[----:B------:R-:W-:-:S05]  /*c0e0*/  LEA.HI.X R3, R235, R7, R4, 0x1, P0 ;  /* 0x00000007eb037211 */ /* 0x000fca00000f0c04 */
[----:B------:R1:W-:Y:S01]  /*c0f0*/  ST.E.128 [R2.64], R44 ;  /* 0x0000002c02007985 */ /* 0x0003e2000c101d08 */
[----:B------:R-:W-:Y:S05]  /*c100*/  BRA `(.L_x_236) ;  /* 0x00001a5000007947 */ /* 0x000fea0003800000 */
.L_x_223:
[----:B-1----:R-:W2:Y:S01]  /*c110*/  LDL.LU R6, [R1+0x8] ;  /* 0x0000080001067983 */ /* 0x002ea20000300800 */
[----:B------:R-:W-:Y:S02]  /*c120*/  IMAD R12, R12, c[0x0][0x408], RZ ;  /* 0x000102000c0c7a24 */ /* 0x000fe400078e02ff */
[----:B------:R-:W-:-:S04]  /*c130*/  IMAD.WIDE.U32 R2, R0, c[0x0][0x408], RZ ;  /* 0x0001020000027a25 */ /* 0x000fc800078e00ff */
[----:B------:R-:W-:Y:S02]  /*c140*/  IMAD R0, R0, c[0x0][0x40c], R12 ;  /* 0x0001030000007a24 */ /* 0x000fe400078e020c */
[----:B------:R-:W-:-:S03]  /*c150*/  @P2 IMAD.HI.U32 R5, R11, c[0x0][0x4ec], RZ ;  /* 0x00013b000b052a27 */ /* 0x000fc600078e00ff */
[----:B------:R-:W-:Y:S02]  /*c160*/  IADD3 R3, R3, R0, RZ ;  /* 0x0000000003037210 */ /* 0x000fe40007ffe0ff */
[----:B------:R-:W-:-:S03]  /*c170*/  SHF.R.S32.HI R0, RZ, 0x1f, R8 ;  /* 0x0000001fff007819 */ /* 0x000fc60000011408 */
[----:B------:R-:W-:-:S04]  /*c180*/  IMAD.WIDE.U32 R2, R9, c[0x0][0x438], R2 ;  /* 0x00010e0009027a25 */ /* 0x000fc800078e0002 */
[----:B------:R-:W-:Y:S02]  /*c190*/  IMAD R0, R0, c[0x0][0x440], RZ ;  /* 0x0001100000007a24 */ /* 0x000fe400078e02ff */
[----:B------:R-:W-:Y:S02]  /*c1a0*/  IMAD R3, R9, c[0x0][0x43c], R3 ;  /* 0x00010f0009037a24 */ /* 0x000fe400078e0203 */
[C---:B------:R-:W-:Y:S01]  /*c1b0*/  IMAD R4, R8.reuse, c[0x0][0x444], R0 ;  /* 0x0001110008047a24 */ /* 0x040fe200078e0200 */
[----:B------:R-:W-:Y:S01]  /*c1c0*/  MOV R0, R11 ;  /* 0x0000000b00007202 */ /* 0x000fe20000000f00 */
[----:B------:R-:W-:Y:S01]  /*c1d0*/  IMAD.WIDE.U32 R2, R8, c[0x0][0x440], R2 ;  /* 0x0001100008027a25 */ /* 0x000fe200078e0002 */
[----:B------:R-:W-:-:S04]  /*c1e0*/  @P2 SHF.R.U32.HI R0, RZ, c[0x0][0x4f0], R5 ;  /* 0x00013c00ff002a19 */ /* 0x000fc80000011605 */
[----:B------:R-:W-:Y:S02]  /*c1f0*/  IADD3 R3, R3, R4, RZ ;  /* 0x0000000403037210 */ /* 0x000fe40007ffe0ff */
[----:B------:R-:W-:Y:S02]  /*c200*/  SHF.R.S32.HI R5, RZ, 0x1f, R0 ;  /* 0x0000001fff057819 */ /* 0x000fe40000011400 */
[----:B------:R-:W-:-:S03]  /*c210*/  IADD3 R4, -R0, RZ, RZ ;  /* 0x000000ff00047210 */ /* 0x000fc60007ffe1ff */
[----:B------:R-:W-:Y:S02]  /*c220*/  IMAD R5, R5, c[0x0][0x430], RZ ;  /* 0x00010c0005057a24 */ /* 0x000fe400078e02ff */
[----:B------:R-:W-:Y:S02]  /*c230*/  IMAD R4, R4, c[0x0][0x4e8], R11 ;  /* 0x00013a0004047a24 */ /* 0x000fe400078e020b */
[----:B------:R-:W-:Y:S02]  /*c240*/  IMAD R5, R0, c[0x0][0x434], R5 ;  /* 0x00010d0000057a24 */ /* 0x000fe400078e0205 */
[----:B--2---:R-:W-:-:S04]  /*c250*/  IMAD.WIDE.U32 R2, R6, c[0x0][0x448], R2 ;  /* 0x0001120006027a25 */ /* 0x004fc800078e0002 */
[----:B------:R-:W-:-:S04]  /*c260*/  IMAD R3, R6, c[0x0][0x44c], R3 ;  /* 0x0001130006037a24 */ /* 0x000fc800078e0203 */
        /* <DEDUP_REMOVED lines=10> */
[----:B------:R1:W2:Y:S02]  /*c310*/  SHFL.IDX PT, R4, R5, RZ, 0x1c1f ;  /* 0x001c1fff05047589 */ /* 0x0002a400000e0000 */
.L_x_306:
[----:B------:R-:W-:Y:S05]  /*c320*/  BRA.DIV ~URZ, `(.L_x_238) ;  /* 0x000037627f007947 */ /* 0x000fea000b800000 */
[----:B------:R3:W4:Y:S02]  /*c330*/  SHFL.IDX PT, R0, R12, RZ, 0x1c1f ;  /* 0x001c1fff0c007589 */ /* 0x00072400000e0000 */
.L_x_307:
[----:B------:R-:W-:Y:S01]  /*c340*/  BSSY B0, `(.L_x_239) ;  /* 0x0000062000007945 */ /* 0x000fe20003800000 */
[----:B------:R-:W-:Y:S05]  /*c350*/  @P1 BRA `(.L_x_240) ;  /* 0x0000060000001947 */ /* 0x000fea0003800000 */
[----:B------:R-:W5:Y:S04]  /*c360*/  LDL R20, [R1+0x4c] ;  /* 0x00004c0001147983 */ /* 0x000f680000100800 */
[----:B---3--:R-:W3:Y:S04]  /*c370*/  LDL R17, [R1+0x48] ;  /* 0x0000480001117983 */ /* 0x008ee80000100800 */
[----:B----4-:R-:W4:Y:S04]  /*c380*/  LDL R9, [R1+0x44] ;  /* 0x0000440001097983 */ /* 0x010f280000100800 */
[----:B--2---:R-:W2:Y:S04]  /*c390*/  LDL R13, [R1+0x40] ;  /* 0x00004000010d7983 */ /* 0x004ea80000100800 */
[----:B------:R-:W2:Y:S04]  /*c3a0*/  LDL R19, [R1+0xa8] ;  /* 0x0000a80001137983 */ /* 0x000ea80000100800 */
        /* <DEDUP_REMOVED lines=12> */
[----:B------:R-:W2:Y:S01]  /*c470*/  LDL R22, [R1+0x84] ;  /* 0x0000840001167983 */ /* 0x000ea20000100800 */
[----:B-----5:R-:W-:-:S02]  /*c480*/  ISETP.GE.AND P4, PT, R20, c[0x0][0x3c8], PT ;  /* 0x0000f20014007a0c */ /* 0x020fc40003f86270 */
[----:B---3--:R-:W-:Y:S02]  /*c490*/  ISETP.GE.AND P2, PT, R17, c[0x0][0x3c8], PT ;  /* 0x0000f20011007a0c */ /* 0x008fe40003f46270 */
[----:B----4-:R-:W-:-:S09]  /*c4a0*/  ISETP.GE.AND P5, PT, R9, c[0x0][0x3c8], PT ;  /* 0x0000f20009007a0c */ /* 0x010fd20003fa6270 */
[----:B------:R-:W-:Y:S02]  /*c4b0*/  @!P4 IMAD.MOV.U32 R6, RZ, RZ, R0 ;  /* 0x000000ffff06c224 */ /* 0x000fe400078e0000 */
[----:B------:R-:W-:-:S04]  /*c4c0*/  @!P4 IMAD.MOV.U32 R7, RZ, RZ, R4 ;  /* 0x000000ffff07c224 */ /* 0x000fc800078e0004 */
[----:B------:R-:W-:Y:S01]  /*c4d0*/  @!P4 IMAD.WIDE R6, R20, 0x4, R6 ;  /* 0x000000041406c825 */ /* 0x000fe200078e0206 */
[----:B--2---:R-:W-:Y:S01]  /*c4e0*/  ISETP.GE.AND P1, PT, R13, c[0x0][0x3c8], PT ;  /* 0x0000f2000d007a0c */ /* 0x004fe20003f26270 */
[----:B------:R-:W2:Y:S01]  /*c4f0*/  LDL R20, [R1+0x7c] ;  /* 0x00007c0001147983 */ /* 0x000ea20000100800 */
[----:B------:R-:W-:-:S03]  /*c500*/  @!P2 LEA R2, P3, R17, R0, 0x2 ;  /* 0x000000001102a211 */ /* 0x000fc600078610ff */
[----:B------:R3:W-:Y:S01]  /*c510*/  @!P4 ST.E.64 [R6.64], R124 ;  /* 0x0000007c0600c985 */ /* 0x0007e2000c101b08 */
[----:B------:R-:W-:-:S03]  /*c520*/  @!P2 LEA.HI.X R3, R17, R4, R19, 0x2, P3 ;  /* 0x000000041103a211 */ /* 0x000fc600018f1413 */
[----:B------:R-:W4:Y:S04]  /*c530*/  LDL R19, [R1+0x1c] ;  /* 0x00001c0001137983 */ /* 0x000f280000100800 */
[----:B------:R5:W-:Y:S01]  /*c540*/  @!P2 ST.E.64 [R2.64], R28 ;  /* 0x0000001c0200a985 */ /* 0x000be2000c101b08 */
[----:B------:R-:W-:Y:S02]  /*c550*/  ISETP.GE.AND P2, PT, R11, c[0x0][0x3c8], PT ;  /* 0x0000f2000b007a0c */ /* 0x000fe40003f46270 */
[----:B------:R-:W-:Y:S01]  /*c560*/  ISETP.GE.AND P6, PT, R16, c[0x0][0x3c8], PT ;  /* 0x0000f20010007a0c */ /* 0x000fe20003fc6270 */
[----:B------:R-:W2:Y:S01]  /*c570*/  LDL R17, [R1+0x18] ;  /* 0x0000180001117983 */ /* 0x000ea20000100800 */
[----:B---3--:R-:W-:-:S04]  /*c580*/  @!P5 LEA R6, P4, R9, R0, 0x2 ;  /* 0x000000000906d211 */ /* 0x008fc800078810ff */
[----:B------:R-:W-:Y:S02]  /*c590*/  @!P5 LEA.HI.X R7, R9, R4, R10, 0x2, P4 ;  /* 0x000000040907d211 */ /* 0x000fe400020f140a */
[----:B------:R-:W3:Y:S01]  /*c5a0*/  LDL R9, [R1+0x90] ;  /* 0x0000900001097983 */ /* 0x000ee20000100800 */
[----:B-----5:R-:W-:-:S03]  /*c5b0*/  @!P1 LEA R2, P3, R13, R0, 0x2 ;  /* 0x000000000d029211 */ /* 0x020fc600078610ff */
[----:B------:R-:W5:Y:S04]  /*c5c0*/  LDL R10, [R1+0x20] ;  /* 0x00002000010a7983 */ /* 0x000f680000100800 */
[----:B------:R-:W2:Y:S01]  /*c5d0*/  LDL R29, [R1+0x8c] ;  /* 0x00008c00011d7983 */ /* 0x000ea20000100800 */
[----:B------:R-:W-:-:S03]  /*c5e0*/  @!P1 LEA.HI.X R3, R13, R4, R15, 0x2, P3 ;  /* 0x000000040d039211 */ /* 0x000fc600018f140f */
[----:B------:R-:W4:Y:S04]  /*c5f0*/  LDL R28, [R1+0x88] ;  /* 0x00008800011c7983 */ /* 0x000f280000100800 */
[----:B------:R-:W-:Y:S04]  /*c600*/  @!P5 ST.E.64 [R6.64], R30 ;  /* 0x0000001e0600d985 */ /* 0x000fe8000c101b08 */
[----:B------:R1:W-:Y:S04]  /*c610*/  @!P1 ST.E.64 [R2.64], R32 ;  /* 0x0000002002009985 */ /* 0x0003e8000c101b08 */
[----:B------:R-:W4:Y:S04]  /*c620*/  LDL R15, [R1+0x14] ;  /* 0x00001400010f7983 */ /* 0x000f280000100800 */
[----:B------:R-:W4:Y:S01]  /*c630*/  LDL R13, [R1+0x10] ;  /* 0x00001000010d7983 */ /* 0x000f220000100800 */
[----:B-1----:R-:W-:-:S04]  /*c640*/  @!P2 LEA R2, P3, R11, R0, 0x2 ;  /* 0x000000000b02a211 */ /* 0x002fc800078610ff */
[----:B------:R-:W-:Y:S02]  /*c650*/  @!P2 LEA.HI.X R3, R11, R4, R14, 0x2, P3 ;  /* 0x000000040b03a211 */ /* 0x000fe400018f140e */
[----:B------:R-:W4:Y:S01]  /*c660*/  LDL R11, [R1+0x80] ;  /* 0x00008000010b7983 */ /* 0x000f220000100800 */
[----:B------:R-:W-:-:S03]  /*c670*/  @!P6 LEA R6, P4, R16, R0, 0x2 ;  /* 0x000000001006e211 */ /* 0x000fc600078810ff */
[----:B------:R-:W4:Y:S01]  /*c680*/  LDL R14, [R1+0x70] ;  /* 0x00007000010e7983 */ /* 0x000f220000100800 */
[----:B------:R-:W-:-:S03]  /*c690*/  @!P6 LEA.HI.X R7, R16, R4, R18, 0x2, P4 ;  /* 0x000000041007e211 */ /* 0x000fc600020f1412 */
[----:B------:R-:W4:Y:S04]  /*c6a0*/  LDL R18, [R1+0x78] ;  /* 0x0000780001127983 */ /* 0x000f280000100800 */
[----:B------:R-:W4:Y:S01]  /*c6b0*/  LDL R16, [R1+0x74] ;  /* 0x0000740001107983 */ /* 0x000f220000100800 */
[----:B------:R-:W-:Y:S02]  /*c6c0*/  ISETP.GE.AND P5, PT, R37, c[0x0][0x3c8], PT ;  /* 0x0000f20025007a0c */ /* 0x000fe40003fa6270 */
[----:B------:R-:W-:Y:S01]  /*c6d0*/  ISETP.GE.AND P1, PT, R8, c[0x0][0x3c8], PT ;  /* 0x0000f20008007a0c */ /* 0x000fe20003f26270 */
[----:B------:R1:W-:Y:S01]  /*c6e0*/  @!P6 ST.E.64 [R6.64], R34 ;  /* 0x000000220600e985 */ /* 0x0003e2000c101b08 */
[----:B------:R-:W-:Y:S02]  /*c6f0*/  ISETP.GE.AND P6, PT, R36, c[0x0][0x3c8], PT ;  /* 0x0000f20024007a0c */ /* 0x000fe40003fc6270 */
[----:B------:R-:W-:Y:S01]  /*c700*/  ISETP.GE.AND P4, PT, R23, c[0x0][0x3c8], PT ;  /* 0x0000f20017007a0c */ /* 0x000fe20003f86270 */
[----:B------:R1:W-:Y:S06]  /*c710*/  @!P2 ST.E.64 [R2.64], R38 ;  /* 0x000000260200a985 */ /* 0x0003ec000c101b08 */
[----:B-1----:R-:W-:-:S02]  /*c720*/  @!P5 LEA R6, P3, R37, R0, 0x2 ;  /* 0x000000002506d211 */ /* 0x002fc400078610ff */
[----:B------:R-:W-:Y:S02]  /*c730*/  @!P1 LEA R2, P2, R8, R0, 0x2 ;  /* 0x0000000008029211 */ /* 0x000fe400078410ff */
[----:B------:R-:W-:Y:S02]  /*c740*/  @!P5 LEA.HI.X R7, R37, R4, R63, 0x2, P3 ;  /* 0x000000042507d211 */ /* 0x000fe400018f143f */
[----:B------:R-:W-:-:S03]  /*c750*/  ISETP.GE.AND P3, PT, R21, c[0x0][0x3c8], PT ;  /* 0x0000f20015007a0c */ /* 0x000fc60003f66270 */
[----:B------:R1:W-:Y:S01]  /*c760*/  @!P5 ST.E.64 [R6.64], R40 ;  /* 0x000000280600d985 */ /* 0x0003e2000c101b08 */
[----:B---3--:R-:W-:Y:S02]  /*c770*/  @!P1 LEA.HI.X R3, R8, R4, R9, 0x2, P2 ;  /* 0x0000000408039211 */ /* 0x008fe400010f1409 */
[----:B------:R-:W-:-:S03]  /*c780*/  @!P6 LEA R8, P2, R36, R0, 0x2 ;  /* 0x000000002408e211 */ /* 0x000fc600078410ff */
[----:B------:R3:W-:Y:S01]  /*c790*/  @!P1 ST.E.64 [R2.64], R42 ;  /* 0x0000002a02009985 */ /* 0x0007e2000c101b08 */
[----:B-----5:R-:W-:Y:S02]  /*c7a0*/  ISETP.GE.AND P1, PT, R10, c[0x0][0x3c8], PT ;  /* 0x0000f2000a007a0c */ /* 0x020fe40003f26270 */
[----:B--2---:R-:W-:Y:S02]  /*c7b0*/  @!P6 LEA.HI.X R9, R36, R4, R29, 0x2, P2 ;  /* 0x000000042409e211 */ /* 0x004fe400010f141d */
[----:B-1----:R-:W-:-:S03]  /*c7c0*/  @!P3 LEA R6, P2, R21, R0, 0x2 ;  /* 0x000000001506b211 */ /* 0x002fc600078410ff */
[----:B------:R-:W-:Y:S01]  /*c7d0*/  @!P6 ST.E.64 [R8.64], R92 ;  /* 0x0000005c0800e985 */ /* 0x000fe2000c101b08 */
[----:B----4-:R-:W-:Y:S02]  /*c7e0*/  ISETP.GE.AND P6, PT, R19, c[0x0][0x3c8], PT ;  /* 0x0000f20013007a0c */ /* 0x010fe40003fc6270 */
[----:B------:R-:W-:Y:S02]  /*c7f0*/  @!P3 LEA.HI.X R7, R21, R4, R22, 0x2, P2 ;  /* 0x000000041507b211 */ /* 0x000fe400010f1416 */
[----:B---3--:R-:W-:-:S04]  /*c800*/  @!P4 LEA R2, P5, R23, R0, 0x2 ;  /* 0x000000001702c211 */ /* 0x008fc800078a10ff */
[----:B------:R-:W-:Y:S02]  /*c810*/  @!P4 LEA.HI.X R3, R23, R4, R28, 0x2, P5 ;  /* 0x000000041703c211 */ /* 0x000fe400028f141c */
[----:B------:R-:W-:-:S03]  /*c820*/  ISETP.GE.AND P5, PT, R17, c[0x0][0x3c8], PT ;  /* 0x0000f20011007a0c */ /* 0x000fc60003fa6270 */
[----:B------:R1:W-:Y:S01]  /*c830*/  @!P4 ST.E.64 [R2.64], R46 ;  /* 0x0000002e0200c985 */ /* 0x0003e2000c101b08 */
[----:B------:R-:W-:-:S03]  /*c840*/  ISETP.GE.AND P4, PT, R15, c[0x0][0x3c8], PT ;  /* 0x0000f2000f007a0c */ /* 0x000fc60003f86270 */
[----:B------:R2:W-:Y:S01]  /*c850*/  @!P3 ST.E.64 [R6.64], R48 ;  /* 0x000000300600b985 */ /* 0x0005e2000c101b08 */
[----:B------:R-:W-:Y:S02]  /*c860*/  ISETP.GE.AND P3, PT, R13, c[0x0][0x3c8], PT ;  /* 0x0000f2000d007a0c */ /* 0x000fe40003f66270 */
[----:B-1----:R-:W-:-:S04]  /*c870*/  @!P1 LEA R2, P2, R10, R0, 0x2 ;  /* 0x000000000a029211 */ /* 0x002fc800078410ff */
[----:B------:R-:W-:Y:S02]  /*c880*/  @!P1 LEA.HI.X R3, R10, R4, R11, 0x2, P2 ;  /* 0x000000040a039211 */ /* 0x000fe400010f140b */
[----:B------:R-:W-:-:S03]  /*c890*/  @!P6 LEA R10, P2, R19, R0, 0x2 ;  /* 0x00000000130ae211 */ /* 0x000fc600078410ff */
[----:B------:R1:W-:Y:S01]  /*c8a0*/  @!P1 ST.E.64 [R2.64], R50 ;  /* 0x0000003202009985 */ /* 0x0003e2000c101b08 */
[----:B------:R-:W-:Y:S02]  /*c8b0*/  @!P5 LEA R8, P1, R17, R0, 0x2 ;  /* 0x000000001108d211 */ /* 0x000fe400078210ff */
[----:B------:R-:W-:Y:S02]  /*c8c0*/  @!P6 LEA.HI.X R11, R19, R4, R20, 0x2, P2 ;  /* 0x00000004130be211 */ /* 0x000fe400010f1414 */
[----:B--2---:R-:W-:Y:S02]  /*c8d0*/  @!P4 LEA R6, P2, R15, R0, 0x2 ;  /* 0x000000000f06c211 */ /* 0x004fe400078410ff */
[-C--:B------:R-:W-:Y:S02]  /*c8e0*/  @!P5 LEA.HI.X R9, R17, R4.reuse, R18, 0x2, P1 ;  /* 0x000000041109d211 */ /* 0x080fe400008f1412 */
[----:B------:R-:W-:Y:S01]  /*c8f0*/  @!P4 LEA.HI.X R7, R15, R4, R16, 0x2, P2 ;  /* 0x000000040f07c211 */ /* 0x000fe200010f1410 */
[----:B------:R2:W-:Y:S04]  /*c900*/  @!P6 ST.E.64 [R10.64], R88 ;  /* 0x000000580a00e985 */ /* 0x0005e8000c101b08 */
[----:B------:R2:W-:Y:S04]  /*c910*/  @!P5 ST.E.64 [R8.64], R72 ;  /* 0x000000480800d985 */ /* 0x0005e8000c101b08 */
[----:B------:R2:W-:Y:S01]  /*c920*/  @!P4 ST.E.64 [R6.64], R52 ;  /* 0x000000340600c985 */ /* 0x0005e2000c101b08 */
[----:B-1----:R-:W-:-:S04]  /*c930*/  @!P3 LEA R2, P1, R13, R0, 0x2 ;  /* 0x000000000d02b211 */ /* 0x002fc800078210ff */
[----:B------:R-:W-:-:S05]  /*c940*/  @!P3 LEA.HI.X R3, R13, R4, R14, 0x2, P1 ;  /* 0x000000040d03b211 */ /* 0x000fca00008f140e */
[----:B------:R2:W-:Y:S04]  /*c950*/  @!P3 ST.E.64 [R2.64], R24 ;  /* 0x000000180200b985 */ /* 0x0005e8000c101b08 */
.L_x_240:
[----:B------:R-:W-:Y:S05]  /*c960*/  BSYNC B0 ;  /* 0x0000000000007941 */ /* 0x000fea0003800000 */
.L_x_239:
[----:B------:R-:W-:Y:S05]  /*c970*/  BRA.DIV ~URZ, `(.L_x_241) ;  /* 0x000031827f007947 */ /* 0x000fea000b800000 */
[----:B--2---:R2:W1:Y:S04]  /*c980*/  SHFL.IDX PT, R4, R5, 0x1, 0x1c1f ;  /* 0x003c1f0005047f89 */ /* 0x00446800000e0000 */
[----:B----4-:R2:W4:Y:S02]  /*c990*/  SHFL.IDX PT, R0, R12, 0x1, 0x1c1f ;  /* 0x003c1f000c007f89 */ /* 0x01052400000e0000 */
.L_x_308:
[----:B------:R-:W-:Y:S05]  /*c9a0*/  @P0 BRA `(.L_x_236) ;  /* 0x000011b000000947 */ /* 0x000fea0003800000 */
[----:B------:R-:W5:Y:S04]  /*c9b0*/  LDL R10, [R1+0x44] ;  /* 0x00004400010a7983 */ /* 0x000f680000100800 */
[----:B--2---:R-:W2:Y:S04]  /*c9c0*/  LDL R18, [R1+0x4c] ;  /* 0x00004c0001127983 */ /* 0x004ea80000100800 */
[----:B---3--:R-:W3:Y:S04]  /*c9d0*/  LDL R14, [R1+0x48] ;  /* 0x00004800010e7983 */ /* 0x008ee80000100800 */
[----:B----4-:R-:W4:Y:S04]  /*c9e0*/  LDL R12, [R1+0xa4] ;  /* 0x0000a400010c7983 */ /* 0x010f280000100800 */
[----:B------:R-:W4:Y:S04]  /*c9f0*/  LDL R11, [R1+0x40] ;  /* 0x00004000010b7983 */ /* 0x000f280000100800 */
[----:B------:R-:W4:Y:S04]  /*ca00*/  LDL R16, [R1+0xa8] ;  /* 0x0000a80001107983 */ /* 0x000f280000100800 */
[----:B------:R-:W4:Y:S04]  /*ca10*/  LDL R15, [R1+0x3c] ;  /* 0x00003c00010f7983 */ /* 0x000f280000100800 */
[----:B-1----:R-:W4:Y:S04]  /*ca20*/  LDL R5, [R1+0x38] ;  /* 0x0000380001057983 */ /* 0x002f280000100800 */
[----:B------:R-:W4:Y:S04]  /*ca30*/  LDL R19, [R1+0xa0] ;  /* 0x0000a00001137983 */ /* 0x000f280000100800 */
        /* <DEDUP_REMOVED lines=9> */
[----:B------:R-:W4:Y:S01]  /*cad0*/  LDL R21, [R1+0x88] ;  /* 0x0000880001157983 */ /* 0x000f220000100800 */
[----:B-----5:R-:W-:-:S02]  /*cae0*/  ISETP.GE.AND P0, PT, R10, c[0x0][0x3c8], PT ;  /* 0x0000f2000a007a0c */ /* 0x020fc40003f06270 */
[----:B--2---:R-:W-:Y:S02]  /*caf0*/  ISETP.GE.AND P2, PT, R18, c[0x0][0x3c8], PT ;  /* 0x0000f20012007a0c */ /* 0x004fe40003f46270 */
[----:B---3--:R-:W-:-:S09]  /*cb00*/  ISETP.GE.AND P1, PT, R14, c[0x0][0x3c8], PT ;  /* 0x0000f2000e007a0c */ /* 0x008fd20003f26270 */
[C---:B------:R-:W-:Y:S02]  /*cb10*/  @!P0 LEA R2, P6, R10.reuse, R0, 0x2 ;  /* 0x000000000a028211 */ /* 0x040fe400078c10ff */
[----:B----4-:R-:W-:Y:S02]  /*cb20*/  ISETP.GE.AND P5, PT, R11, c[0x0][0x3c8], PT ;  /* 0x0000f2000b007a0c */ /* 0x010fe40003fa6270 */
[----:B------:R-:W-:Y:S01]  /*cb30*/  @!P0 LEA.HI.X R3, R10, R4, R12, 0x2, P6 ;  /* 0x000000040a038211 */ /* 0x000fe200030f140c */
[----:B------:R-:W-:Y:S01]  /*cb40*/  @!P2 IMAD.MOV.U32 R8, RZ, RZ, R0 ;  /* 0x000000ffff08a224 */ /* 0x000fe200078e0000 */
[----:B------:R-:W2:Y:S01]  /*cb50*/  LDL R10, [R1+0x24] ;  /* 0x00002400010a7983 */ /* 0x000ea20000100800 */
[----:B------:R-:W-:Y:S01]  /*cb60*/  @!P2 IMAD.MOV.U32 R9, RZ, RZ, R4 ;  /* 0x000000ffff09a224 */ /* 0x000fe200078e0004 */
[----:B------:R-:W-:Y:S02]  /*cb70*/  @!P1 LEA R6, P3, R14, R0, 0x2 ;  /* 0x000000000e069211 */ /* 0x000fe400078610ff */
[----:B------:R-:W-:Y:S01]  /*cb80*/  ISETP.GE.AND P4, PT, R15, c[0x0][0x3c8], PT ;  /* 0x0000f2000f007a0c */ /* 0x000fe20003f86270 */
[----:B------:R-:W-:Y:S01]  /*cb90*/  @!P2 IMAD.WIDE R8, R18, 0x4, R8 ;  /* 0x000000041208a825 */ /* 0x000fe200078e0208 */
[----:B------:R-:W3:Y:S01]  /*cba0*/  LDL R12, [R1+0x14] ;  /* 0x00001400010c7983 */ /* 0x000ee20000100800 */
[----:B------:R-:W-:-:S03]  /*cbb0*/  @!P1 LEA.HI.X R7, R14, R4, R16, 0x2, P3 ;  /* 0x000000040e079211 */ /* 0x000fc600018f1410 */
[----:B------:R-:W4:Y:S01]  /*cbc0*/  LDL R18, [R1+0x20] ;  /* 0x0000200001127983 */ /* 0x000f220000100800 */
[----:B------:R-:W-:-:S03]  /*cbd0*/  ISETP.GE.AND P3, PT, R5, c[0x0][0x3c8], PT ;  /* 0x0000f20005007a0c */ /* 0x000fc60003f66270 */
[----:B------:R-:W5:Y:S04]  /*cbe0*/  LDL R16, [R1+0x1c] ;  /* 0x00001c0001107983 */ /* 0x000f680000100800 */
[----:B------:R-:W5:Y:S04]  /*cbf0*/  LDL R14, [R1+0x18] ;  /* 0x00001800010e7983 */ /* 0x000f680000100800 */
[----:B------:R1:W-:Y:S04]  /*cc00*/  @!P2 ST.E.64 [R8.64], R96 ;  /* 0x000000600800a985 */ /* 0x0003e8000c101b08 */
[----:B------:R1:W-:Y:S04]  /*cc10*/  @!P1 ST.E.64 [R6.64], R76 ;  /* 0x0000004c06009985 */ /* 0x0003e8000c101b08 */
[----:B------:R1:W-:Y:S02]  /*cc20*/  @!P0 ST.E.64 [R2.64], R56 ;  /* 0x0000003802008985 */ /* 0x0003e4000c101b08 */
[----:B-1----:R-:W-:-:S04]  /*cc30*/  @!P5 LEA R8, P6, R11, R0, 0x2 ;  /* 0x000000000b08d211 */ /* 0x002fc800078c10ff */
[----:B------:R-:W-:Y:S02]  /*cc40*/  @!P5 LEA.HI.X R9, R11, R4, R19, 0x2, P6 ;  /* 0x000000040b09d211 */ /* 0x000fe400030f1413 */
[----:B------:R-:W5:Y:S01]  /*cc50*/  LDL R11, [R1+0x84] ;  /* 0x00008400010b7983 */ /* 0x000f620000100800 */
[-C--:B------:R-:W-:Y:S02]  /*cc60*/  @!P4 LEA R6, P0, R15, R0.reuse, 0x2 ;  /* 0x000000000f06c211 */ /* 0x080fe400078010ff */
[----:B------:R-:W-:Y:S01]  /*cc70*/  @!P3 LEA R2, P6, R5, R0, 0x2 ;  /* 0x000000000502b211 */ /* 0x000fe200078c10ff */
[----:B------:R-:W5:Y:S01]  /*cc80*/  LDL R19, [R1+0x80] ;  /* 0x0000800001137983 */ /* 0x000f620000100800 */
[-C--:B------:R-:W-:Y:S02]  /*cc90*/  @!P4 LEA.HI.X R7, R15, R4.reuse, R17, 0x2, P0 ;  /* 0x000000040f07c211 */ /* 0x080fe400000f1411 */
[----:B------:R-:W-:Y:S01]  /*cca0*/  @!P3 LEA.HI.X R3, R5, R4, R13, 0x2, P6 ;  /* 0x000000040503b211 */ /* 0x000fe200030f140d */
[----:B------:R-:W5:Y:S04]  /*ccb0*/  LDL R17, [R1+0x7c] ;  /* 0x00007c0001117983 */ /* 0x000f680000100800 */
[----:B------:R-:W5:Y:S04]  /*ccc0*/  LDL R15, [R1+0x78] ;  /* 0x00007800010f7983 */ /* 0x000f680000100800 */
[----:B------:R-:W5:Y:S04]  /*ccd0*/  LDL R13, [R1+0x74] ;  /* 0x00007400010d7983 */ /* 0x000f680000100800 */
[----:B------:R-:W5:Y:S01]  /*cce0*/  LDL R5, [R1+0x10] ;  /* 0x0000100001057983 */ /* 0x000f620000100800 */
[----:B------:R-:W-:-:S02]  /*ccf0*/  ISETP.GE.AND P2, PT, R28, c[0x0][0x3c8], PT ;  /* 0x0000f2001c007a0c */ /* 0x000fc40003f46270 */
[----:B------:R-:W-:Y:S02]  /*cd00*/  ISETP.GE.AND P1, PT, R24, c[0x0][0x3c8], PT ;  /* 0x0000f20018007a0c */ /* 0x000fe40003f26270 */
[----:B------:R-:W-:Y:S01]  /*cd10*/  ISETP.GE.AND P0, PT, R22, c[0x0][0x3c8], PT ;  /* 0x0000f20016007a0c */ /* 0x000fe20003f06270 */
[----:B------:R1:W-:Y:S04]  /*cd20*/  @!P5 ST.E.64 [R8.64], R100 ;  /* 0x000000640800d985 */ /* 0x0003e8000c101b08 */
[----:B------:R1:W-:Y:S01]  /*cd30*/  @!P4 ST.E.64 [R6.64], R80 ;  /* 0x000000500600c985 */ /* 0x0003e2000c101b08 */
[----:B------:R-:W-:-:S03]  /*cd40*/  ISETP.GE.AND P4, PT, R20, c[0x0][0x3c8], PT ;  /* 0x0000f20014007a0c */ /* 0x000fc60003f86270 */
[----:B------:R1:W-:Y:S02]  /*cd50*/  @!P3 ST.E.64 [R2.64], R58 ;  /* 0x0000003a0200b985 */ /* 0x0003e4000c101b08 */
[-C--:B-1----:R-:W-:Y:S02]  /*cd60*/  @!P2 LEA R8, P5, R28, R0.reuse, 0x2 ;  /* 0x000000001c08a211 */ /* 0x082fe400078a10ff */
[----:B------:R-:W-:Y:S02]  /*cd70*/  @!P1 LEA R6, P6, R24, R0, 0x2 ;  /* 0x0000000018069211 */ /* 0x000fe400078c10ff */
[----:B------:R-:W-:Y:S02]  /*cd80*/  @!P2 LEA.HI.X R9, R28, R4, R29, 0x2, P5 ;  /* 0x000000041c09a211 */ /* 0x000fe400028f141d */
[----:B------:R-:W-:Y:S02]  /*cd90*/  @!P0 LEA R2, P3, R22, R0, 0x2 ;  /* 0x0000000016028211 */ /* 0x000fe400078610ff */
[----:B------:R-:W-:-:S02]  /*cda0*/  @!P1 LEA.HI.X R7, R24, R4, R25, 0x2, P6 ;  /* 0x0000000418079211 */ /* 0x000fc400030f1419 */
[----:B------:R-:W-:Y:S01]  /*cdb0*/  @!P0 LEA.HI.X R3, R22, R4, R23, 0x2, P3 ;  /* 0x0000000416038211 */ /* 0x000fe200018f1417 */
[----:B------:R-:W-:Y:S04]  /*cdc0*/  @!P2 ST.E.64 [R8.64], R102 ;  /* 0x000000660800a985 */ /* 0x000fe8000c101b08 */
[----:B------:R1:W-:Y:S04]  /*cdd0*/  @!P1 ST.E.64 [R6.64], R84 ;  /* 0x0000005406009985 */ /* 0x0003e8000c101b08 */
[----:B------:R2:W-:Y:S01]  /*cde0*/  @!P0 ST.E.64 [R2.64], R44 ;  /* 0x0000002c02008985 */ /* 0x0005e2000c101b08 */
[----:B-1----:R-:W-:-:S04]  /*cdf0*/  @!P4 LEA R6, P0, R20, R0, 0x2 ;  /* 0x000000001406c211 */ /* 0x002fc800078010ff */
[----:B------:R-:W-:-:S05]  /*ce00*/  @!P4 LEA.HI.X R7, R20, R4, R21, 0x2, P0 ;  /* 0x000000041407c211 */ /* 0x000fca00000f1415 */
[----:B------:R1:W-:Y:S01]  /*ce10*/  @!P4 ST.E.64 [R6.64], R60 ;  /* 0x0000003c0600c985 */ /* 0x0003e2000c101b08 */
[----:B--2---:R-:W-:Y:S02]  /*ce20*/  ISETP.GE.AND P5, PT, R10, c[0x0][0x3c8], PT ;  /* 0x0000f2000a007a0c */ /* 0x004fe40003fa6270 */
[----:B----4-:R-:W-:Y:S02]  /*ce30*/  ISETP.GE.AND P3, PT, R18, c[0x0][0x3c8], PT ;  /* 0x0000f20012007a0c */ /* 0x010fe40003f66270 */
[----:B---3--:R-:W-:Y:S02]  /*ce40*/  ISETP.GE.AND P0, PT, R12, c[0x0][0x3c8], PT ;  /* 0x0000f2000c007a0c */ /* 0x008fe40003f06270 */
[----:B-----5:R-:W-:Y:S02]  /*ce50*/  ISETP.GE.AND P2, PT, R16, c[0x0][0x3c8], PT ;  /* 0x0000f20010007a0c */ /* 0x020fe40003f46270 */
[----:B------:R-:W-:-:S05]  /*ce60*/  ISETP.GE.AND P1, PT, R14, c[0x0][0x3c8], PT ;  /* 0x0000f2000e007a0c */ /* 0x000fca0003f26270 */
[----:B------:R-:W-:-:S04]  /*ce70*/  @!P5 LEA R2, P6, R10, R0, 0x2 ;  /* 0x000000000a02d211 */ /* 0x000fc800078c10ff */
[----:B------:R-:W-:Y:S02]  /*ce80*/  @!P5 LEA.HI.X R3, R10, R4, R11, 0x2, P6 ;  /* 0x000000040a03d211 */ /* 0x000fe400030f140b */
[-C--:B------:R-:W-:Y:S02]  /*ce90*/  @!P3 LEA R10, P4, R18, R0.reuse, 0x2 ;  /* 0x00000000120ab211 */ /* 0x080fe400078810ff */
[-C--:B------:R-:W-:Y:S01]  /*cea0*/  @!P2 LEA R8, P6, R16, R0.reuse, 0x2 ;  /* 0x000000001008a211 */ /* 0x080fe200078c10ff */
[----:B------:R2:W-:Y:S01]  /*ceb0*/  @!P5 ST.E.64 [R2.64], R64 ;  /* 0x000000400200d985 */ /* 0x0005e2000c101b08 */
[----:B-1----:R-:W-:Y:S02]  /*cec0*/  @!P1 LEA R6, P5, R14, R0, 0x2 ;  /* 0x000000000e069211 */ /* 0x002fe400078a10ff */
[-C--:B------:R-:W-:Y:S02]  /*ced0*/  @!P3 LEA.HI.X R11, R18, R4.reuse, R19, 0x2, P4 ;  /* 0x00000004120bb211 */ /* 0x080fe400020f1413 */
[----:B------:R-:W-:-:S02]  /*cee0*/  @!P2 LEA.HI.X R9, R16, R4, R17, 0x2, P6 ;  /* 0x000000041009a211 */ /* 0x000fc400030f1411 */
[----:B------:R-:W-:Y:S01]  /*cef0*/  @!P1 LEA.HI.X R7, R14, R4, R15, 0x2, P5 ;  /* 0x000000040e079211 */ /* 0x000fe200028f140f */
[----:B------:R1:W-:Y:S04]  /*cf00*/  @!P3 ST.E.64 [R10.64], R82 ;  /* 0x000000520a00b985 */ /* 0x0003e8000c101b08 */
[----:B------:R1:W-:Y:S04]  /*cf10*/  @!P2 ST.E.64 [R8.64], R78 ;  /* 0x0000004e0800a985 */ /* 0x0003e8000c101b08 */
[----:B------:R1:W-:Y:S01]  /*cf20*/  @!P1 ST.E.64 [R6.64], R74 ;  /* 0x0000004a06009985 */ /* 0x0003e2000c101b08 */
[----:B--2---:R-:W-:-:S04]  /*cf30*/  @!P0 LEA R2, P4, R12, R0, 0x2 ;  /* 0x000000000c028211 */ /* 0x004fc800078810ff */
[----:B------:R-:W-:-:S05]  /*cf40*/  @!P0 LEA.HI.X R3, R12, R4, R13, 0x2, P4 ;  /* 0x000000040c038211 */ /* 0x000fca00020f140d */
[----:B------:R1:W-:Y:S01]  /*cf50*/  @!P0 ST.E.64 [R2.64], R54 ;  /* 0x0000003602008985 */ /* 0x0003e2000c101b08 */
[----:B------:R-:W-:-:S13]  /*cf60*/  ISETP.GE.AND P0, PT, R5, c[0x0][0x3c8], PT ;  /* 0x0000f20005007a0c */ /* 0x000fda0003f06270 */
[----:B------:R-:W-:Y:S05]  /*cf70*/  @P0 BRA `(.L_x_236) ;  /* 0x00000be000000947 */ /* 0x000fea0003800000 */
[----:B------:R-:W2:Y:S01]  /*cf80*/  LDL R12, [R1+0x70] ;  /* 0x00007000010c7983 */ /* 0x000ea20000100800 */
[----:B-1----:R-:W-:-:S04]  /*cf90*/  LEA R2, P0, R5, R0, 0x2 ;  /* 0x0000000005027211 */ /* 0x002fc800078010ff */
[----:B--2---:R-:W-:-:S05]  /*cfa0*/  LEA.HI.X R3, R5, R4, R12, 0x2, P0 ;  /* 0x0000000405037211 */ /* 0x004fca00000f140c */
[----:B------:R1:W-:Y:S01]  /*cfb0*/  ST.E.64 [R2.64], R26 ;  /* 0x0000001a02007985 */ /* 0x0003e2000c101b08 */
[----:B------:R-:W-:Y:S05]  /*cfc0*/  BRA `(.L_x_236) ;  /* 0x00000b9000007947 */ /* 0x000fea0003800000 */
.L_x_221:
[----:B------:R-:W2:Y:S01]  /*cfd0*/  LDL.LU R6, [R1] ;  /* 0x0000000001067983 */ /* 0x000ea20000300800 */
[----:B------:R-:W-:Y:S02]  /*cfe0*/  ISETP.NE.U32.AND P1, PT, RZ, c[0x0][0x508], PT ;  /* 0x00014200ff007a0c */ /* 0x000fe40003f25070 */
[----:B------:R-:W-:Y:S01]  /*cff0*/  ISETP.NE.U32.AND P3, PT, RZ, c[0x0][0x500], PT ;  /* 0x00014000ff007a0c */ /* 0x000fe20003f65070 */
[----:B------:R-:W3:Y:S01]  /*d000*/  LDL.LU R0, [R1+0x4] ;  /* 0x0000040001007983 */ /* 0x000ee20000300800 */
[----:B------:R-:W-:Y:S01]  /*d010*/  ISETP.NE.AND.EX P1, PT, RZ, c[0x0][0x50c], PT, P1 ;  /* 0x00014300ff007a0c */ /* 0x000fe20003f25310 */
[----:B------:R-:W-:Y:S01]  /*d020*/  IMAD.MOV.U32 R8, RZ, RZ, RZ ;  /* 0x000000ffff087224 */ /* 0x000fe200078e00ff */
[----:B------:R-:W-:Y:S01]  /*d030*/  ISETP.NE.AND.EX P3, PT, RZ, c[0x0][0x504], PT, P3 ;  /* 0x00014100ff007a0c */ /* 0x000fe20003f65330 */
[----:B------:R-:W-:Y:S01]  /*d040*/  IMAD.MOV.U32 R20, RZ, RZ, c[0x0][0x388] ;  /* 0x0000e200ff147624 */ /* 0x000fe200078e00ff */
[----:B------:R-:W-:-:S09]  /*d050*/  IADD3 R2, P2, R252, c[0x0][0x500], RZ ;  /* 0x00014000fc027a10 */ /* 0x000fd20007f5e0ff */
[----:B------:R-:W-:Y:S02]  /*d060*/  @P1 IADD3 R4, P0, R252, c[0x0][0x508], RZ ;  /* 0x00014200fc041a10 */ /* 0x000fe40007f1e0ff */
[C---:B--2---:R-:W-:Y:S02]  /*d070*/  IADD3.X R3, R6.reuse, c[0x0][0x504], RZ, P2, !PT ;  /* 0x0001410006037a10 */ /* 0x044fe400017fe4ff */
[----:B-1----:R-:W-:-:S03]  /*d080*/  @P1 IADD3.X R5, R6, c[0x0][0x50c], RZ, P0, !PT ;  /* 0x0001430006051a10 */ /* 0x002fc600007fe4ff */
[----:B------:R1:W5:Y:S04]  /*d090*/  @P3 LDG.E R8, [R2.64] ;  /* 0x0000000802083981 */ /* 0x000368000c1e1900 */
[----:B------:R1:W5:Y:S01]  /*d0a0*/  @P1 LDG.E R20, [R4.64] ;  /* 0x0000000804141981 */ /* 0x000362000c1e1900 */
[----:B---3--:R-:W-:-:S04]  /*d0b0*/  ISETP.NE.AND P0, PT, R0, RZ, PT ;  /* 0x000000ff0000720c */ /* 0x008fc80003f05270 */
[----:B------:R-:W-:Y:S01]  /*d0c0*/  SEL R19, R0, c[0x0][0x3d4], P0 ;  /* 0x0000f50000137a07 */ /* 0x000fe20000000000 */
[----:B------:R-:W-:Y:S05]  /*d0d0*/  @P1 BRA `(.L_x_242) ;  /* 0x0000004000001947 */ /* 0x000fea0003800000 */
[----:B------:R-:W-:Y:S05]  /*d0e0*/  @!P3 BRA `(.L_x_242) ;  /* 0x000000300000b947 */ /* 0x000fea0003800000 */
[----:B------:R2:W3:Y:S04]  /*d0f0*/  LDG.E R0, [R2.64] ;  /* 0x0000000802007981 */ /* 0x0004e8000c1e1900 */
[----:B-12---:R-:W3:Y:S02]  /*d100*/  LDG.E R2, [R2.64+0x4] ;  /* 0x0000040802027981 */ /* 0x006ee4000c1e1900 */
[----:B---3-5:R-:W-:Y:S02]  /*d110*/  IADD3 R20, -R0, R2, RZ ;  /* 0x0000000200147210 */ /* 0x028fe40007ffe1ff */
.L_x_242:
[----:B------:R-:W2:Y:S01]  /*d120*/  LDL.LU R0, [R1+0xc] ;  /* 0x00000c0001007983 */ /* 0x000ea20000300800 */
[----:B------:R-:W-:Y:S01]  /*d130*/  BSSY B0, `(.L_x_243) ;  /* 0x0000038000007945 */ /* 0x000fe20003800000 */
[----:B------:R-:W-:Y:S02]  /*d140*/  LOP3.LUT R9, R246, 0xffff, RZ, 0xc0, !PT ;  /* 0x0000fffff6097812 */ /* 0x000fe400078ec0ff */
[----:B-1----:R-:W1:Y:S01]  /*d150*/  S2R R2, SR_TID.X ;  /* 0x0000000000027919 */ /* 0x002e620000002100 */
[----:B------:R-:W-:-:S02]  /*d160*/  SEL R15, R251, RZ, !P3 ;  /* 0x000000fffb0f7207 */ /* 0x000fc40005800000 */
[----:B-----5:R-:W-:Y:S02]  /*d170*/  SHF.R.S32.HI R18, RZ, 0x1f, R8 ;  /* 0x0000001fff127819 */ /* 0x020fe40000011408 */
[----:B-1----:R-:W-:Y:S02]  /*d180*/  ISETP.GT.AND P0, PT, R2, 0x7f, PT ;  /* 0x0000007f0200780c */ /* 0x002fe40003f04270 */
[----:B--2---:R-:W-:-:S11]  /*d190*/  SEL R21, R0, RZ, !P3 ;  /* 0x000000ff00157207 */ /* 0x004fd60005800000 */
[----:B------:R-:W-:Y:S05]  /*d1a0*/  @P0 BRA `(.L_x_244) ;  /* 0x0000030000000947 */ /* 0x000fea0003800000 */
[----:B------:R-:W-:Y:S01]  /*d1b0*/  IMAD R0, R20, c[0x0][0x4e8], RZ ;  /* 0x00013a0014007a24 */ /* 0x000fe200078e02ff */
[----:B------:R-:W-:-:S04]  /*d1c0*/  LEA R14, R245, R2, 0x7 ;  /* 0x00000002f50e7211 */ /* 0x000fc800078e38ff */
[----:B------:R-:W-:-:S13]  /*d1d0*/  ISETP.GE.AND P0, PT, R14, R0, PT ;  /* 0x000000000e00720c */ /* 0x000fda0003f06270 */
[----:B------:R-:W-:Y:S05]  /*d1e0*/  @P0 BRA `(.L_x_244) ;  /* 0x000002c000000947 */ /* 0x000fea0003800000 */
[----:B------:R-:W2:Y:S01]  /*d1f0*/  LDL.LU R22, [R1+0x8] ;  /* 0x0000080001167983 */ /* 0x000ea20000300800 */
[----:B------:R-:W-:Y:S01]  /*d200*/  IMAD.MOV.U32 R0, RZ, RZ, 0x368 ;  /* 0x00000368ff007424 */ /* 0x000fe200078e00ff */
[----:B------:R-:W-:-:S04]  /*d210*/  ISETP.GT.AND P2, PT, R19, 0x1, PT ;  /* 0x000000011300780c */ /* 0x000fc80003f44270 */
[----:B------:R-:W-:-:S04]  /*d220*/  SEL R0, R0, 0x328, P2 ;  /* 0x0000032800007807 */ /* 0x000fc80001000000 */
[----:B------:R1:W3:Y:S08]  /*d230*/  LDC.64 R6, c[0x0][R0+0x170] ;  /* 0x00005c0000067b82 */ /* 0x0002f00000000a00 */
[----:B------:R1:W4:Y:S08]  /*d240*/  LDC.64 R4, c[0x0][R0+0x168] ;  /* 0x00005a0000047b82 */ /* 0x0003300000000a00 */
[----:B------:R1:W5:Y:S08]  /*d250*/  LDC.64 R12, c[0x0][R0+0x178] ;  /* 0x00005e00000c7b82 */ /* 0x0003700000000a00 */
[----:B------:R1:W2:Y:S02]  /*d260*/  LDC.64 R10, c[0x0][R0+0x160] ;  /* 0x00005800000a7b82 */ /* 0x0002a40000000a00 */
[----:B-1----:R-:W-:-:S02]  /*d270*/  IMAD.MOV.U32 R0, RZ, RZ, c[0x0][0x4e8] ;  /* 0x00013a00ff007624 */ /* 0x002fc400078e00ff */
[-C--:B---3--:R-:W-:Y:S02]  /*d280*/  IMAD R7, R7, R15.reuse, RZ ;  /* 0x0000000f07077224 */ /* 0x088fe400078e02ff */
[----:B------:R-:W-:Y:S01]  /*d290*/  IMAD.WIDE.U32 R2, R6, R15, RZ ;  /* 0x0000000f06027225 */ /* 0x000fe200078e00ff */
[----:B------:R-:W-:Y:S02]  /*d2a0*/  ISETP.NE.AND P0, PT, R0, 0x1, PT ;  /* 0x000000010000780c */ /* 0x000fe40003f05270 */
[----:B------:R-:W-:Y:S01]  /*d2b0*/  MOV R0, R14 ;  /* 0x0000000e00007202 */ /* 0x000fe20000000f00 */
[----:B------:R-:W-:Y:S02]  /*d2c0*/  IMAD R7, R6, R21, R7 ;  /* 0x0000001506077224 */ /* 0x000fe400078e0207 */
[-C--:B----4-:R-:W-:Y:S02]  /*d2d0*/  IMAD R16, R5, R9.reuse, RZ ;  /* 0x0000000905107224 */ /* 0x090fe400078e02ff */
[----:B------:R-:W-:Y:S01]  /*d2e0*/  IMAD.WIDE.U32 R4, R4, R9, RZ ;  /* 0x0000000904047225 */ /* 0x000fe200078e00ff */
[----:B------:R-:W-:-:S03]  /*d2f0*/  IADD3 R3, R3, R7, RZ ;  /* 0x0000000703037210 */ /* 0x000fc60007ffe0ff */
[----:B------:R-:W-:Y:S02]  /*d300*/  IMAD.IADD R16, R5, 0x1, R16 ;  /* 0x0000000105107824 */ /* 0x000fe400078e0210 */
[----:B------:R-:W-:-:S05]  /*d310*/  @P0 IMAD.HI.U32 R17, R14, c[0x0][0x4ec], RZ ;  /* 0x00013b000e110a27 */ /* 0x000fca00078e00ff */
[----:B------:R-:W-:Y:S02]  /*d320*/  @P0 SHF.R.U32.HI R0, RZ, c[0x0][0x4f0], R17 ;  /* 0x00013c00ff000a19 */ /* 0x000fe40000011611 */
[----:B------:R-:W-:-:S03]  /*d330*/  IADD3 R17, P1, P0, R2, R4, R8 ;  /* 0x0000000402117210 */ /* 0x000fc6000783e008 */
[----:B------:R-:W-:-:S04]  /*d340*/  IMAD.MOV R2, RZ, RZ, -R0 ;  /* 0x000000ffff027224 */ /* 0x000fc800078e0a00 */
[----:B------:R-:W-:Y:S01]  /*d350*/  IMAD R2, R2, c[0x0][0x4e8], R14 ;  /* 0x00013a0002027a24 */ /* 0x000fe200078e020e */
[----:B--2---:R-:W-:-:S05]  /*d360*/  SEL R6, R22, RZ, P2 ;  /* 0x000000ff16067207 */ /* 0x004fca0001000000 */
[-C--:B-----5:R-:W-:Y:S02]  /*d370*/  IMAD R7, R13, R6.reuse, RZ ;  /* 0x000000060d077224 */ /* 0x0a0fe400078e02ff */
[----:B------:R-:W-:Y:S01]  /*d380*/  IMAD.WIDE.U32 R4, R12, R6, RZ ;  /* 0x000000060c047225 */ /* 0x000fe200078e00ff */
[----:B------:R-:W-:Y:S02]  /*d390*/  IADD3.X R12, R3, R16, R18, P1, P0 ;  /* 0x00000010030c7210 */ /* 0x000fe40000fe0412 */
[----:B------:R-:W-:Y:S02]  /*d3a0*/  SHF.R.S32.HI R3, RZ, 0x1f, R0 ;  /* 0x0000001fff037819 */ /* 0x000fe40000011400 */
[----:B------:R-:W-:Y:S01]  /*d3b0*/  IADD3 R5, R5, R7, RZ ;  /* 0x0000000705057210 */ /* 0x000fe20007ffe0ff */
[----:B------:R-:W-:Y:S01]  /*d3c0*/  IMAD.MOV.U32 R7, RZ, RZ, c[0x0][0x4a8] ;  /* 0x00012a00ff077624 */ /* 0x000fe200078e00ff */
[----:B------:R-:W-:Y:S01]  /*d3d0*/  IADD3 R4, P1, P0, R0, R17, R4 ;  /* 0x0000001100047210 */ /* 0x000fe2000783e004 */
[----:B------:R-:W-:Y:S01]  /*d3e0*/  IMAD R0, R11, R2, RZ ;  /* 0x000000020b007224 */ /* 0x000fe200078e02ff */
[----:B------:R-:W-:-:S02]  /*d3f0*/  SHF.R.S32.HI R6, RZ, 0x1f, R2 ;  /* 0x0000001fff067819 */ /* 0x000fc40000011402 */
[----:B------:R-:W-:-:S03]  /*d400*/  IADD3.X R5, R3, R12, R5, P1, P0 ;  /* 0x0000000c03057210 */ /* 0x000fc60000fe0405 */
[C---:B------:R-:W-:Y:S02]  /*d410*/  IMAD R0, R10.reuse, R6, R0 ;  /* 0x000000060a007224 */ /* 0x040fe400078e0200 */
[----:B------:R-:W-:Y:S01]  /*d420*/  IMAD.WIDE.U32 R2, R10, R2, R4 ;  /* 0x000000020a027225 */ /* 0x000fe200078e0004 */
[----:B------:R-:W-:Y:S02]  /*d430*/  MOV R5, c[0x0][0x4ac] ;  /* 0x00012b0000057a02 */ /* 0x000fe40000000f00 */
[----:B------:R-:W-:Y:S01]  /*d440*/  SEL R4, R7, c[0x0][0x450], P2 ;  /* 0x0001140007047a07 */ /* 0x000fe20001000000 */
[----:B------:R-:W-:Y:S01]  /*d450*/  IMAD.IADD R0, R3, 0x1, R0 ;  /* 0x0000000103007824 */ /* 0x000fe200078e0200 */
[----:B------:R-:W-:Y:S02]  /*d460*/  SEL R5, R5, c[0x0][0x454], P2 ;  /* 0x0001150005057a07 */ /* 0x000fe40001000000 */
[----:B------:R-:W-:-:S04]  /*d470*/  LEA R4, P0, R2, R4, 0x2 ;  /* 0x0000000402047211 */ /* 0x000fc800078010ff */
[----:B------:R-:W-:Y:S02]  /*d480*/  LEA.HI.X R5, R2, R5, R0, 0x2, P0 ;  /* 0x0000000502057211 */ /* 0x000fe400000f1400 */
[----:B------:R-:W-:-:S05]  /*d490*/  MOV R0, 0xff800000 ;  /* 0xff80000000007802 */ /* 0x000fca0000000f00 */
[----:B------:R1:W-:Y:S02]  /*d4a0*/  STG.E [R4.64], R0 ;  /* 0x0000000004007986 */ /* 0x0003e4000c101908 */
.L_x_244:
[----:B------:R-:W-:Y:S05]  /*d4b0*/  BSYNC B0 ;  /* 0x0000000000007941 */ /* 0x000fea0003800000 */
.L_x_243:
[----:B------:R-:W-:-:S13]  /*d4c0*/  ISETP.GT.AND P0, PT, R19, 0x1, PT ;  /* 0x000000011300780c */ /* 0x000fda0003f04270 */
[----:B------:R-:W-:Y:S05]  /*d4d0*/  @P0 BRA `(.L_x_236) ;  /* 0x0000068000000947 */ /* 0x000fea0003800000 */
[----:B------:R-:W-:Y:S01]  /*d4e0*/  MOV R2, c[0x0][0x4e8] ;  /* 0x00013a0000027a02 */ /* 0x000fe20000000f00 */
[----:B-1----:R-:W-:Y:S01]  /*d4f0*/  IMAD R0, R18, c[0x0][0x3a0], RZ ;  /* 0x0000e80012007a24 */ /* 0x002fe200078e02ff */
[----:B------:R-:W-:Y:S01]  /*d500*/  LEA R4, R233, R234, 0x5 ;  /* 0x000000eae9047211 */ /* 0x000fe200078e28ff */
[----:B------:R-:W-:Y:S01]  /*d510*/  IMAD R5, R21, c[0x0][0x3f0], RZ ;  /* 0x0000fc0015057a24 */ /* 0x000fe200078e02ff */
[----:B------:R-:W-:Y:S01]  /*d520*/  ISETP.NE.AND P0, PT, R2, 0x1, PT ;  /* 0x000000010200780c */ /* 0x000fe20003f05270 */
[----:B------:R-:W-:Y:S01]  /*d530*/  IMAD.WIDE.U32 R2, R8, c[0x0][0x3a0], RZ ;  /* 0x0000e80008027a25 */ /* 0x000fe200078e00ff */
[----:B------:R-:W-:-:S03]  /*d540*/  LEA R4, R245, R4, 0x7 ;  /* 0x00000004f5047211 */ /* 0x000fc600078e38ff */
[----:B------:R-:W-:Y:S01]  /*d550*/  IMAD R8, R8, c[0x0][0x3a4], R0 ;  /* 0x0000e90008087a24 */ /* 0x000fe200078e0200 */
[----:B------:R-:W-:Y:S01]  /*d560*/  MOV R0, R4 ;  /* 0x0000000400007202 */ /* 0x000fe20000000f00 */
[----:B------:R-:W-:-:S03]  /*d570*/  IMAD R7, R15, c[0x0][0x3f4], R5 ;  /* 0x0000fd000f077a24 */ /* 0x000fc600078e0205 */
[----:B------:R-:W-:-:S03]  /*d580*/  IADD3 R3, R3, R8, RZ ;  /* 0x0000000803037210 */ /* 0x000fc60007ffe0ff */
[----:B------:R-:W-:-:S04]  /*d590*/  @P0 IMAD.HI.U32 R6, R4, c[0x0][0x4ec], RZ ;  /* 0x00013b0004060a27 */ /* 0x000fc800078e00ff */
[----:B------:R-:W-:Y:S01]  /*d5a0*/  IMAD.WIDE.U32 R2, R9, c[0x0][0x3e8], R2 ;  /* 0x0000fa0009027a25 */ /* 0x000fe200078e0002 */
[----:B------:R-:W-:-:S03]  /*d5b0*/  @P0 SHF.R.U32.HI R0, RZ, c[0x0][0x4f0], R6 ;  /* 0x00013c00ff000a19 */ /* 0x000fc60000011606 */
[----:B------:R-:W-:Y:S01]  /*d5c0*/  IMAD R3, R9, c[0x0][0x3ec], R3 ;  /* 0x0000fb0009037a24 */ /* 0x000fe200078e0203 */
[----:B------:R-:W-:Y:S02]  /*d5d0*/  SHF.R.S32.HI R6, RZ, 0x1f, R0 ;  /* 0x0000001fff067819 */ /* 0x000fe40000011400 */
[----:B------:R-:W-:Y:S01]  /*d5e0*/  IADD3 R5, -R0, RZ, RZ ;  /* 0x000000ff00057210 */ /* 0x000fe20007ffe1ff */
[----:B------:R-:W-:-:S04]  /*d5f0*/  IMAD.WIDE.U32 R2, R15, c[0x0][0x3f0], R2 ;  /* 0x0000fc000f027a25 */ /* 0x000fc800078e0002 */
[----:B------:R-:W-:Y:S01]  /*d600*/  IMAD R6, R6, c[0x0][0x3e0], RZ ;  /* 0x0000f80006067a24 */ /* 0x000fe200078e02ff */
[----:B------:R-:W-:Y:S01]  /*d610*/  IADD3 R3, R3, R7, RZ ;  /* 0x0000000703037210 */ /* 0x000fe20007ffe0ff */
[----:B------:R-:W-:Y:S02]  /*d620*/  IMAD R4, R5, c[0x0][0x4e8], R4 ;  /* 0x00013a0005047a24 */ /* 0x000fe400078e0204 */
        /* <DEDUP_REMOVED lines=12> */
.L_x_309:
[----:B------:R-:W-:Y:S05]  /*d6f0*/  BRA.DIV ~URZ, `(.L_x_246) ;  /* 0x000025427f007947 */ /* 0x000fea000b800000 */
[----:B------:R3:W4:Y:S02]  /*d700*/  SHFL.IDX PT, R0, R10, RZ, 0x181f ;  /* 0x00181fff0a007589 */ /* 0x00072400000e0000 */
.L_x_310:
[----:B------:R-:W-:Y:S01]  /*d710*/  IMAD R8, R20, c[0x0][0x4e8], RZ ;  /* 0x00013a0014087a24 */ /* 0x000fe200078e02ff */
        /* <DEDUP_REMOVED lines=10> */
[-C--:B--2---:R-:W-:Y:S02]  /*d7c0*/  @!P1 LEA.HI.X R5, R231, R9.reuse, R12, 0x1, P3 ;  /* 0x00000009e7059211 */ /* 0x084fe400018f0c0c */
[----:B------:R-:W-:-:S03]  /*d7d0*/  @!P0 LEA.HI.X R3, R235, R9, R11, 0x1, P2 ;  /* 0x00000009eb038211 */ /* 0x000fc600010f0c0b */
[----:B------:R2:W-:Y:S04]  /*d7e0*/  @!P1 ST.E.128 [R4.64], RZ ;  /* 0x000000ff04009985 */ /* 0x0005e8000c101d08 */
[----:B------:R2:W-:Y:S02]  /*d7f0*/  @!P0 ST.E.128 [R2.64], RZ ;  /* 0x000000ff02008985 */ /* 0x0005e4000c101d08 */
.L_x_248:
[----:B------:R-:W-:Y:S05]  /*d800*/  BSYNC B0 ;  /* 0x0000000000007941 */ /* 0x000fea0003800000 */
.L_x_247:
[----:B------:R-:W-:Y:S05]  /*d810*/  BRA.DIV ~URZ, `(.L_x_249) ;  /* 0x000024927f007947 */ /* 0x000fea000b800000 */
[----:B--2---:R2:W1:Y:S04]  /*d820*/  SHFL.IDX PT, R9, R7, 0x1, 0x181f ;  /* 0x00381f0007097f89 */ /* 0x00446800000e0000 */
[----:B----4-:R2:W4:Y:S02]  /*d830*/  SHFL.IDX PT, R0, R10, 0x1, 0x181f ;  /* 0x00381f000a007f89 */ /* 0x01052400000e0000 */
.L_x_311:
[----:B------:R-:W-:Y:S01]  /*d840*/  IADD3 R2, R6, 0x20, RZ ;  /* 0x0000002006027810 */ /* 0x000fe20007ffe0ff */
        /* <DEDUP_REMOVED lines=9> */
[-C--:B-1----:R-:W-:Y:S02]  /*d8e0*/  @!P1 LEA.HI.X R5, R231, R9.reuse, R12, 0x1, P3 ;  /* 0x00000009e7059211 */ /* 0x082fe400018f0c0c */
[----:B------:R-:W-:-:S03]  /*d8f0*/  @!P0 LEA.HI.X R3, R235, R9, R11, 0x1, P2 ;  /* 0x00000009eb038211 */ /* 0x000fc600010f0c0b */
[----:B------:R1:W-:Y:S04]  /*d900*/  @!P1 ST.E.128 [R4.64], RZ ;  /* 0x000000ff04009985 */ /* 0x0003e8000c101d08 */
[----:B------:R1:W-:Y:S02]  /*d910*/  @!P0 ST.E.128 [R2.64], RZ ;  /* 0x000000ff02008985 */ /* 0x0003e4000c101d08 */
.L_x_251:
[----:B------:R-:W-:Y:S05]  /*d920*/  BSYNC B0 ;  /* 0x0000000000007941 */ /* 0x000fea0003800000 */
.L_x_250:
[----:B------:R-:W-:Y:S05]  /*d930*/  BRA.DIV ~URZ, `(.L_x_252) ;  /* 0x000024427f007947 */ /* 0x000fea000b800000 */
[----:B-1----:R1:W2:Y:S02]  /*d940*/  SHFL.IDX PT, R9, R7, 0x2, 0x181f ;  /* 0x00581f0007097f89 */ /* 0x0022a400000e0000 */
.L_x_312:
[----:B------:R-:W-:Y:S05]  /*d950*/  BRA.DIV ~URZ, `(.L_x_253) ;  /* 0x000024927f007947 */ /* 0x000fea000b800000 */
[----:B----4-:R4:W1:Y:S02]  /*d960*/  SHFL.IDX PT, R0, R10, 0x2, 0x181f ;  /* 0x00581f000a007f89 */ /* 0x01086400000e0000 */
.L_x_313:
        /* <DEDUP_REMOVED lines=8> */
[-C--:B-1----:R-:W-:Y:S02]  /*d9f0*/  @!P1 LEA R4, P3, R231, R0.reuse, 0x1 ;  /* 0x00000000e7049211 */ /* 0x082fe400078608ff */
[----:B------:R-:W-:Y:S02]  /*da00*/  @!P0 LEA R2, P2, R235, R0, 0x1 ;  /* 0x00000000eb028211 */ /* 0x000fe400078408ff */
[-C--:B--2---:R-:W-:Y:S02]  /*da10*/  @!P1 LEA.HI.X R5, R231, R9.reuse, R12, 0x1, P3 ;  /* 0x00000009e7059211 */ /* 0x084fe400018f0c0c */
[----:B------:R-:W-:-:S03]  /*da20*/  @!P0 LEA.HI.X R3, R235, R9, R11, 0x1, P2 ;  /* 0x00000009eb038211 */ /* 0x000fc600010f0c0b */
[----:B------:R1:W-:Y:S04]  /*da30*/  @!P1 ST.E.128 [R4.64], RZ ;  /* 0x000000ff04009985 */ /* 0x0003e8000c101d08 */
[----:B------:R1:W-:Y:S02]  /*da40*/  @!P0 ST.E.128 [R2.64], RZ ;  /* 0x000000ff02008985 */ /* 0x0003e4000c101d08 */
.L_x_255:
[----:B------:R-:W-:Y:S05]  /*da50*/  BSYNC B0 ;  /* 0x0000000000007941 */ /* 0x000fea0003800000 */
.L_x_254:
[----:B------:R-:W-:Y:S05]  /*da60*/  BRA.DIV ~URZ, `(.L_x_256) ;  /* 0x000023f27f007947 */ /* 0x000fea000b800000 */
[----:B-12---:R-:W1:Y:S04]  /*da70*/  SHFL.IDX PT, R7, R7, 0x3, 0x181f ;  /* 0x00781f0007077f89 */ /* 0x006e6800000e0000 */
[----:B------:R2:W3:Y:S02]  /*da80*/  SHFL.IDX PT, R0, R10, 0x3, 0x181f ;  /* 0x00781f000a007f89 */ /* 0x0004e400000e0000 */
.L_x_314:
[----:B------:R-:W-:-:S04]  /*da90*/  IADD3 R6, R6, 0x60, RZ ;  /* 0x0000006006067810 */ /* 0x000fc80007ffe0ff */
[----:B------:R-:W-:-:S13]  /*daa0*/  ISETP.GE.AND P0, PT, R6, R8, PT ;  /* 0x000000080600720c */ /* 0x000fda0003f06270 */
[----:B------:R-:W-:Y:S05]  /*dab0*/  @P0 BRA `(.L_x_236) ;  /* 0x000000a000000947 */ /* 0x000fea0003800000 */
[----:B------:R-:W-:Y:S02]  /*dac0*/  ISETP.GE.AND P1, PT, R231, c[0x0][0x3c8], PT ;  /* 0x0000f200e7007a0c */ /* 0x000fe40003f26270 */
[----:B------:R-:W-:Y:S02]  /*dad0*/  ISETP.GE.AND P0, PT, R235, c[0x0][0x3c8], PT ;  /* 0x0000f200eb007a0c */ /* 0x000fe40003f06270 */
[----:B--234-:R-:W-:Y:S02]  /*dae0*/  SHF.R.S32.HI R10, RZ, 0x1f, R231 ;  /* 0x0000001fff0a7819 */ /* 0x01cfe400000114e7 */
[----:B------:R-:W-:-:S07]  /*daf0*/  SHF.R.S32.HI R9, RZ, 0x1f, R235 ;  /* 0x0000001fff097819 */ /* 0x000fce00000114eb */
[-C--:B------:R-:W-:Y:S02]  /*db00*/  @!P1 LEA R4, P3, R231, R0.reuse, 0x1 ;  /* 0x00000000e7049211 */ /* 0x080fe400078608ff */
[----:B------:R-:W-:Y:S02]  /*db10*/  @!P0 LEA R2, P2, R235, R0, 0x1 ;  /* 0x00000000eb028211 */ /* 0x000fe400078408ff */
[-C--:B-1----:R-:W-:Y:S02]  /*db20*/  @!P1 LEA.HI.X R5, R231, R7.reuse, R10, 0x1, P3 ;  /* 0x00000007e7059211 */ /* 0x082fe400018f0c0a */
[----:B------:R-:W-:-:S03]  /*db30*/  @!P0 LEA.HI.X R3, R235, R7, R9, 0x1, P2 ;  /* 0x00000007eb038211 */ /* 0x000fc600010f0c09 */
[----:B------:R1:W-:Y:S04]  /*db40*/  @!P1 ST.E.128 [R4.64], RZ ;  /* 0x000000ff04009985 */ /* 0x0003e8000c101d08 */
[----:B------:R1:W-:Y:S02]  /*db50*/  @!P0 ST.E.128 [R2.64], RZ ;  /* 0x000000ff02008985 */ /* 0x0003e4000c101d08 */
.L_x_236:
[----:B------:R-:W-:Y:S05]  /*db60*/  BSYNC B1 ;  /* 0x0000000000017941 */ /* 0x000fea0003800000 */
.L_x_220:
[----:B------:R-:W-:-:S13]  /*db70*/  ISETP.NE.AND P0, PT, RZ, UR6, PT ;  /* 0x00000006ff007c0c */ /* 0x000fda000bf05270 */
[----:B------:R-:W-:Y:S01]  /*db80*/  @P0 WARPSYNC 0xffffffff ;  /* 0xffffffff00000948 */ /* 0x000fe20003800000 */
[----:B------:R-:W-:Y:S06]  /*db90*/  @P0 BAR.SYNC.DEFER_BLOCKING 0x5, 0x100 ;  /* 0x0144000000000b1d */ /* 0x000fec0000010000 */
[----:B------:R-:W2:Y:S04]  /*dba0*/  @P0 LDS.128 R244, [0xf100] ;  /* 0x00f10000fff40984 */ /* 0x000ea80000000c00 */
[----:B------:R-:W-:Y:S06]  /*dbb0*/  @P0 BAR.ARV 0x4, 0x100 ;  /* 0x0104000000000b1d */ /* 0x000fec0000002000 */
[----:B------:R-:W-:Y:S05]  /*dbc0*/  @P0 BRA `(.L_x_257) ;  /* 0x00000ad000000947 */ /* 0x000fea0003800000 */
[----:B-1-34-:R-:W1:Y:S01]  /*dbd0*/  S2R R0, SR_TID.X ;  /* 0x0000000000007919 */ /* 0x01ae620000002100 */
[----:B------:R-:W-:Y:S01]  /*dbe0*/  IMAD.MOV.U32 R7, RZ, RZ, RZ ;  /* 0x000000ffff077224 */ /* 0x000fe200078e00ff */
[----:B-1----:R-:W-:-:S04]  /*dbf0*/  LOP3.LUT R13, R0, 0x1f, RZ, 0xc0, !PT ;  /* 0x0000001f000d7812 */ /* 0x002fc800078ec0ff */
[----:B------:R-:W-:Y:S01]  /*dc00*/  ISETP.NE.AND P5, PT, R13, 0x1f, PT ;  /* 0x0000001f0d00780c */ /* 0x000fe20003fa5270 */
[----:B------:R-:W-:Y:S10]  /*dc10*/  BRA.DIV ~URZ, `(.L_x_258) ;  /* 0x000023127f007947 */ /* 0x000ff4000b800000 */
[----:B--2---:R1:W2:Y:S02]  /*dc20*/  SHFL.IDX PT, R9, R62, RZ, 0x1f ;  /* 0x00001fff3e097589 */ /* 0x0042a400000e0000 */
.L_x_315:
[----:B------:R-:W-:Y:S05]  /*dc30*/  BRA.DIV ~URZ, `(.L_x_259) ;  /* 0x000023627f007947 */ /* 0x000fea000b800000 */
[----:B------:R3:W4:Y:S02]  /*dc40*/  SHFL.IDX PT, R8, R62, 0x1, 0x1f ;  /* 0x00201f003e087f89 */ /* 0x00072400000e0000 */
.L_x_316:
[----:B------:R-:W-:Y:S02]  /*dc50*/  IMAD.IADD R0, R247, 0x1, R13 ;  /* 0x00000001f7007824 */ /* 0x000fe400078e020d */
[----:B------:R-:W-:-:S03]  /*dc60*/  IMAD.MOV.U32 R6, RZ, RZ, RZ ;  /* 0x000000ffff067224 */ /* 0x000fc600078e00ff */
[----:B------:R-:W-:-:S13]  /*dc70*/  ISETP.GE.OR P0, PT, R0, c[0x0][0x53c], !P5 ;  /* 0x00014f0000007a0c */ /* 0x000fda0006f06670 */
[----:B------:R-:W-:Y:S01]  /*dc80*/  @!P0 IMAD.MOV.U32 R2, RZ, RZ, 0x4 ;  /* 0x00000004ff028424 */ /* 0x000fe200078e00ff */
[----:B------:R-:W-:-:S03]  /*dc90*/  @!P0 MOV R3, 0x4 ;  /* 0x0000000400038802 */ /* 0x000fc60000000f00 */
[----:B------:R-:W-:-:S04]  /*dca0*/  @!P0 IMAD.WIDE R4, R0, R2, c[0x0][0x580] ;  /* 0x0001600000048625 */ /* 0x000fc800078e0202 */
[----:B------:R-:W-:Y:S01]  /*dcb0*/  @!P0 IMAD.WIDE R2, R0, R3, c[0x0][0x578] ;  /* 0x00015e0000028625 */ /* 0x000fe200078e0203 */
[----:B------:R-:W5:Y:S04]  /*dcc0*/  @!P0 LDG.E R6, [R4.64] ;  /* 0x0000000804068981 */ /* 0x000f68000c1e1900 */
[----:B------:R-:W5:Y:S01]  /*dcd0*/  @!P0 LDG.E R7, [R2.64] ;  /* 0x0000000802078981 */ /* 0x000f62000c1e1900 */
[C---:B------:R-:W-:Y:S02]  /*dce0*/  ISETP.GE.U32.AND P4, PT, R13.reuse, 0x10, PT ;  /* 0x000000100d00780c */ /* 0x040fe40003f86070 */
[C---:B------:R-:W-:Y:S02]  /*dcf0*/  ISETP.GE.U32.AND P3, PT, R13.reuse, 0x8, PT ;  /* 0x000000080d00780c */ /* 0x040fe40003f66070 */
[----:B------:R-:W-:-:S02]  /*dd00*/  ISETP.GE.U32.AND P2, PT, R13, 0x4, PT ;  /* 0x000000040d00780c */ /* 0x000fc40003f46070 */
[C---:B------:R-:W-:Y:S02]  /*dd10*/  ISETP.GE.U32.AND P1, PT, R13.reuse, 0x2, PT ;  /* 0x000000020d00780c */ /* 0x040fe40003f26070 */
[----:B------:R-:W-:Y:S02]  /*dd20*/  ISETP.NE.AND P0, PT, R13, RZ, PT ;  /* 0x000000ff0d00720c */ /* 0x000fe40003f05270 */
[----:B------:R-:W-:Y:S01]  /*dd30*/  MOV R10, RZ ;  /* 0x000000ff000a7202 */ /* 0x000fe20000000f00 */
[----:B-----5:R-:W-:Y:S01]  /*dd40*/  IMAD R0, R7, R6, RZ ;  /* 0x0000000607007224 */ /* 0x020fe200078e02ff */
[----:B------:R-:W-:Y:S07]  /*dd50*/  BRA.DIV ~URZ, `(.L_x_260) ;  /* 0x000022b27f007947 */ /* 0x000fee000b800000 */
[----:B------:R1:W3:Y:S02]  /*dd60*/  SHFL.UP PT, R4, R0, 0x1, RZ ;  /* 0x0420000000047989 */ /* 0x0002e400000e00ff */
.L_x_317:
[----:B---3--:R-:W-:-:S04]  /*dd70*/  SEL R4, R4, RZ, P0 ;  /* 0x000000ff04047207 */ /* 0x008fc80000000000 */
[----:B-1----:R-:W-:Y:S01]  /*dd80*/  IADD3 R0, R0, R4, RZ ;  /* 0x0000000400007210 */ /* 0x002fe20007ffe0ff */
[----:B------:R-:W-:Y:S05]  /*dd90*/  BRA.DIV ~URZ, `(.L_x_261) ;  /* 0x000022b27f007947 */ /* 0x000fea000b800000 */
[----:B------:R-:W1:Y:S02]  /*dda0*/  SHFL.UP PT, R2, R0, 0x2, RZ ;  /* 0x0440000000027989 */ /* 0x000e6400000e00ff */
[----:B-1----:R-:W-:-:S05]  /*ddb0*/  SEL R2, R2, RZ, P1 ;  /* 0x000000ff02027207 */ /* 0x002fca0000800000 */
[----:B------:R-:W-:-:S05]  /*ddc0*/  IMAD.IADD R4, R0, 0x1, R2 ;  /* 0x0000000100047824 */ /* 0x000fca00078e0202 */
        /* <DEDUP_REMOVED lines=9> */
[----:B------:R1:W3:Y:S02]  /*de60*/  SHFL.IDX PT, R0, R4, 0x1f, 0x1f ;  /* 0x03e01f0004007f89 */ /* 0x0002e400000e0000 */
.L_x_318:
[----:B---3--:R-:W-:Y:S01]  /*de70*/  IMAD R0, R0, c[0x0][0x538], RZ ;  /* 0x00014e0000007a24 */ /* 0x008fe200078e02ff */
[----:B------:R-:W-:Y:S04]  /*de80*/  BSSY B1, `(.L_x_262) ;  /* 0x000007c000017945 */ /* 0x000fe80003800000 */
[----:B----4-:R-:W-:-:S04]  /*de90*/  IADD3 R8, R0, R8, RZ ;  /* 0x0000000800087210 */ /* 0x010fc80007ffe0ff */
[----:B--2---:R-:W-:-:S13]  /*dea0*/  ISETP.GT.AND P6, PT, R8, R9, PT ;  /* 0x000000090800720c */ /* 0x004fda0003fc4270 */
[----:B------:R-:W-:Y:S05]  /*deb0*/  @P6 BRA `(.L_x_263) ;  /* 0x0000024000006947 */ /* 0x000fea0003800000 */
.L_x_267:
[----:B------:R-:W-:-:S04]  /*dec0*/  IADD3 R0, R247, 0x1f, RZ ;  /* 0x0000001ff7007810 */ /* 0x000fc80007ffe0ff */
[----:B------:R-:W-:-:S13]  /*ded0*/  ISETP.GE.AND P6, PT, R0, c[0x0][0x53c], PT ;  /* 0x00014f0000007a0c */ /* 0x000fda0003fc6270 */
[----:B------:R-:W-:Y:S05]  /*dee0*/  @P6 BRA `(.L_x_264) ;  /* 0x0000071000006947 */ /* 0x000fea0003800000 */
[----:B------:R-:W-:Y:S01]  /*def0*/  MOV R247, R0 ;  /* 0x0000000000f77202 */ /* 0x000fe20000000f00 */
[----:B------:R-:W-:-:S03]  /*df00*/  CS2R R6, SRZ ;  /* 0x0000000000067805 */ /* 0x000fc6000001ff00 */
[----:B------:R-:W-:-:S04]  /*df10*/  IADD3 R0, R247, R13, RZ ;  /* 0x0000000df7007210 */ /* 0x000fc80007ffe0ff */
[----:B------:R-:W-:-:S13]  /*df20*/  ISETP.GE.OR P6, PT, R0, c[0x0][0x53c], !P5 ;  /* 0x00014f0000007a0c */ /* 0x000fda0006fc6670 */
[----:B------:R-:W-:Y:S02]  /*df30*/  @!P6 MOV R2, 0x4 ;  /* 0x000000040002e802 */ /* 0x000fe40000000f00 */
[----:B------:R-:W-:-:S03]  /*df40*/  @!P6 MOV R3, 0x4 ;  /* 0x000000040003e802 */ /* 0x000fc60000000f00 */
[----:B-1----:R-:W-:-:S04]  /*df50*/  @!P6 IMAD.WIDE R4, R0, R2, c[0x0][0x580] ;  /* 0x000160000004e625 */ /* 0x002fc800078e0202 */
[----:B------:R-:W-:Y:S01]  /*df60*/  @!P6 IMAD.WIDE R2, R0, R3, c[0x0][0x578] ;  /* 0x00015e000002e625 */ /* 0x000fe200078e0203 */
[----:B------:R-:W2:Y:S04]  /*df70*/  @!P6 LDG.E R6, [R4.64] ;  /* 0x000000080406e981 */ /* 0x000ea8000c1e1900 */
[----:B------:R-:W2:Y:S02]  /*df80*/  @!P6 LDG.E R7, [R2.64] ;  /* 0x000000080207e981 */ /* 0x000ea4000c1e1900 */
[----:B--2---:R-:W-:Y:S01]  /*df90*/  IMAD R0, R7, R6, RZ ;  /* 0x0000000607007224 */ /* 0x004fe200078e02ff */
[----:B------:R-:W-:Y:S05]  /*dfa0*/  BRA.DIV ~URZ, `(.L_x_265) ;  /* 0x000022527f007947 */ /* 0x000fea000b800000 */
[----:B------:R1:W2:Y:S02]  /*dfb0*/  SHFL.UP PT, R2, R0, 0x1, RZ ;  /* 0x0420000000027989 */ /* 0x0002a400000e00ff */
.L_x_319:
[----:B--2---:R-:W-:-:S04]  /*dfc0*/  SEL R2, R2, RZ, P0 ;  /* 0x000000ff02027207 */ /* 0x004fc80000000000 */
        /* <DEDUP_REMOVED lines=14> */
[----:B------:R1:W2:Y:S02]  /*e0b0*/  SHFL.IDX PT, R0, R4, 0x1f, 0x1f ;  /* 0x03e01f0004007f89 */ /* 0x0002a400000e0000 */
.L_x_320:
[----:B--2---:R-:W-:-:S05]  /*e0c0*/  IMAD R0, R0, c[0x0][0x538], RZ ;  /* 0x00014e0000007a24 */ /* 0x004fca00078e02ff */
[----:B------:R-:W-:-:S04]  /*e0d0*/  IADD3 R8, R0, R8, RZ ;  /* 0x0000000800087210 */ /* 0x000fc80007ffe0ff */
[----:B------:R-:W-:-:S13]  /*e0e0*/  ISETP.GT.AND P6, PT, R8, R9, PT ;  /* 0x000000090800720c */ /* 0x000fda0003fc4270 */
[----:B-1----:R-:W-:Y:S05]  /*e0f0*/  @!P6 BRA `(.L_x_267) ;  /* 0xfffffdc00000e947 */ /* 0x002fea000383ffff */
.L_x_263:
[----:B------:R-:W-:-:S05]  /*e100*/  IADD3 R8, -R0, R8, RZ ;  /* 0x0000000800087210 */ /* 0x000fca0007ffe1ff */
[----:B------:R-:W-:-:S05]  /*e110*/  IMAD R0, R4, c[0x0][0x538], R8 ;  /* 0x00014e0004007a24 */ /* 0x000fca00078e0208 */
[----:B------:R-:W-:Y:S01]  /*e120*/  ISETP.GT.AND P0, PT, R0, R9, PT ;  /* 0x000000090000720c */ /* 0x000fe20003f04270 */
[----:B------:R-:W-:-:S12]  /*e130*/  BRA.DIV ~URZ, `(.L_x_268) ;  /* 0x000022c27f007947 */ /* 0x000fd8000b800000 */
[----:B------:R-:W-:-:S04]  /*e140*/  VOTE.ANY R0, PT, !P0 ;  /* 0x0000000000007806 */ /* 0x000fc800040e0100 */
.L_x_321:
[----:B------:R2:W3:Y:S01]  /*e150*/  POPC R11, R0 ;  /* 0x00000000000b7309 */ /* 0x0004e20000000000 */
[----:B------:R-:W-:Y:S05]  /*e160*/  BRA.DIV ~URZ, `(.L_x_269) ;  /* 0x000022d27f007947 */ /* 0x000fea000b800000 */
[----:B---3--:R3:W4:Y:S04]  /*e170*/  SHFL.IDX PT, R6, R6, R11, 0x1f ;  /* 0x00001f0b06067589 */ /* 0x00872800000e0000 */
[----:B------:R3:W1:Y:S02]  /*e180*/  SHFL.IDX PT, R7, R7, R11, 0x1f ;  /* 0x00001f0b07077589 */ /* 0x00066400000e0000 */
.L_x_322:
[----:B------:R-:W-:Y:S01]  /*e190*/  ISETP.NE.AND P0, PT, R0, RZ, PT ;  /* 0x000000ff0000720c */ /* 0x000fe20003f05270 */
[----:B------:R-:W-:-:S12]  /*e1a0*/  BSSY B0, `(.L_x_270) ;  /* 0x0000005000007945 */ /* 0x000fd80003800000 */
[----:B------:R-:W-:Y:S05]  /*e1b0*/  @!P0 BRA `(.L_x_271) ;  /* 0x0000003000008947 */ /* 0x000fea0003800000 */
[----:B--2---:R-:W-:Y:S01]  /*e1c0*/  IADD3 R0, R11, -0x1, RZ ;  /* 0xffffffff0b007810 */ /* 0x004fe20007ffe0ff */
[----:B------:R-:W-:Y:S05]  /*e1d0*/  BRA.DIV ~URZ, `(.L_x_272) ;  /* 0x000023327f007947 */ /* 0x000fea000b800000 */
[----:B------:R2:W3:Y:S02]  /*e1e0*/  SHFL.IDX PT, R10, R4, R0, 0x1f ;  /* 0x00001f00040a7589 */ /* 0x0004e400000e0000 */
.L_x_271:
[----:B------:R-:W-:Y:S05]  /*e1f0*/  BSYNC B0 ;  /* 0x0000000000007941 */ /* 0x000fea0003800000 */
.L_x_270:
[-C--:B-12-4-:R-:W-:Y:S01]  /*e200*/  IABS R4, R6.reuse ;  /* 0x0000000600047213 */ /* 0x096fe20000000000 */
[----:B---3--:R-:W-:Y:S01]  /*e210*/  IMAD R244, R10, c[0x0][0x538], R8 ;  /* 0x00014e000af47a24 */ /* 0x008fe200078e0208 */
[----:B------:R-:W-:Y:S01]  /*e220*/  IABS R0, R7 ;  /* 0x0000000700007213 */ /* 0x000fe20000000000 */
[----:B------:R-:W-:Y:S01]  /*e230*/  IMAD.IADD R247, R11, 0x1, R247 ;  /* 0x000000010bf77824 */ /* 0x000fe200078e02f7 */
[----:B------:R-:W1:Y:S01]  /*e240*/  I2F.RP R2, R4 ;  /* 0x0000000400027306 */ /* 0x000e620000209400 */
[----:B------:R-:W-:Y:S02]  /*e250*/  IMAD.IADD R10, R9, 0x1, -R244 ;  /* 0x00000001090a7824 */ /* 0x000fe400078e0af4 */
[----:B------:R-:W-:Y:S01]  /*e260*/  IMAD.MOV.U32 R5, RZ, RZ, R0 ;  /* 0x000000ffff057224 */ /* 0x000fe200078e0000 */
[----:B------:R-:W-:Y:S02]  /*e270*/  IABS R0, R6 ;  /* 0x0000000600007213 */ /* 0x000fe40000000000 */
[----:B------:R-:W-:-:S02]  /*e280*/  IABS R9, R10 ;  /* 0x0000000a00097213 */ /* 0x000fc40000000000 */
[----:B------:R-:W-:Y:S01]  /*e290*/  I2F.RP R12, R5 ;  /* 0x00000005000c7306 */ /* 0x000fe20000209400 */
[----:B------:R-:W-:-:S07]  /*e2a0*/  IMAD.MOV R0, RZ, RZ, -R0 ;  /* 0x000000ffff007224 */ /* 0x000fce00078e0a00 */
[----:B-1----:R-:W1:Y:S02]  /*e2b0*/  MUFU.RCP R2, R2 ;  /* 0x0000000200027308 */ /* 0x002e640000001000 */
[----:B-1----:R-:W-:-:S06]  /*e2c0*/  IADD3 R2, R2, 0xffffffe, RZ ;  /* 0x0ffffffe02027810 */ /* 0x002fcc0007ffe0ff */
[----:B------:R-:W1:Y:S02]  /*e2d0*/  F2I.FTZ.U32.TRUNC.NTZ R3, R2 ;  /* 0x0000000200037305 */ /* 0x000e64000021f000 */
[----:B-1----:R-:W-:-:S04]  /*e2e0*/  IMAD.MOV R2, RZ, RZ, -R3 ;  /* 0x000000ffff027224 */ /* 0x002fc800078e0a03 */
[----:B------:R-:W-:Y:S01]  /*e2f0*/  IMAD R8, R2, R4, RZ ;  /* 0x0000000402087224 */ /* 0x000fe200078e02ff */
[----:B------:R-:W-:-:S05]  /*e300*/  MOV R2, RZ ;  /* 0x000000ff00027202 */ /* 0x000fca0000000f00 */
[----:B------:R-:W-:-:S04]  /*e310*/  IMAD.HI.U32 R8, R3, R8, R2 ;  /* 0x0000000803087227 */ /* 0x000fc800078e0002 */
[----:B------:R-:W-:Y:S02]  /*e320*/  IMAD.MOV.U32 R2, RZ, RZ, R9 ;  /* 0x000000ffff027224 */ /* 0x000fe400078e0009 */
[----:B------:R-:W-:Y:S02]  /*e330*/  IMAD.MOV.U32 R3, RZ, RZ, R0 ;  /* 0x000000ffff037224 */ /* 0x000fe400078e0000 */
[----:B------:R-:W-:-:S04]  /*e340*/  IMAD.HI.U32 R0, R8, R2, RZ ;  /* 0x0000000208007227 */ /* 0x000fc800078e00ff */
[----:B------:R-:W-:Y:S02]  /*e350*/  IMAD R2, R0, R3, R2 ;  /* 0x0000000300027224 */ /* 0x000fe400078e0202 */
[----:B------:R-:W1:Y:S03]  /*e360*/  MUFU.RCP R3, R12 ;  /* 0x0000000c00037308 */ /* 0x000e660000001000 */
[----:B------:R-:W-:Y:S02]  /*e370*/  ISETP.GT.U32.AND P1, PT, R4, R2, PT ;  /* 0x000000020400720c */ /* 0x000fe40003f24070 */
[----:B-1----:R-:W-:-:S11]  /*e380*/  IADD3 R3, R3, 0xffffffe, RZ ;  /* 0x0ffffffe03037810 */ /* 0x002fd60007ffe0ff */
[-C--:B------:R-:W-:Y:S02]  /*e390*/  @!P1 IADD3 R2, R2, -R4.reuse, RZ ;  /* 0x8000000402029210 */ /* 0x080fe40007ffe0ff */
[----:B------:R-:W-:Y:S01]  /*e3a0*/  @!P1 IADD3 R0, R0, 0x1, RZ ;  /* 0x0000000100009810 */ /* 0x000fe20007ffe0ff */
[----:B------:R-:W1:Y:S01]  /*e3b0*/  F2I.FTZ.U32.TRUNC.NTZ R3, R3 ;  /* 0x0000000300037305 */ /* 0x000e62000021f000 */
[----:B------:R-:W-:Y:S02]  /*e3c0*/  ISETP.GE.U32.AND P2, PT, R2, R4, PT ;  /* 0x000000040200720c */ /* 0x000fe40003f46070 */
[----:B------:R-:W-:Y:S02]  /*e3d0*/  LOP3.LUT R2, R10, R6, RZ, 0x3c, !PT ;  /* 0x000000060a027212 */ /* 0x000fe400078e3cff */
[----:B------:R-:W-:Y:S02]  /*e3e0*/  ISETP.NE.AND P1, PT, R6, RZ, PT ;  /* 0x000000ff0600720c */ /* 0x000fe40003f25270 */
[----:B------:R-:W-:-:S07]  /*e3f0*/  ISETP.GE.AND P0, PT, R2, RZ, PT ;  /* 0x000000ff0200720c */ /* 0x000fce0003f06270 */
[----:B------:R-:W-:Y:S01]  /*e400*/  @P2 IADD3 R0, R0, 0x1, RZ ;  /* 0x0000000100002810 */ /* 0x000fe20007ffe0ff */
[----:B-1----:R-:W-:-:S04]  /*e410*/  IMAD.MOV R2, RZ, RZ, -R3 ;  /* 0x000000ffff027224 */ /* 0x002fc800078e0a03 */
[----:B------:R-:W-:Y:S01]  /*e420*/  IMAD.MOV.U32 R4, RZ, RZ, R2 ;  /* 0x000000ffff047224 */ /* 0x000fe200078e0002 */
[----:B------:R-:W-:Y:S01]  /*e430*/  IABS R2, R7 ;  /* 0x0000000700027213 */ /* 0x000fe20000000000 */
[----:B------:R-:W-:Y:S01]  /*e440*/  @!P0 IMAD.MOV R0, RZ, RZ, -R0 ;  /* 0x000000ffff008224 */ /* 0x000fe200078e0a00 */
[----:B------:R-:W-:Y:S01]  /*e450*/  @!P1 LOP3.LUT R0, RZ, R6, RZ, 0x33, !PT ;  /* 0x00000006ff009212 */ /* 0x000fe200078e33ff */
[----:B------:R-:W-:Y:S01]  /*e460*/  IMAD R4, R4, R5, RZ ;  /* 0x0000000504047224 */ /* 0x000fe200078e02ff */
[----:B------:R-:W-:Y:S01]  /*e470*/  IADD3 R8, RZ, -R2, RZ ;  /* 0x80000002ff087210 */ /* 0x000fe20007ffe0ff */
[----:B------:R-:W-:Y:S01]  /*e480*/  IMAD.MOV.U32 R2, RZ, RZ, RZ ;  /* 0x000000ffff027224 */ /* 0x000fe200078e00ff */
[----:B------:R-:W-:Y:S01]  /*e490*/  IABS R9, R0 ;  /* 0x0000000000097213 */ /* 0x000fe20000000000 */
[----:B------:R-:W-:Y:S02]  /*e4a0*/  IMAD R6, R0, R6, RZ ;  /* 0x0000000600067224 */ /* 0x000fe400078e02ff */
[----:B------:R-:W-:Y:S01]  /*e4b0*/  IMAD.HI.U32 R2, R3, R4, R2 ;  /* 0x0000000403027227 */ /* 0x000fe200078e0002 */
[----:B------:R-:W-:-:S02]  /*e4c0*/  MOV R4, R8 ;  /* 0x0000000800047202 */ /* 0x000fc40000000f00 */
[----:B------:R-:W-:Y:S01]  /*e4d0*/  IADD3 R245, R10, -R6, RZ ;  /* 0x800000060af57210 */ /* 0x000fe20007ffe0ff */
[----:B------:R-:W-:-:S04]  /*e4e0*/  IMAD.MOV.U32 R3, RZ, RZ, R9 ;  /* 0x000000ffff037224 */ /* 0x000fc800078e0009 */
        /* <DEDUP_REMOVED lines=11> */
[----:B------:R-:W-:-:S04]  /*e5a0*/  @!P1 LOP3.LUT R2, RZ, R7, RZ, 0x33, !PT ;  /* 0x00000007ff029212 */ /* 0x000fc800078e33ff */
[----:B------:R-:W-:Y:S01]  /*e5b0*/  IADD3 R3, -R2, RZ, RZ ;  /* 0x000000ff02037210 */ /* 0x000fe20007ffe1ff */
[----:B------:R-:W-:-:S04]  /*e5c0*/  IMAD R2, R7, 0x1000000, R2 ;  /* 0x0100000007027824 */ /* 0x000fc800078e0202 */
[----:B------:R-:W-:-:S04]  /*e5d0*/  IMAD R0, R7, R3, R0 ;  /* 0x0000000307007224 */ /* 0x000fc800078e0200 */
[----:B------:R-:W-:Y:S01]  /*e5e0*/  IMAD R246, R0, 0x10000, R2 ;  /* 0x0001000000f67824 */ /* 0x000fe200078e0202 */
[----:B------:R-:W-:Y:S05]  /*e5f0*/  BRA `(.L_x_273) ;  /* 0x0000004000007947 */ /* 0x000fea0003800000 */
.L_x_264:
[----:B------:R-:W-:Y:S01]  /*e600*/  IMAD.MOV.U32 R244, RZ, RZ, R9 ;  /* 0x000000fffff47224 */ /* 0x000fe200078e0009 */
[----:B------:R-:W-:Y:S01]  /*e610*/  MOV R246, RZ ;  /* 0x000000ff00f67202 */ /* 0x000fe20000000f00 */
[----:B------:R-:W-:Y:S01]  /*e620*/  IMAD.MOV.U32 R245, RZ, RZ, RZ ;  /* 0x000000fffff57224 */ /* 0x000fe200078e00ff */
[----:B------:R-:W-:Y:S02]  /*e630*/  MOV R247, c[0x0][0x53c] ;  /* 0x00014f0000f77a02 */ /* 0x000fe40000000f00 */
.L_x_273:
[----:B------:R-:W-:Y:S05]  /*e640*/  BSYNC B1 ;  /* 0x0000000000017941 */ /* 0x000fea0003800000 */
.L_x_262:
[----:B------:R-:W-:Y:S01]  /*e650*/  WARPSYNC 0xffffffff ;  /* 0xffffffff00007948 */ /* 0x000fe20003800000 */
[----:B------:R-:W-:Y:S01]  /*e660*/  BAR.SYNC.DEFER_BLOCKING 0x4, 0x100 ;  /* 0x0104000000007b1d */ /* 0x000fe20000010000 */
[----:B------:R-:W-:-:S13]  /*e670*/  ISETP.NE.AND P0, PT, R13, RZ, PT ;  /* 0x000000ff0d00720c */ /* 0x000fda0003f05270 */
[----:B------:R2:W-:Y:S04]  /*e680*/  @!P0 STS.128 [0xf100], R244 ;  /* 0x00f100f4ff008388 */ /* 0x0005e80000000c00 */
[----:B------:R-:W-:Y:S06]  /*e690*/  BAR.ARV 0x5, 0x100 ;  /* 0x0144000000007b1d */ /* 0x000fec0000002000 */
.L_x_257:
[----:B--2---:R-:W-:-:S13]  /*e6a0*/  ISETP.GE.AND P0, PT, R247, c[0x0][0x53c], PT ;  /* 0x00014f00f7007a0c */ /* 0x004fda0003f06270 */
[----:B-1-34-:R-:W-:Y:S01]  /*e6b0*/  @P0 CALL.REL.NOINC `(.L_x_274) ;  /* 0x0000001000000944 */ /* 0x01afe20003c00000 */
[----:B------:R-:W-:Y:S05]  /*e6c0*/  BRA `(.L_x_275) ;  /* 0xffff300000007947 */ /* 0x000fea000383ffff */
.L_x_274:
[----:B------:R-:W-:Y:S05]  /*e6d0*/  EXIT ;  /* 0x000000000000794d */ /* 0x000fea0003800000 */
.L_x_167:
[----:B------:R-:W-:Y:S01]  /*e6e0*/  IMAD.MOV.U32 R0, RZ, RZ, R5 ;  /* 0x000000ffff007224 */ /* 0x000fe200078e0005 */
[----:B------:R-:W-:Y:S02]  /*e6f0*/  MOV R2, 0x1 ;  /* 0x0000000100027802 */ /* 0x000fe40000000f00 */
[----:B------:R-:W-:Y:S02]  /*e700*/  MOV R3, 0xe720 ;  /* 0x0000e72000037802 */ /* 0x000fe40000000f00 */
[----:B-1----:R-:W-:Y:S05]  /*e710*/  CALL.REL.NOINC `($__internal_4_$__cuda_sm70_shflsync_up_p) ;  /* 0x00001f1000007944 */ /* 0x002fea0003c00000 */
[----:B------:R-:W-:Y:S01]  /*e720*/  MOV R0, R4 ;  /* 0x0000000400007202 */ /* 0x000fe20000000f00 */
[----:B------:R-:W-:Y:S05]  /*e730*/  BRA `(.L_x_276) ;  /* 0xffff1d1000007947 */ /* 0x000fea000383ffff */
.L_x_168:
[----:B------:R-:W-:Y:S01]  /*e740*/  IMAD.MOV.U32 R0, RZ, RZ, R5 ;  /* 0x000000ffff007224 */ /* 0x000fe200078e0005 */
[----:B------:R-:W-:Y:S02]  /*e750*/  MOV R2, 0x2 ;  /* 0x0000000200027802 */ /* 0x000fe40000000f00 */
[----:B------:R-:W-:Y:S02]  /*e760*/  MOV R3, 0xe780 ;  /* 0x0000e78000037802 */ /* 0x000fe40000000f00 */
[----:B-1----:R-:W-:Y:S05]  /*e770*/  CALL.REL.NOINC `($__internal_4_$__cuda_sm70_shflsync_up_p) ;  /* 0x00001eb000007944 */ /* 0x002fea0003c00000 */
[----:B------:R-:W-:Y:S01]  /*e780*/  SEL R0, R4, RZ, P4 ;  /* 0x000000ff04007207 */ /* 0x000fe20002000000 */
[----:B------:R-:W-:Y:S01]  /*e790*/  IMAD.MOV.U32 R2, RZ, RZ, 0x4 ;  /* 0x00000004ff027424 */ /* 0x000fe200078e00ff */
[----:B------:R-:W-:-:S03]  /*e7a0*/  MOV R3, 0xe7d0 ;  /* 0x0000e7d000037802 */ /* 0x000fc60000000f00 */
[----:B------:R-:W-:Y:S02]  /*e7b0*/  IMAD.IADD R0, R5, 0x1, R0 ;  /* 0x0000000105007824 */ /* 0x000fe400078e0200 */
[----:B------:R-:W-:Y:S05]  /*e7c0*/  CALL.REL.NOINC `($__internal_4_$__cuda_sm70_shflsync_up_p) ;  /* 0x00001e6000007944 */ /* 0x000fea0003c00000 */
        /* <DEDUP_REMOVED lines=12> */
[----:B------:R-:W-:Y:S02]  /*e890*/  MOV R3, 0x1f ;  /* 0x0000001f00037802 */ /* 0x000fe40000000f00 */
[----:B------:R-:W-:Y:S01]  /*e8a0*/  MOV R2, 0xe8e0 ;  /* 0x0000e8e000027802 */ /* 0x000fe20000000f00 */
[----:B------:R-:W-:-:S04]  /*e8b0*/  IMAD.IADD R4, R0, 0x1, R4 ;  /* 0x0000000100047824 */ /* 0x000fc800078e0204 */
[----:B------:R-:W-:Y:S02]  /*e8c0*/  IMAD.MOV.U32 R37, RZ, RZ, R4 ;  /* 0x000000ffff257224 */ /* 0x000fe400078e0004 */
[----:B------:R-:W-:Y:S05]  /*e8d0*/  CALL.REL.NOINC `($__internal_3_$__cuda_sm70_shflsync_idx_p) ;  /* 0x00001d0000007944 */ /* 0x000fea0003c00000 */
[----:B------:R-:W-:Y:S01]  /*e8e0*/  MOV R0, R36 ;  /* 0x0000002400007202 */ /* 0x000fe20000000f00 */
[----:B------:R-:W-:Y:S05]  /*e8f0*/  BRA `(.L_x_277) ;  /* 0xffff1c5000007947 */ /* 0x000fea000383ffff */
.L_x_170:
[----:B------:R-:W-:Y:S02]  /*e900*/  SEL R0, RZ, 0x1, P0 ;  /* 0x00000001ff007807 */ /* 0x000fe40000000000 */
[----:B------:R-:W-:Y:S02]  /*e910*/  MOV R2, 0xe930 ;  /* 0x0000e93000027802 */ /* 0x000fe40000000f00 */
[----:B-1----:R-:W-:Y:S05]  /*e920*/  CALL.REL.NOINC `($__internal_5_$__cuda_sm70_votesync_ballot) ;  /* 0x00001d7000007944 */ /* 0x002fea0003c00000 */
[----:B------:R-:W-:Y:S05]  /*e930*/  BRA `(.L_x_278) ;  /* 0xffff1ca000007947 */ /* 0x000fea000383ffff */
.L_x_171:
[----:B------:R-:W-:Y:S01]  /*e940*/  IMAD.MOV.U32 R37, RZ, RZ, R8 ;  /* 0x000000ffff257224 */ /* 0x000fe200078e0008 */
[----:B--2---:R-:W-:Y:S01]  /*e950*/  MOV R36, R247 ;  /* 0x000000f700247202 */ /* 0x004fe20000000f00 */
[----:B------:R-:W-:Y:S01]  /*e960*/  IMAD.MOV.U32 R3, RZ, RZ, 0x1f ;  /* 0x0000001fff037424 */ /* 0x000fe200078e00ff */
[----:B------:R-:W-:Y:S02]  /*e970*/  MOV R2, 0xe990 ;  /* 0x0000e99000027802 */ /* 0x000fe40000000f00 */
[----:B-1----:R-:W-:Y:S05]  /*e980*/  CALL.REL.NOINC `($__internal_3_$__cuda_sm70_shflsync_idx_p) ;  /* 0x00001c5000007944 */ /* 0x002fea0003c00000 */
[----:B------:R-:W-:Y:S01]  /*e990*/  IMAD.MOV.U32 R11, RZ, RZ, R36 ;  /* 0x000000ffff0b7224 */ /* 0x000fe200078e0024 */
[----:B------:R-:W-:Y:S01]  /*e9a0*/  MOV R37, R7 ;  /* 0x0000000700257202 */ /* 0x000fe20000000f00 */
[----:B------:R-:W-:Y:S01]  /*e9b0*/  IMAD.MOV.U32 R6, RZ, RZ, RZ ;  /* 0x000000ffff067224 */ /* 0x000fe200078e00ff */
[----:B------:R-:W-:Y:S01]  /*e9c0*/  MOV R36, R247 ;  /* 0x000000f700247202 */ /* 0x000fe20000000f00 */
[----:B------:R-:W-:Y:S01]  /*e9d0*/  IMAD.MOV.U32 R3, RZ, RZ, 0x1f ;  /* 0x0000001fff037424 */ /* 0x000fe200078e00ff */
[----:B------:R-:W-:-:S02]  /*e9e0*/  MOV R2, 0xea00 ;  /* 0x0000ea0000027802 */ /* 0x000fc40000000f00 */
[----:B------:R-:W-:Y:S05]  /*e9f0*/  CALL.REL.NOINC `($__internal_3_$__cuda_sm70_shflsync_idx_p) ;  /* 0x00001be000007944 */ /* 0x000fea0003c00000 */
[----:B------:R-:W-:Y:S01]  /*ea00*/  MOV R10, R36 ;  /* 0x00000024000a7202 */ /* 0x000fe20000000f00 */
[----:B------:R-:W-:Y:S05]  /*ea10*/  BRA `(.L_x_279) ;  /* 0xffff1c1000007947 */ /* 0x000fea000383ffff */
.L_x_174:
[----:B------:R-:W-:Y:S01]  /*ea20*/  IMAD.MOV.U32 R37, RZ, RZ, R4 ;  /* 0x000000ffff257224 */ /* 0x000fe200078e0004 */
[----:B------:R-:W-:-:S02]  /*ea30*/  MOV R3, 0x1f ;  /* 0x0000001f00037802 */ /* 0x000fc40000000f00 */
[----:B------:R-:W-:Y:S02]  /*ea40*/  MOV R2, 0xea60 ;  /* 0x0000ea6000027802 */ /* 0x000fe40000000f00 */
[----:B-1234-:R-:W-:Y:S05]  /*ea50*/  CALL.REL.NOINC `($__internal_3_$__cuda_sm70_shflsync_idx_p) ;  /* 0x00001b8000007944 */ /* 0x01efea0003c00000 */
[----:B------:R-:W-:Y:S01]  /*ea60*/  MOV R6, R36 ;  /* 0x0000002400067202 */ /* 0x000fe20000000f00 */
[----:B------:R-:W-:Y:S05]  /*ea70*/  BRA `(.L_x_173) ;  /* 0xffff1c1000007947 */ /* 0x000fea000383ffff */
.L_x_184:
[----:B------:R-:W-:Y:S01]  /*ea80*/  IMAD.MOV.U32 R37, RZ, RZ, R15 ;  /* 0x000000ffff257224 */ /* 0x000fe200078e000f */
[----:B------:R-:W-:Y:S01]  /*ea90*/  MOV R36, 0x3 ;  /* 0x0000000300247802 */ /* 0x000fe20000000f00 */
[----:B------:R-:W-:Y:S01]  /*eaa0*/  IMAD.MOV.U32 R3, RZ, RZ, 0x181f ;  /* 0x0000181fff037424 */ /* 0x000fe200078e00ff */
[----:B------:R-:W-:Y:S02]  /*eab0*/  MOV R2, 0xead0 ;  /* 0x0000ead000027802 */ /* 0x000fe40000000f00 */
[----:B------:R-:W-:Y:S05]  /*eac0*/  CALL.REL.NOINC `($__internal_3_$__cuda_sm70_shflsync_idx_p) ;  /* 0x00001b1000007944 */ /* 0x000fea0003c00000 */
[----:B------:R-:W-:Y:S01]  /*ead0*/  IMAD.MOV.U32 R0, RZ, RZ, R36 ;  /* 0x000000ffff007224 */ /* 0x000fe200078e0024 */
[----:B------:R-:W-:Y:S01]  /*eae0*/  MOV R36, 0x3 ;  /* 0x0000000300247802 */ /* 0x000fe20000000f00 */
[----:B------:R-:W-:Y:S01]  /*eaf0*/  IMAD.MOV.U32 R37, RZ, RZ, R14 ;  /* 0x000000ffff257224 */ /* 0x000fe200078e000e */
[----:B------:R-:W-:Y:S02]  /*eb00*/  MOV R3, 0x181f ;  /* 0x0000181f00037802 */ /* 0x000fe40000000f00 */
[----:B------:R-:W-:Y:S02]  /*eb10*/  MOV R2, 0xeb30 ;  /* 0x0000eb3000027802 */ /* 0x000fe40000000f00 */
[----:B------:R-:W-:Y:S05]  /*eb20*/  CALL.REL.NOINC `($__internal_3_$__cuda_sm70_shflsync_idx_p) ;  /* 0x00001ab000007944 */ /* 0x000fea0003c00000 */
[----:B------:R-:W-:Y:S01]  /*eb30*/  MOV R2, R36 ;  /* 0x0000002400027202 */ /* 0x000fe20000000f00 */
[----:B------:R-:W-:Y:S05]  /*eb40*/  BRA `(.L_x_280) ;  /* 0xffff447000007947 */ /* 0x000fea000383ffff */
.L_x_187:
[----:B------:R-:W-:Y:S01]  /*eb50*/  IMAD.MOV.U32 R37, RZ, RZ, R0 ;  /* 0x000000ffff257224 */ /* 0x000fe200078e0000 */
[----:B------:R-:W-:Y:S01]  /*eb60*/  MOV R36, RZ ;  /* 0x000000ff00247202 */ /* 0x000fe20000000f00 */
[----:B------:R-:W-:Y:S01]  /*eb70*/  IMAD.MOV.U32 R3, RZ, RZ, 0x181f ;  /* 0x0000181fff037424 */ /* 0x000fe200078e00ff */
[----:B------:R-:W-:-:S02]  /*eb80*/  MOV R2, 0xeba0 ;  /* 0x0000eba000027802 */ /* 0x000fc40000000f00 */
[----:B------:R-:W-:Y:S05]  /*eb90*/  CALL.REL.NOINC `($__internal_3_$__cuda_sm70_shflsync_idx_p) ;  /* 0x00001a4000007944 */ /* 0x000fea0003c00000 */
[----:B------:R-:W-:Y:S01]  /*eba0*/  MOV R5, R36 ;  /* 0x0000002400057202 */ /* 0x000fe20000000f00 */
[----:B------:R-:W-:Y:S05]  /*ebb0*/  BRA `(.L_x_281) ;  /* 0xffff589000007947 */ /* 0x000fea000383ffff */
.L_x_188:
[----:B------:R-:W-:Y:S01]  /*ebc0*/  IMAD.MOV.U32 R37, RZ, RZ, R4 ;  /* 0x000000ffff257224 */ /* 0x000fe200078e0004 */
[----:B------:R-:W-:Y:S01]  /*ebd0*/  MOV R36, RZ ;  /* 0x000000ff00247202 */ /* 0x000fe20000000f00 */
[----:B------:R-:W-:Y:S01]  /*ebe0*/  IMAD.MOV.U32 R3, RZ, RZ, 0x181f ;  /* 0x0000181fff037424 */ /* 0x000fe200078e00ff */
[----:B------:R-:W-:-:S02]  /*ebf0*/  MOV R2, 0xec10 ;  /* 0x0000ec1000027802 */ /* 0x000fc40000000f00 */
[----:B-12---:R-:W-:Y:S05]  /*ec00*/  CALL.REL.NOINC `($__internal_3_$__cuda_sm70_shflsync_idx_p) ;  /* 0x000019d000007944 */ /* 0x006fea0003c00000 */
[----:B------:R-:W-:Y:S01]  /*ec10*/  MOV R2, R36 ;  /* 0x0000002400027202 */ /* 0x000fe20000000f00 */
[----:B------:R-:W-:Y:S05]  /*ec20*/  BRA `(.L_x_282) ;  /* 0xffff584000007947 */ /* 0x000fea000383ffff */
.L_x_191:
[----:B------:R-:W-:Y:S01]  /*ec30*/  IMAD.MOV.U32 R37, RZ, RZ, R0 ;  /* 0x000000ffff257224 */ /* 0x000fe200078e0000 */
[----:B------:R-:W-:Y:S01]  /*ec40*/  MOV R36, 0x1 ;  /* 0x0000000100247802 */ /* 0x000fe20000000f00 */
[----:B--2---:R-:W-:Y:S01]  /*ec50*/  IMAD.MOV.U32 R3, RZ, RZ, 0x181f ;  /* 0x0000181fff037424 */ /* 0x004fe200078e00ff */
[----:B----4-:R-:W-:-:S03]  /*ec60*/  MOV R2, 0xec80 ;  /* 0x0000ec8000027802 */ /* 0x010fc60000000f00 */
[----:B-1-3--:R-:W-:Y:S05]  /*ec70*/  CALL.REL.NOINC `($__internal_3_$__cuda_sm70_shflsync_idx_p) ;  /* 0x0000196000007944 */ /* 0x00afea0003c00000 */
[----:B------:R-:W-:Y:S01]  /*ec80*/  IMAD.MOV.U32 R5, RZ, RZ, R36 ;  /* 0x000000ffff057224 */ /* 0x000fe200078e0024 */
[----:B------:R-:W-:Y:S01]  /*ec90*/  MOV R36, 0x1 ;  /* 0x0000000100247802 */ /* 0x000fe20000000f00 */
[----:B------:R-:W-:Y:S01]  /*eca0*/  IMAD.MOV.U32 R37, RZ, RZ, R4 ;  /* 0x000000ffff257224 */ /* 0x000fe200078e0004 */
[----:B------:R-:W-:-:S02]  /*ecb0*/  MOV R3, 0x181f ;  /* 0x0000181f00037802 */ /* 0x000fc40000000f00 */
[----:B------:R-:W-:Y:S02]  /*ecc0*/  MOV R2, 0xece0 ;  /* 0x0000ece000027802 */ /* 0x000fe40000000f00 */
[----:B------:R-:W-:Y:S05]  /*ecd0*/  CALL.REL.NOINC `($__internal_3_$__cuda_sm70_shflsync_idx_p) ;  /* 0x0000190000007944 */ /* 0x000fea0003c00000 */
[----:B------:R-:W-:Y:S01]  /*ece0*/  MOV R2, R36 ;  /* 0x0000002400027202 */ /* 0x000fe20000000f00 */
[----:B------:R-:W-:Y:S05]  /*ecf0*/  BRA `(.L_x_283) ;  /* 0xffff589000007947 */ /* 0x000fea000383ffff */
.L_x_194:
[----:B------:R-:W-:Y:S01]  /*ed00*/  IMAD.MOV.U32 R37, RZ, RZ, R0 ;  /* 0x000000ffff257224 */ /* 0x000fe200078e0000 */
[----:B------:R-:W-:Y:S01]  /*ed10*/  MOV R36, 0x2 ;  /* 0x0000000200247802 */ /* 0x000fe20000000f00 */
[----:B-1----:R-:W-:Y:S01]  /*ed20*/  IMAD.MOV.U32 R3, RZ, RZ, 0x181f ;  /* 0x0000181fff037424 */ /* 0x002fe200078e00ff */
[----:B----4-:R-:W-:Y:S02]  /*ed30*/  MOV R2, 0xed50 ;  /* 0x0000ed5000027802 */ /* 0x010fe40000000f00 */
[----:B--23--:R-:W-:Y:S05]  /*ed40*/  CALL.REL.NOINC `($__internal_3_$__cuda_sm70_shflsync_idx_p) ;  /* 0x0000189000007944 */ /* 0x00cfea0003c00000 */
[----:B------:R-:W-:Y:S01]  /*ed50*/  MOV R5, R36 ;  /* 0x0000002400057202 */ /* 0x000fe20000000f00 */
[----:B------:R-:W-:Y:S05]  /*ed60*/  BRA `(.L_x_284) ;  /* 0xffff594000007947 */ /* 0x000fea000383ffff */
.L_x_195:
[----:B------:R-:W-:Y:S01]  /*ed70*/  IMAD.MOV.U32 R37, RZ, RZ, R4 ;  /* 0x000000ffff257224 */ /* 0x000fe200078e0004 */
[----:B------:R-:W-:Y:S01]  /*ed80*/  MOV R36, 0x2 ;  /* 0x0000000200247802 */ /* 0x000fe20000000f00 */
[----:B------:R-:W-:Y:S01]  /*ed90*/  IMAD.MOV.U32 R3, RZ, RZ, 0x181f ;  /* 0x0000181fff037424 */ /* 0x000fe200078e00ff */
[----:B----4-:R-:W-:Y:S02]  /*eda0*/  MOV R2, 0xedc0 ;  /* 0x0000edc000027802 */ /* 0x010fe40000000f00 */
[----:B-123--:R-:W-:Y:S05]  /*edb0*/  CALL.REL.NOINC `($__internal_3_$__cuda_sm70_shflsync_idx_p) ;  /* 0x0000182000007944 */ /* 0x00efea0003c00000 */
[----:B------:R-:W-:Y:S01]  /*edc0*/  MOV R2, R36 ;  /* 0x0000002400027202 */ /* 0x000fe20000000f00 */
[----:B------:R-:W-:Y:S05]  /*edd0*/  BRA `(.L_x_285) ;  /* 0xffff58f000007947 */ /* 0x000fea000383ffff */
.L_x_198:
[----:B------:R-:W-:Y:S01]  /*ede0*/  IMAD.MOV.U32 R37, RZ, RZ, R0 ;  /* 0x000000ffff257224 */ /* 0x000fe200078e0000 */
[----:B------:R-:W-:Y:S01]  /*edf0*/  MOV R36, 0x3 ;  /* 0x0000000300247802 */ /* 0x000fe20000000f00 */
[----:B-1----:R-:W-:Y:S01]  /*ee00*/  IMAD.MOV.U32 R3, RZ, RZ, 0x181f ;  /* 0x0000181fff037424 */ /* 0x002fe200078e00ff */
[----:B------:R-:W-:-:S03]  /*ee10*/  MOV R2, 0xee30 ;  /* 0x0000ee3000027802 */ /* 0x000fc60000000f00 */
[----:B--234-:R-:W-:Y:S05]  /*ee20*/  CALL.REL.NOINC `($__internal_3_$__cuda_sm70_shflsync_idx_p) ;  /* 0x000017b000007944 */ /* 0x01cfea0003c00000 */
        /* <DEDUP_REMOVED lines=8> */
.L_x_199:
[----:B------:R-:W-:Y:S02]  /*eeb0*/  MOV R0, 0x2 ;  /* 0x0000000200007802 */ /* 0x000fe40000000f00 */
[----:B------:R-:W-:Y:S02]  /*eec0*/  MOV R2, 0xeee0 ;  /* 0x0000eee000027802 */ /* 0x000fe40000000f00 */
[----:B------:R-:W-:Y:S05]  /*eed0*/  CALL.REL.NOINC `($__internal_2_$__cuda_sm70_shflsync_bfly_p) ;  /* 0x000016a000007944 */ /* 0x000fea0003c00000 */
[----:B------:R-:W-:Y:S05]  /*eee0*/  BRA `(.L_x_287) ;  /* 0xffff62c000007947 */ /* 0x000fea000383ffff */
.L_x_200:
[----:B------:R-:W-:Y:S02]  /*eef0*/  MOV R0, 0x1 ;  /* 0x0000000100007802 */ /* 0x000fe40000000f00 */
[----:B------:R-:W-:Y:S02]  /*ef00*/  MOV R2, 0xef20 ;  /* 0x0000ef2000027802 */ /* 0x000fe40000000f00 */
[----:B------:R-:W-:Y:S05]  /*ef10*/  CALL.REL.NOINC `($__internal_2_$__cuda_sm70_shflsync_bfly_p) ;  /* 0x0000166000007944 */ /* 0x000fea0003c00000 */
[----:B------:R-:W-:Y:S01]  /*ef20*/  FMNMX.FTZ R69, R4, R0, !PT ;  /* 0x0000000004457209 */ /* 0x000fe20007810000 */
[----:B------:R-:W-:Y:S01]  /*ef30*/  IMAD.MOV.U32 R4, RZ, RZ, R5 ;  /* 0x000000ffff047224 */ /* 0x000fe200078e0005 */
[----:B------:R-:W-:Y:S01]  /*ef40*/  MOV R2, 0xef70 ;  /* 0x0000ef7000027802 */ /* 0x000fe20000000f00 */
[----:B------:R-:W-:Y:S02]  /*ef50*/  IMAD.MOV.U32 R0, RZ, RZ, 0x2 ;  /* 0x00000002ff007424 */ /* 0x000fe400078e00ff */
[----:B------:R-:W-:Y:S05]  /*ef60*/  CALL.REL.NOINC `($__internal_2_$__cuda_sm70_shflsync_bfly_p) ;  /* 0x0000161000007944 */ /* 0x000fea0003c00000 */
[----:B------:R-:W-:Y:S01]  /*ef70*/  FMNMX.FTZ R5, R5, R0, !PT ;  /* 0x0000000005057209 */ /* 0x000fe20007810000 */
[----:B------:R-:W-:Y:S01]  /*ef80*/  IMAD.MOV.U32 R0, RZ, RZ, 0x1 ;  /* 0x00000001ff007424 */ /* 0x000fe200078e00ff */
[----:B------:R-:W-:-:S03]  /*ef90*/  MOV R2, 0xefc0 ;  /* 0x0000efc000027802 */ /* 0x000fc60000000f00 */
[----:B------:R-:W-:Y:S02]  /*efa0*/  IMAD.MOV.U32 R4, RZ, RZ, R5 ;  /* 0x000000ffff047224 */ /* 0x000fe400078e0005 */
[----:B------:R-:W-:Y:S05]  /*efb0*/  CALL.REL.NOINC `($__internal_2_$__cuda_sm70_shflsync_bfly_p) ;  /* 0x000015c000007944 */ /* 0x000fea0003c00000 */
[----:B------:R-:W-:Y:S01]  /*efc0*/  MOV R3, R0 ;  /* 0x0000000000037202 */ /* 0x000fe20000000f00 */
[----:B------:R-:W-:Y:S05]  /*efd0*/  BRA `(.L_x_288) ;  /* 0xffff624000007947 */ /* 0x000fea000383ffff */
.L_x_202:
[----:B--234-:R-:W-:Y:S01]  /*efe0*/  MOV R36, RZ ;  /* 0x000000ff00247202 */ /* 0x01cfe20000000f00 */
[----:B------:R-:W-:Y:S01]  /*eff0*/  IMAD.MOV.U32 R37, RZ, RZ, R4 ;  /* 0x000000ffff257224 */ /* 0x000fe200078e0004 */
[----:B------:R-:W-:Y:S01]  /*f000*/  MOV R2, 0xf030 ;  /* 0x0000f03000027802 */ /* 0x000fe20000000f00 */
[----:B------:R-:W-:Y:S02]  /*f010*/  IMAD.MOV.U32 R3, RZ, RZ, 0x181f ;  /* 0x0000181fff037424 */ /* 0x000fe400078e00ff */
[----:B-1----:R-:W-:Y:S05]  /*f020*/  CALL.REL.NOINC `($__internal_3_$__cuda_sm70_shflsync_idx_p) ;  /* 0x000015b000007944 */ /* 0x002fea0003c00000 */
[----:B------:R-:W-:Y:S01]  /*f030*/  MOV R0, R36 ;  /* 0x0000002400007202 */ /* 0x000fe20000000f00 */
[----:B------:R-:W-:-:S05]  /*f040*/  BRA `(.L_x_289) ;  /* 0xffff7ba000007947 */ /* 0x000fca000383ffff */
.L_x_205:
[----:B------:R-:W-:Y:S01]  /*f050*/  MOV R36, 0x3 ;  /* 0x0000000300247802 */ /* 0x000fe20000000f00 */
[----:B------:R-:W-:Y:S01]  /*f060*/  IMAD.MOV.U32 R37, RZ, RZ, R4 ;  /* 0x000000ffff257224 */ /* 0x000fe200078e0004 */
[----:B------:R-:W-:Y:S01]  /*f070*/  MOV R2, 0xf0a0 ;  /* 0x0000f0a000027802 */ /* 0x000fe20000000f00 */
[----:B------:R-:W-:Y:S02]  /*f080*/  IMAD.MOV.U32 R3, RZ, RZ, 0x181f ;  /* 0x0000181fff037424 */ /* 0x000fe400078e00ff */
[----:B-1----:R-:W-:Y:S05]  /*f090*/  CALL.REL.NOINC `($__internal_3_$__cuda_sm70_shflsync_idx_p) ;  /* 0x0000154000007944 */ /* 0x002fea0003c00000 */
[----:B------:R-:W-:Y:S01]  /*f0a0*/  MOV R3, 0x181f ;  /* 0x0000181f00037802 */ /* 0x000fe20000000f00 */
[----:B------:R-:W-:Y:S01]  /*f0b0*/  IMAD.MOV.U32 R4, RZ, RZ, R36 ;  /* 0x000000ffff047224 */ /* 0x000fe200078e0024 */
[----:B------:R-:W-:Y:S01]  /*f0c0*/  MOV R36, 0x3 ;  /* 0x0000000300247802 */ /* 0x000fe20000000f00 */
[----:B------:R-:W-:Y:S01]  /*f0d0*/  IMAD.MOV.U32 R37, RZ, RZ, R5 ;  /* 0x000000ffff257224 */ /* 0x000fe200078e0005 */
[----:B------:R-:W-:Y:S02]  /*f0e0*/  MOV R2, 0xf100 ;  /* 0x0000f10000027802 */ /* 0x000fe40000000f00 */
[----:B------:R-:W-:Y:S05]  /*f0f0*/  CALL.REL.NOINC `($__internal_3_$__cuda_sm70_shflsync_idx_p) ;  /* 0x000014e000007944 */ /* 0x000fea0003c00000 */
[----:B------:R-:W-:Y:S01]  /*f100*/  MOV R0, R36 ;  /* 0x0000002400007202 */ /* 0x000fe20000000f00 */
[----:B------:R-:W-:-:S05]  /*f110*/  BRA `(.L_x_290) ;  /* 0xffff7d8000007947 */ /* 0x000fca000383ffff */
.L_x_208:
[----:B------:R-:W-:Y:S01]  /*f120*/  MOV R36, RZ ;  /* 0x000000ff00247202 */ /* 0x000fe20000000f00 */
[----:B------:R-:W-:Y:S01]  /*f130*/  IMAD.MOV.U32 R37, RZ, RZ, R0 ;  /* 0x000000ffff257224 */ /* 0x000fe200078e0000 */
[----:B------:R-:W-:Y:S01]  /*f140*/  MOV R2, 0xf170 ;  /* 0x0000f17000027802 */ /* 0x000fe20000000f00 */
[----:B------:R-:W-:Y:S02]  /*f150*/  IMAD.MOV.U32 R3, RZ, RZ, 0x181f ;  /* 0x0000181fff037424 */ /* 0x000fe400078e00ff */
[----:B------:R-:W-:Y:S05]  /*f160*/  CALL.REL.NOINC `($__internal_3_$__cuda_sm70_shflsync_idx_p) ;  /* 0x0000147000007944 */ /* 0x000fea0003c00000 */
[----:B------:R-:W-:Y:S01]  /*f170*/  MOV R7, R36 ;  /* 0x0000002400077202 */ /* 0x000fe20000000f00 */
[----:B------:R-:W-:-:S05]  /*f180*/  BRA `(.L_x_291) ;  /* 0xffff919000007947 */ /* 0x000fca000383ffff */
.L_x_209:
[----:B------:R-:W-:Y:S01]  /*f190*/  MOV R36, RZ ;  /* 0x000000ff00247202 */ /* 0x000fe20000000f00 */
[----:B------:R-:W-:Y:S01]  /*f1a0*/  IMAD.MOV.U32 R37, RZ, RZ, R4 ;  /* 0x000000ffff257224 */ /* 0x000fe200078e0004 */
[----:B------:R-:W-:Y:S01]  /*f1b0*/  MOV R2, 0xf1e0 ;  /* 0x0000f1e000027802 */ /* 0x000fe20000000f00 */
[----:B------:R-:W-:Y:S02]  /*f1c0*/  IMAD.MOV.U32 R3, RZ, RZ, 0x181f ;  /* 0x0000181fff037424 */ /* 0x000fe400078e00ff */
[----:B-12---:R-:W-:Y:S05]  /*f1d0*/  CALL.REL.NOINC `($__internal_3_$__cuda_sm70_shflsync_idx_p) ;  /* 0x0000140000007944 */ /* 0x006fea0003c00000 */
[----:B------:R-:W-:Y:S01]  /*f1e0*/  MOV R6, R36 ;  /* 0x0000002400067202 */ /* 0x000fe20000000f00 */
[----:B------:R-:W-:-:S05]  /*f1f0*/  BRA `(.L_x_292) ;  /* 0xffff914000007947 */ /* 0x000fca000383ffff */
.L_x_210:
[----:B------:R-:W-:Y:S01]  /*f200*/  MOV R36, 0x1 ;  /* 0x0000000100247802 */ /* 0x000fe20000000f00 */
[----:B------:R-:W-:Y:S01]  /*f210*/  IMAD.MOV.U32 R37, RZ, RZ, R0 ;  /* 0x000000ffff257224 */ /* 0x000fe200078e0000 */
[----:B--2---:R-:W-:Y:S01]  /*f220*/  MOV R2, 0xf250 ;  /* 0x0000f25000027802 */ /* 0x004fe20000000f00 */
[----:B------:R-:W-:Y:S03]  /*f230*/  IMAD.MOV.U32 R3, RZ, RZ, 0x181f ;  /* 0x0000181fff037424 */ /* 0x000fe600078e00ff */
[----:B-1-3--:R-:W-:Y:S05]  /*f240*/  CALL.REL.NOINC `($__internal_3_$__cuda_sm70_shflsync_idx_p) ;  /* 0x0000139000007944 */ /* 0x00afea0003c00000 */
        /* <DEDUP_REMOVED lines=8> */
.L_x_211:
[----:B------:R-:W-:Y:S01]  /*f2d0*/  MOV R36, 0x2 ;  /* 0x0000000200247802 */ /* 0x000fe20000000f00 */
[----:B------:R-:W-:Y:S01]  /*f2e0*/  IMAD.MOV.U32 R37, RZ, RZ, R0 ;  /* 0x000000ffff257224 */ /* 0x000fe200078e0000 */
[----:B-1----:R-:W-:Y:S01]  /*f2f0*/  MOV R2, 0xf320 ;  /* 0x0000f32000027802 */ /* 0x002fe20000000f00 */
[----:B------:R-:W-:Y:S02]  /*f300*/  IMAD.MOV.U32 R3, RZ, RZ, 0x181f ;  /* 0x0000181fff037424 */ /* 0x000fe400078e00ff */
[----:B---34-:R-:W-:Y:S05]  /*f310*/  CALL.REL.NOINC `($__internal_3_$__cuda_sm70_shflsync_idx_p) ;  /* 0x000012c000007944 */ /* 0x018fea0003c00000 */
[----:B------:R-:W-:Y:S01]  /*f320*/  MOV R7, R36 ;  /* 0x0000002400077202 */ /* 0x000fe20000000f00 */
[----:B------:R-:W-:-:S05]  /*f330*/  BRA `(.L_x_294) ;  /* 0xffff92a000007947 */ /* 0x000fca000383ffff */
.L_x_212:
[----:B------:R-:W-:Y:S01]  /*f340*/  MOV R36, 0x2 ;  /* 0x0000000200247802 */ /* 0x000fe20000000f00 */
[----:B------:R-:W-:Y:S01]  /*f350*/  IMAD.MOV.U32 R37, RZ, RZ, R4 ;  /* 0x000000ffff257224 */ /* 0x000fe200078e0004 */
[----:B-1----:R-:W-:Y:S01]  /*f360*/  MOV R2, 0xf390 ;  /* 0x0000f39000027802 */ /* 0x002fe20000000f00 */
[----:B------:R-:W-:Y:S02]  /*f370*/  IMAD.MOV.U32 R3, RZ, RZ, 0x181f ;  /* 0x0000181fff037424 */ /* 0x000fe400078e00ff */
[----:B--234-:R-:W-:Y:S05]  /*f380*/  CALL.REL.NOINC `($__internal_3_$__cuda_sm70_shflsync_idx_p) ;  /* 0x0000125000007944 */ /* 0x01cfea0003c00000 */
[----:B------:R-:W-:Y:S01]  /*f390*/  MOV R6, R36 ;  /* 0x0000002400067202 */ /* 0x000fe20000000f00 */
[----:B------:R-:W-:-:S05]  /*f3a0*/  BRA `(.L_x_295) ;  /* 0xffff925000007947 */ /* 0x000fca000383ffff */
.L_x_213:
[----:B------:R-:W-:Y:S01]  /*f3b0*/  MOV R36, 0x3 ;  /* 0x0000000300247802 */ /* 0x000fe20000000f00 */
[----:B------:R-:W-:Y:S01]  /*f3c0*/  IMAD.MOV.U32 R37, RZ, RZ, R0 ;  /* 0x000000ffff257224 */ /* 0x000fe200078e0000 */
[----:B-1----:R-:W-:Y:S01]  /*f3d0*/  MOV R2, 0xf400 ;  /* 0x0000f40000027802 */ /* 0x002fe20000000f00 */
[----:B------:R-:W-:Y:S03]  /*f3e0*/  IMAD.MOV.U32 R3, RZ, RZ, 0x181f ;  /* 0x0000181fff037424 */ /* 0x000fe600078e00ff */
[----:B--2-4-:R-:W-:Y:S05]  /*f3f0*/  CALL.REL.NOINC `($__internal_3_$__cuda_sm70_shflsync_idx_p) ;  /* 0x000011e000007944 */ /* 0x014fea0003c00000 */
        /* <DEDUP_REMOVED lines=8> */
.L_x_214:
[----:B------:R-:W-:Y:S02]  /*f480*/  MOV R0, 0x2 ;  /* 0x0000000200007802 */ /* 0x000fe40000000f00 */
[----:B------:R-:W-:Y:S02]  /*f490*/  MOV R2, 0xf4b0 ;  /* 0x0000f4b000027802 */ /* 0x000fe40000000f00 */
[----:B------:R-:W-:Y:S05]  /*f4a0*/  CALL.REL.NOINC `($__internal_2_$__cuda_sm70_shflsync_bfly_p) ;  /* 0x000010d000007944 */ /* 0x000fea0003c00000 */
[----:B------:R-:W-:-:S05]  /*f4b0*/  BRA `(.L_x_297) ;  /* 0xffff976000007947 */ /* 0x000fca000383ffff */
.L_x_215:
        /* <DEDUP_REMOVED lines=10> */
[----:B------:R-:W-:Y:S02]  /*f560*/  MOV R2, 0xf580 ;  /* 0x0000f58000027802 */ /* 0x000fe40000000f00 */
[----:B------:R-:W-:Y:S05]  /*f570*/  CALL.REL.NOINC `($__internal_2_$__cuda_sm70_shflsync_bfly_p) ;  /* 0x0000100000007944 */ /* 0x000fea0003c00000 */
[----:B------:R-:W-:-:S05]  /*f580*/  BRA `(.L_x_298) ;  /* 0xffff970000007947 */ /* 0x000fca000383ffff */
.L_x_217:
[----:B------:R-:W-:Y:S01]  /*f590*/  IMAD.MOV.U32 R4, RZ, RZ, R215 ;  /* 0x000000ffff047224 */ /* 0x000fe200078e00d7 */
[----:B------:R-:W-:-:S02]  /*f5a0*/  MOV R0, 0x2 ;  /* 0x0000000200007802 */ /* 0x000fc40000000f00 */
[----:B------:R-:W-:Y:S02]  /*f5b0*/  MOV R2, 0xf5d0 ;  /* 0x0000f5d000027802 */ /* 0x000fe40000000f00 */
[----:B------:R-:W-:Y:S05]  /*f5c0*/  CALL.REL.NOINC `($__internal_2_$__cuda_sm70_shflsync_bfly_p) ;  /* 0x00000fb000007944 */ /* 0x000fea0003c00000 */
[----:B------:R-:W-:Y:S01]  /*f5d0*/  FADD.FTZ R4, R215, R0 ;  /* 0x00000000d7047221 */ /* 0x000fe20000010000 */
[----:B------:R-:W-:Y:S02]  /*f5e0*/  MOV R0, 0x1 ;  /* 0x0000000100007802 */ /* 0x000fe40000000f00 */
[----:B------:R-:W-:Y:S02]  /*f5f0*/  MOV R2, 0xf610 ;  /* 0x0000f61000027802 */ /* 0x000fe40000000f00 */
[----:B------:R-:W-:Y:S05]  /*f600*/  CALL.REL.NOINC `($__internal_2_$__cuda_sm70_shflsync_bfly_p) ;  /* 0x00000f7000007944 */ /* 0x000fea0003c00000 */
[----:B------:R-:W-:Y:S01]  /*f610*/  FADD.FTZ R5, R4, R0 ;  /* 0x0000000004057221 */ /* 0x000fe20000010000 */
[----:B------:R-:W-:Y:S02]  /*f620*/  MOV R4, R230 ;  /* 0x000000e600047202 */ /* 0x000fe40000000f00 */
[----:B------:R-:W-:Y:S02]  /*f630*/  MOV R0, 0x2 ;  /* 0x0000000200007802 */ /* 0x000fe40000000f00 */
[----:B------:R-:W-:Y:S02]  /*f640*/  MOV R2, 0xf660 ;  /* 0x0000f66000027802 */ /* 0x000fe40000000f00 */
[----:B------:R-:W-:Y:S05]  /*f650*/  CALL.REL.NOINC `($__internal_2_$__cuda_sm70_shflsync_bfly_p) ;  /* 0x00000f2000007944 */ /* 0x000fea0003c00000 */
[----:B------:R-:W-:Y:S01]  /*f660*/  FADD.FTZ R4, R230, R0 ;  /* 0x00000000e6047221 */ /* 0x000fe20000010000 */
[----:B------:R-:W-:Y:S02]  /*f670*/  MOV R0, 0x1 ;  /* 0x0000000100007802 */ /* 0x000fe40000000f00 */
[----:B------:R-:W-:-:S02]  /*f680*/  MOV R2, 0xf6a0 ;  /* 0x0000f6a000027802 */ /* 0x000fc40000000f00 */
[----:B------:R-:W-:Y:S05]  /*f690*/  CALL.REL.NOINC `($__internal_2_$__cuda_sm70_shflsync_bfly_p) ;  /* 0x00000ee000007944 */ /* 0x000fea0003c00000 */
[----:B------:R-:W-:Y:S01]  /*f6a0*/  MOV R3, R0 ;  /* 0x0000000000037202 */ /* 0x000fe20000000f00 */
[----:B------:R-:W-:Y:S05]  /*f6b0*/  BRA `(.L_x_299) ;  /* 0xffffb21000007947 */ /* 0x000fea000383ffff */
.L_x_224:
[----:B--234-:R-:W-:Y:S01]  /*f6c0*/  IMAD.MOV.U32 R37, RZ, RZ, R7 ;  /* 0x000000ffff257224 */ /* 0x01cfe200078e0007 */
[----:B------:R-:W-:Y:S01]  /*f6d0*/  MOV R36, RZ ;  /* 0x000000ff00247202 */ /* 0x000fe20000000f00 */
[----:B------:R-:W-:Y:S01]  /*f6e0*/  IMAD.MOV.U32 R3, RZ, RZ, 0x181f ;  /* 0x0000181fff037424 */ /* 0x000fe200078e00ff */
[----:B------:R-:W-:-:S02]  /*f6f0*/  MOV R2, 0xf710 ;  /* 0x0000f71000027802 */ /* 0x000fc40000000f00 */
[----:B-1----:R-:W-:Y:S05]  /*f700*/  CALL.REL.NOINC `($__internal_3_$__cuda_sm70_shflsync_idx_p) ;  /* 0x00000ed000007944 */ /* 0x002fea0003c00000 */
[----:B------:R-:W-:Y:S01]  /*f710*/  MOV R8, R36 ;  /* 0x0000002400087202 */ /* 0x000fe20000000f00 */
[----:B------:R-:W-:Y:S05]  /*f720*/  BRA `(.L_x_300) ;  /* 0xffffc56000007947 */ /* 0x000fea000383ffff */
.L_x_225:
[----:B------:R-:W-:Y:S01]  /*f730*/  IMAD.MOV.U32 R37, RZ, RZ, R9 ;  /* 0x000000ffff257224 */ /* 0x000fe200078e0009 */
[----:B------:R-:W-:Y:S01]  /*f740*/  MOV R36, RZ ;  /* 0x000000ff00247202 */ /* 0x000fe20000000f00 */
[----:B------:R-:W-:Y:S01]  /*f750*/  IMAD.MOV.U32 R3, RZ, RZ, 0x181f ;  /* 0x0000181fff037424 */ /* 0x000fe200078e00ff */
[----:B------:R-:W-:-:S02]  /*f760*/  MOV R2, 0xf780 ;  /* 0x0000f78000027802 */ /* 0x000fc40000000f00 */
[----:B-123--:R-:W-:Y:S05]  /*f770*/  CALL.REL.NOINC `($__internal_3_$__cuda_sm70_shflsync_idx_p) ;  /* 0x00000e6000007944 */ /* 0x00efea0003c00000 */
[----:B------:R-:W-:Y:S01]  /*f780*/  MOV R0, R36 ;  /* 0x0000002400007202 */ /* 0x000fe20000000f00 */
[----:B------:R-:W-:Y:S05]  /*f790*/  BRA `(.L_x_301) ;  /* 0xffffc51000007947 */ /* 0x000fea000383ffff */
.L_x_228:
[----:B------:R-:W-:Y:S01]  /*f7a0*/  IMAD.MOV.U32 R37, RZ, RZ, R7 ;  /* 0x000000ffff257224 */ /* 0x000fe200078e0007 */
[----:B------:R-:W-:Y:S01]  /*f7b0*/  MOV R36, 0x1 ;  /* 0x0000000100247802 */ /* 0x000fe20000000f00 */
[----:B--2---:R-:W-:Y:S01]  /*f7c0*/  IMAD.MOV.U32 R3, RZ, RZ, 0x181f ;  /* 0x0000181fff037424 */ /* 0x004fe200078e00ff */
[----:B------:R-:W-:-:S02]  /*f7d0*/  MOV R2, 0xf7f0 ;  /* 0x0000f7f000027802 */ /* 0x000fc40000000f00 */
[----:B-1-34-:R-:W-:Y:S05]  /*f7e0*/  CALL.REL.NOINC `($__internal_3_$__cuda_sm70_shflsync_idx_p) ;  /* 0x00000df000007944 */ /* 0x01afea0003c00000 */
        /* <DEDUP_REMOVED lines=8> */
.L_x_231:
[----:B------:R-:W-:Y:S01]  /*f870*/  IMAD.MOV.U32 R37, RZ, RZ, R7 ;  /* 0x000000ffff257224 */ /* 0x000fe200078e0007 */
[----:B------:R-:W-:Y:S01]  /*f880*/  MOV R36, 0x2 ;  /* 0x0000000200247802 */ /* 0x000fe20000000f00 */
[----:B-1----:R-:W-:Y:S01]  /*f890*/  IMAD.MOV.U32 R3, RZ, RZ, 0x181f ;  /* 0x0000181fff037424 */ /* 0x002fe200078e00ff */
[----:B------:R-:W-:Y:S02]  /*f8a0*/  MOV R2, 0xf8c0 ;  /* 0x0000f8c000027802 */ /* 0x000fe40000000f00 */
[----:B--234-:R-:W-:Y:S05]  /*f8b0*/  CALL.REL.NOINC `($__internal_3_$__cuda_sm70_shflsync_idx_p) ;  /* 0x00000d2000007944 */ /* 0x01cfea0003c00000 */
[----:B------:R-:W-:Y:S01]  /*f8c0*/  MOV R8, R36 ;  /* 0x0000002400087202 */ /* 0x000fe20000000f00 */
[----:B------:R-:W-:Y:S05]  /*f8d0*/  BRA `(.L_x_303) ;  /* 0xffffc60000007947 */ /* 0x000fea000383ffff */
.L_x_232:
[----:B------:R-:W-:Y:S01]  /*f8e0*/  IMAD.MOV.U32 R37, RZ, RZ, R9 ;  /* 0x000000ffff257224 */ /* 0x000fe200078e0009 */
[----:B------:R-:W-:Y:S01]  /*f8f0*/  MOV R36, 0x2 ;  /* 0x0000000200247802 */ /* 0x000fe20000000f00 */
[----:B-1----:R-:W-:Y:S01]  /*f900*/  IMAD.MOV.U32 R3, RZ, RZ, 0x181f ;  /* 0x0000181fff037424 */ /* 0x002fe200078e00ff */
[----:B------:R-:W-:Y:S02]  /*f910*/  MOV R2, 0xf930 ;  /* 0x0000f93000027802 */ /* 0x000fe40000000f00 */
[----:B--234-:R-:W-:Y:S05]  /*f920*/  CALL.REL.NOINC `($__internal_3_$__cuda_sm70_shflsync_idx_p) ;  /* 0x00000cb000007944 */ /* 0x01cfea0003c00000 */
[----:B------:R-:W-:Y:S01]  /*f930*/  MOV R0, R36 ;  /* 0x0000002400007202 */ /* 0x000fe20000000f00 */
[----:B------:R-:W-:Y:S05]  /*f940*/  BRA `(.L_x_304) ;  /* 0xffffc5b000007947 */ /* 0x000fea000383ffff */
.L_x_235:
[----:B------:R-:W-:Y:S01]  /*f950*/  IMAD.MOV.U32 R37, RZ, RZ, R7 ;  /* 0x000000ffff257224 */ /* 0x000fe200078e0007 */
[----:B------:R-:W-:Y:S01]  /*f960*/  MOV R36, 0x3 ;  /* 0x0000000300247802 */ /* 0x000fe20000000f00 */
[----:B-1----:R-:W-:Y:S01]  /*f970*/  IMAD.MOV.U32 R3, RZ, RZ, 0x181f ;  /* 0x0000181fff037424 */ /* 0x002fe200078e00ff */
[----:B------:R-:W-:-:S02]  /*f980*/  MOV R2, 0xf9a0 ;  /* 0x0000f9a000027802 */ /* 0x000fc40000000f00 */
        /* <DEDUP_REMOVED lines=9> */
.L_x_237:
[----:B------:R-:W-:Y:S01]  /*fa20*/  IMAD.MOV.U32 R37, RZ, RZ, R5 ;  /* 0x000000ffff257224 */ /* 0x000fe200078e0005 */
[----:B------:R-:W-:Y:S01]  /*fa30*/  MOV R36, RZ ;  /* 0x000000ff00247202 */ /* 0x000fe20000000f00 */
[----:B------:R-:W-:Y:S01]  /*fa40*/  IMAD.MOV.U32 R3, RZ, RZ, 0x1c1f ;  /* 0x00001c1fff037424 */ /* 0x000fe200078e00ff */
[----:B------:R-:W-:Y:S02]  /*fa50*/  MOV R2, 0xfa70 ;  /* 0x0000fa7000027802 */ /* 0x000fe40000000f00 */
[----:B------:R-:W-:Y:S05]  /*fa60*/  CALL.REL.NOINC `($__internal_3_$__cuda_sm70_shflsync_idx_p) ;  /* 0x00000b7000007944 */ /* 0x000fea0003c00000 */
[----:B------:R-:W-:Y:S01]  /*fa70*/  MOV R4, R36 ;  /* 0x0000002400047202 */ /* 0x000fe20000000f00 */
[----:B------:R-:W-:Y:S05]  /*fa80*/  BRA `(.L_x_306) ;  /* 0xffffc89000007947 */ /* 0x000fea000383ffff */
.L_x_238:
[----:B------:R-:W-:Y:S01]  /*fa90*/  IMAD.MOV.U32 R37, RZ, RZ, R12 ;  /* 0x000000ffff257224 */ /* 0x000fe200078e000c */
[----:B------:R-:W-:Y:S01]  /*faa0*/  MOV R36, RZ ;  /* 0x000000ff00247202 */ /* 0x000fe20000000f00 */
[----:B------:R-:W-:Y:S01]  /*fab0*/  IMAD.MOV.U32 R3, RZ, RZ, 0x1c1f ;  /* 0x00001c1fff037424 */ /* 0x000fe200078e00ff */
[----:B------:R-:W-:Y:S02]  /*fac0*/  MOV R2, 0xfae0 ;  /* 0x0000fae000027802 */ /* 0x000fe40000000f00 */
[----:B-12---:R-:W-:Y:S05]  /*fad0*/  CALL.REL.NOINC `($__internal_3_$__cuda_sm70_shflsync_idx_p) ;  /* 0x00000b0000007944 */ /* 0x006fea0003c00000 */
[----:B------:R-:W-:Y:S01]  /*fae0*/  MOV R0, R36 ;  /* 0x0000002400007202 */ /* 0x000fe20000000f00 */
[----:B------:R-:W-:Y:S05]  /*faf0*/  BRA `(.L_x_307) ;  /* 0xffffc84000007947 */ /* 0x000fea000383ffff */
.L_x_241:
        /* <DEDUP_REMOVED lines=13> */
.L_x_245:
[----:B------:R-:W-:Y:S01]  /*fbd0*/  IMAD.MOV.U32 R37, RZ, RZ, R7 ;  /* 0x000000ffff257224 */ /* 0x000fe200078e0007 */
[----:B------:R-:W-:Y:S01]  /*fbe0*/  MOV R36, RZ ;  /* 0x000000ff00247202 */ /* 0x000fe20000000f00 */
[----:B------:R-:W-:Y:S01]  /*fbf0*/  IMAD.MOV.U32 R3, RZ, RZ, 0x181f ;  /* 0x0000181fff037424 */ /* 0x000fe200078e00ff */
[----:B------:R-:W-:Y:S02]  /*fc00*/  MOV R2, 0xfc20 ;  /* 0x0000fc2000027802 */ /* 0x000fe40000000f00 */
[----:B------:R-:W-:Y:S05]  /*fc10*/  CALL.REL.NOINC `($__internal_3_$__cuda_sm70_shflsync_idx_p) ;  /* 0x000009c000007944 */ /* 0x000fea0003c00000 */
[----:B------:R-:W-:Y:S01]  /*fc20*/  MOV R9, R36 ;  /* 0x0000002400097202 */ /* 0x000fe20000000f00 */
[----:B------:R-:W-:Y:S05]  /*fc30*/  BRA `(.L_x_309) ;  /* 0xffffdab000007947 */ /* 0x000fea000383ffff */
.L_x_246:
[----:B------:R-:W-:Y:S01]  /*fc40*/  IMAD.MOV.U32 R37, RZ, RZ, R10 ;  /* 0x000000ffff257224 */ /* 0x000fe200078e000a */
[----:B------:R-:W-:Y:S01]  /*fc50*/  MOV R36, RZ ;  /* 0x000000ff00247202 */ /* 0x000fe20000000f00 */
[----:B------:R-:W-:Y:S01]  /*fc60*/  IMAD.MOV.U32 R3, RZ, RZ, 0x181f ;  /* 0x0000181fff037424 */ /* 0x000fe200078e00ff */
[----:B------:R-:W-:Y:S02]  /*fc70*/  MOV R2, 0xfc90 ;  /* 0x0000fc9000027802 */ /* 0x000fe40000000f00 */
[----:B-12---:R-:W-:Y:S05]  /*fc80*/  CALL.REL.NOINC `($__internal_3_$__cuda_sm70_shflsync_idx_p) ;  /* 0x0000095000007944 */ /* 0x006fea0003c00000 */
[----:B------:R-:W-:Y:S01]  /*fc90*/  MOV R0, R36 ;  /* 0x0000002400007202 */ /* 0x000fe20000000f00 */
[----:B------:R-:W-:Y:S05]  /*fca0*/  BRA `(.L_x_310) ;  /* 0xffffda6000007947 */ /* 0x000fea000383ffff */
.L_x_249:
        /* <DEDUP_REMOVED lines=13> */
.L_x_252:
[----:B------:R-:W-:Y:S01]  /*fd80*/  IMAD.MOV.U32 R37, RZ, RZ, R7 ;  /* 0x000000ffff257224 */ /* 0x000fe200078e0007 */
[----:B------:R-:W-:Y:S01]  /*fd90*/  MOV R36, 0x2 ;  /* 0x0000000200247802 */ /* 0x000fe20000000f00 */
[----:B-1----:R-:W-:Y:S01]  /*fda0*/  IMAD.MOV.U32 R3, RZ, RZ, 0x181f ;  /* 0x0000181fff037424 */ /* 0x002fe200078e00ff */
[----:B------:R-:W-:Y:S02]  /*fdb0*/  MOV R2, 0xfdd0 ;  /* 0x0000fdd000027802 */ /* 0x000fe40000000f00 */
[----:B--234-:R-:W-:Y:S05]  /*fdc0*/  CALL.REL.NOINC `($__internal_3_$__cuda_sm70_shflsync_idx_p) ;  /* 0x0000081000007944 */ /* 0x01cfea0003c00000 */
[----:B------:R-:W-:Y:S01]  /*fdd0*/  MOV R9, R36 ;  /* 0x0000002400097202 */ /* 0x000fe20000000f00 */
[----:B------:R-:W-:Y:S05]  /*fde0*/  BRA `(.L_x_312) ;  /* 0xffffdb6000007947 */ /* 0x000fea000383ffff */
.L_x_253:
[----:B------:R-:W-:Y:S01]  /*fdf0*/  IMAD.MOV.U32 R37, RZ, RZ, R10 ;  /* 0x000000ffff257224 */ /* 0x000fe200078e000a */
[----:B------:R-:W-:Y:S01]  /*fe00*/  MOV R36, 0x2 ;  /* 0x0000000200247802 */ /* 0x000fe20000000f00 */
[----:B------:R-:W-:Y:S01]  /*fe10*/  IMAD.MOV.U32 R3, RZ, RZ, 0x181f ;  /* 0x0000181fff037424 */ /* 0x000fe200078e00ff */
[----:B------:R-:W-:Y:S02]  /*fe20*/  MOV R2, 0xfe40 ;  /* 0x0000fe4000027802 */ /* 0x000fe40000000f00 */
[----:B-1234-:R-:W-:Y:S05]  /*fe30*/  CALL.REL.NOINC `($__internal_3_$__cuda_sm70_shflsync_idx_p) ;  /* 0x000007a000007944 */ /* 0x01efea0003c00000 */
[----:B------:R-:W-:Y:S01]  /*fe40*/  MOV R0, R36 ;  /* 0x0000002400007202 */ /* 0x000fe20000000f00 */
[----:B------:R-:W-:Y:S05]  /*fe50*/  BRA `(.L_x_313) ;  /* 0xffffdb1000007947 */ /* 0x000fea000383ffff */
.L_x_256:
        /* <DEDUP_REMOVED lines=13> */
.L_x_258:
[----:B------:R-:W-:Y:S01]  /*ff30*/  IMAD.MOV.U32 R37, RZ, RZ, R62 ;  /* 0x000000ffff257224 */ /* 0x000fe200078e003e */
[----:B------:R-:W-:Y:S01]  /*ff40*/  MOV R36, RZ ;  /* 0x000000ff00247202 */ /* 0x000fe20000000f00 */
[----:B------:R-:W-:Y:S01]  /*ff50*/  IMAD.MOV.U32 R3, RZ, RZ, 0x1f ;  /* 0x0000001fff037424 */ /* 0x000fe200078e00ff */
[----:B------:R-:W-:Y:S02]  /*ff60*/  MOV R2, 0xff80 ;  /* 0x0000ff8000027802 */ /* 0x000fe40000000f00 */
[----:B--2---:R-:W-:Y:S05]  /*ff70*/  CALL.REL.NOINC `($__internal_3_$__cuda_sm70_shflsync_idx_p) ;  /* 0x0000066000007944 */ /* 0x004fea0003c00000 */
[----:B------:R-:W-:Y:S01]  /*ff80*/  MOV R9, R36 ;  /* 0x0000002400097202 */ /* 0x000fe20000000f00 */
[----:B------:R-:W-:Y:S05]  /*ff90*/  BRA `(.L_x_315) ;  /* 0xffffdc9000007947 */ /* 0x000fea000383ffff */
.L_x_259:
[----:B------:R-:W-:Y:S01]  /*ffa0*/  IMAD.MOV.U32 R37, RZ, RZ, R62 ;  /* 0x000000ffff257224 */ /* 0x000fe200078e003e */
[----:B------:R-:W-:Y:S01]  /*ffb0*/  MOV R36, 0x1 ;  /* 0x0000000100247802 */ /* 0x000fe20000000f00 */
[----:B------:R-:W-:Y:S01]  /*ffc0*/  IMAD.MOV.U32 R3, RZ, RZ, 0x1f ;  /* 0x0000001fff037424 */ /* 0x000fe200078e00ff */
[----:B------:R-:W-:Y:S02]  /*ffd0*/  MOV R2, 0xfff0 ;  /* 0x0000fff000027802 */ /* 0x000fe40000000f00 */
[----:B-12---:R-:W-:Y:S05]  /*ffe0*/  CALL.REL.NOINC `($__internal_3_$__cuda_sm70_shflsync_idx_p) ;  /* 0x000005f000007944 */ /* 0x006fea0003c00000 */
[----:B------:R-:W-:Y:S01]  /*fff0*/  MOV R8, R36 ;  /* 0x0000002400087202 */ /* 0x000fe20000000f00 */
[----:B------:R-:W-:Y:S05]  /*10000*/  BRA `(.L_x_316) ;  /* 0xffffdc4000007947 */ /* 0x000fea000383ffff */
.L_x_260:
[----:B------:R-:W-:Y:S02]  /*10010*/  MOV R2, 0x1 ;  /* 0x0000000100027802 */ /* 0x000fe40000000f00 */
[----:B------:R-:W-:-:S02]  /*10020*/  MOV R3, 0x10040 ;  /* 0x0001004000037802 */ /* 0x000fc40000000f00 */
[----:B-1234-:R-:W-:Y:S05]  /*10030*/  CALL.REL.NOINC `($__internal_4_$__cuda_sm70_shflsync_up_p) ;  /* 0x000005f000007944 */ /* 0x01efea0003c00000 */
[----:B------:R-:W-:Y:S05]  /*10040*/  BRA `(.L_x_317) ;  /* 0xffffdd2000007947 */ /* 0x000fea000383ffff */
.L_x_261:
[----:B------:R-:W-:Y:S02]  /*10050*/  MOV R2, 0x2 ;  /* 0x0000000200027802 */ /* 0x000fe40000000f00 */
[----:B------:R-:W-:-:S02]  /*10060*/  MOV R3, 0x10080 ;  /* 0x0001008000037802 */ /* 0x000fc40000000f00 */
[----:B--2-4-:R-:W-:Y:S05]  /*10070*/  CALL.REL.NOINC `($__internal_4_$__cuda_sm70_shflsync_up_p) ;  /* 0x000005b000007944 */ /* 0x014fea0003c00000 */
        /* <DEDUP_REMOVED lines=24> */
.L_x_265:
[----:B------:R-:W-:Y:S02]  /*10200*/  MOV R2, 0x1 ;  /* 0x0000000100027802 */ /* 0x000fe40000000f00 */
[----:B------:R-:W-:Y:S02]  /*10210*/  MOV R3, 0x10230 ;  /* 0x0001023000037802 */ /* 0x000fe40000000f00 */
[----:B------:R-:W-:Y:S05]  /*10220*/  CALL.REL.NOINC `($__internal_4_$__cuda_sm70_shflsync_up_p) ;  /* 0x0000040000007944 */ /* 0x000fea0003c00000 */
[----:B------:R-:W-:Y:S01]  /*10230*/  MOV R2, R4 ;  /* 0x0000000400027202 */ /* 0x000fe20000000f00 */
[----:B------:R-:W-:Y:S05]  /*10240*/  BRA `(.L_x_319) ;  /* 0xffffdd7000007947 */ /* 0x000fea000383ffff */
.L_x_266:
[----:B------:R-:W-:Y:S02]  /*10250*/  MOV R2, 0x2 ;  /* 0x0000000200027802 */ /* 0x000fe40000000f00 */
[----:B------:R-:W-:Y:S02]  /*10260*/  MOV R3, 0x10280 ;  /* 0x0001028000037802 */ /* 0x000fe40000000f00 */
        /* <DEDUP_REMOVED lines=25> */
.L_x_268:
[----:B------:R-:W-:Y:S02]  /*10400*/  SEL R0, RZ, 0x1, P0 ;  /* 0x00000001ff007807 */ /* 0x000fe40000000000 */
[----:B------:R-:W-:Y:S02]  /*10410*/  MOV R2, 0x10430 ;  /* 0x0001043000027802 */ /* 0x000fe40000000f00 */
[----:B-1----:R-:W-:Y:S05]  /*10420*/  CALL.REL.NOINC `($__internal_5_$__cuda_sm70_votesync_ballot) ;  /* 0x0000027000007944 */ /* 0x002fea0003c00000 */
[----:B------:R-:W-:Y:S05]  /*10430*/  BRA `(.L_x_321) ;  /* 0xffffdd1000007947 */ /* 0x000fea000383ffff */
.L_x_269:
[----:B------:R-:W-:Y:S01]  /*10440*/  IMAD.MOV.U32 R37, RZ, RZ, R6 ;  /* 0x000000ffff257224 */ /* 0x000fe200078e0006 */
[----:B---3--:R-:W-:Y:S01]  /*10450*/  MOV R36, R11 ;  /* 0x0000000b00247202 */ /* 0x008fe20000000f00 */
[----:B------:R-:W-:Y:S01]  /*10460*/  IMAD.MOV.U32 R3, RZ, RZ, 0x1f ;  /* 0x0000001fff037424 */ /* 0x000fe200078e00ff */
[----:B------:R-:W-:Y:S02]  /*10470*/  MOV R2, 0x10490 ;  /* 0x0001049000027802 */ /* 0x000fe40000000f00 */
[----:B-12---:R-:W-:Y:S05]  /*10480*/  CALL.REL.NOINC `($__internal_3_$__cuda_sm70_shflsync_idx_p) ;  /* 0x0000015000007944 */ /* 0x006fea0003c00000 */
[----:B------:R-:W-:Y:S01]  /*10490*/  IMAD.MOV.U32 R6, RZ, RZ, R36 ;  /* 0x000000ffff067224 */ /* 0x000fe200078e0024 */
[----:B------:R-:W-:Y:S01]  /*104a0*/  MOV R36, R11 ;  /* 0x0000000b00247202 */ /* 0x000fe20000000f00 */
[----:B------:R-:W-:Y:S01]  /*104b0*/  IMAD.MOV.U32 R37, RZ, RZ, R7 ;  /* 0x000000ffff257224 */ /* 0x000fe200078e0007 */
[----:B------:R-:W-:Y:S02]  /*104c0*/  MOV R3, 0x1f ;  /* 0x0000001f00037802 */ /* 0x000fe40000000f00 */
[----:B------:R-:W-:-:S02]  /*104d0*/  MOV R2, 0x104f0 ;  /* 0x000104f000027802 */ /* 0x000fc40000000f00 */
[----:B------:R-:W-:Y:S05]  /*104e0*/  CALL.REL.NOINC `($__internal_3_$__cuda_sm70_shflsync_idx_p) ;  /* 0x000000f000007944 */ /* 0x000fea0003c00000 */
[----:B------:R-:W-:Y:S01]  /*104f0*/  MOV R7, R36 ;  /* 0x0000002400077202 */ /* 0x000fe20000000f00 */
[----:B------:R-:W-:Y:S05]  /*10500*/  BRA `(.L_x_322) ;  /* 0xffffdc8000007947 */ /* 0x000fea000383ffff */
.L_x_272:
[----:B------:R-:W-:Y:S01]  /*10510*/  IMAD.MOV.U32 R37, RZ, RZ, R4 ;  /* 0x000000ffff257224 */ /* 0x000fe200078e0004 */
[----:B------:R-:W-:Y:S01]  /*10520*/  MOV R36, R0 ;  /* 0x0000000000247202 */ /* 0x000fe20000000f00 */
[----:B------:R-:W-:Y:S01]  /*10530*/  IMAD.MOV.U32 R3, RZ, RZ, 0x1f ;  /* 0x0000001fff037424 */ /* 0x000fe200078e00ff */
[----:B------:R-:W-:-:S02]  /*10540*/  MOV R2, 0x10560 ;  /* 0x0001056000027802 */ /* 0x000fc40000000f00 */
[----:B-1-34-:R-:W-:Y:S05]  /*10550*/  CALL.REL.NOINC `($__internal_3_$__cuda_sm70_shflsync_idx_p) ;  /* 0x0000008000007944 */ /* 0x01afea0003c00000 */
[----:B------:R-:W-:Y:S01]  /*10560*/  MOV R10, R36 ;  /* 0x00000024000a7202 */ /* 0x000fe20000000f00 */
[----:B------:R-:W-:Y:S05]  /*10570*/  BRA `(.L_x_271) ;  /* 0xffffdc7000007947 */ /* 0x000fea000383ffff */
        .weak           $__internal_2_$__cuda_sm70_shflsync_bfly_p
        .type           $__internal_2_$__cuda_sm70_shflsync_bfly_p,@function
        .size           $__internal_2_$__cuda_sm70_shflsync_bfly_p,($__internal_3_$__cuda_sm70_shflsync_idx_p - $__internal_2_$__cuda_sm70_shflsync_bfly_p)
$__internal_2_$__cuda_sm70_shflsync_bfly_p:
[----:B------:R-:W-:Y:S02]  /*10580*/  MOV R35, 0xffffffff ;  /* 0xffffffff00237802 */ /* 0x000fe40000000f00 */
[----:B------:R-:W-:-:S02]  /*10590*/  MOV R3, 0x1f ;  /* 0x0000001f00037802 */ /* 0x000fc40000000f00 */
[----:B------:R-:W-:Y:S04]  /*105a0*/  WARPSYNC R35 ;  /* 0x0000002300007348 */ /* 0x000fe80003800000 */
[----:B------:R1:W2:Y:S02]  /*105b0*/  SHFL.BFLY PT, R0, R4, R0, R3 ;  /* 0x0c00000004007389 */ /* 0x0002a400000e0003 */
[----:B-1----:R-:W-:-:S04]  /*105c0*/  MOV R3, 0x0 ;  /* 0x0000000000037802 */ /* 0x002fc80000000f00 */
[----:B--2---:R-:W-:Y:S05]  /*105d0*/  RET.REL.NODEC R2 `(_ZN7cutlass13device_kernelIN5flash19enable_sm80_to_sm89INS1_16FlashAttnFwdSm80INS1_25CollectiveMainloopFwdSm80ILi8ELi1ELb1EN4cute5tupleIJNS5_1CILi128EEENS7_ILi112EEES8_EEELi128ENS_10bfloat16_tEfNS_4arch4Sm80ELb0ELb0ELb1ELb1ELb1ELb0ELb1ELb1EEENS1_21CollectiveEpilogueFwdINS6_IJS8_S8_S9_EEENS6_IJNS7_ILi1EEESH_SH_EEESB_SD_Li256ELb1ELb1ELb1ELb0EEENS1_36VarlenDynamicPersistentTileSchedulerILi128ELi112ELi256ELi256ELb1ELb1ELb0ELb0ELb1ELb1EEEEEEEEEvNT_6ParamsE) ;  /* 0xfffefa2002007950 */ /* 0x004fea0003c3ffff */
        .weak           $__internal_3_$__cuda_sm70_shflsync_idx_p
        .type           $__internal_3_$__cuda_sm70_shflsync_idx_p,@function
        .size           $__internal_3_$__cuda_sm70_shflsync_idx_p,($__internal_4_$__cuda_sm70_shflsync_up_p - $__internal_3_$__cuda_sm70_shflsync_idx_p)
$__internal_3_$__cuda_sm70_shflsync_idx_p:
[----:B------:R-:W-:-:S04]  /*105e0*/  MOV R208, 0xffffffff ;  /* 0xffffffff00d07802 */ /* 0x000fc80000000f00 */
[----:B------:R-:W-:Y:S04]  /*105f0*/  WARPSYNC R208 ;  /* 0x000000d000007348 */ /* 0x000fe80003800000 */
[----:B------:R1:W2:Y:S02]  /*10600*/  SHFL.IDX PT, R36, R37, R36, R3 ;  /* 0x0000002425247389 */ /* 0x0002a400000e0003 */
[----:B-1----:R-:W-:-:S04]  /*10610*/  MOV R3, 0x0 ;  /* 0x0000000000037802 */ /* 0x002fc80000000f00 */
[----:B--2---:R-:W-:Y:S05]  /*10620*/  RET.REL.NODEC R2 `(_ZN7cutlass13device_kernelIN5flash19enable_sm80_to_sm89INS1_16FlashAttnFwdSm80INS1_25CollectiveMainloopFwdSm80ILi8ELi1ELb1EN4cute5tupleIJNS5_1CILi128EEENS7_ILi112EEES8_EEELi128ENS_10bfloat16_tEfNS_4arch4Sm80ELb0ELb0ELb1ELb1ELb1ELb0ELb1ELb1EEENS1_21CollectiveEpilogueFwdINS6_IJS8_S8_S9_EEENS6_IJNS7_ILi1EEESH_SH_EEESB_SD_Li256ELb1ELb1ELb1ELb0EEENS1_36VarlenDynamicPersistentTileSchedulerILi128ELi112ELi256ELi256ELb1ELb1ELb0ELb0ELb1ELb1EEEEEEEEEvNT_6ParamsE) ;  /* 0xfffef9d002007950 */ /* 0x004fea0003c3ffff */
        .weak           $__internal_4_$__cuda_sm70_shflsync_up_p
        .type           $__internal_4_$__cuda_sm70_shflsync_up_p,@function
        .size           $__internal_4_$__cuda_sm70_shflsync_up_p,($__internal_5_$__cuda_sm70_votesync_ballot - $__internal_4_$__cuda_sm70_shflsync_up_p)
$__internal_4_$__cuda_sm70_shflsync_up_p:
[----:B------:R-:W-:Y:S02]  /*10630*/  IMAD.MOV.U32 R4, RZ, RZ, RZ ;  /* 0x000000ffff047224 */ /* 0x000fe400078e00ff */
[----:B------:R-:W-:-:S04]  /*10640*/  IMAD.MOV.U32 R11, RZ, RZ, -0x1 ;  /* 0xffffffffff0b7424 */ /* 0x000fc800078e00ff */
[----:B------:R-:W-:Y:S04]  /*10650*/  WARPSYNC R11 ;  /* 0x0000000b00007348 */ /* 0x000fe80003800000 */
[----:B------:R1:W2:Y:S02]  /*10660*/  SHFL.UP PT, R4, R0, R2, R4 ;  /* 0x0400000200047389 */ /* 0x0002a400000e0004 */
[----:B-1----:R-:W-:Y:S02]  /*10670*/  MOV R2, R3 ;  /* 0x0000000300027202 */ /* 0x002fe40000000f00 */
[----:B------:R-:W-:-:S04]  /*10680*/  MOV R3, 0x0 ;  /* 0x0000000000037802 */ /* 0x000fc80000000f00 */
[----:B--2---:R-:W-:Y:S05]  /*10690*/  RET.REL.NODEC R2 `(_ZN7cutlass13device_kernelIN5flash19enable_sm80_to_sm89INS1_16FlashAttnFwdSm80INS1_25CollectiveMainloopFwdSm80ILi8ELi1ELb1EN4cute5tupleIJNS5_1CILi128EEENS7_ILi112EEES8_EEELi128ENS_10bfloat16_tEfNS_4arch4Sm80ELb0ELb0ELb1ELb1ELb1ELb0ELb1ELb1EEENS1_21CollectiveEpilogueFwdINS6_IJS8_S8_S9_EEENS6_IJNS7_ILi1EEESH_SH_EEESB_SD_Li256ELb1ELb1ELb1ELb0EEENS1_36VarlenDynamicPersistentTileSchedulerILi128ELi112ELi256ELi256ELb1ELb1ELb0ELb0ELb1ELb1EEEEEEEEEvNT_6ParamsE) ;  /* 0xfffef96002007950 */ /* 0x004fea0003c3ffff */
        .weak           $__internal_5_$__cuda_sm70_votesync_ballot
        .type           $__internal_5_$__cuda_sm70_votesync_ballot,@function
        .size           $__internal_5_$__cuda_sm70_votesync_ballot,(.L_x_1790 - $__internal_5_$__cuda_sm70_votesync_ballot)
$__internal_5_$__cuda_sm70_votesync_ballot:
[----:B------:R-:W-:Y:S01]  /*106a0*/  ISETP.NE.U32.AND P0, PT, R0, 0x1, PT ;  /* 0x000000010000780c */ /* 0x000fe20003f05070 */
[----:B------:R-:W-:-:S04]  /*106b0*/  IMAD.MOV.U32 R3, RZ, RZ, -0x1 ;  /* 0xffffffffff037424 */ /* 0x000fc800078e00ff */
[----:B------:R-:W-:Y:S08]  /*106c0*/  WARPSYNC R3 ;  /* 0x0000000300007348 */ /* 0x000ff00003800000 */
[----:B------:R-:W-:-:S04]  /*106d0*/  VOTE.ANY R0, PT, !P0 ;  /* 0x0000000000007806 */ /* 0x000fc800040e0100 */
[----:B------:R-:W-:Y:S01]  /*106e0*/  LOP3.LUT R0, R0, R3, RZ, 0xc0, !PT ;  /* 0x0000000300007212 */ /* 0x000fe200078ec0ff */
[----:B------:R-:W-:-:S04]  /*106f0*/  IMAD.MOV.U32 R3, RZ, RZ, 0x0 ;  /* 0x00000000ff037424 */ /* 0x000fc800078e00ff */
[----:B------:R-:W-:Y:S05]  /*10700*/  RET.REL.NODEC R2 `(_ZN7cutlass13device_kernelIN5flash19enable_sm80_to_sm89INS1_16FlashAttnFwdSm80INS1_25CollectiveMainloopFwdSm80ILi8ELi1ELb1EN4cute5tupleIJNS5_1CILi128EEENS7_ILi112EEES8_EEELi128ENS_10bfloat16_tEfNS_4arch4Sm80ELb0ELb0ELb1ELb1ELb1ELb0ELb1ELb1EEENS1_21CollectiveEpilogueFwdINS6_IJS8_S8_S9_EEENS6_IJNS7_ILi1EEESH_SH_EEESB_SD_Li256ELb1ELb1ELb1ELb0EEENS1_36VarlenDynamicPersistentTileSchedulerILi128ELi112ELi256ELi256ELb1ELb1ELb0ELb0ELb1ELb1EEEEEEEEEvNT_6ParamsE) ;  /* 0xfffef8f002007950 */ /* 0x000fea0003c3ffff */
.L_x_323:
        /* <DEDUP_REMOVED lines=15> */
.L_x_1790:


//--------------------- .text._ZN7cutlass13device_kernelIN5flash19enable_sm80_to_sm89INS1_16FlashAttnFwdSm80INS1_25CollectiveMainloopFwdSm80ILi8ELi1ELb1EN4cute5tupleIJNS5_1CILi128EEENS7_ILi112EEES8_EEELi128ENS_10bfloat16_tEfNS_4arch4Sm80ELb0ELb0ELb1ELb1ELb1ELb1ELb1ELb1EEENS1_21CollectiveEpilogueFwdINS6_IJS8_S8_S9_EEENS6_IJNS7_ILi1EEESH_SH_EEESB_SD_Li256ELb1ELb1ELb1ELb0EEENS1_36VarlenDynamicPersistentTileSchedulerILi128ELi112ELi256ELi256ELb1ELb1ELb0ELb0ELb1ELb1EEEEEEEEEvNT_6ParamsE --------------------------
	.section	.text._ZN7cutlass13device_kernelIN5flash19enable_sm80_to_sm89INS1_16FlashAttnFwdSm80INS1_25CollectiveMainloopFwdSm80ILi8ELi1ELb1EN4cute5tupleIJNS5_1CILi128EEENS7_ILi112EEES8_EEELi128ENS_10bfloat16_tEfNS_4arch4Sm80ELb0ELb0ELb1ELb1ELb1ELb1ELb1ELb1EEENS1_21CollectiveEpilogueFwdINS6_IJS8_S8_S9_EEENS6_IJNS7_ILi1EEESH_SH_EEESB_SD_Li256ELb1ELb1ELb1ELb0EEENS1_36VarlenDynamicPersistentTileSchedulerILi128ELi112ELi256ELi256ELb1ELb1ELb0ELb0ELb1ELb1EEEEEEEEEvNT_6ParamsE,"ax",@progbits
	.sectioninfo	@"SHI_REGISTERS=255"
	.align	128
.text._ZN7cutlass13device_kernelIN5flash19enable_sm80_to_sm89INS1_16FlashAttnFwdSm80INS1_25CollectiveMainloopFwdSm80ILi8ELi1ELb1EN4cute5tupleIJNS5_1CILi128EEENS7_ILi112EEES8_EEELi128ENS_10bfloat16_tEfNS_4arch4Sm80ELb0ELb0ELb1ELb1ELb1ELb1ELb1ELb1EEENS1_21CollectiveEpilogueFwdINS6_IJS8_S8_S9_EEENS6_IJNS7_ILi1EEESH_SH_EEESB_SD_Li256ELb1ELb1ELb1ELb0EEENS1_36VarlenDynamicPersistentTileSchedulerILi128ELi112ELi256ELi256ELb1ELb1ELb0ELb0ELb1ELb1EEEEEEEEEvNT_6ParamsE:
        .type           _ZN7cutlass13device_kernelIN5flash19enable_sm80_to_sm89INS1_16FlashAttnFwdSm80INS1_25CollectiveMainloopFwdSm80ILi8ELi1ELb1EN4cute5tupleIJNS5_1CILi128EEENS7_ILi112EEES8_EEELi128ENS_10bfloat16_tEfNS_4arch4Sm80ELb0ELb0ELb1ELb1ELb1ELb1ELb1ELb1EEENS1_21CollectiveEpilogueFwdINS6_IJS8_S8_S9_EEENS6_IJNS7_ILi1EEESH_SH_EEESB_SD_Li256ELb1ELb1ELb1ELb0EEENS1_36VarlenDynamicPersistentTileSchedulerILi128ELi112ELi256ELi256ELb1ELb1ELb0ELb0ELb1ELb1EEEEEEEEEvNT_6ParamsE,@function
        .size           _ZN7cutlass13device_kernelIN5flash19enable_sm80_to_sm89INS1_16FlashAttnFwdSm80INS1_25CollectiveMainloopFwdSm80ILi8ELi1ELb1EN4cute5tupleIJNS5_1CILi128EEENS7_ILi112EEES8_EEELi128ENS_10bfloat16_tEfNS_4arch4Sm80ELb0ELb0ELb1ELb1ELb1ELb1ELb1ELb1EEENS1_21CollectiveEpilogueFwdINS6_IJS8_S8_S9_EEENS6_IJNS7_ILi1EEESH_SH_EEESB_SD_Li256ELb1ELb1ELb1ELb0EEENS1_36VarlenDynamicPersistentTileSchedulerILi128ELi112ELi256ELi256ELb1ELb1ELb0ELb0ELb1ELb1EEEEEEEEEvNT_6ParamsE,(.L_x_1795 - _ZN7cutlass13device_kernelIN5flash19enable_sm80_to_sm89INS1_16FlashAttnFwdSm80INS1_25CollectiveMainloopFwdSm80ILi8ELi1ELb1EN4cute5tupleIJNS5_1CILi128EEENS7_ILi112EEES8_EEELi128ENS_10bfloat16_tEfNS_4arch4Sm80ELb0ELb0ELb1ELb1ELb1ELb1ELb1ELb1EEENS1_21CollectiveEpilogueFwdINS6_IJS8_S8_S9_EEENS6_IJNS7_ILi1EEESH_SH_EEESB_SD_Li256ELb1ELb1ELb1ELb0EEENS1_36VarlenDynamicPersistentTileSchedulerILi128ELi112ELi256ELi256ELb1ELb1ELb0ELb0ELb1ELb1EEEEEEEEEvNT_6ParamsE)
        .other          _ZN7cutlass13device_kernelIN5flash19enable_sm80_to_sm89INS1_16FlashAttnFwdSm80INS1_25CollectiveMainloopFwdSm80ILi8ELi1ELb1EN4cute5tupleIJNS5_1CILi128EEENS7_ILi112EEES8_EEELi128ENS_10bfloat16_tEfNS_4arch4Sm80ELb0ELb0ELb1ELb1ELb1ELb1ELb1ELb1EEENS1_21CollectiveEpilogueFwdINS6_IJS8_S8_S9_EEENS6_IJNS7_ILi1EEESH_SH_EEESB_SD_Li256ELb1ELb1ELb1ELb0EEENS1_36VarlenDynamicPersistentTileSchedulerILi128ELi112ELi256ELi256ELb1ELb1ELb0ELb0ELb1ELb1EEEEEEEEEvNT_6ParamsE,@"STO_CUDA_ENTRY STV_DEFAULT"
_ZN7cutlass13device_kernelIN5flash19enable_sm80_to_sm89INS1_16FlashAttnFwdSm80INS1_25CollectiveMainloopFwdSm80ILi8ELi1ELb1EN4cute5tupleIJNS5_1CILi128EEENS7_ILi112EEES8_EEELi128ENS_10bfloat16_tEfNS_4arch4Sm80ELb0ELb0ELb1ELb1ELb1ELb1ELb1ELb1EEENS1_21CollectiveEpilogueFwdINS6_IJS8_S8_S9_EEENS6_IJNS7_ILi1EEESH_SH_EEESB_SD_Li256ELb1ELb1ELb1ELb0EEENS1_36VarlenDynamicPersistentTileSchedulerILi128ELi112ELi256ELi256ELb1ELb1ELb0ELb0ELb1ELb1EEEEEEEEEvNT_6ParamsE:
[----:B------:R-:W-:-:S03]  /*0000*/  MOV R1, c[0x0][0x28] ;  /* 0x00000a0000017a02 */ /* 0x000fc60000000f00 */
[----:B------:R-:W1:Y:S01]  /*0010*/  S2R R2, SR_TID.X ;  /* 0x0000000000027919 */ /* 0x000e620000002100 */
[----:B------:R-:W-:Y:S01]  /*0020*/  IADD3 R1, R1, -0x108, RZ ;  /* 0xfffffef801017810 */ /* 0x000fe20007ffe0ff */
[----:B------:R-:W-:Y:S01]  /*0030*/  ULDC.64 UR8, c[0x0][0x118] ;  /* 0x0000460000087ab9 */ /* 0x000fe20000000a00 */
[----:B-1----:R-:W-:-:S06]  /*0040*/  SHF.R.U32.HI R0, RZ, 0x5, R2 ;  /* 0x00000005ff007819 */ /* 0x002fcc0000011602 */
[----:B------:R-:W1:Y:S02]  /*0050*/  SHFL.IDX PT, R0, R0, RZ, 0x1f ;  /* 0x00001fff00007589 */ /* 0x000e6400000e0000 */
[----:B-1----:R-:W1:Y:S02]  /*0060*/  R2UR UR7, R0 ;  /* 0x00000000000773c2 */ /* 0x002e6400000e0000 */
[----:B-1----:R-:W-:-:S13]  /*0070*/  ISETP.NE.AND P0, PT, RZ, UR7, PT ;  /* 0x00000007ff007c0c */ /* 0x002fda000bf05270 */
[----:B------:R-:W-:Y:S06]  /*0080*/  @P0 BAR.SYNC.DEFER_BLOCKING 0x5, 0x100 ;  /* 0x0144000000000b1d */ /* 0x000fec0000010000 */
[----:B------:R-:W1:Y:S04]  /*0090*/  @P0 LDS.128 R4, [0xf100] ;  /* 0x00f10000ff040984 */ /* 0x000e680000000c00 */
[----:B-1----:R1:W-:Y:S04]  /*00a0*/  @P0 STL.64 [R1+0x20], R4 ;  /* 0x0000200401000387 */ /* 0x0023e80000100a00 */
[----:B------:R1:W-:Y:S04]  /*00b0*/  @P0 STL.64 [R1+0x28], R6 ;  /* 0x0000280601000387 */ /* 0x0003e80000100a00 */
[----:B------:R-:W-:Y:S06]  /*00c0*/  @P0 BAR.ARV 0x4, 0x100 ;  /* 0x0104000000000b1d */ /* 0x000fec0000002000 */
[----:B------:R-:W-:Y:S05]  /*00d0*/  @P0 BRA `(.L_x_324) ;  /* 0x00000b1000000947 */ /* 0x000fea0003800000 */
[----:B------:R-:W-:Y:S01]  /*00e0*/  LOP3.LUT R14, R2, 0x1f, RZ, 0xc0, !PT ;  /* 0x0000001f020e7812 */ /* 0x000fe200078ec0ff */
[----:B------:R-:W-:Y:S01]  /*00f0*/  CS2R R8, SRZ ;  /* 0x0000000000087805 */ /* 0x000fe2000001ff00 */
[----:B-1----:R-:W-:-:S02]  /*0100*/  IMAD.MOV.U32 R7, RZ, RZ, RZ ;  /* 0x000000ffff077224 */ /* 0x002fc400078e00ff */
        /* <DEDUP_REMOVED lines=9> */
[----:B------:R-:W1:Y:S01]  /*01a0*/  S2UR UR4, SR_CTAID.X ;  /* 0x00000000000479c3 */ /* 0x000e620000002500 */
        /* <DEDUP_REMOVED lines=23> */
[----:B-1----:R-:W-:-:S13]  /*0320*/  ISETP.GT.AND P0, PT, R6, UR4, PT ;  /* 0x0000000406007c0c */ /* 0x002fda000bf04270 */
[----:B------:R-:W-:Y:S05]  /*0330*/  @P0 BRA `(.L_x_325) ;  /* 0x0000027000000947 */ /* 0x000fea0003800000 */
[----:B------:R-:W-:Y:S02]  /*0340*/  MOV R6, R0 ;  /* 0x0000000000067202 */ /* 0x000fe40000000f00 */
[----:B------:R-:W-:-:S04]  /*0350*/  MOV R9, RZ ;  /* 0x000000ff00097202 */ /* 0x000fc80000000f00 */
.L_x_329:
        /* <DEDUP_REMOVED lines=16> */
[----:B------:R1:W2:Y:S02]  /*0460*/  SHFL.UP PT, R0, R2, 0x1, RZ ;  /* 0x0420000002007989 */ /* 0x0002a400000e00ff */
.L_x_518:
        /* <DEDUP_REMOVED lines=16> */
.L_x_519:
[----:B--2---:R-:W-:-:S05]  /*0570*/  IMAD R0, R0, c[0x0][0x538], RZ ;  /* 0x00014e0000007a24 */ /* 0x004fca00078e02ff */
[----:B------:R-:W-:-:S04]  /*0580*/  IADD3 R6, R0, R6, RZ ;  /* 0x0000000600067210 */ /* 0x000fc80007ffe0ff */
[----:B------:R-:W-:-:S13]  /*0590*/  ISETP.GT.AND P0, PT, R6, UR4, PT ;  /* 0x0000000406007c0c */ /* 0x000fda000bf04270 */
[----:B-1----:R-:W-:Y:S05]  /*05a0*/  @!P0 BRA `(.L_x_329) ;  /* 0xfffffdb000008947 */ /* 0x002fea000383ffff */
.L_x_325:
[----:B------:R-:W-:-:S05]  /*05b0*/  IADD3 R12, -R0, R6, RZ ;  /* 0x00000006000c7210 */ /* 0x000fca0007ffe1ff */
[----:B------:R-:W-:-:S05]  /*05c0*/  IMAD R0, R4, c[0x0][0x538], R12 ;  /* 0x00014e0004007a24 */ /* 0x000fca00078e020c */
[----:B------:R-:W-:Y:S01]  /*05d0*/  ISETP.GT.AND P0, PT, R0, UR4, PT ;  /* 0x0000000400007c0c */ /* 0x000fe2000bf04270 */
[----:B------:R-:W-:-:S12]  /*05e0*/  BRA.DIV ~URZ, `(.L_x_330) ;  /* 0x000194a27f007947 */ /* 0x000fd8000b800000 */
[----:B------:R-:W-:-:S04]  /*05f0*/  VOTE.ANY R5, PT, !P0 ;  /* 0x0000000000057806 */ /* 0x000fc800040e0100 */
.L_x_520:
[----:B------:R1:W2:Y:S01]  /*0600*/  POPC R13, R5 ;  /* 0x00000005000d7309 */ /* 0x0002a20000000000 */
[----:B------:R-:W-:Y:S05]  /*0610*/  BRA.DIV ~URZ, `(.L_x_331) ;  /* 0x000194b27f007947 */ /* 0x000fea000b800000 */
[----:B--2---:R2:W3:Y:S01]  /*0620*/  SHFL.IDX PT, R11, R8, R13, 0x1f ;  /* 0x00001f0d080b7589 */ /* 0x0044e200000e0000 */
[----:B------:R-:W-:-:S03]  /*0630*/  MOV R6, RZ ;  /* 0x000000ff00067202 */ /* 0x000fc60000000f00 */
[----:B------:R2:W4:Y:S04]  /*0640*/  SHFL.IDX PT, R10, R7, R13, 0x1f ;  /* 0x00001f0d070a7589 */ /* 0x00052800000e0000 */
.L_x_521:
[----:B------:R-:W-:Y:S01]  /*0650*/  ISETP.NE.AND P0, PT, R5, RZ, PT ;  /* 0x000000ff0500720c */ /* 0x000fe20003f05270 */
[----:B------:R-:W-:-:S12]  /*0660*/  BSSY B0, `(.L_x_332) ;  /* 0x0000005000007945 */ /* 0x000fd80003800000 */
[----:B------:R-:W-:Y:S05]  /*0670*/  @!P0 BRA `(.L_x_333) ;  /* 0x0000003000008947 */ /* 0x000fea0003800000 */
[----:B------:R-:W-:Y:S01]  /*0680*/  IADD3 R44, R13, -0x1, RZ ;  /* 0xffffffff0d2c7810 */ /* 0x000fe20007ffe0ff */
[----:B------:R-:W-:Y:S05]  /*0690*/  BRA.DIV ~URZ, `(.L_x_334) ;  /* 0x000195127f007947 */ /* 0x000fea000b800000 */
[----:B------:R1:W2:Y:S02]  /*06a0*/  SHFL.IDX PT, R6, R4, R44, 0x1f ;  /* 0x00001f2c04067589 */ /* 0x0002a400000e0000 */
.L_x_333:
[----:B------:R-:W-:Y:S05]  /*06b0*/  BSYNC B0 ;  /* 0x0000000000007941 */ /* 0x000fea0003800000 */
.L_x_332:
[----:B---3--:R-:W-:Y:S01]  /*06c0*/  IABS R0, R11 ;  /* 0x0000000b00007213 */ /* 0x008fe20000000000 */
[----:B-12---:R-:W-:-:S04]  /*06d0*/  IMAD R4, R6, c[0x0][0x538], R12 ;  /* 0x00014e0006047a24 */ /* 0x006fc800078e020c */
[----:B------:R-:W-:Y:S01]  /*06e0*/  IMAD.MOV.U32 R5, RZ, RZ, R0 ;  /* 0x000000ffff057224 */ /* 0x000fe200078e0000 */
[----:B----4-:R-:W-:Y:S01]  /*06f0*/  IABS R0, R10 ;  /* 0x0000000a00007213 */ /* 0x010fe20000000000 */
[----:B------:R1:W-:Y:S01]  /*0700*/  STL [R1+0x20], R4 ;  /* 0x0000200401007387 */ /* 0x0003e20000100800 */
[----:B------:R-:W-:Y:S01]  /*0710*/  IADD3 R12, -R4, UR4, RZ ;  /* 0x00000004040c7c10 */ /* 0x000fe2000fffe1ff */
[----:B------:R-:W2:Y:S02]  /*0720*/  I2F.RP R2, R5 ;  /* 0x0000000500027306 */ /* 0x000ea40000209400 */
[----:B------:R-:W-:Y:S01]  /*0730*/  IMAD.MOV.U32 R7, RZ, RZ, R0 ;  /* 0x000000ffff077224 */ /* 0x000fe200078e0000 */
[----:B------:R-:W-:Y:S02]  /*0740*/  IABS R6, R12 ;  /* 0x0000000c00067213 */ /* 0x000fe40000000000 */
[----:B------:R-:W-:-:S03]  /*0750*/  IABS R0, R11 ;  /* 0x0000000b00007213 */ /* 0x000fc60000000000 */
[----:B------:R-:W-:Y:S01]  /*0760*/  I2F.RP R8, R7 ;  /* 0x0000000700087306 */ /* 0x000fe20000209400 */
[----:B------:R-:W-:-:S07]  /*0770*/  IADD3 R0, RZ, -R0, RZ ;  /* 0x80000000ff007210 */ /* 0x000fce0007ffe0ff */
[----:B--2---:R-:W2:Y:S02]  /*0780*/  MUFU.RCP R2, R2 ;  /* 0x0000000200027308 */ /* 0x004ea40000001000 */
[----:B--2---:R-:W-:-:S06]  /*0790*/  IADD3 R2, R2, 0xffffffe, RZ ;  /* 0x0ffffffe02027810 */ /* 0x004fcc0007ffe0ff */
[----:B------:R-:W2:Y:S02]  /*07a0*/  F2I.FTZ.U32.TRUNC.NTZ R3, R2 ;  /* 0x0000000200037305 */ /* 0x000ea4000021f000 */
[----:B--2---:R-:W-:-:S04]  /*07b0*/  IMAD.MOV R2, RZ, RZ, -R3 ;  /* 0x000000ffff027224 */ /* 0x004fc800078e0a03 */
[----:B-1----:R-:W-:Y:S02]  /*07c0*/  IMAD R4, R2, R5, RZ ;  /* 0x0000000502047224 */ /* 0x002fe400078e02ff */
        /* <DEDUP_REMOVED lines=45> */
[----:B------:R-:W-:Y:S02]  /*0aa0*/  IMAD R2, R10, R2, R4 ;  /* 0x000000020a027224 */ /* 0x000fe400078e0204 */
[----:B------:R-:W-:Y:S02]  /*0ab0*/  IMAD.IADD R4, R13, 0x1, R9 ;  /* 0x000000010d047824 */ /* 0x000fe400078e0209 */
[----:B------:R-:W-:-:S03]  /*0ac0*/  IMAD R0, R2, 0x10000, R0 ;  /* 0x0001000002007824 */ /* 0x000fc600078e0200 */
[----:B------:R1:W-:Y:S04]  /*0ad0*/  STL [R1+0x2c], R4 ;  /* 0x00002c0401007387 */ /* 0x0003e80000100800 */
[----:B------:R1:W-:Y:S04]  /*0ae0*/  STL [R1+0x28], R0 ;  /* 0x0000280001007387 */ /* 0x0003e80000100800 */
[----:B------:R1:W-:Y:S01]  /*0af0*/  STL [R1+0x24], R3 ;  /* 0x0000240301007387 */ /* 0x0003e20000100800 */
[----:B------:R-:W-:Y:S05]  /*0b00*/  BRA `(.L_x_335) ;  /* 0x0000006000007947 */ /* 0x000fea0003800000 */
.L_x_326:
[----:B------:R-:W-:Y:S01]  /*0b10*/  MOV R0, UR4 ;  /* 0x0000000400007c02 */ /* 0x000fe20008000f00 */
[----:B------:R-:W-:Y:S04]  /*0b20*/  STL [R1+0x24], RZ ;  /* 0x000024ff01007387 */ /* 0x000fe80000100800 */
[----:B------:R-:W-:Y:S04]  /*0b30*/  STL [R1+0x28], RZ ;  /* 0x000028ff01007387 */ /* 0x000fe80000100800 */
[----:B------:R1:W-:Y:S02]  /*0b40*/  STL [R1+0x20], R0 ;  /* 0x0000200001007387 */ /* 0x0003e40000100800 */
[----:B-1----:R-:W-:-:S05]  /*0b50*/  MOV R0, c[0x0][0x53c] ;  /* 0x00014f0000007a02 */ /* 0x002fca0000000f00 */
[----:B------:R1:W-:Y:S02]  /*0b60*/  STL [R1+0x2c], R0 ;  /* 0x00002c0001007387 */ /* 0x0003e40000100800 */
.L_x_335:
[----:B-1----:R-:W2:Y:S04]  /*0b70*/  LDL R4, [R1+0x20] ;  /* 0x0000200001047983 */ /* 0x002ea80000100800 */
[----:B------:R-:W2:Y:S04]  /*0b80*/  LDL R5, [R1+0x24] ;  /* 0x0000240001057983 */ /* 0x000ea80000100800 */
[----:B------:R-:W2:Y:S04]  /*0b90*/  LDL R6, [R1+0x28] ;  /* 0x0000280001067983 */ /* 0x000ea80000100800 */
[----:B------:R-:W2:Y:S01]  /*0ba0*/  LDL R7, [R1+0x2c] ;  /* 0x00002c0001077983 */ /* 0x000ea20000100800 */
[----:B------:R-:W-:Y:S01]  /*0bb0*/  ISETP.NE.AND P0, PT, R14, RZ, PT ;  /* 0x000000ff0e00720c */ /* 0x000fe20003f05270 */
[----:B------:R-:W-:-:S12]  /*0bc0*/  WARPSYNC 0xffffffff ;  /* 0xffffffff00007948 */ /* 0x000fd80003800000 */
[----:B--2---:R1:W-:Y:S04]  /*0bd0*/  @!P0 STS.128 [0xf100], R4 ;  /* 0x00f10004ff008388 */ /* 0x0043e80000000c00 */
[----:B------:R-:W-:Y:S06]  /*0be0*/  BAR.ARV 0x5, 0x100 ;  /* 0x0144000000007b1d */ /* 0x000fec0000002000 */
.L_x_324:
[----:B------:R-:W2:Y:S02]  /*0bf0*/  LDL R0, [R1+0x2c] ;  /* 0x00002c0001007983 */ /* 0x000ea40000100800 */
[----:B--2---:R-:W-:-:S13]  /*0c00*/  ISETP.GE.AND P0, PT, R0, c[0x0][0x53c], PT ;  /* 0x00014f0000007a0c */ /* 0x004fda0003f06270 */
[----:B------:R-:W-:Y:S05]  /*0c10*/  @P0 EXIT ;  /* 0x000000000000094d */ /* 0x000fea0003800000 */
[----:B------:R-:W2:Y:S01]  /*0c20*/  S2R R15, SR_TID.X ;  /* 0x00000000000f7919 */ /* 0x000ea20000002100 */
[----:B------:R-:W-:Y:S01]  /*0c30*/  IMAD.MOV.U32 R19, RZ, RZ, 0x20 ;  /* 0x00000020ff137424 */ /* 0x000fe200078e00ff */
[----:B------:R-:W-:Y:S01]  /*0c40*/  ULDC UR4, c[0x0][0x2ac] ;  /* 0x0000ab0000047ab9 */ /* 0x000fe20000000800 */
[----:B------:R-:W-:Y:S01]  /*0c50*/  IMAD.MOV.U32 R18, RZ, RZ, 0x40 ;  /* 0x00000040ff127424 */ /* 0x000fe200078e00ff */
[----:B------:R-:W-:Y:S02]  /*0c60*/  ULDC UR6, c[0x0][0x1d0] ;  /* 0x0000740000067ab9 */ /* 0x000fe40000000800 */
[----:B------:R-:W-:Y:S01]  /*0c70*/  UIMAD UR6, UR4, UR6, URZ ;  /* 0x00000006040672a4 */ /* 0x000fe2000f8e023f */
[----:B--2---:R-:W-:-:S04]  /*0c80*/  SHF.R.S32.HI R14, RZ, 0x1f, R15 ;  /* 0x0000001fff0e7819 */ /* 0x004fc8000001140f */
[CC--:B------:R-:W-:Y:S02]  /*0c90*/  LEA.HI R2, R14.reuse, R15.reuse, RZ, 0x4 ;  /* 0x0000000f0e027211 */ /* 0x0c0fe400078f20ff */
[----:B-1----:R-:W-:Y:S02]  /*0ca0*/  LEA.HI R7, R14, R15, RZ, 0x2 ;  /* 0x0000000f0e077211 */ /* 0x002fe400078f10ff */
[C---:B------:R-:W-:Y:S02]  /*0cb0*/  LOP3.LUT R0, R2.reuse, 0xfffffff0, RZ, 0xc0, !PT ;  /* 0xfffffff002007812 */ /* 0x040fe400078ec0ff */
[----:B------:R-:W-:Y:S02]  /*0cc0*/  SHF.R.S32.HI R4, RZ, 0x4, R2 ;  /* 0x00000004ff047819 */ /* 0x000fe40000011402 */
[----:B------:R-:W-:Y:S01]  /*0cd0*/  SHF.R.S32.HI R8, RZ, 0x2, R7 ;  /* 0x00000002ff087819 */ /* 0x000fe20000011407 */
[----:B------:R-:W-:Y:S01]  /*0ce0*/  IMAD.IADD R0, R15, 0x1, -R0 ;  /* 0x000000010f007824 */ /* 0x000fe200078e0a00 */
[----:B------:R-:W-:-:S02]  /*0cf0*/  LEA.HI R2, R2, R4, RZ, 0x1 ;  /* 0x0000000402027211 */ /* 0x000fc400078f08ff */
[----:B------:R-:W-:Y:S02]  /*0d00*/  SHF.R.S32.HI R5, RZ, 0x1f, R7 ;  /* 0x0000001fff057819 */ /* 0x000fe40000011407 */
[----:B------:R-:W-:Y:S02]  /*0d10*/  SHF.R.S32.HI R6, RZ, 0x1f, R0 ;  /* 0x0000001fff067819 */ /* 0x000fe40000011400 */
[----:B------:R-:W-:Y:S02]  /*0d20*/  LOP3.LUT R3, R2, 0xfffffffe, RZ, 0xc0, !PT ;  /* 0xfffffffe02037812 */ /* 0x000fe400078ec0ff */
[----:B------:R-:W-:Y:S02]  /*0d30*/  LEA.HI R2, R5, R8, RZ, 0x3 ;  /* 0x0000000805027211 */ /* 0x000fe400078f18ff */
[----:B------:R-:W-:Y:S01]  /*0d40*/  LEA.HI R12, R6, R0, RZ, 0x3 ;  /* 0x00000000060c7211 */ /* 0x000fe200078f18ff */
[----:B------:R-:W-:Y:S01]  /*0d50*/  IMAD.IADD R11, R4, 0x1, -R3 ;  /* 0x00000001040b7824 */ /* 0x000fe200078e0a03 */
[----:B------:R-:W-:-:S02]  /*0d60*/  LEA.HI R81, R14, R15, RZ, 0x3 ;  /* 0x0000000f0e517211 */ /* 0x000fc400078f18ff */
[----:B------:R-:W-:Y:S02]  /*0d70*/  LOP3.LUT R2, R2, 0xfffffff8, RZ, 0xc0, !PT ;  /* 0xfffffff802027812 */ /* 0x000fe400078ec0ff */
[----:B------:R-:W-:Y:S02]  /*0d80*/  LOP3.LUT R3, R12, 0xfffffff8, RZ, 0xc0, !PT ;  /* 0xfffffff80c037812 */ /* 0x000fe400078ec0ff */
[----:B------:R-:W-:Y:S01]  /*0d90*/  LOP3.LUT R4, R81, 0xfffffff8, RZ, 0xc0, !PT ;  /* 0xfffffff851047812 */ /* 0x000fe200078ec0ff */
[----:B------:R-:W-:Y:S01]  /*0da0*/  IMAD.IADD R6, R8, 0x1, -R2 ;  /* 0x0000000108067824 */ /* 0x000fe200078e0a02 */
[----:B------:R-:W-:Y:S01]  /*0db0*/  LEA.HI R5, R14, R15, RZ, 0x5 ;  /* 0x0000000f0e057211 */ /* 0x000fe200078f28ff */
[----:B------:R-:W-:Y:S01]  /*0dc0*/  IMAD.IADD R9, R0, 0x1, -R3 ;  /* 0x0000000100097824 */ /* 0x000fe200078e0a03 */
[----:B------:R-:W-:Y:S01]  /*0dd0*/  LOP3.LUT R3, R7, 0xfffffffc, RZ, 0xc0, !PT ;  /* 0xfffffffc07037812 */ /* 0x000fe200078ec0ff */
[----:B------:R-:W-:Y:S01]  /*0de0*/  IMAD.IADD R82, R15, 0x1, -R4 ;  /* 0x000000010f527824 */ /* 0x000fe200078e0a04 */
[----:B------:R-:W-:-:S02]  /*0df0*/  SHF.R.S32.HI R0, RZ, 0x5, R5 ;  /* 0x00000005ff007819 */ /* 0x000fc40000011405 */
[----:B------:R-:W-:Y:S01]  /*0e00*/  SHF.R.S32.HI R2, RZ, 0x1f, R5 ;  /* 0x0000001fff027819 */ /* 0x000fe20000011405 */
[----:B------:R-:W-:Y:S01]  /*0e10*/  IMAD.SHL.U32 R7, R82, 0x40, RZ ;  /* 0x0000004052077824 */ /* 0x000fe200078e00ff */
[----:B------:R-:W-:Y:S01]  /*0e20*/  LOP3.LUT R4, R5, 0xffffffe0, RZ, 0xc0, !PT ;  /* 0xffffffe005047812 */ /* 0x000fe200078ec0ff */
[----:B------:R-:W-:Y:S01]  /*0e30*/  IMAD.SHL.U32 R16, R0, 0x400, RZ ;  /* 0x0000040000107824 */ /* 0x000fe200078e00ff */
[----:B------:R-:W-:Y:S01]  /*0e40*/  LEA.HI R5, R2, R0, RZ, 0x3 ;  /* 0x0000000002057211 */ /* 0x000fe200078f18ff */
[----:B------:R-:W-:Y:S01]  /*0e50*/  IMAD.IADD R2, R15, 0x1, -R3 ;  /* 0x000000010f027824 */ /* 0x000fe200078e0a03 */
[----:B------:R-:W-:Y:S01]  /*0e60*/  LOP3.LUT R3, R7, 0x1c0, RZ, 0xc0, !PT ;  /* 0x000001c007037812 */ /* 0x000fe200078ec0ff */
[----:B------:R-:W-:Y:S01]  /*0e70*/  IMAD.IADD R27, R15, 0x1, -R4 ;  /* 0x000000010f1b7824 */ /* 0x000fe200078e0a04 */
[----:B------:R-:W-:Y:S01]  /*0e80*/  LOP3.LUT R5, R5, 0xffffff8, RZ, 0xc0, !PT ;  /* 0x0ffffff805057812 */ /* 0x000fe200078ec0ff */
[----:B------:R-:W-:Y:S01]  /*0e90*/  IMAD.SHL.U32 R76, R82, 0x8, RZ ;  /* 0x00000008524c7824 */ /* 0x000fe200078e00ff */
[----:B------:R-:W-:Y:S01]  /*0ea0*/  LEA.HI R4, R2, R2, RZ, 0x1 ;  /* 0x0000000202047211 */ /* 0x000fe200078f08ff */
[----:B------:R-:W-:Y:S01]  /*0eb0*/  IMAD.SHL.U32 R78, R82, 0x4, RZ ;  /* 0x00000004524e7824 */ /* 0x000fe200078e00ff */
[----:B------:R-:W-:Y:S01]  /*0ec0*/  LOP3.LUT R8, R3, 0x8, R81, 0xf8, !PT ;  /* 0x0000000803087812 */ /* 0x000fe200078ef851 */
[----:B------:R-:W-:Y:S01]  /*0ed0*/  IMAD.IADD R10, R0, 0x1, -R5 ;  /* 0x00000001000a7824 */ /* 0x000fe200078e0a05 */
[----:B------:R-:W-:Y:S01]  /*0ee0*/  SHF.R.U32.HI R7, RZ, 0x3, R3 ;  /* 0x00000003ff077819 */ /* 0x000fe20000011603 */
[----:B------:R-:W-:Y:S01]  /*0ef0*/  IMAD.SHL.U32 R0, R6, 0x40, RZ ;  /* 0x0000004006007824 */ /* 0x000fe200078e00ff */
[----:B------:R-:W-:Y:S01]  /*0f00*/  LOP3.LUT R3, R4, 0x1ffffffe, RZ, 0xc0, !PT ;  /* 0x1ffffffe04037812 */ /* 0x000fe200078ec0ff */
[----:B------:R-:W-:Y:S01]  /*0f10*/  IMAD.SHL.U32 R5, R11, 0x8, RZ ;  /* 0x000000080b057824 */ /* 0x000fe200078e00ff */
[----:B------:R-:W-:Y:S01]  /*0f20*/  LOP3.LUT R8, R8, R7, RZ, 0x3c, !PT ;  /* 0x0000000708087212 */ /* 0x000fe200078e3cff */
[----:B------:R-:W-:Y:S01]  /*0f30*/  IMAD R7, R2, 0x2, R16 ;  /* 0x0000000202077824 */ /* 0x000fe200078e0210 */
[----:B------:R-:W-:Y:S01]  /*0f40*/  LOP3.LUT R0, R0, 0x1c0, RZ, 0xc0, !PT ;  /* 0x000001c000007812 */ /* 0x000fe200078ec0ff */
[----:B------:R-:W-:Y:S01]  /*0f50*/  IMAD.IADD R17, R2, 0x1, -R3 ;  /* 0x0000000102117824 */ /* 0x000fe200078e0a03 */
[----:B------:R-:W-:Y:S01]  /*0f60*/  SHF.R.S32.HI R4, RZ, 0x1f, R27 ;  /* 0x0000001fff047819 */ /* 0x000fe2000001141b */
[----:B------:R-:W-:Y:S01]  /*0f70*/  IMAD.SHL.U32 R3, R9, 0x40, RZ ;  /* 0x0000004009037824 */ /* 0x000fe200078e00ff */
[----:B------:R-:W-:-:S02]  /*0f80*/  LEA.HI R2, R0, R0, RZ, 0x1d ;  /* 0x0000000000027211 */ /* 0x000fc400078fe8ff */
[C---:B------:R-:W-:Y:S02]  /*0f90*/  R2P PR, R6.reuse, 0x6 ;  /* 0x0000000606007804 */ /* 0x040fe40000000000 */
[----:B------:R-:W-:Y:S01]  /*0fa0*/  LOP3.LUT R0, R3, 0x1c0, RZ, 0xc0, !PT ;  /* 0x000001c003007812 */ /* 0x000fe200078ec0ff */
[----:B------:R-:W-:Y:S01]  /*0fb0*/  IMAD.IADD R2, R7, 0x1, R2 ;  /* 0x0000000107027824 */ /* 0x000fe200078e0202 */
[----:B------:R-:W-:Y:S02]  /*0fc0*/  LOP3.LUT R6, R6, 0x1, RZ, 0xc0, !PT ;  /* 0x0000000106067812 */ /* 0x000fe400078ec0ff */
[----:B------:R-:W-:Y:S01]  /*0fd0*/  LOP3.LUT R3, R0, 0x8, R5, 0xf8, !PT ;  /* 0x0000000800037812 */ /* 0x000fe200078ef805 */
[----:B------:R-:W-:Y:S01]  /*0fe0*/  IMAD.SHL.U32 R21, R2, 0x2, RZ ;  /* 0x0000000202157824 */ /* 0x000fe200078e00ff */
[----:B------:R-:W-:Y:S01]  /*0ff0*/  SHF.R.U32.HI R0, RZ, 0x3, R0 ;  /* 0x00000003ff007819 */ /* 0x000fe20000011600 */
[----:B------:R-:W-:Y:S01]  /*1000*/  IMAD.SHL.U32 R2, R12, 0x40, RZ ;  /* 0x000000400c027824 */ /* 0x000fe200078e00ff */
[----:B------:R-:W-:-:S02]  /*1010*/  LEA.HI R13, R4, R27, RZ, 0x2 ;  /* 0x0000001b040d7211 */ /* 0x000fc400078f10ff */
[----:B------:R-:W-:Y:S02]  /*1020*/  LOP3.LUT R0, R3, R0, RZ, 0x3c, !PT ;  /* 0x0000000003007212 */ /* 0x000fe400078e3cff */
[----:B------:R-:W-:Y:S02]  /*1030*/  SHF.R.S32.HI R81, RZ, 0x3, R81 ;  /* 0x00000003ff517819 */ /* 0x000fe40000011451 */
[----:B------:R-:W-:Y:S02]  /*1040*/  LOP3.LUT R5, R0, 0xfffffe00, R2, 0xf8, !PT ;  /* 0xfffffe0000057812 */ /* 0x000fe400078ef802 */
[----:B------:R-:W-:Y:S02]  /*1050*/  LEA.HI R0, R14, R15, RZ, 0x6 ;  /* 0x0000000f0e007211 */ /* 0x000fe400078f30ff */
[----:B------:R-:W-:Y:S01]  /*1060*/  ISETP.NE.U32.AND P0, PT, R6, 0x1, PT ;  /* 0x000000010600780c */ /* 0x000fe20003f05070 */
[----:B------:R-:W-:Y:S01]  /*1070*/  IMAD R6, R11, 0x200, R8 ;  /* 0x000002000b067824 */ /* 0x000fe200078e0208 */
[----:B------:R-:W-:Y:S01]  /*1080*/  SHF.R.S32.HI R4, RZ, 0x2, R13 ;  /* 0x00000002ff047819 */ /* 0x000fe2000001140d */
[----:B------:R-:W-:Y:S01]  /*1090*/  IMAD.SHL.U32 R0, R0, 0x8, RZ ;  /* 0x0000000800007824 */ /* 0x000fe200078e00ff */
[----:B------:R-:W-:-:S02]  /*10a0*/  IADD3 R15, R81, 0x20, RZ ;  /* 0x00000020510f7810 */ /* 0x000fc40007ffe0ff */
[C---:B------:R-:W-:Y:S01]  /*10b0*/  IADD3 R22, R81.reuse, 0x40, RZ ;  /* 0x0000004051167810 */ /* 0x040fe20007ffe0ff */
[----:B------:R-:W-:Y:S01]  /*10c0*/  IMAD R25, R10, 0x10, R4 ;  /* 0x000000100a197824 */ /* 0x000fe200078e0204 */
[----:B------:R-:W-:Y:S01]  /*10d0*/  LOP3.LUT R7, R0, 0xfffffe00, RZ, 0xc0, !PT ;  /* 0xfffffe0000077812 */ /* 0x000fe200078ec0ff */
[C---:B------:R-:W-:Y:S01]  /*10e0*/  IMAD.SHL.U32 R0, R81.reuse, 0x40, RZ ;  /* 0x0000004051007824 */ /* 0x040fe200078e00ff */
[----:B------:R-:W-:Y:S01]  /*10f0*/  IADD3 R12, R81, 0x60, RZ ;  /* 0x00000060510c7810 */ /* 0x000fe20007ffe0ff */
[----:B------:R-:W-:Y:S01]  /*1100*/  IMAD.SHL.U32 R4, R15, 0x40, RZ ;  /* 0x000000400f047824 */ /* 0x000fe200078e00ff */
[C---:B------:R-:W-:Y:S01]  /*1110*/  LOP3.LUT P4, RZ, R9.reuse, 0x2, RZ, 0xc0, !PT ;  /* 0x0000000209ff7812 */ /* 0x040fe2000788c0ff */
[----:B------:R1:W-:Y:S01]  /*1120*/  STL [R1+0xfc], R25 ;  /* 0x0000fc1901007387 */ /* 0x0003e20000100800 */
[----:B------:R-:W-:Y:S02]  /*1130*/  LOP3.LUT P3, RZ, R9, 0x4, RZ, 0xc0, !PT ;  /* 0x0000000409ff7812 */ /* 0x000fe4000786c0ff */
[----:B------:R-:W-:Y:S01]  /*1140*/  SHF.R.S32.HI R9, RZ, 0x1f, R15 ;  /* 0x0000001fff097819 */ /* 0x000fe2000001140f */
[----:B------:R-:W-:Y:S01]  /*1150*/  STL [R1+0x88], R21 ;  /* 0x0000881501007387 */ /* 0x000fe20000100800 */
[----:B------:R-:W-:-:S02]  /*1160*/  IADD3 R3, R21, 0x80, RZ ;  /* 0x0000008015037810 */ /* 0x000fc40007ffe0ff */
[--C-:B------:R-:W-:Y:S01]  /*1170*/  SHF.R.S32.HI R2, RZ, 0x1f, R81.reuse ;  /* 0x0000001fff027819 */ /* 0x100fe20000011451 */
[----:B------:R-:W-:Y:S01]  /*1180*/  IMAD.SHL.U32 R2, R12, 0x40, RZ ;  /* 0x000000400c027824 */ /* 0x000fe200078e00ff */
[----:B------:R-:W-:Y:S02]  /*1190*/  SHF.R.S32.HI R8, RZ, 0x1f, R22 ;  /* 0x0000001fff087819 */ /* 0x000fe40000011416 */
[----:B------:R-:W-:Y:S02]  /*11a0*/  SHF.R.S32.HI R10, RZ, 0x1f, R12 ;  /* 0x0000001fff0a7819 */ /* 0x000fe4000001140c */
[----:B------:R-:W-:Y:S01]  /*11b0*/  LOP3.LUT R11, R0, 0x1c0, RZ, 0xc0, !PT ;  /* 0x000001c0000b7812 */ /* 0x000fe200078ec0ff */
[----:B------:R-:W-:Y:S01]  /*11c0*/  IMAD R0, R82, 0x20, R81 ;  /* 0x0000002052007824 */ /* 0x000fe200078e0251 */
[----:B------:R-:W-:Y:S02]  /*11d0*/  IADD3 R20, R21, 0x70, RZ ;  /* 0x0000007015147810 */ /* 0x000fe40007ffe0ff */
[----:B------:R-:W-:-:S02]  /*11e0*/  LEA.HI R9, R9, R15, RZ, 0x3 ;  /* 0x0000000f09097211 */ /* 0x000fc400078f18ff */
[----:B------:R-:W-:Y:S01]  /*11f0*/  @P0 IADD3 R20, R3, 0x10, RZ ;  /* 0x0000001003140810 */ /* 0x000fe20007ffe0ff */
[----:B------:R-:W-:Y:S01]  /*1200*/  IMAD.SHL.U32 R3, R22, 0x40, RZ ;  /* 0x0000004016037824 */ /* 0x000fe200078e00ff */
[----:B------:R-:W-:Y:S02]  /*1210*/  LOP3.LUT R15, R4, 0x1c0, RZ, 0xc0, !PT ;  /* 0x000001c0040f7812 */ /* 0x000fe400078ec0ff */
[----:B------:R-:W-:Y:S01]  /*1220*/  LEA.HI R8, R8, R22, RZ, 0x3 ;  /* 0x0000001608087211 */ /* 0x000fe200078f18ff */
[----:B------:R-:W-:Y:S01]  /*1230*/  STL [R1+0x8c], R20 ;  /* 0x00008c1401007387 */ /* 0x000fe20000100800 */
[----:B------:R-:W-:Y:S02]  /*1240*/  LEA.HI R4, R10, R12, RZ, 0x3 ;  /* 0x0000000c0a047211 */ /* 0x000fe400078f18ff */
[----:B------:R-:W-:Y:S02]  /*1250*/  LOP3.LUT R10, R11, 0x38, R76, 0xf8, !PT ;  /* 0x000000380b0a7812 */ /* 0x000fe400078ef84c */
[----:B------:R-:W-:Y:S01]  /*1260*/  SHF.R.U32.HI R22, RZ, 0x3, R11 ;  /* 0x00000003ff167819 */ /* 0x000fe2000001160b */
[----:B------:R-:W-:Y:S01]  /*1270*/  IMAD.SHL.U32 R4, R4, 0x40, RZ ;  /* 0x0000004004047824 */ /* 0x000fe200078e00ff */
[----:B------:R-:W-:Y:S01]  /*1280*/  LOP3.LUT R12, R2, 0x1c0, RZ, 0xc0, !PT ;  /* 0x000001c0020c7812 */ /* 0x000fe200078ec0ff */
[----:B------:R-:W-:Y:S01]  /*1290*/  IMAD.SHL.U32 R2, R9, 0x40, RZ ;  /* 0x0000004009027824 */ /* 0x000fe200078e00ff */
[----:B------:R-:W-:-:S02]  /*12a0*/  IADD3 R80, R78, 0x20, RZ ;  /* 0x000000204e507810 */ /* 0x000fc40007ffe0ff */
[----:B------:R-:W-:Y:S02]  /*12b0*/  LOP3.LUT R26, R10, R22, RZ, 0x3c, !PT ;  /* 0x000000160a1a7212 */ /* 0x000fe400078e3cff */
[--C-:B------:R-:W-:Y:S02]  /*12c0*/  LOP3.LUT R9, R15, 0x38, R76.reuse, 0xf8, !PT ;  /* 0x000000380f097812 */ /* 0x100fe400078ef84c */
[----:B------:R-:W-:Y:S01]  /*12d0*/  SHF.R.U32.HI R24, RZ, 0x3, R15 ;  /* 0x00000003ff187819 */ /* 0x000fe2000001160f */
[----:B------:R-:W-:Y:S01]  /*12e0*/  STL [R1+0xf8], R26 ;  /* 0x0000f81a01007387 */ /* 0x000fe20000100800 */
[----:B------:R-:W-:Y:S02]  /*12f0*/  LOP3.LUT R15, R12, 0x38, R76, 0xf8, !PT ;  /* 0x000000380c0f7812 */ /* 0x000fe400078ef84c */
[----:B------:R-:W-:Y:S01]  /*1300*/  SHF.R.U32.HI R22, RZ, 0x3, R12 ;  /* 0x00000003ff167819 */ /* 0x000fe2000001160c */
[----:B------:R-:W-:Y:S01]  /*1310*/  IMAD.SHL.U32 R12, R80, 0x2, RZ ;  /* 0x00000002500c7824 */ /* 0x000fe200078e00ff */
[----:B------:R-:W-:-:S02]  /*1320*/  LOP3.LUT R11, R13, 0x7ffffffc, RZ, 0xc0, !PT ;  /* 0x7ffffffc0d0b7812 */ /* 0x000fc400078ec0ff */
[----:B------:R-:W-:Y:S01]  /*1330*/  LOP3.LUT R14, R3, 0x1c0, RZ, 0xc0, !PT ;  /* 0x000001c0030e7812 */ /* 0x000fe200078ec0ff */
[----:B------:R-:W-:Y:S01]  /*1340*/  IMAD.SHL.U32 R3, R8, 0x40, RZ ;  /* 0x0000004008037824 */ /* 0x000fe200078e00ff */
[----:B------:R2:W-:Y:S01]  /*1350*/  STL [R1+0xf4], R12 ;  /* 0x0000f40c01007387 */ /* 0x0005e20000100800 */
[----:B------:R-:W-:Y:S01]  /*1360*/  IMAD.IADD R11, R27, 0x1, -R11 ;  /* 0x000000011b0b7824 */ /* 0x000fe200078e0a0b */
[----:B------:R-:W-:Y:S02]  /*1370*/  LOP3.LUT R10, R14, 0x38, R76, 0xf8, !PT ;  /* 0x000000380e0a7812 */ /* 0x000fe400078ef84c */
[----:B------:R-:W-:Y:S01]  /*1380*/  SHF.R.U32.HI R23, RZ, 0x3, R14 ;  /* 0x00000003ff177819 */ /* 0x000fe2000001160e */
[----:B------:R-:W-:Y:S01]  /*1390*/  IMAD.SHL.U32 R30, R11, 0x2, RZ ;  /* 0x000000020b1e7824 */ /* 0x000fe200078e00ff */
[----:B------:R-:W-:Y:S02]  /*13a0*/  SHF.R.S32.HI R8, RZ, 0x1f, R80 ;  /* 0x0000001fff087819 */ /* 0x000fe40000011450 */
[----:B------:R-:W-:Y:S01]  /*13b0*/  LOP3.LUT R13, R3, 0xfffffe00, RZ, 0xc0, !PT ;  /* 0xfffffe00030d7812 */ /* 0x000fe200078ec0ff */
[----:B------:R-:W-:Y:S01]  /*13c0*/  IMAD R3, R17, 0x8, R25 ;  /* 0x0000000811037824 */ /* 0x000fe200078e0219 */
[----:B------:R-:W-:-:S02]  /*13d0*/  LOP3.LUT R14, R4, 0xfffffe00, RZ, 0xc0, !PT ;  /* 0xfffffe00040e7812 */ /* 0x000fc400078ec0ff */
[----:B------:R-:W-:Y:S02]  /*13e0*/  LOP3.LUT R10, R13, R10, R23, 0xf6, !PT ;  /* 0x0000000a0d0a7212 */ /* 0x000fe400078ef617 */
[----:B------:R-:W-:Y:S02]  /*13f0*/  LEA R200, R6, 0x8100, 0x1 ;  /* 0x0000810006c87811 */ /* 0x000fe400078e08ff */
[----:B------:R-:W-:Y:S02]  /*1400*/  LEA R10, R10, 0x100, 0x1 ;  /* 0x000001000a0a7811 */ /* 0x000fe400078e08ff */
[C---:B------:R-:W-:Y:S02]  /*1410*/  IADD3 R29, R30.reuse, 0x8, RZ ;  /* 0x000000081e1d7810 */ /* 0x040fe40007ffe0ff */
[C---:B------:R-:W-:Y:S02]  /*1420*/  IADD3 R28, R30.reuse, 0x10, RZ ;  /* 0x000000101e1c7810 */ /* 0x040fe40007ffe0ff */
[----:B------:R-:W-:-:S02]  /*1430*/  IADD3 R27, R30, 0x18, RZ ;  /* 0x000000181e1b7810 */ /* 0x000fc40007ffe0ff */
[----:B-1----:R-:W-:Y:S02]  /*1440*/  IADD3 R25, R30, 0x28, RZ ;  /* 0x000000281e197810 */ /* 0x002fe40007ffe0ff */
[----:B--2---:R-:W-:Y:S02]  /*1450*/  LOP3.LUT R12, R2, 0xfffffe00, RZ, 0xc0, !PT ;  /* 0xfffffe00020c7812 */ /* 0x004fe400078ec0ff */
[----:B------:R-:W-:Y:S02]  /*1460*/  SHF.L.U64.HI R2, R80, 0x1, R8 ;  /* 0x0000000150027819 */ /* 0x000fe40000010208 */
[----:B------:R-:W-:Y:S02]  /*1470*/  LOP3.LUT R11, R12, R9, R24, 0xf6, !PT ;  /* 0x000000090c0b7212 */ /* 0x000fe400078ef618 */
[----:B------:R-:W-:Y:S01]  /*1480*/  LOP3.LUT R9, R14, R15, R22, 0xf6, !PT ;  /* 0x0000000f0e097212 */ /* 0x000fe200078ef616 */
[----:B------:R1:W-:Y:S01]  /*1490*/  STL [R1+0xf0], R2 ;  /* 0x0000f00201007387 */ /* 0x0003e20000100800 */
[----:B------:R-:W-:-:S02]  /*14a0*/  LEA R11, R11, 0x100, 0x1 ;  /* 0x000001000b0b7811 */ /* 0x000fc400078e08ff */
[----:B------:R-:W-:Y:S01]  /*14b0*/  LEA R6, R9, 0x100, 0x1 ;  /* 0x0000010009067811 */ /* 0x000fe200078e08ff */
[----:B------:R2:W-:Y:S01]  /*14c0*/  STL [R1+0x100], R3 ;  /* 0x0001000301007387 */ /* 0x0005e20000100800 */
[C---:B------:R-:W-:Y:S02]  /*14d0*/  IADD3 R24, R30.reuse, 0x30, RZ ;  /* 0x000000301e187810 */ /* 0x040fe40007ffe0ff */
[C---:B------:R-:W-:Y:S01]  /*14e0*/  IADD3 R23, R30.reuse, 0x38, RZ ;  /* 0x000000381e177810 */ /* 0x040fe20007ffe0ff */
[----:B------:R-:W-:Y:S01]  /*14f0*/  STL [R1+0x84], R30 ;  /* 0x0000841e01007387 */ /* 0x000fe20000100800 */
[----:B------:R-:W-:Y:S02]  /*1500*/  SEL R4, R19, 0xffffffe0, !P1 ;  /* 0xffffffe013047807 */ /* 0x000fe40004800000 */
[----:B------:R-:W-:Y:S01]  /*1510*/  IADD3 R22, R30, 0x40, RZ ;  /* 0x000000401e167810 */ /* 0x000fe20007ffe0ff */
[----:B------:R3:W-:Y:S01]  /*1520*/  STL [R1+0xec], R11 ;  /* 0x0000ec0b01007387 */ /* 0x0007e20000100800 */
[----:B------:R-:W-:-:S02]  /*1530*/  SEL R8, R18, 0xffffffc0, !P2 ;  /* 0xffffffc012087807 */ /* 0x000fc40005000000 */
[C---:B------:R-:W-:Y:S01]  /*1540*/  IADD3 R17, R30.reuse, 0x58, RZ ;  /* 0x000000581e117810 */ /* 0x040fe20007ffe0ff */
[----:B------:R4:W-:Y:S01]  /*1550*/  STL [R1+0xe8], R10 ;  /* 0x0000e80a01007387 */ /* 0x0009e20000100800 */
[----:B------:R-:W-:Y:S02]  /*1560*/  IADD3 R15, R30, 0x60, RZ ;  /* 0x000000601e0f7810 */ /* 0x000fe40007ffe0ff */
[----:B------:R-:W-:Y:S01]  /*1570*/  SHF.R.S32.HI R9, RZ, 0x1f, R29 ;  /* 0x0000001fff097819 */ /* 0x000fe2000001141d */
[----:B------:R5:W-:Y:S01]  /*1580*/  STL [R1+0xe4], R6 ;  /* 0x0000e40601007387 */ /* 0x000be20000100800 */
[----:B------:R-:W-:Y:S02]  /*1590*/  LEA R201, R5, 0x100, 0x1 ;  /* 0x0000010005c97811 */ /* 0x000fe400078e08ff */
[----:B------:R-:W-:Y:S01]  /*15a0*/  IADD3 R212, R76, 0x40, RZ ;  /* 0x000000404cd47810 */ /* 0x000fe20007ffe0ff */
[----:B------:R-:W-:Y:S01]  /*15b0*/  STL [R1+0x80], R29 ;  /* 0x0000801d01007387 */ /* 0x000fe20000100800 */
[----:B-1----:R-:W-:-:S02]  /*15c0*/  LOP3.LUT R2, R26, R7, RZ, 0xfc, !PT ;  /* 0x000000071a027212 */ /* 0x002fc400078efcff */
[----:B------:R-:W-:Y:S01]  /*15d0*/  IADD3 R26, R30, 0x20, RZ ;  /* 0x000000201e1a7810 */ /* 0x000fe20007ffe0ff */
[----:B------:R1:W-:Y:S01]  /*15e0*/  STL [R1+0x7c], R28 ;  /* 0x00007c1c01007387 */ /* 0x0003e20000100800 */
[----:B--2---:R-:W-:Y:S01]  /*15f0*/  SEL R3, R19, 0xffffffe0, !P4 ;  /* 0xffffffe013037807 */ /* 0x004fe20006000000 */
[----:B------:R-:W-:Y:S01]  /*1600*/  IMAD.SHL.U32 R215, R2, 0x2, RZ ;  /* 0x0000000202d77824 */ /* 0x000fe200078e00ff */
[----:B------:R-:W-:Y:S01]  /*1610*/  SEL R2, R18, 0xffffffc0, !P3 ;  /* 0xffffffc012027807 */ /* 0x000fe20005800000 */
[----:B------:R-:W-:Y:S01]  /*1620*/  STL [R1+0x78], R27 ;  /* 0x0000781b01007387 */ /* 0x000fe20000100800 */
[C---:B------:R-:W-:Y:S01]  /*1630*/  IADD3 R19, R30.reuse, 0x48, RZ ;  /* 0x000000481e137810 */ /* 0x040fe20007ffe0ff */
[--C-:B------:R-:W-:Y:S01]  /*1640*/  IMAD.IADD R202, R3, 0x1, R201.reuse ;  /* 0x0000000103ca7824 */ /* 0x100fe200078e02c9 */
[C---:B------:R-:W-:Y:S01]  /*1650*/  IADD3 R18, R30.reuse, 0x50, RZ ;  /* 0x000000501e127810 */ /* 0x040fe20007ffe0ff */
[----:B------:R2:W-:Y:S01]  /*1660*/  STL [R1+0x74], R26 ;  /* 0x0000741a01007387 */ /* 0x0005e20000100800 */
[----:B---3--:R-:W-:Y:S01]  /*1670*/  IADD3 R11, R30, 0x68, RZ ;  /* 0x000000681e0b7810 */ /* 0x008fe20007ffe0ff */
[----:B------:R-:W-:Y:S01]  /*1680*/  IMAD.IADD R204, R2, 0x1, R201 ;  /* 0x0000000102cc7824 */ /* 0x000fe200078e02c9 */
[----:B------:R-:W-:Y:S01]  /*1690*/  IADD3 R220, -R81, 0x70, RZ ;  /* 0x0000007051dc7810 */ /* 0x000fe20007ffe1ff */
[----:B------:R3:W-:Y:S01]  /*16a0*/  STL [R1+0x70], R25 ;  /* 0x0000701901007387 */ /* 0x0007e20000100800 */
[----:B----4-:R-:W-:Y:S01]  /*16b0*/  IADD3 R10, R30, 0x70, RZ ;  /* 0x000000701e0a7810 */ /* 0x010fe20007ffe0ff */
[----:B------:R-:W-:Y:S01]  /*16c0*/  IMAD.IADD R203, R2, 0x1, R202 ;  /* 0x0000000102cb7824 */ /* 0x000fe200078e02ca */
[----:B------:R-:W-:Y:S01]  /*16d0*/  SHF.R.S32.HI R77, RZ, 0x1f, R76 ;  /* 0x0000001fff4d7819 */ /* 0x000fe2000001144c */
[----:B------:R-:W-:Y:S01]  /*16e0*/  STL [R1+0x6c], R24 ;  /* 0x00006c1801007387 */ /* 0x000fe20000100800 */
[----:B-----5:R-:W-:-:S02]  /*16f0*/  IADD3 R6, R30, 0x78, RZ ;  /* 0x000000781e067810 */ /* 0x020fc40007ffe0ff */
[----:B------:R-:W-:Y:S01]  /*1700*/  SHF.R.S32.HI R231, RZ, 0x1f, R212 ;  /* 0x0000001fffe77819 */ /* 0x000fe200000114d4 */
[----:B------:R4:W-:Y:S04]  /*1710*/  STL [R1+0x68], R23 ;  /* 0x0000681701007387 */ /* 0x0009e80000100800 */
[----:B------:R5:W-:Y:S01]  /*1720*/  STL [R1+0x64], R22 ;  /* 0x0000641601007387 */ /* 0x000be20000100800 */
[----:B-1----:R-:W-:-:S03]  /*1730*/  SHF.R.S32.HI R28, RZ, 0x1f, R28 ;  /* 0x0000001fff1c7819 */ /* 0x002fc6000001141c */
[----:B------:R-:W-:Y:S04]  /*1740*/  STL [R1+0x60], R19 ;  /* 0x0000601301007387 */ /* 0x000fe80000100800 */
[----:B------:R1:W-:Y:S01]  /*1750*/  STL [R1+0x5c], R18 ;  /* 0x00005c1201007387 */ /* 0x0003e20000100800 */
[----:B--2---:R-:W-:-:S03]  /*1760*/  SHF.R.S32.HI R26, RZ, 0x1f, R26 ;  /* 0x0000001fff1a7819 */ /* 0x004fc6000001141a */
[----:B------:R2:W-:Y:S01]  /*1770*/  STL [R1+0x58], R17 ;  /* 0x0000581101007387 */ /* 0x0005e20000100800 */
[----:B---3--:R-:W-:-:S03]  /*1780*/  SHF.R.S32.HI R25, RZ, 0x1f, R25 ;  /* 0x0000001fff197819 */ /* 0x008fc60000011419 */
[----:B------:R-:W-:Y:S04]  /*1790*/  STL [R1+0x54], R15 ;  /* 0x0000540f01007387 */ /* 0x000fe80000100800 */
[----:B------:R3:W-:Y:S01]  /*17a0*/  STL [R1+0x50], R11 ;  /* 0x0000500b01007387 */ /* 0x0007e20000100800 */
[----:B----4-:R-:W-:-:S03]  /*17b0*/  SHF.R.S32.HI R23, RZ, 0x1f, R23 ;  /* 0x0000001fff177819 */ /* 0x010fc60000011417 */
[----:B------:R4:W-:Y:S01]  /*17c0*/  STL [R1+0xe0], R9 ;  /* 0x0000e00901007387 */ /* 0x0009e20000100800 */
[----:B-----5:R-:W-:-:S03]  /*17d0*/  SHF.R.S32.HI R22, RZ, 0x1f, R22 ;  /* 0x0000001fff167819 */ /* 0x020fc60000011416 */
[----:B------:R5:W-:Y:S04]  /*17e0*/  STL [R1+0x4c], R10 ;  /* 0x00004c0a01007387 */ /* 0x000be80000100800 */
[----:B------:R-:W-:Y:S01]  /*17f0*/  STL [R1+0xdc], R28 ;  /* 0x0000dc1c01007387 */ /* 0x000fe20000100800 */
[----:B-1----:R-:W-:-:S03]  /*1800*/  SHF.R.S32.HI R18, RZ, 0x1f, R18 ;  /* 0x0000001fff127819 */ /* 0x002fc60000011412 */
[----:B------:R-:W-:Y:S01]  /*1810*/  STL [R1+0x48], R6 ;  /* 0x0000480601007387 */ /* 0x000fe20000100800 */
[----:B--2---:R-:W-:Y:S02]  /*1820*/  SHF.R.S32.HI R17, RZ, 0x1f, R17 ;  /* 0x0000001fff117819 */ /* 0x004fe40000011411 */
[----:B---3--:R-:W-:Y:S02]  /*1830*/  SHF.R.S32.HI R11, RZ, 0x1f, R11 ;  /* 0x0000001fff0b7819 */ /* 0x008fe4000001140b */
[----:B----4-:R-:W-:Y:S02]  /*1840*/  SHF.R.S32.HI R9, RZ, 0x1f, R27 ;  /* 0x0000001fff097819 */ /* 0x010fe4000001141b */
[----:B-----5:R-:W-:-:S03]  /*1850*/  SHF.R.S32.HI R10, RZ, 0x1f, R10 ;  /* 0x0000001fff0a7819 */ /* 0x020fc6000001140a */
[----:B------:R1:W-:Y:S04]  /*1860*/  STL [R1+0xd8], R9 ;  /* 0x0000d80901007387 */ /* 0x0003e80000100800 */
        /* <DEDUP_REMOVED lines=14> */
[----:B-1----:R-:W-:Y:S02]  /*1950*/  IMAD.IADD R9, R21, 0x1, R4 ;  /* 0x0000000115097824 */ /* 0x002fe400078e0204 */
[----:B------:R-:W-:Y:S01]  /*1960*/  IMAD.IADD R4, R4, 0x1, R20 ;  /* 0x0000000104047824 */ /* 0x000fe200078e0214 */
[----:B--2---:R-:W-:Y:S01]  /*1970*/  SHF.R.S32.HI R11, RZ, 0x1f, R6 ;  /* 0x0000001fff0b7819 */ /* 0x004fe20000011406 */
[----:B------:R-:W-:-:S02]  /*1980*/  IMAD.IADD R6, R5, 0x1, R16 ;  /* 0x0000000105067824 */ /* 0x000fc400078e0210 */
[----:B------:R-:W-:Y:S02]  /*1990*/  IMAD.IADD R5, R8, 0x1, R20 ;  /* 0x0000000108057824 */ /* 0x000fe400078e0214 */
[----:B------:R-:W-:Y:S01]  /*19a0*/  STL [R1+0xa8], R11 ;  /* 0x0000a80b01007387 */ /* 0x000fe20000100800 */
[----:B---3--:R-:W-:Y:S01]  /*19b0*/  IMAD.IADD R10, R21, 0x1, R8 ;  /* 0x00000001150a7824 */ /* 0x008fe200078e0208 */
[----:B------:R-:W-:Y:S02]  /*19c0*/  LEA R206, R6, 0x100, 0x1 ;  /* 0x0000010006ce7811 */ /* 0x000fe400078e08ff */
[----:B------:R1:W-:Y:S03]  /*19d0*/  STL [R1+0x94], R9 ;  /* 0x0000940901007387 */ /* 0x0003e60000100800 */
[C---:B------:R-:W-:Y:S01]  /*19e0*/  IMAD.IADD R207, R206.reuse, 0x1, R3 ;  /* 0x00000001cecf7824 */ /* 0x040fe200078e0203 */
[----:B------:R-:W-:Y:S01]  /*19f0*/  STL [R1+0xa4], R10 ;  /* 0x0000a40a01007387 */ /* 0x000fe20000100800 */
[----:B------:R-:W-:-:S02]  /*1a00*/  IMAD.IADD R209, R206, 0x1, R2 ;  /* 0x00000001ced17824 */ /* 0x000fc400078e0202 */
[----:B------:R-:W-:Y:S02]  /*1a10*/  IMAD.IADD R208, R207, 0x1, R2 ;  /* 0x00000001cfd07824 */ /* 0x000fe400078e0202 */
[----:B-1----:R-:W-:-:S05]  /*1a20*/  IMAD.IADD R9, R8, 0x1, R9 ;  /* 0x0000000108097824 */ /* 0x002fca00078e0209 */
[----:B------:R-:W-:Y:S04]  /*1a30*/  STL [R1+0xa0], R9 ;  /* 0x0000a00901007387 */ /* 0x000fe80000100800 */
[----:B------:R1:W-:Y:S04]  /*1a40*/  STL [R1+0x90], R4 ;  /* 0x0000900401007387 */ /* 0x0003e80000100800 */
[----:B------:R2:W-:Y:S01]  /*1a50*/  STL [R1+0x9c], R5 ;  /* 0x00009c0501007387 */ /* 0x0005e20000100800 */
[----:B-1----:R-:W-:-:S05]  /*1a60*/  IMAD.IADD R4, R4, 0x1, R8 ;  /* 0x0000000104047824 */ /* 0x002fca00078e0208 */
[----:B------:R2:W-:Y:S02]  /*1a70*/  STL [R1+0x98], R4 ;  /* 0x0000980401007387 */ /* 0x0005e40000100800 */
.L_x_517:
[----:B------:R-:W3:Y:S01]  /*1a80*/  LDL R3, [R1+0x2c] ;  /* 0x00002c0001037983 */ /* 0x000ee20000100800 */
[----:B------:R-:W-:Y:S01]  /*1a90*/  IMAD.MOV.U32 R2, RZ, RZ, 0x4 ;  /* 0x00000004ff027424 */ /* 0x000fe200078e00ff */
[----:B------:R-:W-:-:S04]  /*1aa0*/  ISETP.NE.U32.AND P0, PT, RZ, c[0x0][0x370], PT ;  /* 0x0000dc00ff007a0c */ /* 0x000fc80003f05070 */
[----:B------:R-:W-:Y:S01]  /*1ab0*/  ISETP.NE.AND.EX P1, PT, RZ, c[0x0][0x374], PT, P0 ;  /* 0x0000dd00ff007a0c */ /* 0x000fe20003f25300 */
[----:B---3--:R-:W-:-:S05]  /*1ac0*/  IMAD.WIDE R2, R3, R2, c[0x0][0x588] ;  /* 0x0001620003027625 */ /* 0x008fca00078e0202 */
[----:B------:R-:W3:Y:S01]  /*1ad0*/  LDG.E R33, [R2.64] ;  /* 0x0000000802217981 */ /* 0x000ee2000c1e1900 */
[----:B------:R-:W-:Y:S01]  /*1ae0*/  ISETP.NE.U32.AND P4, PT, RZ, c[0x0][0x360], PT ;  /* 0x0000d800ff007a0c */ /* 0x000fe20003f85070 */
[----:B------:R-:W-:Y:S01]  /*1af0*/  IMAD.MOV.U32 R11, RZ, RZ, RZ ;  /* 0x000000ffff0b7224 */ /* 0x000fe200078e00ff */
[----:B------:R-:W-:Y:S02]  /*1b00*/  ISETP.NE.U32.AND P3, PT, RZ, c[0x0][0x348], PT ;  /* 0x0000d200ff007a0c */ /* 0x000fe40003f65070 */
[----:B------:R-:W-:Y:S02]  /*1b10*/  ISETP.NE.AND.EX P4, PT, RZ, c[0x0][0x364], PT, P4 ;  /* 0x0000d900ff007a0c */ /* 0x000fe40003f85340 */
[----:B------:R-:W-:Y:S02]  /*1b20*/  ISETP.NE.U32.AND P5, PT, RZ, c[0x0][0x350], PT ;  /* 0x0000d400ff007a0c */ /* 0x000fe40003fa5070 */
[----:B------:R-:W-:Y:S02]  /*1b30*/  ISETP.NE.U32.AND P6, PT, RZ, c[0x0][0x358], PT ;  /* 0x0000d600ff007a0c */ /* 0x000fe40003fc5070 */
[----:B------:R-:W-:-:S02]  /*1b40*/  ISETP.NE.AND.EX P3, PT, RZ, c[0x0][0x34c], PT, P3 ;  /* 0x0000d300ff007a0c */ /* 0x000fc40003f65330 */
[----:B------:R-:W-:Y:S02]  /*1b50*/  ISETP.NE.AND.EX P5, PT, RZ, c[0x0][0x354], PT, P5 ;  /* 0x0000d500ff007a0c */ /* 0x000fe40003fa5350 */
[----:B------:R-:W-:Y:S01]  /*1b60*/  ISETP.NE.AND.EX P6, PT, RZ, c[0x0][0x35c], PT, P6 ;  /* 0x0000d700ff007a0c */ /* 0x000fe20003fc5360 */
[----:B------:R-:W-:Y:S02]  /*1b70*/  IMAD.MOV.U32 R146, RZ, RZ, RZ ;  /* 0x000000ffff927224 */ /* 0x000fe400078e00ff */
[----:B------:R-:W-:Y:S02]  /*1b80*/  IMAD.MOV.U32 R18, RZ, RZ, RZ ;  /* 0x000000ffff127224 */ /* 0x000fe400078e00ff */
[----:B------:R-:W-:Y:S01]  /*1b90*/  IMAD.MOV.U32 R17, RZ, RZ, RZ ;  /* 0x000000ffff117224 */ /* 0x000fe200078e00ff */
[----:B---3--:R-:W-:Y:S01]  /*1ba0*/  SHF.R.S32.HI R34, RZ, 0x1f, R33 ;  /* 0x0000001fff227819 */ /* 0x008fe20000011421 */
[C---:B------:R-:W-:Y:S01]  /*1bb0*/  IMAD.SHL.U32 R19, R33.reuse, 0x4, RZ ;  /* 0x0000000421137824 */ /* 0x040fe200078e00ff */
[C---:B--2---:R-:W-:Y:S01]  /*1bc0*/  @P1 LEA R4, P0, R33.reuse, c[0x0][0x370], 0x2 ;  /* 0x0000dc0021041a11 */ /* 0x044fe200078010ff */
[----:B------:R1:W-:Y:S01]  /*1bd0*/  STL [R1+0x38], R33 ;  /* 0x0000382101007387 */ /* 0x0003e20000100800 */
[----:B------:R-:W-:-:S02]  /*1be0*/  SHF.L.U64.HI R22, R33, 0x2, R34 ;  /* 0x0000000221167819 */ /* 0x000fc40000010222 */
[----:B------:R-:W-:Y:S01]  /*1bf0*/  @P1 LEA.HI.X R5, R33, c[0x0][0x374], R34, 0x2, P0 ;  /* 0x0000dd0021051a11 */ /* 0x000fe200000f1422 */
[----:B------:R1:W-:Y:S01]  /*1c00*/  STL [R1+0x3c], R34 ;  /* 0x00003c2201007387 */ /* 0x0003e20000100800 */
[----:B------:R-:W-:-:S03]  /*1c10*/  @P4 IADD3 R2, P0, R19, c[0x0][0x360], RZ ;  /* 0x0000d80013024a10 */ /* 0x000fc60007f1e0ff */
[----:B------:R2:W3:Y:S01]  /*1c20*/  @P1 LDG.E R11, [R4.64] ;  /* 0x00000008040b1981 */ /* 0x0004e2000c1e1900 */
[C---:B------:R-:W-:Y:S02]  /*1c30*/  @P4 IADD3.X R3, R22.reuse, c[0x0][0x364], RZ, P0, !PT ;  /* 0x0000d90016034a10 */ /* 0x040fe400007fe4ff */
[----:B------:R-:W-:Y:S01]  /*1c40*/  IADD3 R8, P2, R19, c[0x0][0x348], RZ ;  /* 0x0000d20013087a10 */ /* 0x000fe20007f5e0ff */
[----:B------:R1:W-:Y:S04]  /*1c50*/  STL [R1+0x30], R19 ;  /* 0x0000301301007387 */ /* 0x0003e80000100800 */
[----:B------:R4:W5:Y:S01]  /*1c60*/  @P4 LDG.E R153, [R2.64] ;  /* 0x0000000802994981 */ /* 0x000962000c1e1900 */
[----:B------:R-:W-:-:S03]  /*1c70*/  IADD3.X R9, R22, c[0x0][0x34c], RZ, P2, !PT ;  /* 0x0000d30016097a10 */ /* 0x000fc600017fe4ff */
[----:B------:R1:W-:Y:S04]  /*1c80*/  STL [R1+0x34], R22 ;  /* 0x0000341601007387 */ /* 0x0003e80000100800 */
[----:B------:R1:W5:Y:S01]  /*1c90*/  @P3 LDG.E R146, [R8.64] ;  /* 0x0000000808923981 */ /* 0x000362000c1e1900 */
[----:B--2---:R-:W-:-:S04]  /*1ca0*/  IADD3 R4, P1, R19, c[0x0][0x350], RZ ;  /* 0x0000d40013047a10 */ /* 0x004fc80007f3e0ff */
[----:B------:R-:W-:Y:S02]  /*1cb0*/  IADD3.X R5, R22, c[0x0][0x354], RZ, P1, !PT ;  /* 0x0000d50016057a10 */ /* 0x000fe40000ffe4ff */
[----:B----4-:R-:W-:-:S03]  /*1cc0*/  IADD3 R2, P0, R19, c[0x0][0x358], RZ ;  /* 0x0000d60013027a10 */ /* 0x010fc60007f1e0ff */
[----:B------:R1:W5:Y:S01]  /*1cd0*/  @P5 LDG.E R18, [R4.64] ;  /* 0x0000000804125981 */ /* 0x000362000c1e1900 */
[----:B------:R-:W-:-:S05]  /*1ce0*/  IADD3.X R3, R22, c[0x0][0x35c], RZ, P0, !PT ;  /* 0x0000d70016037a10 */ /* 0x000fca00007fe4ff */
[----:B------:R1:W5:Y:S01]  /*1cf0*/  @P6 LDG.E R17, [R2.64] ;  /* 0x0000000802116981 */ /* 0x000362000c1e1900 */
[----:B------:R-:W-:Y:S03]  /*1d00*/  YIELD ;  /* 0x0000000000007946 */ /* 0x000fe60003800000 */
[----:B---3--:R1:W-:Y:S01]  /*1d10*/  STL [R1+0x1c], R11 ;  /* 0x00001c0b01007387 */ /* 0x0083e20000100800 */
[----:B------:R-:W-:Y:S05]  /*1d20*/  @P4 BRA `(.L_x_336) ;  /* 0x0000005000004947 */ /* 0x000fea0003800000 */
[----:B-----5:R-:W-:Y:S01]  /*1d30*/  MOV R153, c[0x0][0x168] ;  /* 0x00005a0000997a02 */ /* 0x020fe20000000f00 */
[----:B------:R-:W-:Y:S05]  /*1d40*/  @!P3 BRA `(.L_x_336) ;  /* 0x000000300000b947 */ /* 0x000fea0003800000 */
[----:B------:R-:W2:Y:S04]  /*1d50*/  LDG.E R10, [R8.64] ;  /* 0x00000008080a7981 */ /* 0x000ea8000c1e1900 */
[----:B------:R-:W2:Y:S02]  /*1d60*/  LDG.E R6, [R8.64+0x4] ;  /* 0x0000040808067981 */ /* 0x000ea4000c1e1900 */
[----:B--2---:R-:W-:-:S02]  /*1d70*/  IADD3 R153, -R10, R6, RZ ;  /* 0x000000060a997210 */ /* 0x004fc40007ffe1ff */
.L_x_336:
[----:B------:R-:W-:-:S04]  /*1d80*/  ISETP.NE.U32.AND P0, PT, RZ, c[0x0][0x368], PT ;  /* 0x0000da00ff007a0c */ /* 0x000fc80003f05070 */
[----:B------:R-:W-:-:S13]  /*1d90*/  ISETP.NE.AND.EX P0, PT, RZ, c[0x0][0x36c], PT, P0 ;  /* 0x0000db00ff007a0c */ /* 0x000fda0003f05300 */
[----:B------:R-:W-:Y:S05]  /*1da0*/  @!P0 BRA `(.L_x_337) ;  /* 0x0000004000008947 */ /* 0x000fea0003800000 */
[----:B-1----:R-:W-:-:S04]  /*1db0*/  IADD3 R4, P0, R19, c[0x0][0x368], RZ ;  /* 0x0000da0013047a10 */ /* 0x002fc80007f1e0ff */
[----:B------:R-:W-:-:S05]  /*1dc0*/  IADD3.X R5, R22, c[0x0][0x36c], RZ, P0, !PT ;  /* 0x0000db0016057a10 */ /* 0x000fca00007fe4ff */
[----:B------:R1:W5:Y:S01]  /*1dd0*/  LDG.E R16, [R4.64] ;  /* 0x0000000804107981 */ /* 0x000362000c1e1900 */
[----:B------:R-:W-:Y:S05]  /*1de0*/  BRA `(.L_x_338) ;  /* 0x0000005000007947 */ /* 0x000fea0003800000 */
.L_x_337:
[----:B------:R-:W-:Y:S01]  /*1df0*/  MOV R16, UR6 ;  /* 0x0000000600107c02 */ /* 0x000fe20008000f00 */
[----:B------:R-:W-:Y:S05]  /*1e00*/  @!P5 BRA `(.L_x_338) ;  /* 0x000000300000d947 */ /* 0x000fea0003800000 */
[----:B------:R2:W3:Y:S04]  /*1e10*/  LDG.E R6, [R4.64] ;  /* 0x0000000804067981 */ /* 0x0004e8000c1e1900 */
[----:B-12---:R-:W3:Y:S02]  /*1e20*/  LDG.E R4, [R4.64+0x4] ;  /* 0x0000040804047981 */ /* 0x006ee4000c1e1900 */
[----:B---3--:R-:W-:Y:S02]  /*1e30*/  IADD3 R16, -R6, R4, RZ ;  /* 0x0000000406107210 */ /* 0x008fe40007ffe1ff */
.L_x_338:
[----:B------:R-:W2:Y:S04]  /*1e40*/  LDL R21, [R1+0x28] ;  /* 0x0000280001157983 */ /* 0x000ea80000100800 */
[----:B-1----:R1:W3:Y:S04]  /*1e50*/  @P6 LDG.E R5, [R2.64] ;  /* 0x0000000802056981 */ /* 0x0022e8000c1e1900 */
[----:B------:R1:W3:Y:S01]  /*1e60*/  @P6 LDG.E R4, [R2.64+0x4] ;  /* 0x0000040802046981 */ /* 0x0002e2000c1e1900 */
[----:B------:R-:W-:Y:S01]  /*1e70*/  ISETP.NE.U32.AND P0, PT, RZ, c[0x0][0x378], PT ;  /* 0x0000de00ff007a0c */ /* 0x000fe20003f05070 */
[----:B-----5:R-:W-:-:S03]  /*1e80*/  IMAD.MOV.U32 R137, RZ, RZ, R16 ;  /* 0x000000ffff897224 */ /* 0x020fc600078e0010 */
[----:B------:R-:W-:-:S13]  /*1e90*/  ISETP.NE.AND.EX P1, PT, RZ, c[0x0][0x37c], PT, P0 ;  /* 0x0000df00ff007a0c */ /* 0x000fda0003f25300 */
[----:B-1----:R-:W-:-:S04]  /*1ea0*/  @P1 IADD3 R2, P0, R19, c[0x0][0x378], RZ ;  /* 0x0000de0013021a10 */ /* 0x002fc80007f1e0ff */
[----:B------:R-:W-:-:S05]  /*1eb0*/  @P1 IADD3.X R3, R22, c[0x0][0x37c], RZ, P0, !PT ;  /* 0x0000df0016031a10 */ /* 0x000fca00007fe4ff */
[----:B------:R1:W5:Y:S01]  /*1ec0*/  @P1 LDG.E R137, [R2.64] ;  /* 0x0000000802891981 */ /* 0x000362000c1e1900 */
[----:B------:R-:W-:Y:S01]  /*1ed0*/  IMAD.IADD R6, R16, 0x1, -R11 ;  /* 0x0000000110067824 */ /* 0x000fe200078e0a0b */
[----:B------:R-:W-:Y:S01]  /*1ee0*/  BSSY B0, `(.L_x_339) ;  /* 0x0000033000007945 */ /* 0x000fe20003800000 */
[----:B-1----:R-:W-:Y:S01]  /*1ef0*/  IMAD.MOV.U32 R2, RZ, RZ, c[0x0][0x228] ;  /* 0x00008a00ff027624 */ /* 0x002fe200078e00ff */
[----:B--2---:R-:W-:-:S04]  /*1f00*/  LOP3.LUT R3, R21, 0xff000000, RZ, 0xc0, !PT ;  /* 0xff00000015037812 */ /* 0x004fc800078ec0ff */
[----:B------:R-:W-:Y:S01]  /*1f10*/  SHF.R.U32.HI R3, RZ, 0x8, R3 ;  /* 0x00000008ff037819 */ /* 0x000fe20000011603 */
[----:B---3--:R-:W-:Y:S01]  /*1f20*/  @P6 IMAD.IADD R2, R4, 0x1, -R5 ;  /* 0x0000000104026824 */ /* 0x008fe200078e0a05 */
[----:B------:R-:W-:-:S03]  /*1f30*/  LOP3.LUT R4, R21, 0xff0000, RZ, 0xc0, !PT ;  /* 0x00ff000015047812 */ /* 0x000fc600078ec0ff */
[----:B------:R-:W-:Y:S01]  /*1f40*/  IMAD.IADD R144, R6, 0x1, R2 ;  /* 0x0000000106907824 */ /* 0x000fe200078e0202 */
[----:B------:R-:W-:Y:S01]  /*1f50*/  LEA.HI R8, R4, R3, RZ, 0x10 ;  /* 0x0000000304087211 */ /* 0x000fe200078f80ff */
[----:B------:R-:W-:-:S03]  /*1f60*/  IMAD.MOV.U32 R4, RZ, RZ, RZ ;  /* 0x000000ffff047224 */ /* 0x000fc600078e00ff */
[----:B------:R-:W-:Y:S02]  /*1f70*/  SHF.R.U32.HI R9, RZ, 0x10, R8 ;  /* 0x00000010ff097819 */ /* 0x000fe40000011608 */
[----:B------:R-:W-:Y:S02]  /*1f80*/  LOP3.LUT R23, R8, 0xff, RZ, 0xc0, !PT ;  /* 0x000000ff08177812 */ /* 0x000fe400078ec0ff */
[C---:B------:R-:W-:Y:S01]  /*1f90*/  IADD3 R5, R144.reuse, 0x6f, RZ ;  /* 0x0000006f90057810 */ /* 0x040fe20007ffe0ff */
[----:B------:R1:W-:Y:S01]  /*1fa0*/  STL [R1+0x40], R9 ;  /* 0x0000400901007387 */ /* 0x0003e20000100800 */
[----:B------:R-:W-:Y:S02]  /*1fb0*/  ISETP.GE.AND P0, PT, R144, 0x1, PT ;  /* 0x000000019000780c */ /* 0x000fe40003f06270 */
[----:B------:R-:W-:Y:S01]  /*1fc0*/  ISETP.NE.AND P1, PT, R9, RZ, PT ;  /* 0x000000ff0900720c */ /* 0x000fe20003f25270 */
[----:B------:R1:W-:Y:S01]  /*1fd0*/  STL [R1+0x44], R23 ;  /* 0x0000441701007387 */ /* 0x0003e20000100800 */
[----:B------:R-:W-:-:S02]  /*1fe0*/  IMAD.HI R3, R5, -0x6db6db6d, R4 ;  /* 0x9249249305037827 */ /* 0x000fc400078e0204 */
[----:B------:R-:W-:-:S03]  /*1ff0*/  SEL R136, R9, c[0x0][0x338], P1 ;  /* 0x0000ce0009887a07 */ /* 0x000fc60000800000 */
[----:B------:R-:W-:-:S04]  /*2000*/  SHF.R.U32.HI R4, RZ, 0x1f, R3 ;  /* 0x0000001fff047819 */ /* 0x000fc80000011603 */
[----:B------:R-:W-:Y:S01]  /*2010*/  LEA.HI.SX32 R145, R3, R4, 0x1a ;  /* 0x0000000403917211 */ /* 0x000fe200078fd2ff */
[----:B------:R-:W-:Y:S01]  /*2020*/  IMAD.MOV.U32 R3, RZ, RZ, RZ ;  /* 0x000000ffff037224 */ /* 0x000fe200078e00ff */
[----:B------:R-:W-:Y:S05]  /*2030*/  @!P0 BRA `(.L_x_340) ;  /* 0x000001d000008947 */ /* 0x000fea0003800000 */
[----:B------:R-:W-:Y:S01]  /*2040*/  IABS R3, R136 ;  /* 0x0000008800037213 */ /* 0x000fe20000000000 */
[----:B------:R-:W-:Y:S01]  /*2050*/  IMAD.MOV.U32 R8, RZ, RZ, RZ ;  /* 0x000000ffff087224 */ /* 0x000fe200078e00ff */
[----:B------:R-:W-:-:S03]  /*2060*/  IADD3 R10, R145, -0x1, R136 ;  /* 0xffffffff910a7810 */ /* 0x000fc60007ffe088 */
[----:B------:R-:W-:Y:S01]  /*2070*/  IMAD.MOV.U32 R4, RZ, RZ, R3 ;  /* 0x000000ffff047224 */ /* 0x000fe200078e0003 */
[----:B------:R-:W-:-:S03]  /*2080*/  IABS R15, R10 ;  /* 0x0000000a000f7213 */ /* 0x000fc60000000000 */
[----:B------:R-:W2:Y:S08]  /*2090*/  I2F.RP R3, R4 ;  /* 0x0000000400037306 */ /* 0x000eb00000209400 */
        /* <DEDUP_REMOVED lines=23> */
.L_x_340:
[----:B------:R-:W-:Y:S05]  /*2210*/  BSYNC B0 ;  /* 0x0000000000007941 */ /* 0x000fea0003800000 */
.L_x_339:
[----:B------:R-:W2:Y:S01]  /*2220*/  LDL R10, [R1+0xf8] ;  /* 0x0000f800010a7983 */ /* 0x000ea20000100800 */
[----:B------:R-:W-:-:S04]  /*2230*/  IMAD R4, R23, R3, RZ ;  /* 0x0000000317047224 */ /* 0x000fc800078e02ff */
[C---:B------:R-:W-:Y:S02]  /*2240*/  IMAD.IADD R3, R4.reuse, 0x1, R3 ;  /* 0x0000000104037824 */ /* 0x040fe400078e0203 */
[----:B------:R-:W-:-:S03]  /*2250*/  IMAD R4, R4, 0x70, -R6 ;  /* 0x0000007004047824 */ /* 0x000fc600078e0a06 */
[----:B------:R-:W-:Y:S02]  /*2260*/  IMNMX R3, R145, R3, PT ;  /* 0x0000000391037217 */ /* 0x000fe40003800200 */
[----:B------:R-:W-:-:S03]  /*2270*/  IMNMX R4, RZ, R4, !PT ;  /* 0x00000004ff047217 */ /* 0x000fc60007800200 */
[----:B------:R-:W-:-:S05]  /*2280*/  IMAD R3, R3, 0x70, -R6 ;  /* 0x0000007003037824 */ /* 0x000fca00078e0a06 */
[----:B------:R-:W-:-:S04]  /*2290*/  IMNMX R3, R3, R2, PT ;  /* 0x0000000203037217 */ /* 0x000fc80003800200 */
[----:B------:R-:W-:Y:S02]  /*22a0*/  ISETP.GT.AND P0, PT, R3, R4, PT ;  /* 0x000000040300720c */ /* 0x000fe40003f04270 */
[----:B------:R-:W-:-:S05]  /*22b0*/  SHF.R.U32.HI R4, RZ, 0x4, R4 ;  /* 0x00000004ff047819 */ /* 0x000fca0000011604 */
[----:B-1----:R-:W-:-:S04]  /*22c0*/  IMAD.WIDE.U32 R8, R4, 0x24924925, RZ ;  /* 0x2492492504087825 */ /* 0x002fc800078e00ff */
[----:B------:R-:W-:Y:S02]  /*22d0*/  IMAD.MOV.U32 R115, RZ, RZ, R9 ;  /* 0x000000ffff737224 */ /* 0x000fe400078e0009 */
[----:B------:R-:W-:Y:S01]  /*22e0*/  @P0 IADD3 R5, R3, 0x6f, RZ ;  /* 0x0000006f03050810 */ /* 0x000fe20007ffe0ff */
[----:B------:R-:W-:Y:S02]  /*22f0*/  @P0 IMAD.MOV.U32 R4, RZ, RZ, RZ ;  /* 0x000000ffff040224 */ /* 0x000fe400078e00ff */
[----:B------:R-:W-:Y:S02]  /*2300*/  MOV R3, R115 ;  /* 0x0000007300037202 */ /* 0x000fe40000000f00 */
[----:B------:R-:W-:-:S05]  /*2310*/  @P0 IMAD.HI R4, R5, -0x6db6db6d, R4 ;  /* 0x9249249305040827 */ /* 0x000fca00078e0204 */
[----:B------:R-:W-:-:S04]  /*2320*/  @P0 SHF.R.U32.HI R5, RZ, 0x1f, R4 ;  /* 0x0000001fff050819 */ /* 0x000fc80000011604 */
[----:B------:R-:W-:-:S04]  /*2330*/  @P0 LEA.HI.SX32 R3, R4, R5, 0x1a ;  /* 0x0000000504030211 */ /* 0x000fc800078fd2ff */
[----:B------:R-:W-:Y:S01]  /*2340*/  ISETP.GT.AND P0, PT, R3, R115, PT ;  /* 0x000000730300720c */ /* 0x000fe20003f04270 */
[----:B--2---:R-:W-:-:S05]  /*2350*/  IMAD.IADD R4, R7, 0x1, R10 ;  /* 0x0000000107047824 */ /* 0x004fca00078e020a */
[----:B------:R-:W-:-:S07]  /*2360*/  SHF.L.U32 R213, R4, 0x1, RZ ;  /* 0x0000000104d57819 */ /* 0x000fce00000006ff */
[----:B------:R-:W-:Y:S05]  /*2370*/  @!P0 BRA `(.L_x_341) ;  /* 0x0000712000008947 */ /* 0x000fea0003800000 */
[----:B------:R-:W-:-:S04]  /*2380*/  ISETP.NE.U32.AND P0, PT, RZ, c[0x0][0x340], PT ;  /* 0x0000d000ff007a0c */ /* 0x000fc80003f05070 */
[----:B------:R-:W-:-:S13]  /*2390*/  ISETP.NE.AND.EX P4, PT, RZ, c[0x0][0x344], PT, P0 ;  /* 0x0000d100ff007a0c */ /* 0x000fda0003f85300 */
[----:B------:R-:W-:Y:S02]  /*23a0*/  @P4 IADD3 R4, P0, R19, c[0x0][0x340], RZ ;  /* 0x0000d00013044a10 */ /* 0x000fe40007f1e0ff */
[----:B------:R-:W-:Y:S02]  /*23b0*/  SHF.R.S32.HI R19, RZ, 0x1f, R81 ;  /* 0x0000001fff137819 */ /* 0x000fe40000011451 */
[----:B------:R-:W-:-:S05]  /*23c0*/  @P4 IADD3.X R5, R22, c[0x0][0x344], RZ, P0, !PT ;  /* 0x0000d10016054a10 */ /* 0x000fca00007fe4ff */
[----:B------:R1:W2:Y:S01]  /*23d0*/  @P4 LDG.E R28, [R4.64] ;  /* 0x00000008041c4981 */ /* 0x0002a2000c1e1900 */
[----:B------:R-:W-:Y:S01]  /*23e0*/  IADD3 R116, P0, R81, R17, RZ ;  /* 0x0000001151747210 */ /* 0x000fe20007f1e0ff */
[----:B------:R-:W-:Y:S01]  /*23f0*/  IMAD.MOV.U32 R140, RZ, RZ, 0x70 ;  /* 0x00000070ff8c7424 */ /* 0x000fe200078e00ff */
[----:B------:R-:W-:Y:S01]  /*2400*/  IADD3 R39, R3, -0x1, RZ ;  /* 0xffffffff03277810 */ /* 0x000fe20007ffe0ff */
[----:B------:R-:W-:Y:S01]  /*2410*/  IMAD.MOV.U32 R32, RZ, RZ, c[0x0][0x238] ;  /* 0x00008e00ff207624 */ /* 0x000fe200078e00ff */
[----:B------:R-:W-:Y:S01]  /*2420*/  LEA.HI.X.SX32 R117, R17, R19, 0x1, P0 ;  /* 0x0000001311757211 */ /* 0x000fe200000f0eff */
[C---:B------:R-:W-:Y:S01]  /*2430*/  IMAD R154, R140.reuse, c[0x0][0x23c], RZ ;  /* 0x00008f008c9a7a24 */ /* 0x040fe200078e02ff */
[----:B------:R-:W-:Y:S01]  /*2440*/  LOP3.LUT R31, R21, 0xffff, RZ, 0xc0, !PT ;  /* 0x0000ffff151f7812 */ /* 0x000fe200078ec0ff */
[----:B------:R-:W-:Y:S01]  /*2450*/  IMAD.WIDE.U32 R138, R140, c[0x0][0x238], RZ ;  /* 0x00008e008c8a7a25 */ /* 0x000fe200078e00ff */
[----:B------:R-:W-:Y:S01]  /*2460*/  SEL R29, R34, RZ, !P6 ;  /* 0x000000ff221d7207 */ /* 0x000fe20007000000 */
[----:B------:R-:W-:Y:S01]  /*2470*/  ULDC UR5, c[0x0][0x23c] ;  /* 0x00008f0000057ab9 */ /* 0x000fe20000000800 */
[----:B------:R-:W-:Y:S01]  /*2480*/  SEL R30, R33, RZ, !P6 ;  /* 0x000000ff211e7207 */ /* 0x000fe20007000000 */
[----:B------:R-:W-:Y:S01]  /*2490*/  IMAD R6, R117, c[0x0][0x238], RZ ;  /* 0x00008e0075067a24 */ /* 0x000fe200078e02ff */
[----:B------:R-:W-:Y:S01]  /*24a0*/  IADD3 R154, R139, R154, RZ ;  /* 0x0000009a8b9a7210 */ /* 0x000fe20007ffe0ff */
[----:B------:R-:W-:Y:S01]  /*24b0*/  IMAD R3, R29, c[0x0][0x248], RZ ;  /* 0x000092001d037a24 */ /* 0x000fe200078e02ff */
[----:B------:R-:W-:Y:S01]  /*24c0*/  ISETP.GE.AND P6, PT, R76, c[0x0][0x1d4], PT ;  /* 0x000075004c007a0c */ /* 0x000fe20003fc6270 */
[----:B------:R-:W-:Y:S01]  /*24d0*/  IMAD R6, R116, c[0x0][0x23c], R6 ;  /* 0x00008f0074067a24 */ /* 0x000fe200078e0206 */
[----:B------:R-:W-:Y:S01]  /*24e0*/  ISETP.GE.AND P5, PT, R212, c[0x0][0x1d4], PT ;  /* 0x00007500d4007a0c */ /* 0x000fe20003fa6270 */
[C---:B------:R-:W-:Y:S01]  /*24f0*/  IMAD.SHL.U32 R163, R32.reuse, 0x20, RZ ;  /* 0x0000002020a37824 */ /* 0x040fe200078e00ff */
[----:B------:R-:W-:Y:S01]  /*2500*/  MOV R152, 0x5 ;  /* 0x0000000500987802 */ /* 0x000fe20000000f00 */
[C---:B------:R-:W-:Y:S01]  /*2510*/  IMAD.WIDE.U32 R10, R32.reuse, 0x40, RZ ;  /* 0x00000040200a7825 */ /* 0x040fe200078e00ff */
[----:B------:R-:W-:Y:S01]  /*2520*/  USHF.L.U32 UR12, UR5, 0x6, URZ ;  /* 0x00000006050c7899 */ /* 0x000fe2000800063f */
[----:B------:R-:W-:Y:S01]  /*2530*/  SHF.R.S32.HI R79, RZ, 0x1f, R78 ;  /* 0x0000001fff4f7819 */ /* 0x000fe2000001144e */
[----:B------:R-:W-:Y:S01]  /*2540*/  UIMAD UR5, UR5, 0x60, URZ ;  /* 0x00000060050578a4 */ /* 0x000fe2000f8e023f */
[----:B------:R-:W-:Y:S01]  /*2550*/  SHF.L.U64.HI R158, R32, R152, c[0x0][0x23c] ;  /* 0x00008f00209e7619 */ /* 0x000fe20000010298 */
[----:B-1----:R-:W-:Y:S01]  /*2560*/  IMAD.WIDE.U32 R4, R116, c[0x0][0x238], R76 ;  /* 0x00008e0074047a25 */ /* 0x002fe200078e004c */
[----:B------:R-:W-:-:S02]  /*2570*/  IADD3 R135, R16, R18, RZ ;  /* 0x0000001210877210 */ /* 0x000fc40007ffe0ff */
[----:B------:R-:W-:Y:S01]  /*2580*/  LOP3.LUT R236, R236, 0xfffffffb, RZ, 0xc0, !PT ;  /* 0xfffffffbecec7812 */ /* 0x000fe200078ec0ff */
[----:B------:R-:W-:Y:S01]  /*2590*/  IMAD.WIDE.U32 R16, R81, c[0x0][0x290], R76 ;  /* 0x0000a40051107a25 */ /* 0x000fe200078e004c */
[----:B------:R-:W-:Y:S02]  /*25a0*/  IADD3 R5, R5, R6, RZ ;  /* 0x0000000605057210 */ /* 0x000fe40007ffe0ff */
[----:B------:R-:W-:Y:S01]  /*25b0*/  @P6 LOP3.LUT R236, R236, 0x4, RZ, 0xfc, !PT ;  /* 0x00000004ecec6812 */ /* 0x000fe200078efcff */
[----:B------:R-:W-:Y:S01]  /*25c0*/  IMAD R6, R39, -0x70, R2 ;  /* 0xffffff9027067824 */ /* 0x000fe200078e0202 */
[----:B------:R-:W-:Y:S01]  /*25d0*/  MOV R147, c[0x0][0x280] ;  /* 0x0000a00000937a02 */ /* 0x000fe20000000f00 */
[C---:B------:R-:W-:Y:S01]  /*25e0*/  IMAD.WIDE.U32 R4, R31.reuse, c[0x0][0x240], R4 ;  /* 0x000090001f047a25 */ /* 0x040fe200078e0004 */
[----:B------:R-:W-:Y:S02]  /*25f0*/  LOP3.LUT R236, R236, 0xfffffffd, RZ, 0xc0, !PT ;  /* 0xfffffffdecec7812 */ /* 0x000fe400078ec0ff */
[----:B------:R-:W-:Y:S01]  /*2600*/  IMNMX R8, R6, 0x70, PT ;  /* 0x0000007006087817 */ /* 0x000fe20003800200 */
[----:B------:R-:W-:Y:S01]  /*2610*/  IMAD R5, R31, c[0x0][0x244], R5 ;  /* 0x000091001f057a24 */ /* 0x000fe200078e0205 */
[----:B------:R-:W-:Y:S01]  /*2620*/  SHF.L.U64.HI R151, R147, R152, c[0x0][0x284] ;  /* 0x0000a10093977619 */ /* 0x000fe20000010298 */
[----:B------:R-:W-:Y:S01]  /*2630*/  IMAD R6, R30, c[0x0][0x24c], R3 ;  /* 0x000093001e067a24 */ /* 0x000fe200078e0203 */
[----:B------:R-:W-:Y:S01]  /*2640*/  @P5 LOP3.LUT R236, R236, 0x2, RZ, 0xfc, !PT ;  /* 0x00000002ecec5812 */ /* 0x000fe200078efcff */
[----:B------:R-:W-:-:S02]  /*2650*/  IMAD.IADD R3, R8, 0x1, -R81 ;  /* 0x0000000108037824 */ /* 0x000fc400078e0a51 */
[----:B------:R-:W-:Y:S01]  /*2660*/  IMAD.WIDE.U32 R120, R30, c[0x0][0x248], R4 ;  /* 0x000092001e787a25 */ /* 0x000fe200078e0004 */
[----:B------:R-:W-:Y:S02]  /*2670*/  SHF.R.S32.HI R5, RZ, 0x1f, R39 ;  /* 0x0000001fff057819 */ /* 0x000fe40000011427 */
[----:B------:R-:W-:Y:S01]  /*2680*/  ISETP.GE.AND P3, PT, R3, 0x1, PT ;  /* 0x000000010300780c */ /* 0x000fe20003f66270 */
[----:B------:R-:W-:Y:S01]  /*2690*/  IMAD R4, R154, R39, RZ ;  /* 0x000000279a047224 */ /* 0x000fe200078e02ff */
[----:B------:R-:W-:Y:S01]  /*26a0*/  IADD3 R119, R121, R6, RZ ;  /* 0x0000000679777210 */ /* 0x000fe20007ffe0ff */
[----:B------:R-:W-:Y:S01]  /*26b0*/  IMAD.MOV.U32 R118, RZ, RZ, R120 ;  /* 0x000000ffff767224 */ /* 0x000fe200078e0078 */
[----:B------:R-:W-:Y:S01]  /*26c0*/  ISETP.GE.AND P2, PT, R3, 0x21, PT ;  /* 0x000000210300780c */ /* 0x000fe20003f46270 */
[-C--:B------:R-:W-:Y:S01]  /*26d0*/  IMAD R6, R5, R138.reuse, R4 ;  /* 0x0000008a05067224 */ /* 0x080fe200078e0204 */
[----:B------:R-:W-:Y:S01]  /*26e0*/  ISETP.GE.AND P1, PT, R3, 0x41, PT ;  /* 0x000000410300780c */ /* 0x000fe20003f26270 */
[----:B------:R-:W-:-:S04]  /*26f0*/  IMAD.WIDE.U32 R4, R39, R138, R118 ;  /* 0x0000008a27047225 */ /* 0x000fc800078e0076 */
[----:B------:R-:W-:Y:S01]  /*2700*/  IMAD.WIDE.U32 R26, R81, c[0x0][0x290], R78 ;  /* 0x0000a400511a7a25 */ /* 0x000fe200078e004e */
[----:B------:R-:W-:Y:S02]  /*2710*/  IADD3 R5, R5, R6, RZ ;  /* 0x0000000605057210 */ /* 0x000fe40007ffe0ff */
[----:B------:R-:W-:Y:S01]  /*2720*/  @P3 LEA R8, P0, R4, c[0x0][0x220], 0x1 ;  /* 0x0000880004083a11 */ /* 0x000fe200078008ff */
[----:B------:R-:W-:-:S03]  /*2730*/  IMAD.WIDE.U32 R148, R32, 0x60, RZ ;  /* 0x0000006020947825 */ /* 0x000fc600078e00ff */
[----:B------:R-:W-:Y:S01]  /*2740*/  @P3 LEA.HI.X R9, R4, c[0x0][0x224], R5, 0x1, P0 ;  /* 0x0000890004093a11 */ /* 0x000fe200000f0c05 */
[C---:B------:R-:W-:Y:S01]  /*2750*/  IMAD R155, R140.reuse, c[0x0][0x284], RZ ;  /* 0x0000a1008c9b7a24 */ /* 0x040fe200078e02ff */
[----:B------:R-:W-:Y:S01]  /*2760*/  ISETP.GT.AND P0, PT, R3, 0x60, PT ;  /* 0x000000600300780c */ /* 0x000fe20003f04270 */
[----:B------:R-:W-:Y:S01]  /*2770*/  IMAD R3, R19, c[0x0][0x280], RZ ;  /* 0x0000a00013037a24 */ /* 0x000fe200078e02ff */
[----:B------:R-:W-:Y:S01]  /*2780*/  IADD3 R157, R149, UR5, RZ ;  /* 0x00000005959d7c10 */ /* 0x000fe2000fffe0ff */
[----:B------:R-:W-:Y:S01]  /*2790*/  @!PT LDS RZ, [RZ] ;  /* 0x00000000fffff984 */ /* 0x000fe20000000800 */
[----:B------:R-:W-:Y:S01]  /*27a0*/  @!PT LDS RZ, [RZ] ;  /* 0x00000000fffff984 */ /* 0x000fe20000000800 */
[----:B------:R-:W-:Y:S01]  /*27b0*/  @!PT LDS RZ, [RZ] ;  /* 0x00000000fffff984 */ /* 0x000fe20000000800 */
[----:B------:R1:W-:Y:S01]  /*27c0*/  @P3 LDGSTS.E.BYPASS.LTC128B.128 [R213+0x8100], [R8.64], !P6 ;  /* 0x0810000008d53fae */ /* 0x0003e2000f101d48 */
[C---:B------:R-:W-:Y:S02]  /*27d0*/  IMAD R156, R140.reuse, c[0x0][0x294], RZ ;  /* 0x0000a5008c9c7a24 */ /* 0x040fe400078e02ff */
[----:B------:R-:W-:Y:S01]  /*27e0*/  IMAD R15, R81, c[0x0][0x284], R3 ;  /* 0x0000a100510f7a24 */ /* 0x000fe200078e0203 */
[----:B------:R1:W-:Y:S01]  /*27f0*/  @P3 LDGSTS.E.BYPASS.LTC128B.128 [R213+0xb900], [R8.64+0x80], !P5 ;  /* 0x0b90008008d53fae */ /* 0x0003e2000e901d48 */
[----:B------:R-:W-:Y:S01]  /*2800*/  @P2 IADD3 R3, P3, R163, R4, RZ ;  /* 0x00000004a3032210 */ /* 0x000fe20007f7e0ff */
[----:B------:R-:W-:-:S03]  /*2810*/  IMAD.WIDE.U32 R142, R140, c[0x0][0x280], RZ ;  /* 0x0000a0008c8e7a25 */ /* 0x000fc600078e00ff */
[----:B------:R-:W-:Y:S01]  /*2820*/  @P2 IADD3.X R6, R5, R158, RZ, P3, !PT ;  /* 0x0000009e05062210 */ /* 0x000fe20001ffe4ff */
[----:B------:R-:W-:Y:S01]  /*2830*/  IMAD.MOV.U32 R160, RZ, RZ, c[0x0][0x290] ;  /* 0x0000a400ffa07624 */ /* 0x000fe200078e00ff */
[----:B------:R-:W-:Y:S01]  /*2840*/  @P2 LEA R22, P3, R3, c[0x0][0x220], 0x1 ;  /* 0x0000880003162a11 */ /* 0x000fe200078608ff */
[----:B------:R-:W-:-:S03]  /*2850*/  IMAD.WIDE.U32 R140, R140, c[0x0][0x290], RZ ;  /* 0x0000a4008c8c7a25 */ /* 0x000fc600078e00ff */
[----:B------:R-:W-:Y:S01]  /*2860*/  @P2 LEA.HI.X R23, R3, c[0x0][0x224], R6, 0x1, P3 ;  /* 0x0000890003172a11 */ /* 0x000fe200018f0c06 */
[----:B------:R-:W-:Y:S01]  /*2870*/  IMAD R3, R19, c[0x0][0x290], RZ ;  /* 0x0000a40013037a24 */ /* 0x000fe200078e02ff */
[----:B------:R-:W-:Y:S01]  /*2880*/  @P1 IADD3 R6, P3, R4, R10, RZ ;  /* 0x0000000a04061210 */ /* 0x000fe20007f7e0ff */
[C---:B------:R-:W-:Y:S01]  /*2890*/  IMAD.WIDE.U32 R18, R81.reuse, c[0x0][0x280], R78 ;  /* 0x0000a00051127a25 */ /* 0x040fe200078e004e */
[C---:B------:R-:W-:Y:S01]  /*28a0*/  SHF.L.U64.HI R152, R160.reuse, R152, c[0x0][0x294] ;  /* 0x0000a500a0987619 */ /* 0x040fe20000010298 */
[----:B------:R3:W-:Y:S01]  /*28b0*/  @P2 LDGSTS.E.BYPASS.LTC128B.128 [R215+0x9100], [R22.64], !P6 ;  /* 0x0910000016d72fae */ /* 0x0007e2000f101d48 */
[----:B------:R-:W-:Y:S01]  /*28c0*/  SHF.L.U32 R162, R160, 0x5, RZ ;  /* 0x00000005a0a27819 */ /* 0x000fe200000006ff */
[----:B------:R-:W-:Y:S01]  /*28d0*/  IMAD R3, R81, c[0x0][0x294], R3 ;  /* 0x0000a50051037a24 */ /* 0x000fe200078e0203 */
[----:B------:R-:W-:Y:S01]  /*28e0*/  IADD3 R156, R141, R156, RZ ;  /* 0x0000009c8d9c7210 */ /* 0x000fe20007ffe0ff */
[----:B------:R-:W-:Y:S01]  /*28f0*/  IMAD.IADD R21, R19, 0x1, R15 ;  /* 0x0000000113157824 */ /* 0x000fe200078e020f */
[----:B------:R3:W-:Y:S01]  /*2900*/  @P2 LDGSTS.E.BYPASS.LTC128B.128 [R215+0xc900], [R22.64+0x80], !P5 ;  /* 0x0c90008016d72fae */ /* 0x0007e2000e901d48 */
[----:B------:R-:W-:Y:S01]  /*2910*/  IMAD.MOV.U32 R20, RZ, RZ, R18 ;  /* 0x000000ffff147224 */ /* 0x000fe200078e0012 */
[----:B------:R-:W-:Y:S01]  /*2920*/  IADD3 R17, R3, R17, RZ ;  /* 0x0000001103117210 */ /* 0x000fe20007ffe0ff */
[----:B------:R-:W-:Y:S01]  /*2930*/  IMAD.WIDE.U32 R126, R31, c[0x0][0x1e8], RZ ;  /* 0x00007a001f7e7a25 */ /* 0x000fe200078e00ff */
[----:B------:R-:W-:-:S02]  /*2940*/  IADD3 R19, R27, R3, RZ ;  /* 0x000000031b137210 */ /* 0x000fc40007ffe0ff */
[----:B------:R-:W-:Y:S01]  /*2950*/  MOV R18, R26 ;  /* 0x0000001a00127202 */ /* 0x000fe20000000f00 */
[----:B-1----:R-:W-:-:S04]  /*2960*/  IMAD.WIDE.U32 R8, R81, c[0x0][0x280], R76 ;  /* 0x0000a00051087a25 */ /* 0x002fc800078e004c */
[----:B------:R-:W-:Y:S01]  /*2970*/  IMAD.MOV.U32 R24, RZ, RZ, R8 ;  /* 0x000000ffff187224 */ /* 0x000fe200078e0008 */
[----:B------:R-:W-:Y:S01]  /*2980*/  @P1 IADD3.X R8, R5, UR12, R11, P3, !PT ;  /* 0x0000000c05081c10 */ /* 0x000fe20009ffe40b */
[----:B------:R-:W-:Y:S01]  /*2990*/  @P0 IMAD.WIDE.U32 R4, R32, 0x60, R4 ;  /* 0x0000006020040825 */ /* 0x000fe200078e0004 */
[----:B------:R-:W-:-:S03]  /*29a0*/  @P1 LEA R10, P3, R6, c[0x0][0x220], 0x1 ;  /* 0x00008800060a1a11 */ /* 0x000fc600078608ff */
[----:B------:R-:W-:Y:S01]  /*29b0*/  IMAD.IADD R25, R15, 0x1, R9 ;  /* 0x000000010f197824 */ /* 0x000fe200078e0209 */
[----:B------:R-:W-:Y:S01]  /*29c0*/  @P1 LEA.HI.X R11, R6, c[0x0][0x224], R8, 0x1, P3 ;  /* 0x00008900060b1a11 */ /* 0x000fe200018f0c08 */
[----:B-----5:R-:W-:Y:S01]  /*29d0*/  IMAD.WIDE.U32 R104, R137, c[0x0][0x290], R16 ;  /* 0x0000a40089687a25 */ /* 0x020fe200078e0010 */
[----:B------:R-:W-:Y:S02]  /*29e0*/  @P0 IADD3 R3, R5, UR5, RZ ;  /* 0x0000000505030c10 */ /* 0x000fe4000fffe0ff */
[C---:B------:R-:W-:Y:S01]  /*29f0*/  @P0 LEA R8, P3, R4.reuse, c[0x0][0x220], 0x1 ;  /* 0x0000880004080a11 */ /* 0x040fe200078608ff */
[----:B------:R3:W-:Y:S01]  /*2a00*/  @P1 LDGSTS.E.BYPASS.LTC128B.128 [R215+0xa100], [R10.64], !P6 ;  /* 0x0a1000000ad71fae */ /* 0x0007e2000f101d48 */
[----:B------:R-:W-:Y:S02]  /*2a10*/  IMAD.WIDE.U32 R100, R137, c[0x0][0x290], R18 ;  /* 0x0000a40089647a25 */ /* 0x000fe400078e0012 */
[----:B------:R-:W-:Y:S01]  /*2a20*/  @P0 LEA.HI.X R9, R4, c[0x0][0x224], R3, 0x1, P3 ;  /* 0x0000890004090a11 */ /* 0x000fe200018f0c03 */
[----:B------:R3:W-:Y:S01]  /*2a30*/  @P1 LDGSTS.E.BYPASS.LTC128B.128 [R215+0xd900], [R10.64+0x80], !P5 ;  /* 0x0d9000800ad71fae */ /* 0x0007e2000e901d48 */
[----:B------:R-:W-:Y:S01]  /*2a40*/  SHF.R.S32.HI R4, RZ, 0x1f, R137 ;  /* 0x0000001fff047819 */ /* 0x000fe20000011489 */
[----:B------:R-:W-:-:S02]  /*2a50*/  IMAD.MOV.U32 R3, RZ, RZ, c[0x0][0x27c] ;  /* 0x00009f00ff037624 */ /* 0x000fc400078e00ff */
[----:B------:R3:W-:Y:S01]  /*2a60*/  @P0 LDGSTS.E.BYPASS.LTC128B.128 [R215+0xb100], [R8.64], !P6 ;  /* 0x0b10000008d70fae */ /* 0x0007e2000f101d48 */
[----:B------:R-:W-:Y:S02]  /*2a70*/  IMAD.WIDE.U32 R124, R31, c[0x0][0x210], RZ ;  /* 0x000084001f7c7a25 */ /* 0x000fe400078e00ff */
[----:B------:R-:W-:Y:S01]  /*2a80*/  SHF.L.U32 R83, R3, 0x1, RZ ;  /* 0x0000000103537819 */ /* 0x000fe200000006ff */
[----:B------:R3:W-:Y:S01]  /*2a90*/  @P0 LDGSTS.E.BYPASS.LTC128B.128 [R215+0xe900], [R8.64+0x80], !P5 ;  /* 0x0e90008008d70fae */ /* 0x0007e2000e901d48 */
[C---:B------:R-:W-:Y:S02]  /*2aa0*/  IMAD R5, R4.reuse, c[0x0][0x290], RZ ;  /* 0x0000a40004057a24 */ /* 0x040fe400078e02ff */
[----:B------:R-:W-:Y:S01]  /*2ab0*/  IMAD R6, R4, c[0x0][0x280], RZ ;  /* 0x0000a00004067a24 */ /* 0x000fe200078e02ff */
[----:B------:R-:W0:Y:S01]  /*2ac0*/  LDGDEPBAR ;  /* 0x00000000000079af */ /* 0x000e220000000000 */
[C---:B------:R-:W-:Y:S01]  /*2ad0*/  IMAD R3, R137.reuse, c[0x0][0x294], R5 ;  /* 0x0000a50089037a24 */ /* 0x040fe200078e0205 */
[----:B------:R-:W-:Y:S01]  /*2ae0*/  WARPSYNC 0xffffffff ;  /* 0xffffffff00007948 */ /* 0x000fe20003800000 */
[----:B------:R-:W-:-:S02]  /*2af0*/  IMAD R4, R137, c[0x0][0x284], R6 ;  /* 0x0000a10089047a24 */ /* 0x000fc400078e0206 */
[----:B------:R-:W-:Y:S01]  /*2b00*/  IMAD.WIDE.U32 R106, R137, c[0x0][0x280], R24 ;  /* 0x0000a000896a7a25 */ /* 0x000fe200078e0018 */
[----:B------:R-:W-:Y:S02]  /*2b10*/  IADD3 R111, R3, R105, RZ ;  /* 0x00000069036f7210 */ /* 0x000fe40007ffe0ff */
[----:B------:R-:W-:Y:S01]  /*2b20*/  IADD3 R109, R101, R3, RZ ;  /* 0x00000003656d7210 */ /* 0x000fe20007ffe0ff */
[----:B------:R-:W-:-:S04]  /*2b30*/  IMAD.WIDE.U32 R102, R137, c[0x0][0x280], R20 ;  /* 0x0000a00089667a25 */ /* 0x000fc800078e0014 */
[----:B------:R-:W-:Y:S02]  /*2b40*/  IMAD.SHL.U32 R161, R147, 0x20, RZ ;  /* 0x0000002093a17824 */ /* 0x000fe400078e00ff */
[----:B------:R-:W-:Y:S02]  /*2b50*/  IMAD.IADD R155, R143, 0x1, R155 ;  /* 0x000000018f9b7824 */ /* 0x000fe400078e029b */
[C---:B------:R-:W-:Y:S02]  /*2b60*/  IMAD R134, R31.reuse, c[0x0][0x1ec], R127 ;  /* 0x00007b001f867a24 */ /* 0x040fe400078e027f */
[----:B------:R-:W-:Y:S02]  /*2b70*/  IMAD R133, R31, c[0x0][0x214], R125 ;  /* 0x000085001f857a24 */ /* 0x000fe400078e027d */
[----:B------:R-:W-:Y:S02]  /*2b80*/  IMAD.IADD R112, R4, 0x1, R107 ;  /* 0x0000000104707824 */ /* 0x000fe400078e026b */
[----:B------:R-:W-:Y:S01]  /*2b90*/  IMAD.IADD R110, R103, 0x1, R4 ;  /* 0x00000001676e7824 */ /* 0x000fe200078e0204 */
[----:B--2---:R-:W-:Y:S01]  /*2ba0*/  @P4 SHF.R.S32.HI R5, RZ, 0x1f, R28 ;  /* 0x0000001fff054819 */ /* 0x004fe2000001141c */
[----:B------:R-:W-:Y:S01]  /*2bb0*/  @!P4 IMAD.MOV.U32 R5, RZ, RZ, R34 ;  /* 0x000000ffff05c224 */ /* 0x000fe200078e0022 */
[----:B------:R-:W-:-:S03]  /*2bc0*/  @!P4 MOV R28, R33 ;  /* 0x00000021001cc202 */ /* 0x000fc60000000f00 */
[----:B------:R-:W-:Y:S02]  /*2bd0*/  IMAD R5, R5, c[0x0][0x2b0], RZ ;  /* 0x0000ac0005057a24 */ /* 0x000fe400078e02ff */
[----:B------:R-:W-:-:S04]  /*2be0*/  IMAD.WIDE.U32 R122, R28, c[0x0][0x2b0], RZ ;  /* 0x0000ac001c7a7a25 */ /* 0x000fc800078e00ff */
[----:B------:R-:W-:-:S05]  /*2bf0*/  IMAD R5, R28, c[0x0][0x2b4], R5 ;  /* 0x0000ad001c057a24 */ /* 0x000fca00078e0205 */
[----:B------:R-:W-:Y:S02]  /*2c00*/  IADD3 R132, R123, R5, RZ ;  /* 0x000000057b847210 */ /* 0x000fe40007ffe0ff */
[----:B---3--:R-:W-:Y:S01]  /*2c10*/  ISETP.GE.AND P2, PT, R76, c[0x0][0x27c], PT ;  /* 0x00009f004c007a0c */ /* 0x008fe20003f46270 */
[----:B------:R-:W-:Y:S01]  /*2c20*/  IMAD.WIDE.U32 R4, R31, c[0x0][0x260], R76 ;  /* 0x000098001f047a25 */ /* 0x000fe200078e004c */
[----:B------:R-:W-:Y:S01]  /*2c30*/  IADD3 R11, R81, 0x20, RZ ;  /* 0x00000020510b7810 */ /* 0x000fe20007ffe0ff */
[----:B------:R-:W-:Y:S01]  /*2c40*/  BAR.SYNC.DEFER_BLOCKING 0x0 ;  /* 0x0000000000007b1d */ /* 0x000fe20000010000 */
[----:B------:R-:W-:Y:S01]  /*2c50*/  SEL R3, RZ, c[0x0][0x27c], !P2 ;  /* 0x00009f00ff037a07 */ /* 0x000fe20005000000 */
[----:B------:R-:W-:Y:S01]  /*2c60*/  IMAD R9, R31, c[0x0][0x264], R5 ;  /* 0x000099001f097a24 */ /* 0x000fe200078e0205 */
[C---:B------:R-:W-:Y:S01]  /*2c70*/  IADD3 R23, R81.reuse, 0x40, RZ ;  /* 0x0000004051177810 */ /* 0x040fe20007ffe0ff */
[----:B------:R-:W-:Y:S01]  /*2c80*/  IMAD.SHL.U32 R22, R81, 0x40, RZ ;  /* 0x0000004051167824 */ /* 0x000fe200078e00ff */
[----:B------:R-:W-:Y:S01]  /*2c90*/  LOP3.LUT R236, R236, 0xffffffef, RZ, 0xc0, !PT ;  /* 0xffffffefecec7812 */ /* 0x000fe200078ec0ff */
[----:B------:R-:W-:Y:S01]  /*2ca0*/  IMAD.IADD R3, R76, 0x1, R3 ;  /* 0x000000014c037824 */ /* 0x000fe200078e0203 */
[----:B------:R-:W-:Y:S01]  /*2cb0*/  UMOV UR12, 0x60 ;  /* 0x00000060000c7882 */ /* 0x000fe20000000000 */
[----:B------:R-:W-:Y:S01]  /*2cc0*/  IMAD.SHL.U32 R11, R11, 0x40, RZ ;  /* 0x000000400b0b7824 */ /* 0x000fe200078e00ff */
[----:B------:R-:W-:Y:S01]  /*2cd0*/  LOP3.LUT R22, R22, 0x1c0, RZ, 0xc0, !PT ;  /* 0x000001c016167812 */ /* 0x000fe200078ec0ff */
[----:B------:R-:W-:Y:S01]  /*2ce0*/  IMAD.MOV.U32 R8, RZ, RZ, R4 ;  /* 0x000000ffff087224 */ /* 0x000fe200078e0004 */
[----:B------:R-:W-:Y:S01]  /*2cf0*/  SHF.R.S32.HI R5, RZ, 0x1f, R3 ;  /* 0x0000001fff057819 */ /* 0x000fe20000011403 */
[----:B------:R-:W-:Y:S01]  /*2d00*/  IMAD R6, R29, c[0x0][0x268], RZ ;  /* 0x00009a001d067a24 */ /* 0x000fe200078e02ff */
[----:B------:R-:W-:Y:S01]  /*2d10*/  LOP3.LUT R11, R11, 0x1c0, RZ, 0xc0, !PT ;  /* 0x000001c00b0b7812 */ /* 0x000fe200078ec0ff */
[C---:B------:R-:W-:Y:S01]  /*2d20*/  IMAD.WIDE.U32 R98, R30.reuse, c[0x0][0x268], R8 ;  /* 0x00009a001e627a25 */ /* 0x040fe200078e0008 */
[CC--:B------:R-:W-:Y:S01]  /*2d30*/  LEA.HI R10, R5.reuse, R3.reuse, RZ, 0x6 ;  /* 0x00000003050a7211 */ /* 0x0c0fe200078f30ff */
[----:B------:R-:W-:Y:S01]  /*2d40*/  ULDC.64 UR4, c[0x0][0x280] ;  /* 0x0000a00000047ab9 */ /* 0x000fe20000000a00 */
[----:B------:R-:W-:Y:S01]  /*2d50*/  LEA.HI R3, R5, R3, RZ, 0x3 ;  /* 0x0000000305037211 */ /* 0x000fe200078f18ff */
[----:B------:R-:W-:Y:S01]  /*2d60*/  IMAD.SHL.U32 R23, R23, 0x40, RZ ;  /* 0x0000004017177824 */ /* 0x000fe200078e00ff */
[----:B------:R-:W-:Y:S01]  /*2d70*/  SHF.R.S32.HI R4, RZ, 0x6, R10 ;  /* 0x00000006ff047819 */ /* 0x000fe2000001140a */
[----:B------:R-:W-:Y:S01]  /*2d80*/  IMAD R15, R30, c[0x0][0x26c], R6 ;  /* 0x00009b001e0f7a24 */ /* 0x000fe200078e0206 */
[--C-:B------:R-:W-:Y:S01]  /*2d90*/  LOP3.LUT R5, R22, 0x38, R3.reuse, 0xf8, !PT ;  /* 0x0000003816057812 */ /* 0x100fe200078ef803 */
[----:B------:R-:W-:Y:S01]  /*2da0*/  IMAD.SHL.U32 R22, R81, 0x40, RZ ;  /* 0x0000004051167824 */ /* 0x000fe200078e00ff */
[----:B------:R-:W-:Y:S01]  /*2db0*/  LOP3.LUT R8, R11, 0x38, R3, 0xf8, !PT ;  /* 0x000000380b087812 */ /* 0x000fe200078ef803 */
[C---:B------:R-:W-:Y:S01]  /*2dc0*/  IMAD R10, R4.reuse, 0x1c00, R7 ;  /* 0x00001c00040a7824 */ /* 0x040fe200078e0207 */
[----:B------:R-:W-:Y:S01]  /*2dd0*/  IADD3 R11, R81, 0x20, RZ ;  /* 0x00000020510b7810 */ /* 0x000fe20007ffe0ff */
[----:B------:R-:W-:Y:S01]  /*2de0*/  IMAD R6, R4, 0x1c00, R12 ;  /* 0x00001c0004067824 */ /* 0x000fe200078e020c */
[----:B------:R-:W-:Y:S01]  /*2df0*/  LOP3.LUT R22, R22, 0x1c0, RZ, 0xc0, !PT ;  /* 0x000001c016167812 */ /* 0x000fe200078ec0ff */
[----:B------:R-:W-:Y:S01]  /*2e00*/  IMAD.MOV.U32 R166, RZ, RZ, c[0x0][0x2b8] ;  /* 0x0000ae00ffa67624 */ /* 0x000fe200078e00ff */
[----:B------:R-:W-:Y:S01]  /*2e10*/  LOP3.LUT R23, R23, 0x1c0, RZ, 0xc0, !PT ;  /* 0x000001c017177812 */ /* 0x000fe200078ec0ff */
[----:B------:R-:W-:Y:S01]  /*2e20*/  IMAD.SHL.U32 R11, R11, 0x40, RZ ;  /* 0x000000400b0b7824 */ /* 0x000fe200078e00ff */
[----:B------:R-:W-:Y:S01]  /*2e30*/  SHF.R.U32.HI R22, RZ, 0x3, R22 ;  /* 0x00000003ff167819 */ /* 0x000fe20000011616 */
[----:B------:R-:W-:Y:S01]  /*2e40*/  IMAD.MOV.U32 R165, RZ, RZ, c[0x0][0x27c] ;  /* 0x00009f00ffa57624 */ /* 0x000fe200078e00ff */
[----:B------:R-:W-:Y:S01]  /*2e50*/  ISETP.NE.AND P1, PT, R166, 0x1, PT ;  /* 0x00000001a600780c */ /* 0x000fe20003f25270 */
[----:B------:R-:W-:Y:S01]  /*2e60*/  IMAD.MOV.U32 R150, RZ, RZ, 0x6 ;  /* 0x00000006ff967424 */ /* 0x000fe200078e00ff */
[----:B------:R-:W-:Y:S01]  /*2e70*/  LOP3.LUT R11, R11, 0x1c0, RZ, 0xc0, !PT ;  /* 0x000001c00b0b7812 */ /* 0x000fe200078ec0ff */
[----:B------:R-:W-:Y:S01]  /*2e80*/  UIMAD.WIDE.U32 UR10, UR4, 0x60, URZ ;  /* 0x00000060040a78a5 */ /* 0x000fe2000f8e003f */
[----:B------:R-:W-:Y:S01]  /*2e90*/  LOP3.LUT R9, R5, R22, RZ, 0x3c, !PT ;  /* 0x0000001605097212 */ /* 0x000fe200078e3cff */
[----:B------:R-:W-:Y:S01]  /*2ea0*/  UIMAD UR13, UR12, UR5, URZ ;  /* 0x000000050c0d72a4 */ /* 0x000fe2000f8e023f */
[----:B------:R-:W-:Y:S01]  /*2eb0*/  IADD3 R22, R81, 0x60, RZ ;  /* 0x0000006051167810 */ /* 0x000fe20007ffe0ff */
[----:B------:R-:W-:Y:S01]  /*2ec0*/  IMAD.SHL.U32 R159, R147, 0x40, RZ ;  /* 0x00000040939f7824 */ /* 0x000fe200078e00ff */
[----:B------:R-:W-:Y:S01]  /*2ed0*/  SHF.R.U32.HI R11, RZ, 0x3, R11 ;  /* 0x00000003ff0b7819 */ /* 0x000fe2000001160b */
[----:B------:R-:W-:Y:S01]  /*2ee0*/  ULDC.64 UR4, c[0x0][0x290] ;  /* 0x0000a40000047ab9 */ /* 0x000fe20000000a00 */
[----:B------:R-:W-:Y:S01]  /*2ef0*/  ISETP.GE.AND P0, PT, R165, 0x1, PT ;  /* 0x00000001a500780c */ /* 0x000fe20003f06270 */
[----:B------:R-:W-:Y:S01]  /*2f00*/  IMAD.SHL.U32 R22, R22, 0x40, RZ ;  /* 0x0000004016167824 */ /* 0x000fe200078e00ff */
[----:B------:R-:W-:Y:S01]  /*2f10*/  LOP3.LUT R5, R8, R11, RZ, 0x3c, !PT ;  /* 0x0000000b08057212 */ /* 0x000fe200078e3cff */
[----:B------:R-:W-:Y:S01]  /*2f20*/  IMAD.IADD R11, R10, 0x1, R9 ;  /* 0x000000010a0b7824 */ /* 0x000fe200078e0209 */
[----:B------:R-:W-:Y:S01]  /*2f30*/  LOP3.LUT R236, R236, 0xfffffff7, RZ, 0xc0, !PT ;  /* 0xfffffff7ecec7812 */ /* 0x000fe200078ec0ff */
[----:B------:R-:W-:Y:S01]  /*2f40*/  IMAD R9, R4, 0x1c00, R13 ;  /* 0x00001c0004097824 */ /* 0x000fe200078e020d */
[----:B------:R-:W-:Y:S01]  /*2f50*/  LOP3.LUT R22, R22, 0x1c0, RZ, 0xc0, !PT ;  /* 0x000001c016167812 */ /* 0x000fe200078ec0ff */
[----:B------:R-:W-:Y:S01]  /*2f60*/  IMAD.IADD R10, R6, 0x1, R5 ;  /* 0x00000001060a7824 */ /* 0x000fe200078e0205 */
[--C-:B------:R-:W-:Y:S01]  /*2f70*/  LOP3.LUT R5, R23, 0x38, R3.reuse, 0xf8, !PT ;  /* 0x0000003817057812 */ /* 0x100fe200078ef803 */
[----:B------:R-:W-:Y:S01]  /*2f80*/  UIMAD.WIDE.U32 UR16, UR4, 0x60, URZ ;  /* 0x00000060041078a5 */ /* 0x000fe2000f8e003f */
[C---:B------:R-:W-:Y:S01]  /*2f90*/  IADD3 R23, R81.reuse, 0x40, RZ ;  /* 0x0000004051177810 */ /* 0x040fe20007ffe0ff */
[----:B------:R-:W-:Y:S01]  /*2fa0*/  UIMAD UR5, UR12, UR5, URZ ;  /* 0x000000050c0572a4 */ /* 0x000fe2000f8e023f */
[----:B------:R-:W-:Y:S01]  /*2fb0*/  LOP3.LUT R6, R22, 0x38, R3, 0xf8, !PT ;  /* 0x0000003816067812 */ /* 0x000fe200078ef803 */
[----:B------:R-:W-:Y:S01]  /*2fc0*/  ULDC UR4, c[0x0][0x238] ;  /* 0x00008e0000047ab9 */ /* 0x000fe20000000800 */
[----:B------:R-:W-:Y:S01]  /*2fd0*/  IADD3 R22, R81, 0x60, RZ ;  /* 0x0000006051167810 */ /* 0x000fe20007ffe0ff */
[----:B------:R-:W-:Y:S01]  /*2fe0*/  IMAD.SHL.U32 R23, R23, 0x40, RZ ;  /* 0x0000004017177824 */ /* 0x000fe200078e00ff */
[----:B------:R-:W-:Y:S01]  /*2ff0*/  LOP3.LUT R94, R3, 0xfffffff8, RZ, 0xc0, !PT ;  /* 0xfffffff8035e7812 */ /* 0x000fe200078ec0ff */
[----:B------:R-:W-:Y:S01]  /*3000*/  UMOV UR12, 0x6 ;  /* 0x00000006000c7882 */ /* 0x000fe20000000000 */
[----:B------:R-:W-:Y:S01]  /*3010*/  @P1 LOP3.LUT R236, R236, 0x8, RZ, 0xfc, !PT ;  /* 0x00000008ecec1812 */ /* 0x000fe200078efcff */
[----:B------:R-:W-:Y:S01]  /*3020*/  IMAD.SHL.U32 R22, R22, 0x40, RZ ;  /* 0x0000004016167824 */ /* 0x000fe200078e00ff */
[----:B------:R-:W-:Y:S01]  /*3030*/  LOP3.LUT R23, R23, 0x1c0, RZ, 0xc0, !PT ;  /* 0x000001c017177812 */ /* 0x000fe200078ec0ff */
[----:B------:R-:W-:Y:S01]  /*3040*/  ULDC UR15, c[0x0][0x23c] ;  /* 0x00008f00000f7ab9 */ /* 0x000fe20000000800 */
[----:B------:R-:W-:Y:S01]  /*3050*/  SHF.L.U64.HI R147, R147, R150, c[0x0][0x284] ;  /* 0x0000a10093937619 */ /* 0x000fe20000010296 */
[----:B------:R-:W-:Y:S01]  /*3060*/  IMAD.SHL.U32 R164, R32, 0x40, RZ ;  /* 0x0000004020a47824 */ /* 0x000fe200078e00ff */
[----:B------:R-:W-:Y:S01]  /*3070*/  LOP3.LUT R22, R22, 0x1c0, RZ, 0xc0, !PT ;  /* 0x000001c016167812 */ /* 0x000fe200078ec0ff */
[----:B------:R-:W-:Y:S01]  /*3080*/  IMAD.IADD R97, R99, 0x1, R15 ;  /* 0x0000000163617824 */ /* 0x000fe200078e020f */
[----:B------:R-:W-:Y:S01]  /*3090*/  SHF.R.U32.HI R23, RZ, 0x3, R23 ;  /* 0x00000003ff177819 */ /* 0x000fe20000011617 */
[----:B------:R-:W-:Y:S01]  /*30a0*/  IMAD.SHL.U32 R131, R11, 0x2, RZ ;  /* 0x000000020b837824 */ /* 0x000fe200078e00ff */
[----:B------:R-:W-:Y:S01]  /*30b0*/  SHF.R.U32.HI R22, RZ, 0x3, R22 ;  /* 0x00000003ff167819 */ /* 0x000fe20000011616 */
[----:B------:R-:W-:Y:S01]  /*30c0*/  IMAD.SHL.U32 R130, R10, 0x2, RZ ;  /* 0x000000020a827824 */ /* 0x000fe200078e00ff */
[----:B------:R-:W-:Y:S01]  /*30d0*/  LOP3.LUT R8, R5, R23, RZ, 0x3c, !PT ;  /* 0x0000001705087212 */ /* 0x000fe200078e3cff */
[----:B------:R-:W-:Y:S01]  /*30e0*/  IMAD R5, R4, 0x1c00, R14 ;  /* 0x00001c0004057824 */ /* 0x000fe200078e020e */
[----:B------:R-:W-:Y:S01]  /*30f0*/  LOP3.LUT R4, R6, R22, RZ, 0x3c, !PT ;  /* 0x0000001606047212 */ /* 0x000fe200078e3cff */
[----:B------:R-:W-:Y:S01]  /*3100*/  USHF.L.U64.HI UR15, UR4, UR12, UR15 ;  /* 0x0000000c040f7299 */ /* 0x000fe2000801020f */
[----:B------:R-:W-:Y:S01]  /*3110*/  SHF.L.U64.HI R150, R160, R150, c[0x0][0x294] ;  /* 0x0000a500a0967619 */ /* 0x000fe20000010296 */
[----:B------:R-:W-:Y:S01]  /*3120*/  IMAD.IADD R6, R9, 0x1, R8 ;  /* 0x0000000109067824 */ /* 0x000fe200078e0208 */
[----:B------:R-:W-:Y:S01]  /*3130*/  ISETP.GE.AND P6, PT, R76, c[0x0][0x1d4], PT ;  /* 0x000075004c007a0c */ /* 0x000fe20003fc6270 */
[----:B------:R-:W-:Y:S01]  /*3140*/  IMAD.IADD R4, R5, 0x1, R4 ;  /* 0x0000000105047824 */ /* 0x000fe200078e0204 */
[----:B------:R-:W-:Y:S01]  /*3150*/  SHF.R.S32.HI R74, RZ, 0x3, R3 ;  /* 0x00000003ff4a7819 */ /* 0x000fe20000011403 */
[----:B------:R-:W-:Y:S01]  /*3160*/  IMAD.SHL.U32 R160, R160, 0x40, RZ ;  /* 0x00000040a0a07824 */ /* 0x000fe200078e00ff */
[----:B------:R-:W-:Y:S01]  /*3170*/  SHF.R.S32.HI R108, RZ, 0x1f, R94 ;  /* 0x0000001fff6c7819 */ /* 0x000fe2000001145e */
[----:B------:R-:W-:Y:S01]  /*3180*/  IMAD.SHL.U32 R129, R6, 0x2, RZ ;  /* 0x0000000206817824 */ /* 0x000fe200078e00ff */
[----:B------:R-:W-:Y:S01]  /*3190*/  @P0 LOP3.LUT R236, R236, 0x10, RZ, 0xfc, !PT ;  /* 0x00000010ecec0812 */ /* 0x000fe200078efcff */
[----:B------:R-:W-:Y:S01]  /*31a0*/  IMAD.SHL.U32 R128, R4, 0x2, RZ ;  /* 0x0000000204807824 */ /* 0x000fe200078e00ff */
[----:B------:R-:W-:-:S02]  /*31b0*/  UIADD3 UR13, UR11, UR13, URZ ;  /* 0x0000000d0b0d7290 */ /* 0x000fc4000fffe03f */
[----:B------:R-:W-:Y:S02]  /*31c0*/  UIADD3 UR14, UR17, UR5, URZ ;  /* 0x00000005110e7290 */ /* 0x000fe4000fffe03f */
[----:B------:R-:W-:Y:S02]  /*31d0*/  ULDC.U8 UR4, c[0x0][0x298] ;  /* 0x0000a60000047ab9 */ /* 0x000fe40000000000 */
.L_x_390:
[----:B----4-:R-:W-:Y:S01]  /*31e0*/  IMAD R3, R39, 0x70, R0 ;  /* 0x0000007027037824 */ /* 0x010fe200078e0200 */
[----:B------:R-:W-:Y:S01]  /*31f0*/  ISETP.NE.AND P1, PT, R166, 0x1, PT ;  /* 0x00000001a600780c */ /* 0x000fe20003f25270 */
[----:B------:R-:W-:Y:S01]  /*3200*/  IMAD.MOV.U32 R95, RZ, RZ, RZ ;  /* 0x000000ffff5f7224 */ /* 0x000fe200078e00ff */
[----:B------:R-:W-:Y:S04]  /*3210*/  DEPBAR.LE SB0, 0x0 ;  /* 0x000080000000791a */ /* 0x000fe80000000000 */
[----:B------:R-:W-:Y:S01]  /*3220*/  ISETP.GE.AND P0, PT, R3, R2, PT ;  /* 0x000000020300720c */ /* 0x000fe20003f06270 */
[----:B------:R-:W-:Y:S01]  /*3230*/  IMAD.IADD R3, R135, 0x1, R3 ;  /* 0x0000000187037824 */ /* 0x000fe200078e0203 */
[----:B------:R-:W-:Y:S01]  /*3240*/  WARPSYNC 0xffffffff ;  /* 0xffffffff00007948 */ /* 0x000fe20003800000 */
[----:B------:R-:W-:Y:S01]  /*3250*/  ISETP.GE.AND P3, PT, R165, 0x1, PT ;  /* 0x00000001a500780c */ /* 0x000fe20003f66270 */
[----:B------:R-:W-:Y:S01]  /*3260*/  BSSY B2, `(.L_x_342) ;  /* 0x0000565000027945 */ /* 0x000fe20003800000 */
[----:B-1----:R-:W-:Y:S01]  /*3270*/  IMAD.MOV.U32 R4, RZ, RZ, R3 ;  /* 0x000000ffff047224 */ /* 0x002fe200078e0003 */
[----:B------:R-:W-:Y:S01]  /*3280*/  ISETP.GT.OR P0, PT, R0, 0x6f, P0 ;  /* 0x0000006f0000780c */ /* 0x000fe20000704670 */
[----:B------:R-:W-:Y:S05]  /*3290*/  @P1 IMAD.HI.U32 R5, R3, c[0x0][0x2bc], RZ ;  /* 0x0000af0003051a27 */ /* 0x000fea00078e00ff */
[----:B------:R-:W-:Y:S07]  /*32a0*/  @P1 SHF.R.U32.HI R4, RZ, c[0x0][0x2c0], R5 ;  /* 0x0000b000ff041a19 */ /* 0x000fee0000011605 */
[C---:B------:R-:W-:Y:S04]  /*32b0*/  @!P0 IADD3 R5, P1, R4.reuse, R122, RZ ;  /* 0x0000007a04058210 */ /* 0x040fe80007f3e0ff */
[----:B------:R-:W-:Y:S01]  /*32c0*/  @!P0 LEA.HI.X.SX32 R6, R4, R132, 0x1, P1 ;  /* 0x0000008404068211 */ /* 0x000fe200008f0eff */
[----:B------:R-:W-:Y:S01]  /*32d0*/  IMAD.MOV R4, RZ, RZ, -R4 ;  /* 0x000000ffff047224 */ /* 0x000fe200078e0a04 */
[C---:B------:R-:W-:Y:S03]  /*32e0*/  @!P0 LEA R8, P1, R5.reuse, c[0x0][0x2a0], 0x2 ;  /* 0x0000a80005088a11 */ /* 0x040fe600078210ff */
[----:B------:R-:W-:Y:S01]  /*32f0*/  IMAD R96, R4, c[0x0][0x2b8], R3 ;  /* 0x0000ae0004607a24 */ /* 0x000fe200078e0203 */
[----:B------:R-:W-:Y:S03]  /*3300*/  @!P0 LEA.HI.X R9, R5, c[0x0][0x2a4], R6, 0x2, P1 ;  /* 0x0000a90005098a11 */ /* 0x000fe600008f1406 */
[C---:B------:R-:W-:Y:S01]  /*3310*/  IMAD.WIDE.U32 R4, R96.reuse, c[0x0][0x1e0], RZ ;  /* 0x0000780060047a25 */ /* 0x040fe200078e00ff */
[----:B------:R-:W-:Y:S01]  /*3320*/  SHF.R.S32.HI R113, RZ, 0x1f, R96 ;  /* 0x0000001fff717819 */ /* 0x000fe20000011460 */
[----:B------:R-:W2:Y:S04]  /*3330*/  @!P0 LDG.E R95, [R8.64] ;  /* 0x00000008085f8981 */ /* 0x000ea8000c1e1900 */
[----:B------:R-:W-:Y:S01]  /*3340*/  IMAD R3, R113, c[0x0][0x1e0], RZ ;  /* 0x0000780071037a24 */ /* 0x000fe200078e02ff */
[----:B------:R-:W-:Y:S03]  /*3350*/  BAR.SYNC.DEFER_BLOCKING 0x0 ;  /* 0x0000000000007b1d */ /* 0x000fe60000010000 */
[----:B------:R-:W-:Y:S04]  /*3360*/  IMAD R3, R96, c[0x0][0x1e4], R3 ;  /* 0x0000790060037a24 */ /* 0x000fe800078e0203 */
[----:B------:R-:W-:Y:S01]  /*3370*/  IMAD.IADD R5, R5, 0x1, R3 ;  /* 0x0000000105057824 */ /* 0x000fe200078e0203 */
[----:B--2---:R-:W-:Y:S03]  /*3380*/  SHF.R.S32.HI R114, RZ, 0x1f, R95 ;  /* 0x0000001fff727819 */ /* 0x004fe6000001145f */
[C---:B------:R-:W-:Y:S04]  /*3390*/  IMAD.WIDE.U32 R4, R95.reuse, c[0x0][0x1f0], R4 ;  /* 0x00007c005f047a25 */ /* 0x040fe800078e0004 */
[----:B------:R-:W-:Y:S01]  /*33a0*/  IMAD R6, R114, c[0x0][0x1f0], RZ ;  /* 0x00007c0072067a24 */ /* 0x000fe200078e02ff */
[----:B------:R-:W-:Y:S03]  /*33b0*/  IADD3 R3, P0, R126, R4, RZ ;  /* 0x000000047e037210 */ /* 0x000fe60007f1e0ff */
[----:B------:R-:W-:Y:S05]  /*33c0*/  IMAD R6, R95, c[0x0][0x1f4], R6 ;  /* 0x00007d005f067a24 */ /* 0x000fea00078e0206 */
[----:B------:R-:W-:Y:S02]  /*33d0*/  IADD3.X R4, R134, R5, R6, P0, !PT ;  /* 0x0000000586047210 */ /* 0x000fe400007fe406 */
[C---:B---3--:R-:W-:Y:S04]  /*33e0*/  LEA R93, P0, R3.reuse, c[0x0][0x1c8], 0x1 ;  /* 0x00007200035d7a11 */ /* 0x048fe800078008ff */
[----:B------:R-:W-:Y:S01]  /*33f0*/  LEA.HI.X R92, R3, c[0x0][0x1cc], R4, 0x1, P0 ;  /* 0x00007300035c7a11 */ /* 0x000fe200000f0c04 */
[----:B------:R-:W-:-:S05]  /*3400*/  @!P3 BRA `(.L_x_343) ;  /* 0x000050800000b947 */ /* 0x000fca0003800000 */
[-C--:B------:R-:W-:Y:S01]  /*3410*/  IMAD R5, R155, R39.reuse, RZ ;  /* 0x000000279b057224 */ /* 0x080fe200078e02ff */
[----:B------:R-:W-:Y:S01]  /*3420*/  ISETP.NE.AND P0, PT, RZ, UR4, PT ;  /* 0x00000004ff007c0c */ /* 0x000fe2000bf05270 */
[-C--:B------:R-:W-:Y:S01]  /*3430*/  IMAD R4, R156, R39.reuse, RZ ;  /* 0x000000279c047224 */ /* 0x080fe200078e02ff */
[----:B------:R-:W-:Y:S01]  /*3440*/  SHF.R.S32.HI R3, RZ, 0x1f, R39 ;  /* 0x0000001fff037819 */ /* 0x000fe20000011427 */
[----:B------:R-:W-:Y:S04]  /*3450*/  IMAD.WIDE.U32 R42, R142, R39, RZ ;  /* 0x000000278e2a7225 */ /* 0x000fe800078e00ff */
[C---:B------:R-:W-:Y:S02]  /*3460*/  IMAD R5, R3.reuse, R142, R5 ;  /* 0x0000008e03057224 */ /* 0x040fe400078e0205 */
[----:B------:R-:W-:Y:S02]  /*3470*/  IMAD R4, R3, R140, R4 ;  /* 0x0000008c03047224 */ /* 0x000fe400078e0204 */
[----:B------:R-:W-:Y:S01]  /*3480*/  IMAD R3, R39, -0x70, R2 ;  /* 0xffffff9027037824 */ /* 0x000fe200078e0202 */
[----:B------:R-:W-:Y:S01]  /*3490*/  IADD3 R44, R43, R5, RZ ;  /* 0x000000052b2c7210 */ /* 0x000fe20007ffe0ff */
[----:B------:R-:W-:Y:S03]  /*34a0*/  IMAD.WIDE.U32 R36, R140, R39, RZ ;  /* 0x000000278c247225 */ /* 0x000fe600078e00ff */
[----:B------:R-:W-:Y:S02]  /*34b0*/  IMNMX R91, R3, 0x70, PT ;  /* 0x00000070035b7817 */ /* 0x000fe40003800200 */
[----:B------:R-:W-:Y:S01]  /*34c0*/  IADD3 R68, R37, R4, RZ ;  /* 0x0000000425447210 */ /* 0x000fe20007ffe0ff */
[----:B------:R-:W-:-:S05]  /*34d0*/  @!P0 BRA `(.L_x_344) ;  /* 0x0000281000008947 */ /* 0x000fca0003800000 */
[----:B------:R-:W-:Y:S01]  /*34e0*/  ISETP.GE.AND P4, PT, R81, R91, PT ;  /* 0x0000005b5100720c */ /* 0x000fe20003f86270 */
[----:B------:R-:W-:Y:S01]  /*34f0*/  BSSY B0, `(.L_x_345) ;  /* 0x000001b000007945 */ /* 0x000fe20003800000 */
[----:B------:R-:W-:Y:S01]  /*3500*/  CS2R R20, SRZ ;  /* 0x0000000000147805 */ /* 0x000fe2000001ff00 */
[----:B------:R-:W-:Y:S01]  /*3510*/  CS2R R16, SRZ ;  /* 0x0000000000107805 */ /* 0x000fe2000001ff00 */
[----:B------:R-:W-:Y:S01]  /*3520*/  CS2R R4, SRZ ;  /* 0x0000000000047805 */ /* 0x000fe2000001ff00 */
[----:B------:R-:W-:Y:S01]  /*3530*/  CS2R R46, SRZ ;  /* 0x00000000002e7805 */ /* 0x000fe2000001ff00 */
[----:B------:R-:W-:Y:S07]  /*3540*/  CS2R R40, SRZ ;  /* 0x0000000000287805 */ /* 0x000fee000001ff00 */
[----:B------:R-:W-:-:S05]  /*3550*/  @P4 BRA `(.L_x_346) ;  /* 0x0000014000004947 */ /* 0x000fca0003800000 */
[----:B------:R-:W-:Y:S01]  /*3560*/  IADD3 R3, P0, R102, R42, RZ ;  /* 0x0000002a66037210 */ /* 0x000fe20007f1e0ff */
[----:B------:R-:W-:Y:S01]  /*3570*/  CS2R R40, SRZ ;  /* 0x0000000000287805 */ /* 0x000fe2000001ff00 */
[----:B------:R-:W-:Y:S01]  /*3580*/  CS2R R16, SRZ ;  /* 0x0000000000107805 */ /* 0x000fe2000001ff00 */
[----:B------:R-:W-:Y:S02]  /*3590*/  CS2R R46, SRZ ;  /* 0x00000000002e7805 */ /* 0x000fe4000001ff00 */
[----:B------:R-:W-:Y:S01]  /*35a0*/  IMAD.X R5, R44, 0x1, R110, P0 ;  /* 0x000000012c057824 */ /* 0x000fe200000e066e */
[----:B------:R-:W-:Y:S05]  /*35b0*/  IADD3 R4, P0, R100, R36, RZ ;  /* 0x0000002464047210 */ /* 0x000fea0007f1e0ff */
[----:B------:R-:W-:Y:S01]  /*35c0*/  IMAD.X R6, R68, 0x1, R109, P0 ;  /* 0x0000000144067824 */ /* 0x000fe200000e066d */
[C---:B------:R-:W-:Y:S04]  /*35d0*/  LEA R10, P0, R3.reuse, c[0x0][0x270], 0x1 ;  /* 0x00009c00030a7a11 */ /* 0x040fe800078008ff */
[----:B------:R-:W-:Y:S02]  /*35e0*/  LEA.HI.X R11, R3, c[0x0][0x274], R5, 0x1, P0 ;  /* 0x00009d00030b7a11 */ /* 0x000fe400000f0c05 */
[C---:B------:R-:W-:Y:S04]  /*35f0*/  LEA R8, P0, R4.reuse, c[0x0][0x288], 0x1 ;  /* 0x0000a20004087a11 */ /* 0x040fe800078008ff */
[----:B------:R-:W-:Y:S02]  /*3600*/  LEA.HI.X R9, R4, c[0x0][0x28c], R6, 0x1, P0 ;  /* 0x0000a30004097a11 */ /* 0x000fe400000f0c06 */
[----:B------:R-:W-:Y:S01]  /*3610*/  ISETP.GE.AND P0, PT, R78, c[0x0][0x27c], PT ;  /* 0x00009f004e007a0c */ /* 0x000fe20003f06270 */
[----:B------:R-:W-:Y:S11]  /*3620*/  CS2R R4, SRZ ;  /* 0x0000000000047805 */ /* 0x000ff6000001ff00 */
[----:B------:R-:W-:Y:S01]  /*3630*/  @!UPT UIADD3 URZ, URZ, URZ, URZ ;  /* 0x0000003f3f3ff290 */ /* 0x000fe2000fffe03f */
[----:B------:R1:W5:Y:S04]  /*3640*/  @!P0 LDG.E.64 R4, [R10.64] ;  /* 0x000000080a048981 */ /* 0x000368000c1e1b00 */
[----:B------:R1:W5:Y:S01]  /*3650*/  @!P0 LDG.E.64 R40, [R8.64] ;  /* 0x0000000808288981 */ /* 0x000362000c1e1b00 */
[----:B------:R-:W-:Y:S11]  /*3660*/  ISETP.GE.AND P0, PT, R80, c[0x0][0x27c], PT ;  /* 0x00009f0050007a0c */ /* 0x000ff60003f06270 */
[----:B------:R-:W-:Y:S02]  /*3670*/  @!UPT UIADD3 URZ, URZ, URZ, URZ ;  /* 0x0000003f3f3ff290 */ /* 0x000fe4000fffe03f */
[----:B------:R1:W5:Y:S04]  /*3680*/  @!P0 LDG.E.64 R16, [R10.64+0x40] ;  /* 0x000040080a108981 */ /* 0x000368000c1e1b00 */
[----:B------:R1:W5:Y:S02]  /*3690*/  @!P0 LDG.E.64 R46, [R8.64+0x40] ;  /* 0x00004008082e8981 */ /* 0x000364000c1e1b00 */
.L_x_346:
[----:B------:R-:W-:Y:S05]  /*36a0*/  BSYNC B0 ;  /* 0x0000000000007941 */ /* 0x000fea0003800000 */
.L_x_345:
[----:B-1----:R-:W-:Y:S01]  /*36b0*/  IADD3 R10, R81, 0x20, RZ ;  /* 0x00000020510a7810 */ /* 0x002fe20007ffe0ff */
[----:B-----5:R-:W-:Y:S01]  /*36c0*/  IMAD.MOV.U32 R9, RZ, RZ, R16 ;  /* 0x000000ffff097224 */ /* 0x020fe200078e0010 */
[----:B------:R-:W-:Y:S01]  /*36d0*/  LOP3.LUT R236, R236, 0xfffffffe, RZ, 0xc0, !PT ;  /* 0xfffffffeecec7812 */ /* 0x000fe200078ec0ff */
[----:B------:R-:W-:Y:S01]  /*36e0*/  IMAD.MOV.U32 R8, RZ, RZ, R17 ;  /* 0x000000ffff087224 */ /* 0x000fe200078e0011 */
[----:B------:R-:W-:Y:S01]  /*36f0*/  ISETP.GE.AND P0, PT, R10, R91, PT ;  /* 0x0000005b0a00720c */ /* 0x000fe20003f06270 */
[----:B------:R-:W-:Y:S01]  /*3700*/  IMAD.MOV.U32 R6, RZ, RZ, R4 ;  /* 0x000000ffff067224 */ /* 0x000fe200078e0004 */
[----:B------:R-:W-:Y:S01]  /*3710*/  BSSY B0, `(.L_x_347) ;  /* 0x0000023000007945 */ /* 0x000fe20003800000 */
[----:B------:R-:W-:Y:S01]  /*3720*/  IMAD.MOV.U32 R3, RZ, RZ, R5 ;  /* 0x000000ffff037224 */ /* 0x000fe200078e0005 */
[----:B------:R-:W-:Y:S01]  /*3730*/  PRMT R29, R8, 0x5410, R9 ;  /* 0x00005410081d7816 */ /* 0x000fe20000000009 */
[----:B------:R-:W-:Y:S01]  /*3740*/  IMAD.MOV.U32 R9, RZ, RZ, R46 ;  /* 0x000000ffff097224 */ /* 0x000fe200078e002e */
[----:B------:R-:W-:Y:S01]  /*3750*/  CS2R R18, SRZ ;  /* 0x0000000000127805 */ /* 0x000fe2000001ff00 */
[----:B------:R-:W-:Y:S01]  /*3760*/  IMAD.MOV.U32 R8, RZ, RZ, R47 ;  /* 0x000000ffff087224 */ /* 0x000fe200078e002f */
[----:B------:R-:W-:Y:S01]  /*3770*/  PRMT R15, R3, 0x5410, R6 ;  /* 0x00005410030f7816 */ /* 0x000fe20000000006 */
[----:B------:R-:W-:Y:S01]  /*3780*/  IMAD.MOV.U32 R6, RZ, RZ, R40 ;  /* 0x000000ffff067224 */ /* 0x000fe200078e0028 */
[----:B------:R-:W-:Y:S01]  /*3790*/  CS2R R50, SRZ ;  /* 0x0000000000327805 */ /* 0x000fe2000001ff00 */
[----:B------:R-:W-:Y:S01]  /*37a0*/  IMAD.MOV.U32 R3, RZ, RZ, R41 ;  /* 0x000000ffff037224 */ /* 0x000fe200078e0029 */
[----:B------:R-:W-:Y:S01]  /*37b0*/  PRMT R45, R9, 0x5410, R8 ;  /* 0x00005410092d7816 */ /* 0x000fe20000000008 */
[----:B------:R-:W-:Y:S01]  /*37c0*/  CS2R R48, SRZ ;  /* 0x0000000000307805 */ /* 0x000fe2000001ff00 */
[----:B------:R-:W-:Y:S02]  /*37d0*/  @P0 LOP3.LUT R236, R236, 0x1, RZ, 0xfc, !PT ;  /* 0x00000001ecec0812 */ /* 0x000fe400078efcff */
[----:B------:R-:W-:Y:S01]  /*37e0*/  PRMT R38, R6, 0x5410, R3 ;  /* 0x0000541006267816 */ /* 0x000fe20000000003 */
[----:B------:R-:W-:-:S05]  /*37f0*/  @P0 BRA `(.L_x_348) ;  /* 0x0000014000000947 */ /* 0x000fca0003800000 */
[----:B------:R-:W-:Y:S01]  /*3800*/  IADD3 R3, P1, P0, R102, R42, R161 ;  /* 0x0000002a66037210 */ /* 0x000fe2000783e0a1 */
[----:B------:R-:W-:Y:S01]  /*3810*/  CS2R R18, SRZ ;  /* 0x0000000000127805 */ /* 0x000fe2000001ff00 */
[----:B------:R-:W-:Y:S01]  /*3820*/  CS2R R48, SRZ ;  /* 0x0000000000307805 */ /* 0x000fe2000001ff00 */
[----:B------:R-:W-:Y:S01]  /*3830*/  CS2R R20, SRZ ;  /* 0x0000000000147805 */ /* 0x000fe2000001ff00 */
[----:B------:R-:W-:Y:S01]  /*3840*/  IADD3.X R8, R110, R44, R151, P1, P0 ;  /* 0x0000002c6e087210 */ /* 0x000fe20000fe0497 */
[----:B------:R-:W-:Y:S01]  /*3850*/  CS2R R50, SRZ ;  /* 0x0000000000327805 */ /* 0x000fe2000001ff00 */
[----:B------:R-:W-:Y:S04]  /*3860*/  IADD3 R6, P1, P0, R100, R36, R162 ;  /* 0x0000002464067210 */ /* 0x000fe8000783e0a2 */
[----:B------:R-:W-:Y:S02]  /*3870*/  IADD3.X R9, R109, R68, R152, P1, P0 ;  /* 0x000000446d097210 */ /* 0x000fe40000fe0498 */
[C---:B------:R-:W-:Y:S04]  /*3880*/  LEA R10, P0, R3.reuse, c[0x0][0x270], 0x1 ;  /* 0x00009c00030a7a11 */ /* 0x040fe800078008ff */
[----:B------:R-:W-:Y:S02]  /*3890*/  LEA.HI.X R11, R3, c[0x0][0x274], R8, 0x1, P0 ;  /* 0x00009d00030b7a11 */ /* 0x000fe400000f0c08 */
[C---:B------:R-:W-:Y:S04]  /*38a0*/  LEA R8, P0, R6.reuse, c[0x0][0x288], 0x1 ;  /* 0x0000a20006087a11 */ /* 0x040fe800078008ff */
[----:B------:R-:W-:Y:S02]  /*38b0*/  LEA.HI.X R9, R6, c[0x0][0x28c], R9, 0x1, P0 ;  /* 0x0000a30006097a11 */ /* 0x000fe400000f0c09 */
[----:B------:R-:W-:Y:S11]  /*38c0*/  ISETP.GE.AND P0, PT, R78, c[0x0][0x27c], PT ;  /* 0x00009f004e007a0c */ /* 0x000ff60003f06270 */
[----:B------:R-:W-:Y:S02]  /*38d0*/  @!UPT UIADD3 URZ, URZ, URZ, URZ ;  /* 0x0000003f3f3ff290 */ /* 0x000fe4000fffe03f */
[----:B------:R1:W5:Y:S04]  /*38e0*/  @!P0 LDG.E.64 R18, [R10.64] ;  /* 0x000000080a128981 */ /* 0x000368000c1e1b00 */
[----:B------:R1:W5:Y:S01]  /*38f0*/  @!P0 LDG.E.64 R48, [R8.64] ;  /* 0x0000000808308981 */ /* 0x000362000c1e1b00 */
[----:B------:R-:W-:Y:S11]  /*3900*/  ISETP.GE.AND P0, PT, R80, c[0x0][0x27c], PT ;  /* 0x00009f0050007a0c */ /* 0x000ff60003f06270 */
[----:B------:R-:W-:Y:S02]  /*3910*/  @!UPT UIADD3 URZ, URZ, URZ, URZ ;  /* 0x0000003f3f3ff290 */ /* 0x000fe4000fffe03f */
[----:B------:R1:W5:Y:S04]  /*3920*/  @!P0 LDG.E.64 R20, [R10.64+0x40] ;  /* 0x000040080a148981 */ /* 0x000368000c1e1b00 */
[----:B------:R1:W5:Y:S02]  /*3930*/  @!P0 LDG.E.64 R50, [R8.64+0x40] ;  /* 0x0000400808328981 */ /* 0x000364000c1e1b00 */
.L_x_348:
[----:B------:R-:W-:Y:S05]  /*3940*/  BSYNC B0 ;  /* 0x0000000000007941 */ /* 0x000fea0003800000 */
.L_x_347:
[----:B-1----:R-:W-:Y:S01]  /*3950*/  IADD3 R10, R81, 0x40, RZ ;  /* 0x00000040510a7810 */ /* 0x002fe20007ffe0ff */
[----:B-----5:R-:W-:Y:S01]  /*3960*/  IMAD.MOV.U32 R9, RZ, RZ, R20 ;  /* 0x000000ffff097224 */ /* 0x020fe200078e0014 */
[----:B------:R-:W-:Y:S01]  /*3970*/  BSSY B0, `(.L_x_349) ;  /* 0x0000027000007945 */ /* 0x000fe20003800000 */
[----:B------:R-:W-:Y:S01]  /*3980*/  IMAD.MOV.U32 R8, RZ, RZ, R21 ;  /* 0x000000ffff087224 */ /* 0x000fe200078e0015 */
[----:B------:R-:W-:Y:S01]  /*3990*/  ISETP.GE.AND P5, PT, R10, R91, PT ;  /* 0x0000005b0a00720c */ /* 0x000fe20003fa6270 */
[----:B------:R-:W-:Y:S01]  /*39a0*/  IMAD.MOV.U32 R6, RZ, RZ, R18 ;  /* 0x000000ffff067224 */ /* 0x000fe200078e0012 */
[----:B------:R-:W-:Y:S01]  /*39b0*/  CS2R R30, SRZ ;  /* 0x00000000001e7805 */ /* 0x000fe2000001ff00 */
[----:B------:R-:W-:Y:S01]  /*39c0*/  IMAD.MOV.U32 R3, RZ, RZ, R19 ;  /* 0x000000ffff037224 */ /* 0x000fe200078e0013 */
[----:B------:R-:W-:Y:S01]  /*39d0*/  PRMT R33, R8, 0x5410, R9 ;  /* 0x0000541008217816 */ /* 0x000fe20000000009 */
[----:B------:R-:W-:Y:S01]  /*39e0*/  IMAD.MOV.U32 R8, RZ, RZ, R51 ;  /* 0x000000ffff087224 */ /* 0x000fe200078e0033 */
[----:B------:R-:W-:Y:S01]  /*39f0*/  MOV R9, R50 ;  /* 0x0000003200097202 */ /* 0x000fe20000000f00 */
[----:B------:R-:W-:Y:S01]  /*3a00*/  CS2R R24, SRZ ;  /* 0x0000000000187805 */ /* 0x000fe2000001ff00 */
[----:B------:R-:W-:Y:S01]  /*3a10*/  PRMT R32, R3, 0x5410, R6 ;  /* 0x0000541003207816 */ /* 0x000fe20000000006 */
[----:B------:R-:W-:Y:S01]  /*3a20*/  IMAD.MOV.U32 R6, RZ, RZ, R48 ;  /* 0x000000ffff067224 */ /* 0x000fe200078e0030 */
[----:B------:R-:W-:Y:S01]  /*3a30*/  MOV R3, R49 ;  /* 0x0000003100037202 */ /* 0x000fe20000000f00 */
[----:B------:R-:W-:Y:S01]  /*3a40*/  CS2R R22, SRZ ;  /* 0x0000000000167805 */ /* 0x000fe2000001ff00 */
[----:B------:R-:W-:Y:S01]  /*3a50*/  PRMT R61, R9, 0x5410, R8 ;  /* 0x00005410093d7816 */ /* 0x000fe20000000008 */
[----:B------:R-:W-:Y:S01]  /*3a60*/  CS2R R54, SRZ ;  /* 0x0000000000367805 */ /* 0x000fe2000001ff00 */
[----:B------:R-:W-:Y:S01]  /*3a70*/  PRMT R60, R6, 0x5410, R3 ;  /* 0x00005410063c7816 */ /* 0x000fe20000000003 */
[----:B------:R-:W-:Y:S01]  /*3a80*/  CS2R R52, SRZ ;  /* 0x0000000000347805 */ /* 0x000fe2000001ff00 */
        /* <DEDUP_REMOVED lines=21> */
.L_x_350:
[----:B------:R-:W-:Y:S05]  /*3be0*/  BSYNC B0 ;  /* 0x0000000000007941 */ /* 0x000fea0003800000 */
.L_x_349:
        /* <DEDUP_REMOVED lines=16> */
[----:B------:R-:W-:Y:S02]  /*3cf0*/  PRMT R63, R9, 0x5410, R8 ;  /* 0x00005410093f7816 */ /* 0x000fe40000000008 */
[----:B------:R-:W-:Y:S01]  /*3d00*/  PRMT R62, R6, 0x5410, R3 ;  /* 0x00005410063e7816 */ /* 0x000fe20000000003 */
[----:B------:R-:W-:-:S05]  /*3d10*/  @P3 BRA `(.L_x_352) ;  /* 0x0000014000003947 */ /* 0x000fca0003800000 */
[----:B------:R-:W-:Y:S01]  /*3d20*/  IADD3 R6, P1, P0, R102, UR10, R42 ;  /* 0x0000000a66067c10 */ /* 0x000fe2000f83e02a */
[----:B------:R-:W-:Y:S01]  /*3d30*/  CS2R R26, SRZ ;  /* 0x00000000001a7805 */ /* 0x000fe2000001ff00 */
[----:B------:R-:W-:Y:S01]  /*3d40*/  CS2R R56, SRZ ;  /* 0x0000000000387805 */ /* 0x000fe2000001ff00 */
[----:B------:R-:W-:Y:S01]  /*3d50*/  CS2R R30, SRZ ;  /* 0x00000000001e7805 */ /* 0x000fe2000001ff00 */
[----:B------:R-:W-:Y:S01]  /*3d60*/  IADD3.X R8, R110, UR13, R44, P1, P0 ;  /* 0x0000000d6e087c10 */ /* 0x000fe20008fe042c */
[----:B------:R-:W-:Y:S01]  /*3d70*/  CS2R R58, SRZ ;  /* 0x00000000003a7805 */ /* 0x000fe2000001ff00 */
[----:B------:R-:W-:Y:S04]  /*3d80*/  IADD3 R3, P1, P0, R100, UR16, R36 ;  /* 0x0000001064037c10 */ /* 0x000fe8000f83e024 */
[----:B------:R-:W-:Y:S02]  /*3d90*/  IADD3.X R9, R109, UR14, R68, P1, P0 ;  /* 0x0000000e6d097c10 */ /* 0x000fe40008fe0444 */
        /* <DEDUP_REMOVED lines=12> */
.L_x_352:
[----:B------:R-:W-:Y:S05]  /*3e60*/  BSYNC B0 ;  /* 0x0000000000007941 */ /* 0x000fea0003800000 */
.L_x_351:
[----:B-----5:R-:W-:Y:S01]  /*3e70*/  MOV R6, R26 ;  /* 0x0000001a00067202 */ /* 0x020fe20000000f00 */
[----:B------:R2:W3:Y:S01]  /*3e80*/  SHFL.IDX PT, R69, R92, RZ, 0x181f ;  /* 0x00181fff5c457589 */ /* 0x0004e200000e0000 */
[----:B-1----:R-:W-:Y:S01]  /*3e90*/  IMAD.MOV.U32 R9, RZ, RZ, R30 ;  /* 0x000000ffff097224 */ /* 0x002fe200078e001e */
[----:B------:R-:W-:Y:S01]  /*3ea0*/  BSSY B1, `(.L_x_353) ;  /* 0x000007f000017945 */ /* 0x000fe20003800000 */
[----:B------:R-:W-:Y:S02]  /*3eb0*/  IMAD.MOV.U32 R8, RZ, RZ, R31 ;  /* 0x000000ffff087224 */ /* 0x000fe400078e001f */
[----:B------:R-:W-:Y:S01]  /*3ec0*/  IMAD.MOV.U32 R3, RZ, RZ, R27 ;  /* 0x000000ffff037224 */ /* 0x000fe200078e001b */
[----:B------:R2:W1:Y:S02]  /*3ed0*/  SHFL.IDX PT, R68, R93, RZ, 0x181f ;  /* 0x00181fff5d447589 */ /* 0x00046400000e0000 */
[----:B------:R-:W-:Y:S01]  /*3ee0*/  PRMT R37, R8, 0x5410, R9 ;  /* 0x0000541008257816 */ /* 0x000fe20000000009 */
[----:B------:R-:W-:Y:S01]  /*3ef0*/  IMAD.MOV.U32 R9, RZ, RZ, R58 ;  /* 0x000000ffff097224 */ /* 0x000fe200078e003a */
[----:B------:R-:W-:Y:S01]  /*3f00*/  PRMT R36, R3, 0x5410, R6 ;  /* 0x0000541003247816 */ /* 0x000fe20000000006 */
[----:B------:R-:W-:Y:S01]  /*3f10*/  IMAD.MOV.U32 R6, RZ, RZ, R56 ;  /* 0x000000ffff067224 */ /* 0x000fe200078e0038 */
[----:B------:R-:W-:Y:S02]  /*3f20*/  MOV R8, R59 ;  /* 0x0000003b00087202 */ /* 0x000fe40000000f00 */
[----:B------:R-:W-:Y:S02]  /*3f30*/  MOV R3, R57 ;  /* 0x0000003900037202 */ /* 0x000fe40000000f00 */
[----:B------:R-:W-:Y:S02]  /*3f40*/  PRMT R65, R9, 0x5410, R8 ;  /* 0x0000541009417816 */ /* 0x000fe40000000008 */
[----:B------:R-:W-:Y:S01]  /*3f50*/  PRMT R64, R6, 0x5410, R3 ;  /* 0x0000541006407816 */ /* 0x000fe20000000003 */
[----:B------:R-:W-:-:S05]  /*3f60*/  @P4 BRA `(.L_x_354) ;  /* 0x0000072000004947 */ /* 0x000fca0003800000 */
[----:B------:R-:W-:Y:S01]  /*3f70*/  BSSY B0, `(.L_x_355) ;  /* 0x0000038000007945 */ /* 0x000fe20003800000 */
[----:B------:R-:W-:-:S05]  /*3f80*/  @P6 BRA `(.L_x_356) ;  /* 0x0000036000006947 */ /* 0x000fca0003800000 */
[C---:B-1----:R-:W-:Y:S01]  /*3f90*/  LEA R66, P0, R76.reuse, R68, 0x1 ;  /* 0x000000444c427211 */ /* 0x042fe200078008ff */
[----:B------:R-:W1:Y:S03]  /*3fa0*/  LDS.128 R8, [R213+0x8100] ;  /* 0x00810000d5087984 */ /* 0x000e660000000c00 */
[----:B---3--:R-:W-:Y:S02]  /*3fb0*/  LEA.HI.X R67, R76, R69, R77, 0x1, P0 ;  /* 0x000000454c437211 */ /* 0x008fe400000f0c4d */
[----:B------:R-:W-:Y:S11]  /*3fc0*/  ISETP.GE.AND P0, PT, R78, c[0x0][0x27c], PT ;  /* 0x00009f004e007a0c */ /* 0x000ff60003f06270 */
[----:B------:R-:W-:Y:S02]  /*3fd0*/  @!UPT UIADD3 URZ, URZ, URZ, URZ ;  /* 0x0000003f3f3ff290 */ /* 0x000fe4000fffe03f */
[----:B------:R-:W-:Y:S02]  /*3fe0*/  @!P0 SHF.R.U64 R6, R40, 0x10, R41 ;  /* 0x0000001028068819 */ /* 0x000fe40000001229 */
[--C-:B------:R-:W-:Y:S02]  /*3ff0*/  @!P0 SHF.R.U64 R3, R4, 0x10, R5.reuse ;  /* 0x0000001004038819 */ /* 0x100fe40000001205 */
[----:B------:R-:W-:Y:S02]  /*4000*/  @!P0 SHF.R.U32.HI R4, RZ, 0x10, R5 ;  /* 0x00000010ff048819 */ /* 0x000fe40000011605 */
[C---:B------:R-:W-:Y:S02]  /*4010*/  @!P0 PRMT R6, R38.reuse, 0x5410, R6 ;  /* 0x0000541026068816 */ /* 0x040fe40000000006 */
[C---:B------:R-:W-:Y:S02]  /*4020*/  @!P0 PRMT R3, R15.reuse, 0x5432, R3 ;  /* 0x000054320f038816 */ /* 0x040fe40000000003 */
[----:B------:R-:W-:Y:S02]  /*4030*/  @!P0 SHF.R.U32.HI R28, RZ, 0x10, R41 ;  /* 0x00000010ff1c8819 */ /* 0x000fe40000011629 */
[----:B------:R-:W-:Y:S02]  /*4040*/  @!P0 PRMT R15, R15, 0x5410, R4 ;  /* 0x000054100f0f8816 */ /* 0x000fe40000000004 */
[----:B------:R-:W-:Y:S01]  /*4050*/  @!P0 PRMT R43, R38, 0x5432, R28 ;  /* 0x00005432262b8816 */ /* 0x000fe2000000001c */
[C---:B------:R-:W-:Y:S01]  /*4060*/  @!P0 IMAD.U32 R38, R6.reuse, 0x10000, RZ ;  /* 0x0001000006268824 */ /* 0x040fe200078e00ff */
[----:B------:R-:W-:Y:S01]  /*4070*/  @!P0 LOP3.LUT R41, R6, 0xffff0000, RZ, 0xc0, !PT ;  /* 0xffff000006298812 */ /* 0x000fe200078ec0ff */
[C---:B------:R-:W-:Y:S01]  /*4080*/  @!P0 IMAD.U32 R28, R3.reuse, 0x10000, RZ ;  /* 0x00010000031c8824 */ /* 0x040fe200078e00ff */
[----:B------:R-:W-:Y:S01]  /*4090*/  @!P0 LOP3.LUT R6, R3, 0xffff0000, RZ, 0xc0, !PT ;  /* 0xffff000003068812 */ /* 0x000fe200078ec0ff */
[C---:B-1----:R-:W-:Y:S01]  /*40a0*/  @!P0 IMAD.U32 R40, R8.reuse, 0x10000, RZ ;  /* 0x0001000008288824 */ /* 0x042fe200078e00ff */
[----:B------:R-:W-:Y:S02]  /*40b0*/  @!P0 LOP3.LUT R4, R8, 0xffff0000, RZ, 0xc0, !PT ;  /* 0xffff000008048812 */ /* 0x000fe400078ec0ff */
[C---:B------:R-:W-:Y:S02]  /*40c0*/  @!P0 LOP3.LUT R5, R9.reuse, 0xffff0000, RZ, 0xc0, !PT ;  /* 0xffff000009058812 */ /* 0x040fe400078ec0ff */
[----:B------:R-:W-:Y:S01]  /*40d0*/  @!P0 SHF.L.U32 R42, R9, 0x10, RZ ;  /* 0x00000010092a8819 */ /* 0x000fe200000006ff */
[C---:B------:R-:W-:Y:S02]  /*40e0*/  @!P0 FMUL.FTZ R44, R4.reuse, R38 ;  /* 0x00000026042c8220 */ /* 0x040fe40000410000 */
[-C--:B------:R-:W-:Y:S02]  /*40f0*/  @!P0 FMUL.FTZ R3, R4, R28.reuse ;  /* 0x0000001c04038220 */ /* 0x080fe40000410000 */
[----:B------:R-:W-:Y:S02]  /*4100*/  @!P0 FMUL.FTZ R70, R5, R41 ;  /* 0x0000002905468220 */ /* 0x000fe40000410000 */
[----:B------:R-:W-:Y:S01]  /*4110*/  @!P0 FFMA.FTZ R73, R40, R28, -R44 ;  /* 0x0000001c28498223 */ /* 0x000fe2000001082c */
[----:B------:R-:W-:Y:S01]  /*4120*/  @!P0 SHF.L.U32 R28, R15, 0x10, RZ ;  /* 0x000000100f1c8819 */ /* 0x000fe200000006ff */
[----:B------:R-:W-:Y:S01]  /*4130*/  @!P0 FMUL.FTZ R4, R5, R6 ;  /* 0x0000000605048220 */ /* 0x000fe20000410000 */
[----:B------:R-:W-:Y:S01]  /*4140*/  @!P0 LOP3.LUT R5, R10, 0xffff0000, RZ, 0xc0, !PT ;  /* 0xffff00000a058812 */ /* 0x000fe200078ec0ff */
[----:B------:R-:W-:Y:S01]  /*4150*/  @!P0 FFMA.FTZ R3, R38, R40, R3 ;  /* 0x0000002826038223 */ /* 0x000fe20000010003 */
[----:B------:R-:W-:Y:S01]  /*4160*/  @!P0 LOP3.LUT R15, R15, 0xffff0000, RZ, 0xc0, !PT ;  /* 0xffff00000f0f8812 */ /* 0x000fe200078ec0ff */
[C---:B------:R-:W-:Y:S01]  /*4170*/  @!P0 IMAD.U32 R38, R43.reuse, 0x10000, RZ ;  /* 0x000100002b268824 */ /* 0x040fe200078e00ff */
[----:B------:R-:W-:Y:S01]  /*4180*/  @!P0 LOP3.LUT R43, R43, 0xffff0000, RZ, 0xc0, !PT ;  /* 0xffff00002b2b8812 */ /* 0x000fe200078ec0ff */
[----:B------:R-:W-:Y:S01]  /*4190*/  @!P0 FFMA.FTZ R72, R42, R6, -R70 ;  /* 0x000000062a488223 */ /* 0x000fe20000010846 */
[----:B------:R-:W-:Y:S01]  /*41a0*/  @!P0 LOP3.LUT R6, R11, 0xffff0000, RZ, 0xc0, !PT ;  /* 0xffff00000b068812 */ /* 0x000fe200078ec0ff */
[----:B------:R-:W-:Y:S02]  /*41b0*/  @!P0 IMAD.U32 R40, R10, 0x10000, RZ ;  /* 0x000100000a288824 */ /* 0x000fe400078e00ff */
[C---:B------:R-:W-:Y:S02]  /*41c0*/  @!P0 FMUL.FTZ R70, R5.reuse, R38 ;  /* 0x0000002605468220 */ /* 0x040fe40000410000 */
[----:B------:R-:W-:Y:S02]  /*41d0*/  @!P0 FMUL.FTZ R5, R5, R28 ;  /* 0x0000001c05058220 */ /* 0x000fe40000410000 */
[----:B------:R-:W-:Y:S02]  /*41e0*/  @!P0 IMAD.U32 R44, R11, 0x10000, RZ ;  /* 0x000100000b2c8824 */ /* 0x000fe400078e00ff */
[C---:B------:R-:W-:Y:S02]  /*41f0*/  @!P0 FMUL.FTZ R71, R6.reuse, R43 ;  /* 0x0000002b06478220 */ /* 0x040fe40000410000 */
[-C--:B------:R-:W-:Y:S02]  /*4200*/  @!P0 FMUL.FTZ R6, R6, R15.reuse ;  /* 0x0000000f06068220 */ /* 0x080fe40000410000 */
[----:B------:R-:W-:Y:S02]  /*4210*/  @!P0 FFMA.FTZ R4, R41, R42, R4 ;  /* 0x0000002a29048223 */ /* 0x000fe40000010004 */
[----:B------:R-:W-:Y:S02]  /*4220*/  @!P0 FFMA.FTZ R5, R38, R40, R5 ;  /* 0x0000002826058223 */ /* 0x000fe40000010005 */
[----:B------:R-:W-:Y:S01]  /*4230*/  @!P0 FFMA.FTZ R70, R40, R28, -R70 ;  /* 0x0000001c28468223 */ /* 0x000fe20000010846 */
[----:B------:R-:W-:Y:S01]  /*4240*/  @!P0 F2FP.BF16.PACK_AB R4, R4, R72 ;  /* 0x000000480404823e */ /* 0x000fe200000010ff */
[----:B------:R-:W-:Y:S01]  /*4250*/  @!P0 FFMA.FTZ R71, R44, R15, -R71 ;  /* 0x0000000f2c478223 */ /* 0x000fe20000010847 */
[----:B------:R-:W-:Y:S01]  /*4260*/  @!P0 F2FP.BF16.PACK_AB R15, R3, R73 ;  /* 0x00000049030f823e */ /* 0x000fe200000010ff */
[----:B------:R-:W-:Y:S01]  /*4270*/  @!P0 FFMA.FTZ R6, R43, R44, R6 ;  /* 0x0000002c2b068223 */ /* 0x000fe20000010006 */
[----:B------:R-:W-:Y:S02]  /*4280*/  @!P0 F2FP.BF16.PACK_AB R5, R5, R70 ;  /* 0x000000460505823e */ /* 0x000fe400000010ff */
[----:B------:R-:W-:Y:S01]  /*4290*/  @!P0 MOV R9, R4 ;  /* 0x0000000400098202 */ /* 0x000fe20000000f00 */
[----:B------:R-:W-:Y:S01]  /*42a0*/  @!P0 IMAD.MOV.U32 R8, RZ, RZ, R15 ;  /* 0x000000ffff088224 */ /* 0x000fe200078e000f */
[----:B------:R-:W-:Y:S01]  /*42b0*/  @!P0 F2FP.BF16.PACK_AB R3, R6, R71 ;  /* 0x000000470603823e */ /* 0x000fe200000010ff */
[----:B------:R-:W-:Y:S03]  /*42c0*/  @!P0 IMAD.MOV.U32 R10, RZ, RZ, R5 ;  /* 0x000000ffff0a8224 */ /* 0x000fe600078e0005 */
[----:B------:R-:W-:Y:S05]  /*42d0*/  @!P0 MOV R11, R3 ;  /* 0x00000003000b8202 */ /* 0x000fea0000000f00 */
[----:B------:R1:W-:Y:S02]  /*42e0*/  ST.E.128 [R66.64], R8 ;  /* 0x0000000842007985 */ /* 0x0003e4000c101d08 */
.L_x_356:
[----:B------:R-:W-:Y:S05]  /*42f0*/  BSYNC B0 ;  /* 0x0000000000007941 */ /* 0x000fea0003800000 */
.L_x_355:
[----:B------:R-:W-:Y:S11]  /*4300*/  ISETP.GE.AND P0, PT, R212, c[0x0][0x1d4], PT ;  /* 0x00007500d4007a0c */ /* 0x000ff60003f06270 */
[----:B------:R-:W-:Y:S02]  /*4310*/  @!UPT UIADD3 URZ, URZ, URZ, URZ ;  /* 0x0000003f3f3ff290 */ /* 0x000fe4000fffe03f */
        /* <DEDUP_REMOVED lines=9> */
[----:B------:R-:W-:Y:S02]  /*43b0*/  @!P0 PRMT R6, R45, 0x5410, R6 ;  /* 0x000054102d068816 */ /* 0x000fe40000000006 */
[C---:B------:R-:W-:Y:S02]  /*43c0*/  @!P0 PRMT R3, R29.reuse, 0x5432, R3 ;  /* 0x000054321d038816 */ /* 0x040fe40000000003 */
[----:B------:R-:W-:Y:S01]  /*43d0*/  @!P0 SHF.R.U32.HI R5, RZ, 0x10, R47 ;  /* 0x00000010ff058819 */ /* 0x000fe2000001162f */
[C---:B------:R-:W-:Y:S01]  /*43e0*/  @!P0 IMAD.U32 R17, R6.reuse, 0x10000, RZ ;  /* 0x0001000006118824 */ /* 0x040fe200078e00ff */
[----:B------:R-:W-:Y:S01]  /*43f0*/  @!P0 PRMT R15, R29, 0x5410, R4 ;  /* 0x000054101d0f8816 */ /* 0x000fe20000000004 */
[----:B------:R-:W-:Y:S01]  /*4400*/  @!P0 IMAD.U32 R16, R3, 0x10000, RZ ;  /* 0x0001000003108824 */ /* 0x000fe200078e00ff */
[----:B------:R-:W-:Y:S02]  /*4410*/  @!P0 PRMT R40, R45, 0x5432, R5 ;  /* 0x000054322d288816 */ /* 0x000fe40000000005 */
[----:B------:R-:W-:Y:S02]  /*4420*/  @!P0 LOP3.LUT R29, R6, 0xffff0000, RZ, 0xc0, !PT ;  /* 0xffff0000061d8812 */ /* 0x000fe400078ec0ff */
        /* <DEDUP_REMOVED lines=38> */
.L_x_354:
[----:B------:R-:W-:Y:S05]  /*4690*/  BSYNC B1 ;  /* 0x0000000000017941 */ /* 0x000fea0003800000 */
.L_x_353:
[----:B-1----:R1:W4:Y:S01]  /*46a0*/  SHFL.IDX PT, R42, R92, 0x1, 0x181f ;  /* 0x00381f005c2a7f89 */ /* 0x00232200000e0000 */
[----:B------:R-:W-:Y:S01]  /*46b0*/  LOP3.LUT P0, RZ, R236, 0x1, RZ, 0xc0, !PT ;  /* 0x00000001ecff7812 */ /* 0x000fe2000780c0ff */
[----:B------:R-:W-:Y:S02]  /*46c0*/  BSSY B1, `(.L_x_357) ;  /* 0x0000075000017945 */ /* 0x000fe40003800000 */
[----:B------:R1:W2:Y:S10]  /*46d0*/  SHFL.IDX PT, R38, R93, 0x1, 0x181f ;  /* 0x00381f005d267f89 */ /* 0x0002b400000e0000 */
[----:B------:R-:W-:-:S05]  /*46e0*/  @P0 BRA `(.L_x_358) ;  /* 0x0000072000000947 */ /* 0x000fca0003800000 */
[----:B------:R-:W-:Y:S01]  /*46f0*/  BSSY B0, `(.L_x_359) ;  /* 0x0000038000007945 */ /* 0x000fe20003800000 */
[----:B------:R-:W-:-:S05]  /*4700*/  @P6 BRA `(.L_x_360) ;  /* 0x0000036000006947 */ /* 0x000fca0003800000 */
[C---:B--2---:R-:W-:Y:S01]  /*4710*/  LEA R40, P0, R76.reuse, R38, 0x1 ;  /* 0x000000264c287211 */ /* 0x044fe200078008ff */
[----:B------:R-:W2:Y:S03]  /*4720*/  LDS.128 R8, [R213+0x9100] ;  /* 0x00910000d5087984 */ /* 0x000ea60000000c00 */
[----:B----4-:R-:W-:Y:S02]  /*4730*/  LEA.HI.X R41, R76, R42, R77, 0x1, P0 ;  /* 0x0000002a4c297211 */ /* 0x010fe400000f0c4d */
[----:B------:R-:W-:Y:S11]  /*4740*/  ISETP.GE.AND P0, PT, R78, c[0x0][0x27c], PT ;  /* 0x00009f004e007a0c */ /* 0x000ff60003f06270 */
[----:B------:R-:W-:Y:S02]  /*4750*/  @!UPT UIADD3 URZ, URZ, URZ, URZ ;  /* 0x0000003f3f3ff290 */ /* 0x000fe4000fffe03f */
[----:B------:R-:W-:Y:S02]  /*4760*/  @!P0 SHF.R.U64 R6, R48, 0x10, R49 ;  /* 0x0000001030068819 */ /* 0x000fe40000001231 */
[--C-:B------:R-:W-:Y:S02]  /*4770*/  @!P0 SHF.R.U64 R3, R18, 0x10, R19.reuse ;  /* 0x0000001012038819 */ /* 0x100fe40000001213 */
[----:B------:R-:W-:Y:S02]  /*4780*/  @!P0 SHF.R.U32.HI R4, RZ, 0x10, R19 ;  /* 0x00000010ff048819 */ /* 0x000fe40000011613 */
[----:B------:R-:W-:Y:S02]  /*4790*/  @!P0 PRMT R6, R60, 0x5410, R6 ;  /* 0x000054103c068816 */ /* 0x000fe40000000006 */
[----:B------:R-:W-:Y:S02]  /*47a0*/  @!P0 PRMT R3, R32, 0x5432, R3 ;  /* 0x0000543220038816 */ /* 0x000fe40000000003 */
[----:B------:R-:W-:Y:S01]  /*47b0*/  @!P0 SHF.R.U32.HI R5, RZ, 0x10, R49 ;  /* 0x00000010ff058819 */ /* 0x000fe20000011631 */
[----:B------:R-:W-:Y:S01]  /*47c0*/  @!P0 IMAD.U32 R17, R6, 0x10000, RZ ;  /* 0x0001000006118824 */ /* 0x000fe200078e00ff */
[----:B------:R-:W-:Y:S01]  /*47d0*/  @!P0 PRMT R15, R32, 0x5410, R4 ;  /* 0x00005410200f8816 */ /* 0x000fe20000000004 */
[C---:B------:R-:W-:Y:S01]  /*47e0*/  @!P0 IMAD.U32 R16, R3.reuse, 0x10000, RZ ;  /* 0x0001000003108824 */ /* 0x040fe200078e00ff */
[----:B------:R-:W-:Y:S02]  /*47f0*/  @!P0 PRMT R29, R60, 0x5432, R5 ;  /* 0x000054323c1d8816 */ /* 0x000fe40000000005 */
[----:B------:R-:W-:Y:S02]  /*4800*/  @!P0 LOP3.LUT R19, R6, 0xffff0000, RZ, 0xc0, !PT ;  /* 0xffff000006138812 */ /* 0x000fe400078ec0ff */
[----:B------:R-:W-:Y:S01]  /*4810*/  @!P0 LOP3.LUT R6, R3, 0xffff0000, RZ, 0xc0, !PT ;  /* 0xffff000003068812 */ /* 0x000fe200078ec0ff */
[C---:B--2---:R-:W-:Y:S01]  /*4820*/  @!P0 IMAD.U32 R18, R8.reuse, 0x10000, RZ ;  /* 0x0001000008128824 */ /* 0x044fe200078e00ff */
        /* <DEDUP_REMOVED lines=21> */
[----:B------:R-:W-:Y:S02]  /*4980*/  @!P0 FMUL.FTZ R6, R6, R15 ;  /* 0x0000000f06068220 */ /* 0x000fe40000410000 */
        /* <DEDUP_REMOVED lines=14> */
.L_x_360:
[----:B------:R-:W-:Y:S05]  /*4a70*/  BSYNC B0 ;  /* 0x0000000000007941 */ /* 0x000fea0003800000 */
.L_x_359:
[----:B------:R-:W-:Y:S11]  /*4a80*/  ISETP.GE.AND P0, PT, R212, c[0x0][0x1d4], PT ;  /* 0x00007500d4007a0c */ /* 0x000ff60003f06270 */
[----:B------:R-:W-:Y:S02]  /*4a90*/  @!UPT UIADD3 URZ, URZ, URZ, URZ ;  /* 0x0000003f3f3ff290 */ /* 0x000fe4000fffe03f */
        /* <DEDUP_REMOVED lines=55> */
.L_x_358:
[----:B------:R-:W-:Y:S05]  /*4e10*/  BSYNC B1 ;  /* 0x0000000000017941 */ /* 0x000fea0003800000 */
.L_x_357:
[----:B------:R1:W4:Y:S01]  /*4e20*/  SHFL.IDX PT, R33, R92, 0x2, 0x181f ;  /* 0x00581f005c217f89 */ /* 0x00032200000e0000 */
[----:B------:R-:W-:Y:S03]  /*4e30*/  BSSY B1, `(.L_x_361) ;  /* 0x0000075000017945 */ /* 0x000fe60003800000 */
[----:B------:R1:W3:Y:S01]  /*4e40*/  SHFL.IDX PT, R32, R93, 0x2, 0x181f ;  /* 0x00581f005d207f89 */ /* 0x0002e200000e0000 */
[----:B------:R-:W-:-:S05]  /*4e50*/  @P5 BRA `(.L_x_362) ;  /* 0x0000072000005947 */ /* 0x000fca0003800000 */
[----:B------:R-:W-:Y:S01]  /*4e60*/  BSSY B0, `(.L_x_363) ;  /* 0x0000038000007945 */ /* 0x000fe20003800000 */
[----:B------:R-:W-:-:S05]  /*4e70*/  @P6 BRA `(.L_x_364) ;  /* 0x0000036000006947 */ /* 0x000fca0003800000 */
[C---:B---3--:R-:W-:Y:S01]  /*4e80*/  LEA R28, P0, R76.reuse, R32, 0x1 ;  /* 0x000000204c1c7211 */ /* 0x048fe200078008ff */
[----:B--2---:R-:W2:Y:S03]  /*4e90*/  LDS.128 R8, [R213+0xa100] ;  /* 0x00a10000d5087984 */ /* 0x004ea60000000c00 */
        /* <DEDUP_REMOVED lines=52> */
.L_x_364:
[----:B------:R-:W-:Y:S05]  /*51e0*/  BSYNC B0 ;  /* 0x0000000000007941 */ /* 0x000fea0003800000 */
.L_x_363:
[----:B------:R-:W-:Y:S11]  /*51f0*/  ISETP.GE.AND P0, PT, R212, c[0x0][0x1d4], PT ;  /* 0x00007500d4007a0c */ /* 0x000ff60003f06270 */
[----:B------:R-:W-:Y:S02]  /*5200*/  @!UPT UIADD3 URZ, URZ, URZ, URZ ;  /* 0x0000003f3f3ff290 */ /* 0x000fe4000fffe03f */
[----:B------:R-:W-:-:S05]  /*5210*/  @P0 BRA `(.L_x_362) ;  /* 0x0000036000000947 */ /* 0x000fca0003800000 */
[C---:B--23--:R-:W-:Y:S01]  /*5220*/  LEA R28, P0, R212.reuse, R32, 0x1 ;  /* 0x00000020d41c7211 */ /* 0x04cfe200078008ff */
        /* <DEDUP_REMOVED lines=53> */
.L_x_362:
[----:B------:R-:W-:Y:S05]  /*5580*/  BSYNC B1 ;  /* 0x0000000000017941 */ /* 0x000fea0003800000 */
.L_x_361:
[----:B--2---:R2:W1:Y:S04]  /*5590*/  SHFL.IDX PT, R29, R92, 0x3, 0x181f ;  /* 0x00781f005c1d7f89 */ /* 0x00446800000e0000 */
[----:B------:R2:W4:Y:S01]  /*55a0*/  SHFL.IDX PT, R28, R93, 0x3, 0x181f ;  /* 0x00781f005d1c7f89 */ /* 0x00052200000e0000 */
[----:B------:R-:W-:-:S05]  /*55b0*/  @P3 BRA `(.L_x_365) ;  /* 0x000032f000003947 */ /* 0x000fca0003800000 */
[----:B------:R-:W-:Y:S01]  /*55c0*/  BSSY B0, `(.L_x_366) ;  /* 0x0000038000007945 */ /* 0x000fe20003800000 */
[----:B------:R-:W-:-:S05]  /*55d0*/  @P6 BRA `(.L_x_367) ;  /* 0x0000036000006947 */ /* 0x000fca0003800000 */
[C---:B----4-:R-:W-:Y:S01]  /*55e0*/  LEA R24, P0, R76.reuse, R28, 0x1 ;  /* 0x0000001c4c187211 */ /* 0x050fe200078008ff */
[----:B------:R-:W4:Y:S03]  /*55f0*/  LDS.128 R8, [R213+0xb100] ;  /* 0x00b10000d5087984 */ /* 0x000f260000000c00 */
[----:B-1----:R-:W-:Y:S02]  /*5600*/  LEA.HI.X R25, R76, R29, R77, 0x1, P0 ;  /* 0x0000001d4c197211 */ /* 0x002fe400000f0c4d */
        /* <DEDUP_REMOVED lines=14> */
[C---:B----4-:R-:W-:Y:S01]  /*56f0*/  @!P0 IMAD.U32 R18, R8.reuse, 0x10000, RZ ;  /* 0x0001000008128824 */ /* 0x050fe200078e00ff */
[----:B------:R-:W-:Y:S02]  /*5700*/  @!P0 LOP3.LUT R4, R8, 0xffff0000, RZ, 0xc0, !PT ;  /* 0xffff000008048812 */ /* 0x000fe400078ec0ff */
[C---:B------:R-:W-:Y:S02]  /*5710*/  @!P0 LOP3.LUT R5, R9.reuse, 0xffff0000, RZ, 0xc0, !PT ;  /* 0xffff000009058812 */ /* 0x040fe400078ec0ff */
[----:B------:R-:W-:Y:S01]  /*5720*/  @!P0 SHF.L.U32 R20, R9, 0x10, RZ ;  /* 0x0000001009148819 */ /* 0x000fe200000006ff */
[C---:B------:R-:W-:Y:S02]  /*5730*/  @!P0 FMUL.FTZ R22, R4.reuse, R17 ;  /* 0x0000001104168220 */ /* 0x040fe40000410000 */
[-C--:B------:R-:W-:Y:S02]  /*5740*/  @!P0 FMUL.FTZ R3, R4, R16.reuse ;  /* 0x0000001004038220 */ /* 0x080fe40000410000 */
[----:B------:R-:W-:Y:S02]  /*5750*/  @!P0 FMUL.FTZ R23, R5, R19 ;  /* 0x0000001305178220 */ /* 0x000fe40000410000 */
[----:B---3--:R-:W-:Y:S01]  /*5760*/  @!P0 FFMA.FTZ R32, R18, R16, -R22 ;  /* 0x0000001012208223 */ /* 0x008fe20000010816 */
        /* <DEDUP_REMOVED lines=29> */
.L_x_367:
[----:B------:R-:W-:Y:S05]  /*5940*/  BSYNC B0 ;  /* 0x0000000000007941 */ /* 0x000fea0003800000 */
.L_x_366:
[----:B------:R-:W-:Y:S11]  /*5950*/  ISETP.GE.AND P0, PT, R212, c[0x0][0x1d4], PT ;  /* 0x00007500d4007a0c */ /* 0x000ff60003f06270 */
[----:B------:R-:W-:Y:S02]  /*5960*/  @!UPT UIADD3 URZ, URZ, URZ, URZ ;  /* 0x0000003f3f3ff290 */ /* 0x000fe4000fffe03f */
[----:B------:R-:W-:-:S05]  /*5970*/  @P0 BRA `(.L_x_365) ;  /* 0x00002f3000000947 */ /* 0x000fca0003800000 */
[C---:B----4-:R-:W-:Y:S01]  /*5980*/  LEA R26, P0, R212.reuse, R28, 0x1 ;  /* 0x0000001cd41a7211 */ /* 0x050fe200078008ff */
[----:B-1----:R-:W1:Y:S03]  /*5990*/  LDS.128 R8, [R213+0xe900] ;  /* 0x00e90000d5087984 */ /* 0x002e660000000c00 */
[----:B------:R-:W-:Y:S02]  /*59a0*/  LEA.HI.X R27, R212, R29, R231, 0x1, P0 ;  /* 0x0000001dd41b7211 */ /* 0x000fe400000f0ce7 */
        /* <DEDUP_REMOVED lines=50> */
[----:B------:R1:W-:Y:S01]  /*5cd0*/  ST.E.128 [R26.64], R8 ;  /* 0x000000081a007985 */ /* 0x0003e2000c101d08 */
[----:B------:R-:W-:-:S05]  /*5ce0*/  BRA `(.L_x_365) ;  /* 0x00002bc000007947 */ /* 0x000fca0003800000 */
.L_x_344:
[C---:B------:R-:W-:Y:S01]  /*5cf0*/  IADD3 R169, R81.reuse, 0x20, RZ ;  /* 0x0000002051a97810 */ /* 0x040fe20007ffe0ff */
[----:B------:R-:W-:Y:S01]  /*5d00*/  CS2R R58, SRZ ;  /* 0x00000000003a7805 */ /* 0x000fe2000001ff00 */
[----:B------:R-:W-:Y:S01]  /*5d10*/  IADD3 R168, R81, 0x40, RZ ;  /* 0x0000004051a87810 */ /* 0x000fe20007ffe0ff */
[----:B------:R-:W-:Y:S01]  /*5d20*/  CS2R R56, SRZ ;  /* 0x0000000000387805 */ /* 0x000fe2000001ff00 */
[-C--:B------:R-:W-:Y:S01]  /*5d30*/  ISETP.GE.AND P3, PT, R169, R91.reuse, PT ;  /* 0x0000005ba900720c */ /* 0x080fe20003f66270 */
[----:B------:R-:W-:Y:S01]  /*5d40*/  CS2R R30, SRZ ;  /* 0x00000000001e7805 */ /* 0x000fe2000001ff00 */
[----:B------:R-:W-:Y:S01]  /*5d50*/  IADD3 R167, R81, 0x60, RZ ;  /* 0x0000006051a77810 */ /* 0x000fe20007ffe0ff */
[----:B------:R-:W-:Y:S01]  /*5d60*/  CS2R R28, SRZ ;  /* 0x00000000001c7805 */ /* 0x000fe2000001ff00 */
[----:B------:R-:W-:Y:S01]  /*5d70*/  ISETP.GE.OR P3, PT, R76, c[0x0][0x27c], P3 ;  /* 0x00009f004c007a0c */ /* 0x000fe20001f66670 */
[----:B------:R-:W-:Y:S01]  /*5d80*/  CS2R R34, SRZ ;  /* 0x0000000000227805 */ /* 0x000fe2000001ff00 */
[----:B------:R-:W-:Y:S01]  /*5d90*/  IADD3 R75, -R83, c[0x0][0x1d4], RZ ;  /* 0x00007500534b7a10 */ /* 0x000fe20007ffe1ff */
[----:B------:R-:W-:Y:S01]  /*5da0*/  CS2R R32, SRZ ;  /* 0x0000000000207805 */ /* 0x000fe2000001ff00 */
[----:B------:R-:W-:Y:S01]  /*5db0*/  CS2R R66, SRZ ;  /* 0x0000000000427805 */ /* 0x000fe2000001ff00 */
[----:B------:R-:W-:Y:S01]  /*5dc0*/  CS2R R64, SRZ ;  /* 0x0000000000407805 */ /* 0x000fe2000001ff00 */
[----:B------:R-:W-:Y:S01]  /*5dd0*/  CS2R R22, SRZ ;  /* 0x0000000000167805 */ /* 0x000fe2000001ff00 */
[----:B------:R-:W-:Y:S01]  /*5de0*/  CS2R R62, SRZ ;  /* 0x00000000003e7805 */ /* 0x000fe2000001ff00 */
[----:B------:R-:W-:Y:S01]  /*5df0*/  CS2R R60, SRZ ;  /* 0x00000000003c7805 */ /* 0x000fe2000001ff00 */
[----:B------:R-:W-:Y:S01]  /*5e00*/  CS2R R40, SRZ ;  /* 0x0000000000287805 */ /* 0x000fe2000001ff00 */
[----:B------:R1:W2:Y:S01]  /*5e10*/  SHFL.IDX PT, R51, R92, RZ, 0x181f ;  /* 0x00181fff5c337589 */ /* 0x0002a200000e0000 */
[----:B------:R-:W-:Y:S02]  /*5e20*/  BSSY B0, `(.L_x_368) ;  /* 0x00000df000007945 */ /* 0x000fe40003800000 */
[----:B------:R-:W-:Y:S04]  /*5e30*/  @!P3 IADD3 R3, P1, P0, R106, R42, R161 ;  /* 0x0000002a6a03b210 */ /* 0x000fe8000783e0a1 */
[----:B------:R-:W-:Y:S01]  /*5e40*/  @!P3 IADD3.X R4, R112, R44, R151, P1, P0 ;  /* 0x0000002c7004b210 */ /* 0x000fe20000fe0497 */
[----:B------:R1:W3:Y:S01]  /*5e50*/  SHFL.IDX PT, R50, R93, RZ, 0x181f ;  /* 0x00181fff5d327589 */ /* 0x0002e200000e0000 */
[----:B------:R-:W-:Y:S04]  /*5e60*/  @!P3 IADD3 R5, P1, P0, R104, R36, R162 ;  /* 0x000000246805b210 */ /* 0x000fe8000783e0a2 */
[C---:B------:R-:W-:Y:S02]  /*5e70*/  @!P3 IADD3.X R10, R111.reuse, R68, R152, P1, P0 ;  /* 0x000000446f0ab210 */ /* 0x040fe40000fe0498 */
[----:B------:R-:W-:Y:S04]  /*5e80*/  ISETP.GE.AND P1, PT, R168, R91, PT ;  /* 0x0000005ba800720c */ /* 0x000fe80003f26270 */
[----:B------:R-:W-:Y:S11]  /*5e90*/  ISETP.GE.OR P1, PT, R76, c[0x0][0x27c], P1 ;  /* 0x00009f004c007a0c */ /* 0x000ff60000f26670 */
[----:B------:R-:W-:Y:S02]  /*5ea0*/  @!UPT UIADD3 URZ, URZ, URZ, URZ ;  /* 0x0000003f3f3ff290 */ /* 0x000fe4000fffe03f */
[----:B------:R-:W-:Y:S04]  /*5eb0*/  @!P1 IADD3 R6, P4, P0, R106, R159, R42 ;  /* 0x0000009f6a069210 */ /* 0x000fe8000789e02a */
[----:B------:R-:W-:Y:S02]  /*5ec0*/  @!P1 IADD3.X R17, R112, R147, R44, P4, P0 ;  /* 0x0000009370119210 */ /* 0x000fe400027e042c */
[----:B------:R-:W-:Y:S04]  /*5ed0*/  @!P1 IADD3 R11, P4, P0, R104, R160, R36 ;  /* 0x000000a0680b9210 */ /* 0x000fe8000789e024 */
[----:B------:R-:W-:Y:S02]  /*5ee0*/  @!P1 IADD3.X R18, R111, R150, R68, P4, P0 ;  /* 0x000000966f129210 */ /* 0x000fe400027e0444 */
[-C--:B------:R-:W-:Y:S04]  /*5ef0*/  ISETP.GE.AND P0, PT, R167, R91.reuse, PT ;  /* 0x0000005ba700720c */ /* 0x080fe80003f06270 */
[----:B------:R-:W-:Y:S11]  /*5f00*/  ISETP.GE.OR P0, PT, R76, c[0x0][0x27c], P0 ;  /* 0x00009f004c007a0c */ /* 0x000ff60000706670 */
[----:B------:R-:W-:Y:S02]  /*5f10*/  @!UPT UIADD3 URZ, URZ, URZ, URZ ;  /* 0x0000003f3f3ff290 */ /* 0x000fe4000fffe03f */
[----:B------:R-:W-:Y:S04]  /*5f20*/  @!P0 IADD3 R15, P5, P4, R106, UR10, R42 ;  /* 0x0000000a6a0f8c10 */ /* 0x000fe8000fcbe02a */
[----:B------:R-:W-:Y:S02]  /*5f30*/  @!P0 IADD3.X R20, R112, UR13, R44, P5, P4 ;  /* 0x0000000d70148c10 */ /* 0x000fe4000afe842c */
[----:B------:R-:W-:Y:S04]  /*5f40*/  @!P0 IADD3 R19, P5, P4, R104, UR16, R36 ;  /* 0x0000001068138c10 */ /* 0x000fe8000fcbe024 */
[----:B------:R-:W-:Y:S02]  /*5f50*/  @!P0 IADD3.X R21, R111, UR14, R68, P5, P4 ;  /* 0x0000000e6f158c10 */ /* 0x000fe4000afe8444 */
[C---:B------:R-:W-:Y:S04]  /*5f60*/  @!P3 LEA R8, P4, R3.reuse, c[0x0][0x270], 0x1 ;  /* 0x00009c000308ba11 */ /* 0x040fe800078808ff */
[----:B------:R-:W-:Y:S02]  /*5f70*/  @!P3 LEA.HI.X R9, R3, c[0x0][0x274], R4, 0x1, P4 ;  /* 0x00009d000309ba11 */ /* 0x000fe400020f0c04 */
[C---:B------:R-:W-:Y:S04]  /*5f80*/  @!P3 LEA R4, P4, R5.reuse, c[0x0][0x288], 0x1 ;  /* 0x0000a2000504ba11 */ /* 0x040fe800078808ff */
[----:B------:R-:W-:Y:S02]  /*5f90*/  @!P3 LEA.HI.X R5, R5, c[0x0][0x28c], R10, 0x1, P4 ;  /* 0x0000a3000505ba11 */ /* 0x000fe400020f0c0a */
[C---:B------:R-:W-:Y:S03]  /*5fa0*/  @!P1 LEA R16, P4, R6.reuse, c[0x0][0x270], 0x1 ;  /* 0x00009c0006109a11 */ /* 0x040fe600078808ff */
[----:B------:R4:W2:Y:S01]  /*5fb0*/  @!P3 LDG.E.128 R56, [R4.64] ;  /* 0x000000080438b981 */ /* 0x0008a2000c1e1d00 */
[----:B------:R-:W-:Y:S02]  /*5fc0*/  @!P1 LEA.HI.X R17, R6, c[0x0][0x274], R17, 0x1, P4 ;  /* 0x00009d0006119a11 */ /* 0x000fe400020f0c11 */
[C---:B------:R-:W-:Y:S04]  /*5fd0*/  @!P1 LEA R10, P4, R11.reuse, c[0x0][0x288], 0x1 ;  /* 0x0000a2000b0a9a11 */ /* 0x040fe800078808ff */
[----:B------:R-:W-:Y:S01]  /*5fe0*/  @!P1 LEA.HI.X R11, R11, c[0x0][0x28c], R18, 0x1, P4 ;  /* 0x0000a3000b0b9a11 */ /* 0x000fe200020f0c12 */
[----:B------:R1:W2:Y:S01]  /*5ff0*/  @!P1 LDG.E.128 R28, [R16.64] ;  /* 0x00000008101c9981 */ /* 0x0002a2000c1e1d00 */
[C---:B------:R-:W-:Y:S04]  /*6000*/  @!P0 LEA R24, P4, R15.reuse, c[0x0][0x270], 0x1 ;  /* 0x00009c000f188a11 */ /* 0x040fe800078808ff */
[----:B------:R-:W-:Y:S02]  /*6010*/  @!P0 LEA.HI.X R25, R15, c[0x0][0x274], R20, 0x1, P4 ;  /* 0x00009d000f198a11 */ /* 0x000fe400020f0c14 */
[C---:B------:R-:W-:Y:S01]  /*6020*/  @!P0 LEA R18, P4, R19.reuse, c[0x0][0x288], 0x1 ;  /* 0x0000a20013128a11 */ /* 0x040fe200078808ff */
[----:B------:R1:W2:Y:S03]  /*6030*/  @!P1 LDG.E.128 R60, [R10.64] ;  /* 0x000000080a3c9981 */ /* 0x0002a6000c1e1d00 */
[----:B------:R-:W-:Y:S02]  /*6040*/  @!P0 LEA.HI.X R19, R19, c[0x0][0x28c], R21, 0x1, P4 ;  /* 0x0000a30013138a11 */ /* 0x000fe400020f0c15 */
[----:B------:R-:W-:Y:S03]  /*6050*/  CS2R R20, SRZ ;  /* 0x0000000000147805 */ /* 0x000fe6000001ff00 */
[----:B------:R2:W2:Y:S08]  /*6060*/  @!P0 LDG.E.128 R32, [R24.64] ;  /* 0x0000000818208981 */ /* 0x0004b0000c1e1d00 */
[----:B------:R-:W2:Y:S01]  /*6070*/  @!P0 LDG.E.128 R64, [R18.64] ;  /* 0x0000000812408981 */ /* 0x000ea2000c1e1d00 */
[-C--:B------:R-:W-:Y:S04]  /*6080*/  ISETP.GE.AND P0, PT, R81, R91.reuse, PT ;  /* 0x0000005b5100720c */ /* 0x080fe80003f06270 */
[----:B------:R-:W-:Y:S03]  /*6090*/  ISETP.GE.OR P0, PT, R76, c[0x0][0x27c], P0 ;  /* 0x00009f004c007a0c */ /* 0x000fe60000706670 */
[----:B------:R3:W2:Y:S01]  /*60a0*/  @!P3 LDG.E.128 R20, [R8.64] ;  /* 0x000000080814b981 */ /* 0x0006a2000c1e1d00 */
[----:B-1----:R-:W-:Y:S09]  /*60b0*/  CS2R R10, SRZ ;  /* 0x00000000000a7805 */ /* 0x002ff2000001ff00 */
[----:B------:R-:W-:Y:S02]  /*60c0*/  @!P0 IADD3 R3, P1, R106, R42, RZ ;  /* 0x0000002a6a038210 */ /* 0x000fe40007f3e0ff */
[----:B------:R-:W-:Y:S03]  /*60d0*/  CS2R R42, SRZ ;  /* 0x00000000002a7805 */ /* 0x000fe6000001ff00 */
[----:B----4-:R-:W-:Y:S01]  /*60e0*/  @!P0 IMAD.X R4, R44, 0x1, R112, P1 ;  /* 0x000000012c048824 */ /* 0x010fe200008e0670 */
[C---:B------:R-:W-:Y:S04]  /*60f0*/  @!P0 LEA R16, P1, R3.reuse, c[0x0][0x270], 0x1 ;  /* 0x00009c0003108a11 */ /* 0x040fe800078208ff */
[----:B------:R-:W-:Y:S02]  /*6100*/  @!P0 LEA.HI.X R17, R3, c[0x0][0x274], R4, 0x1, P1 ;  /* 0x00009d0003118a11 */ /* 0x000fe400008f0c04 */
[----:B------:R-:W-:Y:S01]  /*6110*/  @!P0 IADD3 R3, P1, R104, R36, RZ ;  /* 0x0000002468038210 */ /* 0x000fe20007f3e0ff */
[----:B---3--:R-:W-:Y:S04]  /*6120*/  CS2R R8, SRZ ;  /* 0x0000000000087805 */ /* 0x008fe8000001ff00 */
[----:B------:R-:W-:Y:S01]  /*6130*/  @!P0 IMAD.X R5, R68, 0x1, R111, P1 ;  /* 0x0000000144058824 */ /* 0x000fe200008e066f */
[C---:B------:R-:W-:Y:S01]  /*6140*/  @!P0 LEA R4, P1, R3.reuse, c[0x0][0x288], 0x1 ;  /* 0x0000a20003048a11 */ /* 0x040fe200078208ff */
[----:B------:R1:W5:Y:S03]  /*6150*/  @!P0 LDG.E.128 R8, [R16.64] ;  /* 0x0000000810088981 */ /* 0x000366000c1e1d00 */
[----:B------:R-:W-:Y:S02]  /*6160*/  @!P0 LEA.HI.X R5, R3, c[0x0][0x28c], R5, 0x1, P1 ;  /* 0x0000a30003058a11 */ /* 0x000fe400008f0c05 */
[----:B------:R-:W-:Y:S03]  /*6170*/  ISETP.GE.AND P1, PT, R76, c[0x0][0x27c], PT ;  /* 0x00009f004c007a0c */ /* 0x000fe60003f26270 */
[----:B------:R3:W5:Y:S01]  /*6180*/  @!P0 LDG.E.128 R40, [R4.64] ;  /* 0x0000000804288981 */ /* 0x000762000c1e1d00 */
[----:B------:R-:W-:Y:S01]  /*6190*/  ISETP.GE.OR P0, PT, R81, R91, P6 ;  /* 0x0000005b5100720c */ /* 0x000fe20003706670 */
[----:B--2---:R-:W-:Y:S02]  /*61a0*/  IMAD.MOV.U32 R6, RZ, RZ, R22 ;  /* 0x000000ffff067224 */ /* 0x004fe400078e0016 */
[----:B---3--:R-:W-:Y:S02]  /*61b0*/  IMAD.MOV.U32 R5, RZ, RZ, R23 ;  /* 0x000000ffff057224 */ /* 0x008fe400078e0017 */
[----:B------:R-:W-:Y:S02]  /*61c0*/  IMAD.MOV.U32 R4, RZ, RZ, R20 ;  /* 0x000000ffff047224 */ /* 0x000fe400078e0014 */
[----:B------:R-:W-:Y:S01]  /*61d0*/  IMAD.MOV.U32 R3, RZ, RZ, R21 ;  /* 0x000000ffff037224 */ /* 0x000fe200078e0015 */
[----:B------:R-:W-:Y:S01]  /*61e0*/  PRMT R26, R5, 0x5410, R6 ;  /* 0x00005410051a7816 */ /* 0x000fe20000000006 */
        /* <DEDUP_REMOVED lines=29> */
[----:B------:R-:W-:Y:S04]  /*63c0*/  PRMT R73, R6, 0x5410, R5 ;  /* 0x0000541006497816 */ /* 0x000fe80000000005 */
[----:B------:R-:W-:Y:S01]  /*63d0*/  PRMT R72, R3, 0x5410, R4 ;  /* 0x0000541003487816 */ /* 0x000fe20000000004 */
[----:B------:R-:W-:-:S05]  /*63e0*/  @P0 BRA `(.L_x_369) ;  /* 0x0000082000000947 */ /* 0x000fca0003800000 */
[----:B-1----:R-:W-:Y:S01]  /*63f0*/  SEL R3, R83, R75, !P2 ;  /* 0x0000004b53037207 */ /* 0x002fe20005000000 */
[----:B------:R-:W-:Y:S01]  /*6400*/  LDS.128 R52, [R131+0x8100] ;  /* 0x0081000083347984 */ /* 0x000fe20000000c00 */
[----:B-----5:R-:W-:Y:S01]  /*6410*/  @!P1 SHF.R.U64 R6, R8, 0x10, R9 ;  /* 0x0000001008069819 */ /* 0x020fe20000001209 */
[C---:B------:R-:W-:Y:S01]  /*6420*/  IMAD.SHL.U32 R45, R81.reuse, 0x40, RZ ;  /* 0x00000040512d7824 */ /* 0x040fe200078e00ff */
[----:B------:R-:W-:Y:S01]  /*6430*/  SHF.R.S32.HI R4, RZ, 0x1f, R3 ;  /* 0x0000001fff047819 */ /* 0x000fe20000011403 */
[----:B------:R-:W-:Y:S01]  /*6440*/  IMAD.SHL.U32 R46, R81, 0x40, RZ ;  /* 0x00000040512e7824 */ /* 0x000fe200078e00ff */
[----:B------:R-:W-:Y:S01]  /*6450*/  MOV R15, R9 ;  /* 0x00000009000f7202 */ /* 0x000fe20000000f00 */
[----:B------:R-:W-:Y:S01]  /*6460*/  IMAD.MOV.U32 R44, RZ, RZ, R40 ;  /* 0x000000ffff2c7224 */ /* 0x000fe200078e0028 */
[----:B------:R-:W-:Y:S01]  /*6470*/  LEA.HI R3, R4, R3, RZ, 0x4 ;  /* 0x0000000304037211 */ /* 0x000fe200078f20ff */
[----:B------:R-:W-:Y:S01]  /*6480*/  IMAD.MOV.U32 R5, RZ, RZ, R8 ;  /* 0x000000ffff057224 */ /* 0x000fe200078e0008 */
[----:B------:R-:W-:Y:S01]  /*6490*/  LOP3.LUT R46, R46, 0x1c0, RZ, 0xc0, !PT ;  /* 0x000001c02e2e7812 */ /* 0x000fe200078ec0ff */
[----:B------:R-:W-:Y:S01]  /*64a0*/  IMAD.MOV.U32 R48, RZ, RZ, R43 ;  /* 0x000000ffff307224 */ /* 0x000fe200078e002b */
[----:B------:R-:W-:Y:S02]  /*64b0*/  LEA.HI.SX32 R3, R3, R74, 0x1c ;  /* 0x0000004a03037211 */ /* 0x000fe400078fe2ff */
[----:B------:R-:W-:Y:S02]  /*64c0*/  @!P1 PRMT R5, R5, 0x5410, R6 ;  /* 0x0000541005059816 */ /* 0x000fe40000000006 */
[----:B------:R-:W-:Y:S01]  /*64d0*/  SHF.R.S32.HI R4, RZ, 0x1f, R3 ;  /* 0x0000001fff047819 */ /* 0x000fe20000011403 */
[----:B------:R-:W-:Y:S01]  /*64e0*/  IMAD.SHL.U32 R89, R3, 0x8, RZ ;  /* 0x0000000803597824 */ /* 0x000fe200078e00ff */
[----:B------:R-:W-:Y:S02]  /*64f0*/  LOP3.LUT R45, R45, 0x1c0, RZ, 0xc0, !PT ;  /* 0x000001c02d2d7812 */ /* 0x000fe400078ec0ff */
[----:B------:R-:W-:Y:S02]  /*6500*/  LEA.HI R4, R4, R3, RZ, 0x3 ;  /* 0x0000000304047211 */ /* 0x000fe400078f18ff */
[----:B------:R-:W-:Y:S02]  /*6510*/  SHF.R.U32.HI R45, RZ, 0x3, R45 ;  /* 0x00000003ff2d7819 */ /* 0x000fe4000001162d */
[----:B------:R-:W-:Y:S02]  /*6520*/  SHF.R.S32.HI R3, RZ, 0x3, R4 ;  /* 0x00000003ff037819 */ /* 0x000fe40000011404 */
[----:B------:R-:W-:Y:S01]  /*6530*/  LOP3.LUT R4, R46, 0x38, R89, 0xf8, !PT ;  /* 0x000000382e047812 */ /* 0x000fe200078ef859 */
[--C-:B------:R-:W-:Y:S01]  /*6540*/  IMAD.MOV.U32 R46, RZ, RZ, R41.reuse ;  /* 0x000000ffff2e7224 */ /* 0x100fe200078e0029 */
[----:B------:R-:W-:Y:S01]  /*6550*/  @!P1 SHF.R.U64 R40, R40, 0x10, R41 ;  /* 0x0000001028289819 */ /* 0x000fe20000001229 */
[----:B------:R-:W-:Y:S01]  /*6560*/  IMAD R3, R3, 0x1c00, R7 ;  /* 0x00001c0003037824 */ /* 0x000fe200078e0207 */
[----:B------:R-:W-:Y:S02]  /*6570*/  LOP3.LUT R4, R4, R45, RZ, 0x3c, !PT ;  /* 0x0000002d04047212 */ /* 0x000fe400078e3cff */
[----:B------:R-:W-:Y:S02]  /*6580*/  @!P1 PRMT R40, R44, 0x5410, R40 ;  /* 0x000054102c289816 */ /* 0x000fe40000000028 */
[----:B------:R-:W-:Y:S01]  /*6590*/  @!P1 SHF.R.U64 R8, R10, 0x10, R11 ;  /* 0x000000100a089819 */ /* 0x000fe2000000120b */
[----:B------:R-:W-:Y:S01]  /*65a0*/  IMAD.IADD R3, R3, 0x1, R4 ;  /* 0x0000000103037824 */ /* 0x000fe200078e0204 */
[----:B------:R-:W-:Y:S01]  /*65b0*/  MOV R24, R11 ;  /* 0x0000000b00187202 */ /* 0x000fe20000000f00 */
[----:B------:R-:W-:Y:S01]  /*65c0*/  IMAD.MOV.U32 R4, RZ, RZ, R10 ;  /* 0x000000ffff047224 */ /* 0x000fe200078e000a */
[----:B------:R-:W-:Y:S02]  /*65d0*/  @!P1 SHF.R.U32.HI R49, RZ, 0x10, R43 ;  /* 0x00000010ff319819 */ /* 0x000fe4000001162b */
[----:B------:R-:W-:Y:S02]  /*65e0*/  SHF.L.U32 R3, R3, 0x1, RZ ;  /* 0x0000000103037819 */ /* 0x000fe400000006ff */
[----:B------:R-:W-:Y:S02]  /*65f0*/  @!P1 PRMT R49, R48, 0x5410, R49 ;  /* 0x0000541030319816 */ /* 0x000fe40000000031 */
[----:B------:R-:W-:Y:S01]  /*6600*/  @!P1 SHF.R.U32.HI R45, RZ, 0x10, R41 ;  /* 0x00000010ff2d9819 */ /* 0x000fe20000011629 */
[----:B------:R-:W-:Y:S01]  /*6610*/  IMAD.MOV.U32 R41, RZ, RZ, R42 ;  /* 0x000000ffff297224 */ /* 0x000fe200078e002a */
[----:B------:R1:W2:Y:S01]  /*6620*/  LDS.128 R16, [R3+0x8100] ;  /* 0x0081000003107984 */ /* 0x0002a20000000c00 */
[----:B------:R-:W-:Y:S02]  /*6630*/  @!P1 SHF.R.U64 R42, R42, 0x10, R43 ;  /* 0x000000102a2a9819 */ /* 0x000fe4000000122b */
[----:B------:R-:W-:Y:S02]  /*6640*/  @!P1 PRMT R43, R46, 0x5410, R45 ;  /* 0x000054102e2b9816 */ /* 0x000fe4000000002d */
[----:B------:R-:W-:Y:S05]  /*6650*/  @!P1 PRMT R47, R41, 0x5410, R42 ;  /* 0x00005410292f9816 */ /* 0x000fea000000002a */
[C---:B------:R-:W-:Y:S01]  /*6660*/  @!P1 IMAD.U32 R45, R47.reuse, 0x10000, RZ ;  /* 0x000100002f2d9824 */ /* 0x040fe200078e00ff */
[----:B------:R-:W-:Y:S02]  /*6670*/  @!P1 LOP3.LUT R47, R47, 0xffff0000, RZ, 0xc0, !PT ;  /* 0xffff00002f2f9812 */ /* 0x000fe400078ec0ff */
[----:B-1----:R-:W-:Y:S02]  /*6680*/  @!P1 SHF.R.U32.HI R3, RZ, 0x10, R9 ;  /* 0x00000010ff039819 */ /* 0x002fe40000011609 */
[----:B------:R-:W-:Y:S02]  /*6690*/  @!P1 SHF.R.U32.HI R9, RZ, 0x10, R11 ;  /* 0x00000010ff099819 */ /* 0x000fe4000001160b */
[----:B------:R-:W-:Y:S02]  /*66a0*/  @!P1 PRMT R10, R15, 0x5410, R3 ;  /* 0x000054100f0a9816 */ /* 0x000fe40000000003 */
[----:B------:R-:W-:Y:S02]  /*66b0*/  @!P1 PRMT R24, R24, 0x5410, R9 ;  /* 0x0000541018189816 */ /* 0x000fe40000000009 */
[----:B------:R-:W-:Y:S02]  /*66c0*/  @!P1 LOP3.LUT R15, R40, 0xffff0000, RZ, 0xc0, !PT ;  /* 0xffff0000280f9812 */ /* 0x000fe400078ec0ff */
[----:B------:R-:W-:Y:S01]  /*66d0*/  @!P1 PRMT R11, R4, 0x5410, R8 ;  /* 0x00005410040b9816 */ /* 0x000fe20000000008 */
[----:B------:R-:W-:Y:S02]  /*66e0*/  @!P1 IMAD.U32 R8, R40, 0x10000, RZ ;  /* 0x0001000028089824 */ /* 0x000fe400078e00ff */
[C---:B------:R-:W-:Y:S01]  /*66f0*/  @!P1 IMAD.U32 R4, R5.reuse, 0x10000, RZ ;  /* 0x0001000005049824 */ /* 0x040fe200078e00ff */
[----:B------:R-:W-:Y:S01]  /*6700*/  @!P1 LOP3.LUT R5, R5, 0xffff0000, RZ, 0xc0, !PT ;  /* 0xffff000005059812 */ /* 0x000fe200078ec0ff */
[----:B--2---:R-:W-:Y:S01]  /*6710*/  @!P1 IMAD.U32 R3, R16, 0x10000, RZ ;  /* 0x0001000010039824 */ /* 0x004fe200078e00ff */
[----:B------:R-:W-:Y:S02]  /*6720*/  @!P1 SHF.L.U32 R9, R52, 0x10, RZ ;  /* 0x0000001034099819 */ /* 0x000fe400000006ff */
[----:B------:R-:W-:Y:S01]  /*6730*/  @!P1 LOP3.LUT R6, R16, 0xffff0000, RZ, 0xc0, !PT ;  /* 0xffff000010069812 */ /* 0x000fe200078ec0ff */
[C---:B------:R-:W-:Y:S01]  /*6740*/  @!P1 FMUL.FTZ R41, R3.reuse, R8 ;  /* 0x0000000803299220 */ /* 0x040fe20000410000 */
[----:B------:R-:W-:Y:S01]  /*6750*/  @!P1 LOP3.LUT R40, R52, 0xffff0000, RZ, 0xc0, !PT ;  /* 0xffff000034289812 */ /* 0x000fe200078ec0ff */
[-C--:B------:R-:W-:Y:S01]  /*6760*/  @!P1 FMUL.FTZ R3, R3, R4.reuse ;  /* 0x0000000403039220 */ /* 0x080fe20000410000 */
[----:B------:R-:W-:Y:S01]  /*6770*/  @!P1 SHF.L.U32 R42, R53, 0x10, RZ ;  /* 0x00000010352a9819 */ /* 0x000fe200000006ff */
[----:B------:R-:W-:Y:S02]  /*6780*/  @!P1 FFMA.FTZ R88, R9, R4, -R41 ;  /* 0x0000000409589223 */ /* 0x000fe40000010829 */
[----:B------:R-:W-:Y:S02]  /*6790*/  @!P1 FFMA.FTZ R3, R8, R9, R3 ;  /* 0x0000000908039223 */ /* 0x000fe40000010003 */
[C---:B------:R-:W-:Y:S02]  /*67a0*/  @!P1 FMUL.FTZ R9, R6.reuse, R15 ;  /* 0x0000000f06099220 */ /* 0x040fe40000410000 */
[C---:B------:R-:W-:Y:S01]  /*67b0*/  @!P1 IMAD.U32 R41, R43.reuse, 0x10000, RZ ;  /* 0x000100002b299824 */ /* 0x040fe200078e00ff */
[----:B------:R-:W-:Y:S01]  /*67c0*/  @!P1 LOP3.LUT R43, R43, 0xffff0000, RZ, 0xc0, !PT ;  /* 0xffff00002b2b9812 */ /* 0x000fe200078ec0ff */
[C---:B------:R-:W-:Y:S02]  /*67d0*/  @!P1 IMAD.U32 R8, R17.reuse, 0x10000, RZ ;  /* 0x0001000011089824 */ /* 0x040fe400078e00ff */
[-C--:B------:R-:W-:Y:S02]  /*67e0*/  @!P1 FMUL.FTZ R4, R6, R5.reuse ;  /* 0x0000000506049220 */ /* 0x080fe40000410000 */
[----:B------:R-:W-:Y:S01]  /*67f0*/  @!P1 FFMA.FTZ R84, R40, R5, -R9 ;  /* 0x0000000528549223 */ /* 0x000fe20000010809 */
[----:B------:R-:W-:Y:S01]  /*6800*/  @!P1 LOP3.LUT R9, R17, 0xffff0000, RZ, 0xc0, !PT ;  /* 0xffff000011099812 */ /* 0x000fe200078ec0ff */
[----:B------:R-:W-:Y:S02]  /*6810*/  @!P1 IMAD.U32 R6, R10, 0x10000, RZ ;  /* 0x000100000a069824 */ /* 0x000fe400078e00ff */
[----:B------:R-:W-:Y:S01]  /*6820*/  @!P1 FMUL.FTZ R44, R8, R41 ;  /* 0x00000029082c9220 */ /* 0x000fe20000410000 */
[----:B------:R-:W-:Y:S01]  /*6830*/  @!P1 F2FP.BF16.PACK_AB R88, R84, R88 ;  /* 0x000000585458923e */ /* 0x000fe200000010ff */
[-C--:B------:R-:W-:Y:S01]  /*6840*/  @!P1 FMUL.FTZ R5, R8, R6.reuse ;  /* 0x0000000608059220 */ /* 0x080fe20000410000 */
[----:B------:R-:W-:Y:S01]  /*6850*/  @!P1 LOP3.LUT R8, R10, 0xffff0000, RZ, 0xc0, !PT ;  /* 0xffff00000a089812 */ /* 0x000fe200078ec0ff */
[----:B------:R-:W-:Y:S01]  /*6860*/  @!P1 FFMA.FTZ R90, R42, R6, -R44 ;  /* 0x000000062a5a9223 */ /* 0x000fe2000001082c */
[----:B------:R-:W-:Y:S01]  /*6870*/  @!P1 LOP3.LUT R44, R53, 0xffff0000, RZ, 0xc0, !PT ;  /* 0xffff0000352c9812 */ /* 0x000fe200078ec0ff */
[C---:B------:R-:W-:Y:S02]  /*6880*/  @!P1 FMUL.FTZ R46, R9.reuse, R43 ;  /* 0x0000002b092e9220 */ /* 0x040fe40000410000 */
[----:B------:R-:W-:Y:S02]  /*6890*/  @!P1 IMAD.U32 R10, R18, 0x10000, RZ ;  /* 0x00010000120a9824 */ /* 0x000fe400078e00ff */
[-C--:B------:R-:W-:Y:S01]  /*68a0*/  @!P1 FFMA.FTZ R86, R44, R8.reuse, -R46 ;  /* 0x000000082c569223 */ /* 0x080fe2000001082e */
[----:B------:R-:W-:Y:S01]  /*68b0*/  @!P1 SHF.L.U32 R46, R54, 0x10, RZ ;  /* 0x00000010362e9819 */ /* 0x000fe200000006ff */
[----:B------:R-:W-:Y:S02]  /*68c0*/  @!P1 FMUL.FTZ R6, R9, R8 ;  /* 0x0000000809069220 */ /* 0x000fe40000410000 */
[C---:B------:R-:W-:Y:S01]  /*68d0*/  @!P1 IMAD.U32 R9, R11.reuse, 0x10000, RZ ;  /* 0x000100000b099824 */ /* 0x040fe200078e00ff */
[----:B------:R-:W-:Y:S01]  /*68e0*/  @!P1 F2FP.BF16.PACK_AB R86, R86, R90 ;  /* 0x0000005a5656923e */ /* 0x000fe200000010ff */
[C---:B------:R-:W-:Y:S02]  /*68f0*/  @!P1 FMUL.FTZ R48, R10.reuse, R45 ;  /* 0x0000002d0a309220 */ /* 0x040fe40000410000 */
[-C--:B------:R-:W-:Y:S01]  /*6900*/  @!P1 FMUL.FTZ R8, R10, R9.reuse ;  /* 0x000000090a089220 */ /* 0x080fe20000410000 */
[----:B------:R-:W-:Y:S01]  /*6910*/  @!P1 LOP3.LUT R10, R11, 0xffff0000, RZ, 0xc0, !PT ;  /* 0xffff00000b0a9812 */ /* 0x000fe200078ec0ff */
[----:B------:R-:W-:Y:S01]  /*6920*/  @!P1 FFMA.FTZ R85, R46, R9, -R48 ;  /* 0x000000092e559223 */ /* 0x000fe20000010830 */
[----:B------:R-:W-:Y:S01]  /*6930*/  @!P1 LOP3.LUT R9, R18, 0xffff0000, RZ, 0xc0, !PT ;  /* 0xffff000012099812 */ /* 0x000fe200078ec0ff */
[----:B------:R-:W-:Y:S01]  /*6940*/  @!P1 FFMA.FTZ R4, R15, R40, R4 ;  /* 0x000000280f049223 */ /* 0x000fe20000010004 */
[----:B------:R-:W-:Y:S01]  /*6950*/  @!P1 LOP3.LUT R40, R54, 0xffff0000, RZ, 0xc0, !PT ;  /* 0xffff000036289812 */ /* 0x000fe200078ec0ff */
[----:B------:R-:W-:Y:S02]  /*6960*/  @!P1 IMAD.U32 R48, R49, 0x10000, RZ ;  /* 0x0001000031309824 */ /* 0x000fe400078e00ff */
[C---:B------:R-:W-:Y:S02]  /*6970*/  @!P1 FMUL.FTZ R11, R9.reuse, R47 ;  /* 0x0000002f090b9220 */ /* 0x040fe40000410000 */
[-C--:B------:R-:W-:Y:S02]  /*6980*/  @!P1 FMUL.FTZ R9, R9, R10.reuse ;  /* 0x0000000a09099220 */ /* 0x080fe40000410000 */
[----:B------:R-:W-:Y:S01]  /*6990*/  @!P1 FFMA.FTZ R87, R40, R10, -R11 ;  /* 0x0000000a28579223 */ /* 0x000fe2000001080b */
[C---:B------:R-:W-:Y:S01]  /*69a0*/  @!P1 SHF.L.U32 R10, R24.reuse, 0x10, RZ ;  /* 0x00000010180a9819 */ /* 0x040fe200000006ff */
[----:B------:R-:W-:Y:S02]  /*69b0*/  @!P1 IMAD.U32 R11, R19, 0x10000, RZ ;  /* 0x00010000130b9824 */ /* 0x000fe400078e00ff */
[----:B------:R-:W-:Y:S01]  /*69c0*/  @!P1 FFMA.FTZ R5, R41, R42, R5 ;  /* 0x0000002a29059223 */ /* 0x000fe20000010005 */
[----:B------:R-:W-:Y:S01]  /*69d0*/  @!P1 F2FP.BF16.PACK_AB R87, R87, R85 ;  /* 0x000000555757923e */ /* 0x000fe200000010ff */
[----:B------:R-:W-:Y:S01]  /*69e0*/  @!P1 IMAD.U32 R41, R55, 0x10000, RZ ;  /* 0x0001000037299824 */ /* 0x000fe200078e00ff */
[----:B------:R-:W-:Y:S01]  /*69f0*/  @!P1 LOP3.LUT R42, R49, 0xffff0000, RZ, 0xc0, !PT ;  /* 0xffff0000312a9812 */ /* 0x000fe200078ec0ff */
[----:B------:R-:W-:Y:S01]  /*6a00*/  @!P1 FMUL.FTZ R15, R11, R48 ;  /* 0x000000300b0f9220 */ /* 0x000fe20000410000 */
[----:B------:R-:W-:Y:S01]  /*6a10*/  @!P1 LOP3.LUT R49, R55, 0xffff0000, RZ, 0xc0, !PT ;  /* 0xffff000037319812 */ /* 0x000fe200078ec0ff */
[----:B------:R-:W-:Y:S02]  /*6a20*/  @!P1 FFMA.FTZ R6, R43, R44, R6 ;  /* 0x0000002c2b069223 */ /* 0x000fe40000010006 */
[-C--:B------:R-:W-:Y:S01]  /*6a30*/  @!P1 FFMA.FTZ R84, R41, R10.reuse, -R15 ;  /* 0x0000000a29549223 */ /* 0x080fe2000001080f */
[----:B------:R-:W-:Y:S01]  /*6a40*/  @!P1 LOP3.LUT R15, R19, 0xffff0000, RZ, 0xc0, !PT ;  /* 0xffff0000130f9812 */ /* 0x000fe200078ec0ff */
[----:B------:R-:W-:Y:S01]  /*6a50*/  @!P1 FMUL.FTZ R10, R11, R10 ;  /* 0x0000000a0b0a9220 */ /* 0x000fe20000410000 */
[----:B------:R-:W-:Y:S01]  /*6a60*/  @!P1 LOP3.LUT R11, R24, 0xffff0000, RZ, 0xc0, !PT ;  /* 0xffff0000180b9812 */ /* 0x000fe200078ec0ff */
[----:B------:R-:W-:Y:S01]  /*6a70*/  @!P1 FFMA.FTZ R8, R45, R46, R8 ;  /* 0x0000002e2d089223 */ /* 0x000fe20000010008 */
[----:B------:R-:W-:Y:S01]  /*6a80*/  @!P1 F2FP.BF16.PACK_AB R5, R6, R5 ;  /* 0x000000050605923e */ /* 0x000fe200000010ff */
[----:B------:R-:W-:Y:S02]  /*6a90*/  @!P1 FMUL.FTZ R24, R15, R42 ;  /* 0x0000002a0f189220 */ /* 0x000fe40000410000 */
[----:B------:R-:W-:Y:S02]  /*6aa0*/  @!P1 FFMA.FTZ R9, R47, R40, R9 ;  /* 0x000000282f099223 */ /* 0x000fe40000010009 */
[-C--:B------:R-:W-:Y:S02]  /*6ab0*/  @!P1 FFMA.FTZ R24, R49, R11.reuse, -R24 ;  /* 0x0000000b31189223 */ /* 0x080fe40000010818 */
[----:B------:R-:W-:Y:S01]  /*6ac0*/  @!P1 FMUL.FTZ R11, R15, R11 ;  /* 0x0000000b0f0b9220 */ /* 0x000fe20000410000 */
[----:B------:R-:W-:Y:S01]  /*6ad0*/  @!P1 F2FP.BF16.PACK_AB R15, R4, R3 ;  /* 0x00000003040f923e */ /* 0x000fe200000010ff */
[----:B------:R-:W-:Y:S01]  /*6ae0*/  @!P1 FFMA.FTZ R10, R48, R41, R10 ;  /* 0x00000029300a9223 */ /* 0x000fe2000001000a */
[----:B------:R-:W-:Y:S01]  /*6af0*/  @!P1 F2FP.BF16.PACK_AB R24, R24, R84 ;  /* 0x000000541818923e */ /* 0x000fe200000010ff */
[----:B------:R-:W-:Y:S01]  /*6b00*/  @!P1 FFMA.FTZ R11, R42, R49, R11 ;  /* 0x000000312a0b9223 */ /* 0x000fe2000001000b */
[C---:B------:R-:W-:Y:S01]  /*6b10*/  LEA R84, P0, R94.reuse, R50, 0x1 ;  /* 0x000000325e547211 */ /* 0x040fe200078008ff */
[----:B------:R-:W-:Y:S01]  /*6b20*/  @!P1 IMAD.MOV.U32 R52, RZ, RZ, R88 ;  /* 0x000000ffff349224 */ /* 0x000fe200078e0058 */
[----:B------:R-:W-:Y:S01]  /*6b30*/  @!P1 MOV R55, R24 ;  /* 0x0000001800379202 */ /* 0x000fe20000000f00 */
[----:B------:R-:W-:Y:S01]  /*6b40*/  @!P1 IMAD.MOV.U32 R53, RZ, RZ, R86 ;  /* 0x000000ffff359224 */ /* 0x000fe200078e0056 */
[----:B------:R-:W-:Y:S01]  /*6b50*/  LEA.HI.X R85, R94, R51, R108, 0x1, P0 ;  /* 0x000000335e557211 */ /* 0x000fe200000f0c6c */
[----:B------:R-:W-:Y:S01]  /*6b60*/  @!P1 IMAD.MOV.U32 R54, RZ, RZ, R87 ;  /* 0x000000ffff369224 */ /* 0x000fe200078e0057 */
[----:B------:R-:W-:Y:S01]  /*6b70*/  ISETP.GE.AND P0, PT, R89, c[0x0][0x1d4], PT ;  /* 0x0000750059007a0c */ /* 0x000fe20003f06270 */
[----:B------:R-:W-:Y:S01]  /*6b80*/  @!P1 IMAD.MOV.U32 R16, RZ, RZ, R15 ;  /* 0x000000ffff109224 */ /* 0x000fe200078e000f */
[----:B------:R-:W-:Y:S01]  /*6b90*/  @!P1 F2FP.BF16.PACK_AB R3, R11, R10 ;  /* 0x0000000a0b03923e */ /* 0x000fe200000010ff */
[----:B------:R-:W-:Y:S01]  /*6ba0*/  @!P1 IMAD.MOV.U32 R17, RZ, RZ, R5 ;  /* 0x000000ffff119224 */ /* 0x000fe200078e0005 */
[----:B------:R1:W-:Y:S01]  /*6bb0*/  ST.E.128 [R84.64], R52 ;  /* 0x0000003454007985 */ /* 0x0003e2000c101d08 */
[----:B------:R-:W-:Y:S02]  /*6bc0*/  @!P1 F2FP.BF16.PACK_AB R4, R9, R8 ;  /* 0x000000080904923e */ /* 0x000fe400000010ff */
[----:B------:R-:W-:Y:S02]  /*6bd0*/  @!P1 IMAD.MOV.U32 R19, RZ, RZ, R3 ;  /* 0x000000ffff139224 */ /* 0x000fe400078e0003 */
[----:B------:R-:W-:Y:S04]  /*6be0*/  @!P1 MOV R18, R4 ;  /* 0x0000000400129202 */ /* 0x000fe80000000f00 */
[----:B------:R-:W-:Y:S05]  /*6bf0*/  @!P0 IMAD.WIDE R50, R89, 0x2, R50 ;  /* 0x0000000259328825 */ /* 0x000fea00078e0232 */
[----:B------:R1:W-:Y:S02]  /*6c00*/  @!P0 ST.E.128 [R50.64], R16 ;  /* 0x0000001032008985 */ /* 0x0003e4000c101d08 */
.L_x_369:
[----:B-1----:R-:W-:Y:S05]  /*6c10*/  BSYNC B0 ;  /* 0x0000000000007941 */ /* 0x002fea0003800000 */
.L_x_368:
[----:B------:R1:W2:Y:S01]  /*6c20*/  SHFL.IDX PT, R45, R92, 0x1, 0x181f ;  /* 0x00381f005c2d7f89 */ /* 0x0002a200000e0000 */
[----:B------:R-:W-:Y:S01]  /*6c30*/  ISETP.GE.OR P0, PT, R169, R91, P6 ;  /* 0x0000005ba900720c */ /* 0x000fe20003706670 */
[----:B------:R-:W-:Y:S02]  /*6c40*/  BSSY B0, `(.L_x_370) ;  /* 0x000007f000007945 */ /* 0x000fe40003800000 */
[----:B------:R1:W3:Y:S10]  /*6c50*/  SHFL.IDX PT, R44, R93, 0x1, 0x181f ;  /* 0x00381f005d2c7f89 */ /* 0x0002f400000e0000 */
[----:B------:R-:W-:-:S05]  /*6c60*/  @P0 BRA `(.L_x_371) ;  /* 0x000007c000000947 */ /* 0x000fca0003800000 */
[----:B------:R-:W-:Y:S01]  /*6c70*/  SEL R3, R83, R75, !P2 ;  /* 0x0000004b53037207 */ /* 0x000fe20005000000 */
[----:B------:R-:W4:Y:S01]  /*6c80*/  LDS.128 R48, [R130+0x8100] ;  /* 0x0081000082307984 */ /* 0x000f220000000c00 */
[C---:B------:R-:W-:Y:S02]  /*6c90*/  IADD3 R5, R81.reuse, 0x20, RZ ;  /* 0x0000002051057810 */ /* 0x040fe40007ffe0ff */
[----:B------:R-:W-:Y:S02]  /*6ca0*/  SHF.R.S32.HI R4, RZ, 0x1f, R3 ;  /* 0x0000001fff047819 */ /* 0x000fe40000011403 */
[----:B------:R-:W-:Y:S01]  /*6cb0*/  IADD3 R6, R81, 0x20, RZ ;  /* 0x0000002051067810 */ /* 0x000fe20007ffe0ff */
[----:B------:R-:W-:Y:S01]  /*6cc0*/  IMAD.SHL.U32 R5, R5, 0x40, RZ ;  /* 0x0000004005057824 */ /* 0x000fe200078e00ff */
[----:B------:R-:W-:Y:S02]  /*6cd0*/  LEA.HI R3, R4, R3, RZ, 0x4 ;  /* 0x0000000304037211 */ /* 0x000fe400078f20ff */
[----:B---3--:R-:W-:Y:S01]  /*6ce0*/  LEA R84, P0, R94, R44, 0x1 ;  /* 0x0000002c5e547211 */ /* 0x008fe200078008ff */
[----:B------:R-:W-:Y:S01]  /*6cf0*/  IMAD.SHL.U32 R6, R6, 0x40, RZ ;  /* 0x0000004006067824 */ /* 0x000fe200078e00ff */
[----:B------:R-:W-:Y:S02]  /*6d00*/  LEA.HI.SX32 R3, R3, R74, 0x1c ;  /* 0x0000004a03037211 */ /* 0x000fe400078fe2ff */
[----:B--2---:R-:W-:Y:S02]  /*6d10*/  LEA.HI.X R85, R94, R45, R108, 0x1, P0 ;  /* 0x0000002d5e557211 */ /* 0x004fe400000f0c6c */
[----:B------:R-:W-:Y:S01]  /*6d20*/  SHF.R.S32.HI R4, RZ, 0x1f, R3 ;  /* 0x0000001fff047819 */ /* 0x000fe20000011403 */
[----:B------:R-:W-:Y:S01]  /*6d30*/  IMAD.SHL.U32 R24, R3, 0x8, RZ ;  /* 0x0000000803187824 */ /* 0x000fe200078e00ff */
[----:B------:R-:W-:Y:S02]  /*6d40*/  LOP3.LUT R6, R6, 0x1c0, RZ, 0xc0, !PT ;  /* 0x000001c006067812 */ /* 0x000fe400078ec0ff */
[----:B------:R-:W-:Y:S02]  /*6d50*/  LEA.HI R4, R4, R3, RZ, 0x3 ;  /* 0x0000000304047211 */ /* 0x000fe400078f18ff */
[----:B------:R-:W-:Y:S02]  /*6d60*/  LOP3.LUT R5, R5, 0x1c0, RZ, 0xc0, !PT ;  /* 0x000001c005057812 */ /* 0x000fe400078ec0ff */
[----:B------:R-:W-:Y:S02]  /*6d70*/  SHF.R.S32.HI R3, RZ, 0x3, R4 ;  /* 0x00000003ff037819 */ /* 0x000fe40000011404 */
[----:B------:R-:W-:Y:S02]  /*6d80*/  LOP3.LUT R4, R6, 0x38, R24, 0xf8, !PT ;  /* 0x0000003806047812 */ /* 0x000fe400078ef818 */
[----:B------:R-:W-:Y:S01]  /*6d90*/  SHF.R.U32.HI R5, RZ, 0x3, R5 ;  /* 0x00000003ff057819 */ /* 0x000fe20000011605 */
[----:B------:R-:W-:Y:S01]  /*6da0*/  IMAD R3, R3, 0x1c00, R12 ;  /* 0x00001c0003037824 */ /* 0x000fe200078e020c */
[----:B------:R-:W-:Y:S02]  /*6db0*/  ISETP.GE.AND P0, PT, R24, c[0x0][0x1d4], PT ;  /* 0x0000750018007a0c */ /* 0x000fe40003f06270 */
[----:B------:R-:W-:Y:S02]  /*6dc0*/  LOP3.LUT R4, R4, R5, RZ, 0x3c, !PT ;  /* 0x0000000504047212 */ /* 0x000fe400078e3cff */
[----:B-----5:R-:W-:Y:S02]  /*6dd0*/  @!P1 SHF.R.U64 R8, R56, 0x10, R57 ;  /* 0x0000001038089819 */ /* 0x020fe40000001239 */
[----:B------:R-:W-:Y:S01]  /*6de0*/  @!P1 SHF.R.U64 R5, R20, 0x10, R21 ;  /* 0x0000001014059819 */ /* 0x000fe20000001215 */
[----:B------:R-:W-:Y:S01]  /*6df0*/  IMAD.IADD R3, R3, 0x1, R4 ;  /* 0x0000000103037824 */ /* 0x000fe200078e0204 */
[----:B------:R-:W-:Y:S02]  /*6e00*/  @!P1 SHF.R.U32.HI R9, RZ, 0x10, R57 ;  /* 0x00000010ff099819 */ /* 0x000fe40000011639 */
[----:B------:R-:W-:Y:S01]  /*6e10*/  @!P1 PRMT R10, R25, 0x5432, R5 ;  /* 0x00005432190a9816 */ /* 0x000fe20000000005 */
[----:B------:R-:W-:Y:S01]  /*6e20*/  IMAD.SHL.U32 R3, R3, 0x2, RZ ;  /* 0x0000000203037824 */ /* 0x000fe200078e00ff */
[----:B----4-:R-:W-:Y:S01]  /*6e30*/  @!P1 LOP3.LUT R47, R51, 0xffff0000, RZ, 0xc0, !PT ;  /* 0xffff0000332f9812 */ /* 0x010fe200078ec0ff */
[C---:B------:R-:W-:Y:S01]  /*6e40*/  @!P1 IMAD.U32 R41, R50.reuse, 0x10000, RZ ;  /* 0x0001000032299824 */ /* 0x040fe200078e00ff */
[----:B------:R-:W-:Y:S02]  /*6e50*/  @!P1 LOP3.LUT R43, R50, 0xffff0000, RZ, 0xc0, !PT ;  /* 0xffff0000322b9812 */ /* 0x000fe400078ec0ff */
[----:B------:R2:W3:Y:S01]  /*6e60*/  LDS.128 R16, [R3+0x8100] ;  /* 0x0081000003107984 */ /* 0x0004e20000000c00 */
[----:B------:R-:W-:Y:S02]  /*6e70*/  @!P1 SHF.R.U32.HI R4, RZ, 0x10, R21 ;  /* 0x00000010ff049819 */ /* 0x000fe40000011615 */
[----:B------:R-:W-:Y:S02]  /*6e80*/  @!P1 PRMT R21, R68, 0x5432, R9 ;  /* 0x0000543244159816 */ /* 0x000fe40000000009 */
[--C-:B------:R-:W-:Y:S02]  /*6e90*/  @!P1 SHF.R.U64 R11, R58, 0x10, R59.reuse ;  /* 0x000000103a0b9819 */ /* 0x100fe4000000123b */
[----:B------:R-:W-:Y:S02]  /*6ea0*/  @!P1 SHF.R.U32.HI R15, RZ, 0x10, R59 ;  /* 0x00000010ff0f9819 */ /* 0x000fe4000001163b */
[C---:B------:R-:W-:Y:S01]  /*6eb0*/  @!P1 PRMT R42, R69.reuse, 0x5432, R11 ;  /* 0x00005432452a9816 */ /* 0x040fe2000000000b */
[----:B------:R-:W-:Y:S01]  /*6ec0*/  @!P1 IMAD.U32 R11, R48, 0x10000, RZ ;  /* 0x00010000300b9824 */ /* 0x000fe200078e00ff */
[----:B------:R-:W-:Y:S02]  /*6ed0*/  @!P1 PRMT R40, R69, 0x5410, R15 ;  /* 0x0000541045289816 */ /* 0x000fe4000000000f */
[----:B------:R-:W-:Y:S01]  /*6ee0*/  @!P1 PRMT R9, R25, 0x5410, R4 ;  /* 0x0000541019099816 */ /* 0x000fe20000000004 */
[----:B------:R-:W-:Y:S01]  /*6ef0*/  @!P1 IMAD.U32 R4, R10, 0x10000, RZ ;  /* 0x000100000a049824 */ /* 0x000fe200078e00ff */
[--C-:B------:R-:W-:Y:S02]  /*6f00*/  @!P1 SHF.R.U32.HI R6, RZ, 0x10, R23.reuse ;  /* 0x00000010ff069819 */ /* 0x100fe40000011617 */
[----:B------:R-:W-:Y:S02]  /*6f10*/  @!P1 LOP3.LUT R46, R40, 0xffff0000, RZ, 0xc0, !PT ;  /* 0xffff0000282e9812 */ /* 0x000fe400078ec0ff */
[----:B------:R-:W-:Y:S01]  /*6f20*/  @!P1 PRMT R15, R26, 0x5410, R6 ;  /* 0x000054101a0f9816 */ /* 0x000fe20000000006 */
[----:B------:R-:W-:Y:S01]  /*6f30*/  @!P1 IMAD.U32 R6, R9, 0x10000, RZ ;  /* 0x0001000009069824 */ /* 0x000fe200078e00ff */
[----:B--2---:R-:W-:Y:S01]  /*6f40*/  @!P1 SHF.R.U64 R3, R22, 0x10, R23 ;  /* 0x0000001016039819 */ /* 0x004fe20000001217 */
[----:B------:R-:W-:Y:S01]  /*6f50*/  @!P1 IMAD.U32 R23, R21, 0x10000, RZ ;  /* 0x0001000015179824 */ /* 0x000fe200078e00ff */
[----:B------:R-:W-:Y:S01]  /*6f60*/  @!P1 PRMT R22, R68, 0x5410, R8 ;  /* 0x0000541044169816 */ /* 0x000fe20000000008 */
[----:B------:R-:W-:Y:S01]  /*6f70*/  @!P0 IMAD.WIDE R68, R24, 0x2, R44 ;  /* 0x0000000218448825 */ /* 0x000fe200078e022c */
[----:B------:R-:W-:Y:S02]  /*6f80*/  @!P1 SHF.L.U32 R45, R51, 0x10, RZ ;  /* 0x00000010332d9819 */ /* 0x000fe400000006ff */
[----:B------:R-:W-:Y:S01]  /*6f90*/  @!P1 PRMT R20, R26, 0x5432, R3 ;  /* 0x000054321a149816 */ /* 0x000fe20000000003 */
[----:B------:R-:W-:Y:S02]  /*6fa0*/  @!P1 IMAD.U32 R8, R22, 0x10000, RZ ;  /* 0x0001000016089824 */ /* 0x000fe400078e00ff */
[----:B------:R-:W-:Y:S02]  /*6fb0*/  @!P1 IMAD.U32 R24, R49, 0x10000, RZ ;  /* 0x0001000031189824 */ /* 0x000fe400078e00ff */
[----:B------:R-:W-:Y:S02]  /*6fc0*/  @!P1 IMAD.U32 R44, R40, 0x10000, RZ ;  /* 0x00010000282c9824 */ /* 0x000fe400078e00ff */
[----:B---3--:R-:W-:Y:S01]  /*6fd0*/  @!P1 IMAD.U32 R5, R17, 0x10000, RZ ;  /* 0x0001000011059824 */ /* 0x008fe200078e00ff */
[----:B------:R-:W-:Y:S03]  /*6fe0*/  @!P1 SHF.L.U32 R3, R16, 0x10, RZ ;  /* 0x0000001010039819 */ /* 0x000fe600000006ff */
[----:B------:R-:W-:Y:S02]  /*6ff0*/  @!P1 FMUL.FTZ R26, R5, R23 ;  /* 0x00000017051a9220 */ /* 0x000fe40000410000 */
[C---:B------:R-:W-:Y:S02]  /*7000*/  @!P1 FMUL.FTZ R25, R3.reuse, R8 ;  /* 0x0000000803199220 */ /* 0x040fe40000410000 */
[-C--:B------:R-:W-:Y:S02]  /*7010*/  @!P1 FMUL.FTZ R3, R3, R4.reuse ;  /* 0x0000000403039220 */ /* 0x080fe40000410000 */
[----:B------:R-:W-:Y:S01]  /*7020*/  @!P1 FFMA.FTZ R59, R11, R4, -R25 ;  /* 0x000000040b3b9223 */ /* 0x000fe20000010819 */
[----:B------:R-:W-:Y:S01]  /*7030*/  @!P1 LOP3.LUT R25, R21, 0xffff0000, RZ, 0xc0, !PT ;  /* 0xffff000015199812 */ /* 0x000fe200078ec0ff */
[----:B------:R-:W-:Y:S01]  /*7040*/  @!P1 FFMA.FTZ R3, R8, R11, R3 ;  /* 0x0000000b08039223 */ /* 0x000fe20000010003 */
[----:B------:R-:W-:Y:S01]  /*7050*/  @!P1 LOP3.LUT R8, R16, 0xffff0000, RZ, 0xc0, !PT ;  /* 0xffff000010089812 */ /* 0x000fe200078ec0ff */
[-C--:B------:R-:W-:Y:S01]  /*7060*/  @!P1 FMUL.FTZ R5, R5, R6.reuse ;  /* 0x0000000605059220 */ /* 0x080fe20000410000 */
[----:B------:R-:W-:Y:S01]  /*7070*/  @!P1 LOP3.LUT R21, R22, 0xffff0000, RZ, 0xc0, !PT ;  /* 0xffff000016159812 */ /* 0x000fe200078ec0ff */
[----:B------:R-:W-:Y:S01]  /*7080*/  @!P1 FFMA.FTZ R58, R24, R6, -R26 ;  /* 0x00000006183a9223 */ /* 0x000fe2000001081a */
[----:B------:R-:W-:Y:S02]  /*7090*/  @!P1 LOP3.LUT R6, R17, 0xffff0000, RZ, 0xc0, !PT ;  /* 0xffff000011069812 */ /* 0x000fe400078ec0ff */
[----:B------:R-:W-:Y:S01]  /*70a0*/  @!P1 LOP3.LUT R22, R48, 0xffff0000, RZ, 0xc0, !PT ;  /* 0xffff000030169812 */ /* 0x000fe200078ec0ff */
[----:B------:R-:W-:Y:S01]  /*70b0*/  @!P1 FMUL.FTZ R11, R8, R21 ;  /* 0x00000015080b9220 */ /* 0x000fe20000410000 */
[----:B------:R-:W-:Y:S02]  /*70c0*/  @!P1 LOP3.LUT R26, R49, 0xffff0000, RZ, 0xc0, !PT ;  /* 0xffff0000311a9812 */ /* 0x000fe400078ec0ff */
[----:B------:R-:W-:Y:S02]  /*70d0*/  @!P1 LOP3.LUT R4, R9, 0xffff0000, RZ, 0xc0, !PT ;  /* 0xffff000009049812 */ /* 0x000fe400078ec0ff */
[----:B------:R-:W-:Y:S01]  /*70e0*/  @!P1 LOP3.LUT R9, R10, 0xffff0000, RZ, 0xc0, !PT ;  /* 0xffff00000a099812 */ /* 0x000fe200078ec0ff */
[C---:B------:R-:W-:Y:S02]  /*70f0*/  @!P1 FMUL.FTZ R10, R6.reuse, R25 ;  /* 0x00000019060a9220 */ /* 0x040fe40000410000 */
[-C--:B------:R-:W-:Y:S02]  /*7100*/  @!P1 FMUL.FTZ R6, R6, R4.reuse ;  /* 0x0000000406069220 */ /* 0x080fe40000410000 */
[-C--:B------:R-:W-:Y:S01]  /*7110*/  @!P1 FFMA.FTZ R56, R22, R9.reuse, -R11 ;  /* 0x0000000916389223 */ /* 0x080fe2000001080b */
[C---:B------:R-:W-:Y:S01]  /*7120*/  @!P1 LOP3.LUT R11, R19.reuse, 0xffff0000, RZ, 0xc0, !PT ;  /* 0xffff0000130b9812 */ /* 0x040fe200078ec0ff */
[----:B------:R-:W-:Y:S02]  /*7130*/  @!P1 FFMA.FTZ R57, R26, R4, -R10 ;  /* 0x000000041a399223 */ /* 0x000fe4000001080a */
[----:B------:R-:W-:Y:S02]  /*7140*/  @!P1 IMAD.U32 R10, R19, 0x10000, RZ ;  /* 0x00010000130a9824 */ /* 0x000fe400078e00ff */
[----:B------:R-:W-:Y:S01]  /*7150*/  @!P1 FMUL.FTZ R4, R8, R9 ;  /* 0x0000000908049220 */ /* 0x000fe20000410000 */
[C---:B------:R-:W-:Y:S01]  /*7160*/  @!P1 LOP3.LUT R9, R15.reuse, 0xffff0000, RZ, 0xc0, !PT ;  /* 0xffff00000f099812 */ /* 0x040fe200078ec0ff */
[----:B------:R-:W-:Y:S02]  /*7170*/  @!P1 IMAD.U32 R8, R15, 0x10000, RZ ;  /* 0x000100000f089824 */ /* 0x000fe400078e00ff */
[C---:B------:R-:W-:Y:S02]  /*7180*/  @!P1 FMUL.FTZ R15, R10.reuse, R44 ;  /* 0x0000002c0a0f9220 */ /* 0x040fe40000410000 */
[----:B------:R-:W-:Y:S02]  /*7190*/  @!P1 FMUL.FTZ R40, R11, R46 ;  /* 0x0000002e0b289220 */ /* 0x000fe40000410000 */
[-C--:B------:R-:W-:Y:S02]  /*71a0*/  @!P1 FMUL.FTZ R10, R10, R8.reuse ;  /* 0x000000080a0a9220 */ /* 0x080fe40000410000 */
[----:B------:R-:W-:Y:S01]  /*71b0*/  @!P1 FFMA.FTZ R55, R45, R8, -R15 ;  /* 0x000000082d379223 */ /* 0x000fe2000001080f */
[C---:B------:R-:W-:Y:S01]  /*71c0*/  @!P1 SHF.L.U32 R8, R18.reuse, 0x10, RZ ;  /* 0x0000001012089819 */ /* 0x040fe200000006ff */
[-C--:B------:R-:W-:Y:S01]  /*71d0*/  @!P1 FFMA.FTZ R54, R47, R9.reuse, -R40 ;  /* 0x000000092f369223 */ /* 0x080fe20000010828 */
[----:B------:R-:W-:Y:S01]  /*71e0*/  @!P1 LOP3.LUT R15, R18, 0xffff0000, RZ, 0xc0, !PT ;  /* 0xffff0000120f9812 */ /* 0x000fe200078ec0ff */
[C---:B------:R-:W-:Y:S01]  /*71f0*/  @!P1 IMAD.U32 R40, R42.reuse, 0x10000, RZ ;  /* 0x000100002a289824 */ /* 0x040fe200078e00ff */
[----:B------:R-:W-:Y:S01]  /*7200*/  @!P1 LOP3.LUT R42, R42, 0xffff0000, RZ, 0xc0, !PT ;  /* 0xffff00002a2a9812 */ /* 0x000fe200078ec0ff */
[----:B------:R-:W-:Y:S02]  /*7210*/  @!P1 FMUL.FTZ R11, R11, R9 ;  /* 0x000000090b0b9220 */ /* 0x000fe40000410000 */
[C---:B------:R-:W-:Y:S01]  /*7220*/  @!P1 IMAD.U32 R9, R20.reuse, 0x10000, RZ ;  /* 0x0001000014099824 */ /* 0x040fe200078e00ff */
[----:B------:R-:W-:Y:S01]  /*7230*/  @!P1 LOP3.LUT R20, R20, 0xffff0000, RZ, 0xc0, !PT ;  /* 0xffff000014149812 */ /* 0x000fe200078ec0ff */
[----:B------:R-:W-:Y:S02]  /*7240*/  @!P1 FMUL.FTZ R52, R8, R40 ;  /* 0x0000002808349220 */ /* 0x000fe40000410000 */
[----:B------:R-:W-:Y:S02]  /*7250*/  @!P1 FMUL.FTZ R53, R15, R42 ;  /* 0x0000002a0f359220 */ /* 0x000fe40000410000 */
[----:B------:R-:W-:Y:S01]  /*7260*/  @!P1 FFMA.FTZ R4, R21, R22, R4 ;  /* 0x0000001615049223 */ /* 0x000fe20000010004 */
[----:B------:R-:W-:Y:S01]  /*7270*/  @!P1 F2FP.BF16.PACK_AB R22, R54, R55 ;  /* 0x000000373616923e */ /* 0x000fe200000010ff */
[-C--:B------:R-:W-:Y:S02]  /*7280*/  @!P1 FMUL.FTZ R8, R8, R9.reuse ;  /* 0x0000000908089220 */ /* 0x080fe40000410000 */
[----:B------:R-:W-:Y:S02]  /*7290*/  @!P1 FFMA.FTZ R5, R23, R24, R5 ;  /* 0x0000001817059223 */ /* 0x000fe40000010005 */
[----:B------:R-:W-:Y:S02]  /*72a0*/  @!P1 FFMA.FTZ R52, R41, R9, -R52 ;  /* 0x0000000929349223 */ /* 0x000fe40000010834 */
[-C--:B------:R-:W-:Y:S01]  /*72b0*/  @!P1 FMUL.FTZ R9, R15, R20.reuse ;  /* 0x000000140f099220 */ /* 0x080fe20000410000 */
[----:B------:R-:W-:Y:S01]  /*72c0*/  @!P1 F2FP.BF16.PACK_AB R15, R56, R59 ;  /* 0x0000003b380f923e */ /* 0x000fe200000010ff */
[----:B------:R-:W-:Y:S01]  /*72d0*/  @!P1 FFMA.FTZ R53, R43, R20, -R53 ;  /* 0x000000142b359223 */ /* 0x000fe20000010835 */
[----:B------:R-:W-:Y:S01]  /*72e0*/  @!P1 F2FP.BF16.PACK_AB R20, R57, R58 ;  /* 0x0000003a3914923e */ /* 0x000fe200000010ff */
[----:B------:R-:W-:Y:S02]  /*72f0*/  @!P1 FFMA.FTZ R6, R25, R26, R6 ;  /* 0x0000001a19069223 */ /* 0x000fe40000010006 */
[----:B------:R-:W-:Y:S01]  /*7300*/  @!P1 FFMA.FTZ R8, R40, R41, R8 ;  /* 0x0000002928089223 */ /* 0x000fe20000010008 */
[----:B------:R-:W-:Y:S01]  /*7310*/  @!P1 F2FP.BF16.PACK_AB R21, R53, R52 ;  /* 0x000000343515923e */ /* 0x000fe200000010ff */
[----:B------:R-:W-:Y:S01]  /*7320*/  @!P1 FFMA.FTZ R9, R42, R43, R9 ;  /* 0x0000002b2a099223 */ /* 0x000fe20000010009 */
[----:B------:R-:W-:Y:S01]  /*7330*/  @!P1 F2FP.BF16.PACK_AB R5, R6, R5 ;  /* 0x000000050605923e */ /* 0x000fe200000010ff */
[----:B------:R-:W-:Y:S02]  /*7340*/  @!P1 FFMA.FTZ R10, R44, R45, R10 ;  /* 0x0000002d2c0a9223 */ /* 0x000fe4000001000a */
[----:B------:R-:W-:Y:S02]  /*7350*/  @!P1 FFMA.FTZ R11, R46, R47, R11 ;  /* 0x0000002f2e0b9223 */ /* 0x000fe4000001000b */
[----:B------:R-:W-:Y:S01]  /*7360*/  @!P1 IMAD.MOV.U32 R48, RZ, RZ, R15 ;  /* 0x000000ffff309224 */ /* 0x000fe200078e000f */
[----:B------:R-:W-:Y:S01]  /*7370*/  @!P1 F2FP.BF16.PACK_AB R15, R4, R3 ;  /* 0x00000003040f923e */ /* 0x000fe200000010ff */
[----:B------:R-:W-:Y:S01]  /*7380*/  @!P1 IMAD.MOV.U32 R49, RZ, RZ, R20 ;  /* 0x000000ffff319224 */ /* 0x000fe200078e0014 */
[----:B------:R-:W-:Y:S01]  /*7390*/  @!P1 F2FP.BF16.PACK_AB R4, R9, R8 ;  /* 0x000000080904923e */ /* 0x000fe200000010ff */
[----:B------:R-:W-:Y:S01]  /*73a0*/  @!P1 IMAD.MOV.U32 R50, RZ, RZ, R21 ;  /* 0x000000ffff329224 */ /* 0x000fe200078e0015 */
[----:B------:R-:W-:Y:S01]  /*73b0*/  @!P1 F2FP.BF16.PACK_AB R3, R11, R10 ;  /* 0x0000000a0b03923e */ /* 0x000fe200000010ff */
[----:B------:R-:W-:Y:S01]  /*73c0*/  @!P1 IMAD.MOV.U32 R51, RZ, RZ, R22 ;  /* 0x000000ffff339224 */ /* 0x000fe200078e0016 */
[----:B------:R-:W-:Y:S01]  /*73d0*/  @!P1 MOV R16, R15 ;  /* 0x0000000f00109202 */ /* 0x000fe20000000f00 */
[----:B------:R-:W-:Y:S02]  /*73e0*/  @!P1 IMAD.MOV.U32 R17, RZ, RZ, R5 ;  /* 0x000000ffff119224 */ /* 0x000fe400078e0005 */
[----:B------:R-:W-:Y:S01]  /*73f0*/  @!P1 IMAD.MOV.U32 R18, RZ, RZ, R4 ;  /* 0x000000ffff129224 */ /* 0x000fe200078e0004 */
[----:B------:R2:W-:Y:S01]  /*7400*/  ST.E.128 [R84.64], R48 ;  /* 0x0000003054007985 */ /* 0x0005e2000c101d08 */
[----:B------:R-:W-:Y:S07]  /*7410*/  @!P1 IMAD.MOV.U32 R19, RZ, RZ, R3 ;  /* 0x000000ffff139224 */ /* 0x000fee00078e0003 */
[----:B------:R2:W-:Y:S02]  /*7420*/  @!P0 ST.E.128 [R68.64], R16 ;  /* 0x0000001044008985 */ /* 0x0005e4000c101d08 */
.L_x_371:
[----:B------:R-:W-:Y:S05]  /*7430*/  BSYNC B0 ;  /* 0x0000000000007941 */ /* 0x000fea0003800000 */
.L_x_370:
[----:B------:R4:W1:Y:S01]  /*7440*/  SHFL.IDX PT, R25, R92, 0x2, 0x181f ;  /* 0x00581f005c197f89 */ /* 0x00086200000e0000 */
[----:B------:R-:W-:Y:S01]  /*7450*/  ISETP.GE.OR P0, PT, R168, R91, P6 ;  /* 0x0000005ba800720c */ /* 0x000fe20003706670 */
[----:B------:R-:W-:Y:S02]  /*7460*/  BSSY B0, `(.L_x_372) ;  /* 0x000007f000007945 */ /* 0x000fe40003800000 */
[----:B------:R4:W3:Y:S10]  /*7470*/  SHFL.IDX PT, R24, R93, 0x2, 0x181f ;  /* 0x00581f005d187f89 */ /* 0x0008f400000e0000 */
[----:B------:R-:W-:-:S05]  /*7480*/  @P0 BRA `(.L_x_373) ;  /* 0x000007c000000947 */ /* 0x000fca0003800000 */
[----:B------:R-:W-:Y:S01]  /*7490*/  SEL R3, R83, R75, !P2 ;  /* 0x0000004b53037207 */ /* 0x000fe20005000000 */
[----:B--23--:R-:W2:Y:S01]  /*74a0*/  LDS.128 R44, [R129+0x8100] ;  /* 0x00810000812c7984 */ /* 0x00cea20000000c00 */
[C---:B------:R-:W-:Y:S02]  /*74b0*/  IADD3 R5, R81.reuse, 0x40, RZ ;  /* 0x0000004051057810 */ /* 0x040fe40007ffe0ff */
[----:B------:R-:W-:Y:S02]  /*74c0*/  SHF.R.S32.HI R4, RZ, 0x1f, R3 ;  /* 0x0000001fff047819 */ /* 0x000fe40000011403 */
[----:B------:R-:W-:Y:S01]  /*74d0*/  IADD3 R6, R81, 0x40, RZ ;  /* 0x0000004051067810 */ /* 0x000fe20007ffe0ff */
[----:B------:R-:W-:Y:S01]  /*74e0*/  IMAD.SHL.U32 R5, R5, 0x40, RZ ;  /* 0x0000004005057824 */ /* 0x000fe200078e00ff */
[----:B------:R-:W-:Y:S02]  /*74f0*/  LEA.HI R3, R4, R3, RZ, 0x4 ;  /* 0x0000000304037211 */ /* 0x000fe400078f20ff */
[----:B------:R-:W-:Y:S01]  /*7500*/  LEA R52, P0, R94, R24, 0x1 ;  /* 0x000000185e347211 */ /* 0x000fe200078008ff */
[----:B------:R-:W-:Y:S01]  /*7510*/  IMAD.SHL.U32 R6, R6, 0x40, RZ ;  /* 0x0000004006067824 */ /* 0x000fe200078e00ff */
[----:B------:R-:W-:Y:S02]  /*7520*/  LEA.HI.SX32 R3, R3, R74, 0x1c ;  /* 0x0000004a03037211 */ /* 0x000fe400078fe2ff */
[----:B-1----:R-:W-:Y:S02]  /*7530*/  LEA.HI.X R53, R94, R25, R108, 0x1, P0 ;  /* 0x000000195e357211 */ /* 0x002fe400000f0c6c */
[----:B------:R-:W-:Y:S01]  /*7540*/  SHF.R.S32.HI R4, RZ, 0x1f, R3 ;  /* 0x0000001fff047819 */ /* 0x000fe20000011403 */
[----:B------:R-:W-:Y:S01]  /*7550*/  IMAD.SHL.U32 R23, R3, 0x8, RZ ;  /* 0x0000000803177824 */ /* 0x000fe200078e00ff */
[----:B------:R-:W-:Y:S02]  /*7560*/  LOP3.LUT R6, R6, 0x1c0, RZ, 0xc0, !PT ;  /* 0x000001c006067812 */ /* 0x000fe400078ec0ff */
[----:B------:R-:W-:Y:S02]  /*7570*/  LEA.HI R4, R4, R3, RZ, 0x3 ;  /* 0x0000000304047211 */ /* 0x000fe400078f18ff */
[----:B------:R-:W-:Y:S02]  /*7580*/  LOP3.LUT R5, R5, 0x1c0, RZ, 0xc0, !PT ;  /* 0x000001c005057812 */ /* 0x000fe400078ec0ff */
[----:B------:R-:W-:Y:S02]  /*7590*/  SHF.R.S32.HI R3, RZ, 0x3, R4 ;  /* 0x00000003ff037819 */ /* 0x000fe40000011404 */
[----:B------:R-:W-:Y:S02]  /*75a0*/  SHF.R.U32.HI R5, RZ, 0x3, R5 ;  /* 0x00000003ff057819 */ /* 0x000fe40000011605 */
[----:B------:R-:W-:Y:S01]  /*75b0*/  LOP3.LUT R4, R6, 0x38, R23, 0xf8, !PT ;  /* 0x0000003806047812 */ /* 0x000fe200078ef817 */
[----:B------:R-:W-:Y:S01]  /*75c0*/  IMAD R3, R3, 0x1c00, R13 ;  /* 0x00001c0003037824 */ /* 0x000fe200078e020d */
[----:B------:R-:W-:Y:S02]  /*75d0*/  ISETP.GE.AND P0, PT, R23, c[0x0][0x1d4], PT ;  /* 0x0000750017007a0c */ /* 0x000fe40003f06270 */
[----:B------:R-:W-:Y:S02]  /*75e0*/  LOP3.LUT R4, R4, R5, RZ, 0x3c, !PT ;  /* 0x0000000504047212 */ /* 0x000fe400078e3cff */
[----:B------:R-:W-:Y:S02]  /*75f0*/  @!P1 SHF.R.U64 R5, R30, 0x10, R31 ;  /* 0x000000101e059819 */ /* 0x000fe4000000121f */
[----:B-----5:R-:W-:Y:S01]  /*7600*/  @!P1 SHF.R.U32.HI R11, RZ, 0x10, R63 ;  /* 0x00000010ff0b9819 */ /* 0x020fe2000001163f */
[----:B------:R-:W-:Y:S01]  /*7610*/  IMAD.IADD R3, R3, 0x1, R4 ;  /* 0x0000000103037824 */ /* 0x000fe200078e0204 */
[----:B------:R-:W-:Y:S02]  /*7620*/  @!P1 SHF.R.U64 R8, R60, 0x10, R61 ;  /* 0x000000103c089819 */ /* 0x000fe4000000123d */
[----:B------:R-:W-:Y:S01]  /*7630*/  @!P1 SHF.R.U64 R20, R62, 0x10, R63 ;  /* 0x000000103e149819 */ /* 0x000fe2000000123f */
[----:B------:R-:W-:Y:S01]  /*7640*/  IMAD.SHL.U32 R3, R3, 0x2, RZ ;  /* 0x0000000203037824 */ /* 0x000fe200078e00ff */
[----:B--2---:R-:W-:Y:S01]  /*7650*/  @!P1 LOP3.LUT R41, R47, 0xffff0000, RZ, 0xc0, !PT ;  /* 0xffff00002f299812 */ /* 0x004fe200078ec0ff */
[----:B------:R-:W-:Y:S01]  /*7660*/  @!P0 IMAD.WIDE R56, R23, 0x2, R24 ;  /* 0x0000000217388825 */ /* 0x000fe200078e0218 */
[----:B------:R-:W-:Y:S02]  /*7670*/  @!P1 LOP3.LUT R30, R46, 0xffff0000, RZ, 0xc0, !PT ;  /* 0xffff00002e1e9812 */ /* 0x000fe400078ec0ff */
[----:B------:R1:W2:Y:S01]  /*7680*/  LDS.128 R16, [R3+0x8100] ;  /* 0x0081000003107984 */ /* 0x0002a20000000c00 */
[----:B------:R-:W-:Y:S01]  /*7690*/  @!P1 IMAD.U32 R24, R45, 0x10000, RZ ;  /* 0x000100002d189824 */ /* 0x000fe200078e00ff */
[----:B------:R-:W-:Y:S02]  /*76a0*/  @!P1 PRMT R22, R70, 0x5410, R8 ;  /* 0x0000541046169816 */ /* 0x000fe40000000008 */
[----:B------:R-:W-:Y:S02]  /*76b0*/  @!P1 SHF.R.U32.HI R6, RZ, 0x10, R31 ;  /* 0x00000010ff069819 */ /* 0x000fe4000001161f */
[----:B------:R-:W-:Y:S01]  /*76c0*/  @!P1 SHF.R.U32.HI R9, RZ, 0x10, R61 ;  /* 0x00000010ff099819 */ /* 0x000fe2000001163d */
[----:B------:R-:W-:Y:S01]  /*76d0*/  @!P1 IMAD.U32 R8, R22, 0x10000, RZ ;  /* 0x0001000016089824 */ /* 0x000fe200078e00ff */
[----:B------:R-:W-:Y:S02]  /*76e0*/  @!P1 PRMT R15, R36, 0x5410, R6 ;  /* 0x00005410240f9816 */ /* 0x000fe40000000006 */
[----:B------:R-:W-:Y:S02]  /*76f0*/  @!P1 PRMT R21, R70, 0x5432, R9 ;  /* 0x0000543246159816 */ /* 0x000fe40000000009 */
[--C-:B------:R-:W-:Y:S03]  /*7700*/  @!P1 SHF.R.U32.HI R4, RZ, 0x10, R29.reuse ;  /* 0x00000010ff049819 */ /* 0x100fe6000001161d */
[----:B------:R-:W-:Y:S01]  /*7710*/  @!P1 IMAD.U32 R23, R21, 0x10000, RZ ;  /* 0x0001000015179824 */ /* 0x000fe200078e00ff */
[----:B------:R-:W-:Y:S05]  /*7720*/  @!P1 PRMT R9, R27, 0x5410, R4 ;  /* 0x000054101b099816 */ /* 0x000fea0000000004 */
[----:B------:R-:W-:Y:S01]  /*7730*/  @!P1 IMAD.U32 R6, R9, 0x10000, RZ ;  /* 0x0001000009069824 */ /* 0x000fe200078e00ff */
[----:B-1----:R-:W-:Y:S01]  /*7740*/  @!P1 SHF.R.U64 R3, R28, 0x10, R29 ;  /* 0x000000101c039819 */ /* 0x002fe2000000121d */
[----:B------:R-:W-:Y:S01]  /*7750*/  @!P1 IMAD.U32 R28, R46, 0x10000, RZ ;  /* 0x000100002e1c9824 */ /* 0x000fe200078e00ff */
[----:B------:R-:W-:Y:S02]  /*7760*/  @!P1 PRMT R29, R71, 0x5432, R20 ;  /* 0x00005432471d9816 */ /* 0x000fe40000000014 */
[----:B------:R-:W-:Y:S02]  /*7770*/  @!P1 PRMT R10, R27, 0x5432, R3 ;  /* 0x000054321b0a9816 */ /* 0x000fe40000000003 */
[----:B------:R-:W-:Y:S02]  /*7780*/  @!P1 PRMT R20, R36, 0x5432, R5 ;  /* 0x0000543224149816 */ /* 0x000fe40000000005 */
[----:B------:R-:W-:Y:S01]  /*7790*/  @!P1 SHF.L.U32 R36, R47, 0x10, RZ ;  /* 0x000000102f249819 */ /* 0x000fe200000006ff */
[----:B------:R-:W-:Y:S01]  /*77a0*/  @!P1 IMAD.U32 R4, R10, 0x10000, RZ ;  /* 0x000100000a049824 */ /* 0x000fe200078e00ff */
[----:B------:R-:W-:Y:S01]  /*77b0*/  @!P1 PRMT R27, R71, 0x5410, R11 ;  /* 0x00005410471b9816 */ /* 0x000fe2000000000b */
[----:B------:R-:W-:Y:S03]  /*77c0*/  @!P1 IMAD.U32 R11, R44, 0x10000, RZ ;  /* 0x000100002c0b9824 */ /* 0x000fe600078e00ff */
[C---:B------:R-:W-:Y:S01]  /*77d0*/  @!P1 LOP3.LUT R40, R27.reuse, 0xffff0000, RZ, 0xc0, !PT ;  /* 0xffff00001b289812 */ /* 0x040fe200078ec0ff */
[----:B------:R-:W-:Y:S02]  /*77e0*/  @!P1 IMAD.U32 R31, R27, 0x10000, RZ ;  /* 0x000100001b1f9824 */ /* 0x000fe400078e00ff */
[----:B--2---:R-:W-:Y:S01]  /*77f0*/  @!P1 IMAD.U32 R5, R17, 0x10000, RZ ;  /* 0x0001000011059824 */ /* 0x004fe200078e00ff */
        /* <DEDUP_REMOVED lines=69> */
.L_x_373:
[----:B------:R-:W-:Y:S05]  /*7c50*/  BSYNC B0 ;  /* 0x0000000000007941 */ /* 0x000fea0003800000 */
.L_x_372:
[----:B-12---:R1:W2:Y:S01]  /*7c60*/  SHFL.IDX PT, R45, R92, 0x3, 0x181f ;  /* 0x00781f005c2d7f89 */ /* 0x0062a200000e0000 */
[----:B------:R-:W-:Y:S03]  /*7c70*/  ISETP.GE.OR P0, PT, R167, R91, P6 ;  /* 0x0000005ba700720c */ /* 0x000fe60003706670 */
[----:B---3--:R1:W3:Y:S10]  /*7c80*/  SHFL.IDX PT, R44, R93, 0x3, 0x181f ;  /* 0x00781f005d2c7f89 */ /* 0x0082f400000e0000 */
[----:B------:R-:W-:-:S05]  /*7c90*/  @P0 BRA `(.L_x_365) ;  /* 0x00000c1000000947 */ /* 0x000fca0003800000 */
[----:B------:R-:W-:Y:S01]  /*7ca0*/  SEL R3, R83, R75, !P2 ;  /* 0x0000004b53037207 */ /* 0x000fe20005000000 */
[----:B-----5:R-:W1:Y:S01]  /*7cb0*/  LDS.128 R40, [R128+0x8100] ;  /* 0x0081000080287984 */ /* 0x020e620000000c00 */
        /* <DEDUP_REMOVED lines=18> */
[--C-:B------:R-:W-:Y:S02]  /*7de0*/  @!P1 SHF.R.U32.HI R8, RZ, 0x10, R35.reuse ;  /* 0x00000010ff089819 */ /* 0x100fe40000011623 */
[----:B------:R-:W-:Y:S02]  /*7df0*/  LOP3.LUT R4, R4, R5, RZ, 0x3c, !PT ;  /* 0x0000000504047212 */ /* 0x000fe400078e3cff */
[----:B------:R-:W-:Y:S02]  /*7e00*/  @!P1 SHF.R.U64 R5, R34, 0x10, R35 ;  /* 0x0000001022059819 */ /* 0x000fe40000001223 */
[--C-:B------:R-:W-:Y:S01]  /*7e10*/  @!P1 SHF.R.U32.HI R6, RZ, 0x10, R65.reuse ;  /* 0x00000010ff069819 */ /* 0x100fe20000011641 */
[----:B------:R-:W-:Y:S01]  /*7e20*/  IMAD.IADD R3, R3, 0x1, R4 ;  /* 0x0000000103037824 */ /* 0x000fe200078e0204 */
[----:B------:R-:W-:Y:S02]  /*7e30*/  @!P1 SHF.R.U64 R10, R64, 0x10, R65 ;  /* 0x00000010400a9819 */ /* 0x000fe40000001241 */
[----:B------:R-:W-:Y:S01]  /*7e40*/  @!P1 SHF.R.U64 R4, R32, 0x10, R33 ;  /* 0x0000001020049819 */ /* 0x000fe20000001221 */
[----:B------:R-:W-:Y:S01]  /*7e50*/  IMAD.SHL.U32 R3, R3, 0x2, RZ ;  /* 0x0000000203037824 */ /* 0x000fe200078e00ff */
[C---:B-1----:R-:W-:Y:S01]  /*7e60*/  @!P1 LOP3.LUT R29, R41.reuse, 0xffff0000, RZ, 0xc0, !PT ;  /* 0xffff0000291d9812 */ /* 0x042fe200078ec0ff */
[----:B------:R-:W-:Y:S01]  /*7e70*/  @!P1 IMAD.U32 R27, R41, 0x10000, RZ ;  /* 0x00010000291b9824 */ /* 0x000fe200078e00ff */
[----:B------:R-:W-:Y:S01]  /*7e80*/  @!P1 PRMT R9, R72, 0x5410, R6 ;  /* 0x0000541048099816 */ /* 0x000fe20000000006 */
[----:B------:R-:W-:Y:S01]  /*7e90*/  @!P1 IMAD.U32 R23, R40, 0x10000, RZ ;  /* 0x0001000028179824 */ /* 0x000fe200078e00ff */
[----:B------:R1:W2:Y:S01]  /*7ea0*/  LDS.128 R16, [R3+0x8100] ;  /* 0x0081000003107984 */ /* 0x0002a20000000c00 */
[----:B------:R-:W-:Y:S01]  /*7eb0*/  @!P1 IMAD.U32 R31, R42, 0x10000, RZ ;  /* 0x000100002a1f9824 */ /* 0x000fe200078e00ff */
[----:B------:R-:W-:Y:S01]  /*7ec0*/  @!P1 PRMT R15, R72, 0x5432, R10 ;  /* 0x00005432480f9816 */ /* 0x000fe2000000000a */
[----:B------:R-:W-:Y:S01]  /*7ed0*/  @!P1 IMAD.U32 R26, R9, 0x10000, RZ ;  /* 0x00010000091a9824 */ /* 0x000fe200078e00ff */
[----:B------:R-:W-:Y:S01]  /*7ee0*/  @!P1 PRMT R10, R37, 0x5432, R4 ;  /* 0x00005432250a9816 */ /* 0x000fe20000000004 */
[----:B------:R-:W-:Y:S01]  /*7ef0*/  @!P1 IMAD.U32 R35, R43, 0x10000, RZ ;  /* 0x000100002b239824 */ /* 0x000fe200078e00ff */
[----:B------:R-:W-:Y:S02]  /*7f00*/  @!P1 LOP3.LUT R28, R9, 0xffff0000, RZ, 0xc0, !PT ;  /* 0xffff0000091c9812 */ /* 0x000fe400078ec0ff */
[----:B------:R-:W-:Y:S01]  /*7f10*/  @!P1 PRMT R20, R38, 0x5432, R8 ;  /* 0x0000543226149816 */ /* 0x000fe20000000008 */
[----:B------:R-:W-:Y:S01]  /*7f20*/  @!P1 IMAD.U32 R8, R10, 0x10000, RZ ;  /* 0x000100000a089824 */ /* 0x000fe200078e00ff */
[--C-:B------:R-:W-:Y:S02]  /*7f30*/  @!P1 SHF.R.U64 R11, R66, 0x10, R67.reuse ;  /* 0x00000010420b9819 */ /* 0x100fe40000001243 */
[----:B------:R-:W-:Y:S02]  /*7f40*/  @!P1 SHF.R.U32.HI R21, RZ, 0x10, R67 ;  /* 0x00000010ff159819 */ /* 0x000fe40000011643 */
[C---:B------:R-:W-:Y:S02]  /*7f50*/  @!P1 PRMT R32, R73.reuse, 0x5410, R11 ;  /* 0x0000541049209816 */ /* 0x040fe4000000000b */
[----:B------:R-:W-:Y:S02]  /*7f60*/  @!P1 PRMT R11, R38, 0x5410, R5 ;  /* 0x00005410260b9816 */ /* 0x000fe40000000005 */
[C---:B------:R-:W-:Y:S02]  /*7f70*/  @!P1 SHF.L.U32 R30, R32.reuse, 0x10, RZ ;  /* 0x00000010201e9819 */ /* 0x040fe400000006ff */
[----:B------:R-:W-:Y:S02]  /*7f80*/  @!P1 LOP3.LUT R32, R32, 0xffff0000, RZ, 0xc0, !PT ;  /* 0xffff000020209812 */ /* 0x000fe400078ec0ff */
[----:B------:R-:W-:Y:S02]  /*7f90*/  @!P1 PRMT R21, R73, 0x5432, R21 ;  /* 0x0000543249159816 */ /* 0x000fe40000000015 */
[----:B-1----:R-:W-:Y:S02]  /*7fa0*/  @!P1 SHF.R.U32.HI R3, RZ, 0x10, R33 ;  /* 0x00000010ff039819 */ /* 0x002fe40000011621 */
[C---:B------:R-:W-:Y:S01]  /*7fb0*/  @!P1 LOP3.LUT R36, R21.reuse, 0xffff0000, RZ, 0xc0, !PT ;  /* 0xffff000015249812 */ /* 0x040fe200078ec0ff */
[----:B------:R-:W-:Y:S01]  /*7fc0*/  @!P1 IMAD.U32 R34, R21, 0x10000, RZ ;  /* 0x0001000015229824 */ /* 0x000fe200078e00ff */
[----:B------:R-:W-:Y:S02]  /*7fd0*/  @!P1 PRMT R6, R37, 0x5410, R3 ;  /* 0x0000541025069816 */ /* 0x000fe40000000003 */
[----:B------:R-:W-:Y:S02]  /*7fe0*/  @!P1 LOP3.LUT R37, R43, 0xffff0000, RZ, 0xc0, !PT ;  /* 0xffff00002b259812 */ /* 0x000fe400078ec0ff */
[----:B------:R-:W-:Y:S02]  /*7ff0*/  @!P1 SHF.L.U32 R4, R6, 0x10, RZ ;  /* 0x0000001006049819 */ /* 0x000fe400000006ff */
[----:B------:R-:W-:Y:S01]  /*8000*/  ISETP.GE.AND P0, PT, R48, c[0x0][0x1d4], PT ;  /* 0x0000750030007a0c */ /* 0x000fe20003f06270 */
[----:B--2---:R-:W-:Y:S01]  /*8010*/  @!P1 IMAD.U32 R3, R17, 0x10000, RZ ;  /* 0x0001000011039824 */ /* 0x004fe200078e00ff */
[----:B------:R-:W-:Y:S01]  /*8020*/  @!P1 LOP3.LUT R21, R19, 0xffff0000, RZ, 0xc0, !PT ;  /* 0xffff000013159812 */ /* 0x000fe200078ec0ff */
[----:B------:R-:W-:Y:S02]  /*8030*/  @!P1 IMAD.U32 R9, R16, 0x10000, RZ ;  /* 0x0001000010099824 */ /* 0x000fe400078e00ff */
[C---:B------:R-:W-:Y:S02]  /*8040*/  @!P1 FMUL.FTZ R22, R3.reuse, R26 ;  /* 0x0000001a03169220 */ /* 0x040fe40000410000 */
[-C--:B------:R-:W-:Y:S01]  /*8050*/  @!P1 FMUL.FTZ R5, R3, R4.reuse ;  /* 0x0000000403059220 */ /* 0x080fe20000410000 */
[----:B------:R-:W-:Y:S01]  /*8060*/  @!P1 LOP3.LUT R3, R17, 0xffff0000, RZ, 0xc0, !PT ;  /* 0xffff000011039812 */ /* 0x000fe200078ec0ff */
[----:B------:R-:W-:Y:S01]  /*8070*/  @!P1 FFMA.FTZ R56, R27, R4, -R22 ;  /* 0x000000041b389223 */ /* 0x000fe20000010816 */
[----:B------:R-:W-:Y:S01]  /*8080*/  @!P1 LOP3.LUT R4, R6, 0xffff0000, RZ, 0xc0, !PT ;  /* 0xffff000006049812 */ /* 0x000fe200078ec0ff */
[----:B------:R-:W-:Y:S02]  /*8090*/  @!P1 IMAD.U32 R22, R15, 0x10000, RZ ;  /* 0x000100000f169824 */ /* 0x000fe400078e00ff */
[----:B------:R-:W-:Y:S02]  /*80a0*/  @!P1 FMUL.FTZ R24, R3, R28 ;  /* 0x0000001c03189220 */ /* 0x000fe40000410000 */
[----:B------:R-:W-:Y:S02]  /*80b0*/  @!P1 FMUL.FTZ R25, R9, R22 ;  /* 0x0000001609199220 */ /* 0x000fe40000410000 */
[-C--:B------:R-:W-:Y:S02]  /*80c0*/  @!P1 FMUL.FTZ R6, R3, R4.reuse ;  /* 0x0000000403069220 */ /* 0x080fe40000410000 */
[----:B------:R-:W-:Y:S01]  /*80d0*/  @!P1 FFMA.FTZ R55, R29, R4, -R24 ;  /* 0x000000041d379223 */ /* 0x000fe20000010818 */
[----:B------:R-:W-:Y:S01]  /*80e0*/  @!P1 LOP3.LUT R24, R15, 0xffff0000, RZ, 0xc0, !PT ;  /* 0xffff00000f189812 */ /* 0x000fe200078ec0ff */
[-C--:B------:R-:W-:Y:S01]  /*80f0*/  @!P1 FMUL.FTZ R3, R9, R8.reuse ;  /* 0x0000000809039220 */ /* 0x080fe20000410000 */
[----:B------:R-:W-:Y:S01]  /*8100*/  @!P1 LOP3.LUT R4, R16, 0xffff0000, RZ, 0xc0, !PT ;  /* 0xffff000010049812 */ /* 0x000fe200078ec0ff */
[----:B------:R-:W-:Y:S01]  /*8110*/  @!P1 FFMA.FTZ R54, R23, R8, -R25 ;  /* 0x0000000817369223 */ /* 0x000fe20000010819 */
[----:B------:R-:W-:Y:S01]  /*8120*/  @!P1 LOP3.LUT R25, R40, 0xffff0000, RZ, 0xc0, !PT ;  /* 0xffff000028199812 */ /* 0x000fe200078ec0ff */
[----:B------:R-:W-:Y:S01]  /*8130*/  @!P1 IMAD.U32 R9, R18, 0x10000, RZ ;  /* 0x0001000012099824 */ /* 0x000fe200078e00ff */
[----:B------:R-:W-:Y:S01]  /*8140*/  @!P1 LOP3.LUT R8, R10, 0xffff0000, RZ, 0xc0, !PT ;  /* 0xffff00000a089812 */ /* 0x000fe200078ec0ff */
[C---:B------:R-:W-:Y:S01]  /*8150*/  @!P1 IMAD.U32 R10, R11.reuse, 0x10000, RZ ;  /* 0x000100000b0a9824 */ /* 0x040fe200078e00ff */
[----:B------:R-:W-:Y:S01]  /*8160*/  @!P1 LOP3.LUT R11, R11, 0xffff0000, RZ, 0xc0, !PT ;  /* 0xffff00000b0b9812 */ /* 0x000fe200078ec0ff */
[C---:B------:R-:W-:Y:S02]  /*8170*/  @!P1 FMUL.FTZ R15, R4.reuse, R24 ;  /* 0x00000018040f9220 */ /* 0x040fe40000410000 */
[----:B------:R-:W-:Y:S02]  /*8180*/  @!P1 FMUL.FTZ R33, R9, R30 ;  /* 0x0000001e09219220 */ /* 0x000fe40000410000 */
[-C--:B------:R-:W-:Y:S02]  /*8190*/  @!P1 FMUL.FTZ R4, R4, R8.reuse ;  /* 0x0000000804049220 */ /* 0x080fe40000410000 */
[----:B------:R-:W-:Y:S01]  /*81a0*/  @!P1 FFMA.FTZ R51, R25, R8, -R15 ;  /* 0x0000000819339223 */ /* 0x000fe2000001080f */
[----:B------:R-:W-:Y:S01]  /*81b0*/  @!P1 SHF.L.U32 R15, R19, 0x10, RZ ;  /* 0x00000010130f9819 */ /* 0x000fe200000006ff */
[-C--:B------:R-:W-:Y:S01]  /*81c0*/  @!P1 FMUL.FTZ R8, R9, R10.reuse ;  /* 0x0000000a09089220 */ /* 0x080fe20000410000 */
[----:B------:R-:W-:Y:S01]  /*81d0*/  @!P1 LOP3.LUT R9, R18, 0xffff0000, RZ, 0xc0, !PT ;  /* 0xffff000012099812 */ /* 0x000fe200078ec0ff */
[----:B------:R-:W-:Y:S01]  /*81e0*/  @!P1 FFMA.FTZ R50, R31, R10, -R33 ;  /* 0x0000000a1f329223 */ /* 0x000fe20000010821 */
[----:B------:R-:W-:Y:S01]  /*81f0*/  @!P1 LOP3.LUT R33, R42, 0xffff0000, RZ, 0xc0, !PT ;  /* 0xffff00002a219812 */ /* 0x000fe200078ec0ff */
[C---:B------:R-:W-:Y:S01]  /*8200*/  @!P1 IMAD.U32 R10, R20.reuse, 0x10000, RZ ;  /* 0x00010000140a9824 */ /* 0x040fe200078e00ff */
[----:B------:R-:W-:Y:S01]  /*8210*/  @!P1 LOP3.LUT R20, R20, 0xffff0000, RZ, 0xc0, !PT ;  /* 0xffff000014149812 */ /* 0x000fe200078ec0ff */
[----:B------:R-:W-:Y:S02]  /*8220*/  @!P1 FMUL.FTZ R46, R15, R34 ;  /* 0x000000220f2e9220 */ /* 0x000fe40000410000 */
[----:B------:R-:W-:Y:S02]  /*8230*/  @!P1 FMUL.FTZ R38, R21, R36 ;  /* 0x0000002415269220 */ /* 0x000fe40000410000 */
[C---:B------:R-:W-:Y:S02]  /*8240*/  @!P1 FMUL.FTZ R47, R9.reuse, R32 ;  /* 0x00000020092f9220 */ /* 0x040fe40000410000 */
[-C--:B------:R-:W-:Y:S02]  /*8250*/  @!P1 FMUL.FTZ R9, R9, R11.reuse ;  /* 0x0000000b09099220 */ /* 0x080fe40000410000 */
[----:B------:R-:W-:Y:S01]  /*8260*/  @!P1 FFMA.FTZ R49, R35, R10, -R46 ;  /* 0x0000000a23319223 */ /* 0x000fe2000001082e */
[----:B------:R-:W-:Y:S01]  /*8270*/  @!P1 F2FP.BF16.PACK_AB R46, R51, R54 ;  /* 0x00000036332e923e */ /* 0x000fe200000010ff */
[----:B------:R-:W-:Y:S02]  /*8280*/  @!P1 FFMA.FTZ R38, R37, R20, -R38 ;  /* 0x0000001425269223 */ /* 0x000fe40000010826 */
[----:B------:R-:W-:Y:S01]  /*8290*/  @!P1 FFMA.FTZ R11, R33, R11, -R47 ;  /* 0x0000000b210b9223 */ /* 0x000fe2000001082f */
[----:B------:R-:W-:Y:S01]  /*82a0*/  @!P1 F2FP.BF16.PACK_AB R47, R55, R56 ;  /* 0x00000038372f923e */ /* 0x000fe200000010ff */
[----:B------:R-:W-:Y:S01]  /*82b0*/  @!P1 FMUL.FTZ R10, R15, R10 ;  /* 0x0000000a0f0a9220 */ /* 0x000fe20000410000 */
[----:B------:R-:W-:Y:S01]  /*82c0*/  @!P1 F2FP.BF16.PACK_AB R38, R38, R49 ;  /* 0x000000312626923e */ /* 0x000fe200000010ff */
[----:B------:R-:W-:Y:S01]  /*82d0*/  @!P1 IMAD.MOV.U32 R40, RZ, RZ, R46 ;  /* 0x000000ffff289224 */ /* 0x000fe200078e002e */
[----:B------:R-:W-:Y:S01]  /*82e0*/  @!P1 F2FP.BF16.PACK_AB R15, R11, R50 ;  /* 0x000000320b0f923e */ /* 0x000fe200000010ff */
[----:B------:R-:W-:Y:S02]  /*82f0*/  @!P1 IMAD.MOV.U32 R41, RZ, RZ, R47 ;  /* 0x000000ffff299224 */ /* 0x000fe400078e002f */
[----:B------:R-:W-:Y:S02]  /*8300*/  @!P1 IMAD.MOV.U32 R43, RZ, RZ, R38 ;  /* 0x000000ffff2b9224 */ /* 0x000fe400078e0026 */
[----:B------:R-:W-:Y:S02]  /*8310*/  @!P1 IMAD.MOV.U32 R42, RZ, RZ, R15 ;  /* 0x000000ffff2a9224 */ /* 0x000fe400078e000f */
[----:B------:R-:W-:Y:S02]  /*8320*/  @!P1 FFMA.FTZ R3, R22, R23, R3 ;  /* 0x0000001716039223 */ /* 0x000fe40000010003 */
[----:B------:R-:W-:Y:S01]  /*8330*/  @!P1 FFMA.FTZ R4, R24, R25, R4 ;  /* 0x0000001918049223 */ /* 0x000fe20000010004 */
[----:B------:R1:W-:Y:S01]  /*8340*/  ST.E.128 [R52.64], R40 ;  /* 0x0000002834007985 */ /* 0x0003e2000c101d08 */
[----:B------:R-:W-:Y:S02]  /*8350*/  @!P1 FFMA.FTZ R5, R26, R27, R5 ;  /* 0x0000001b1a059223 */ /* 0x000fe40000010005 */
[----:B------:R-:W-:Y:S01]  /*8360*/  @!P1 FFMA.FTZ R6, R28, R29, R6 ;  /* 0x0000001d1c069223 */ /* 0x000fe20000010006 */
[----:B------:R-:W-:Y:S01]  /*8370*/  @!P1 F2FP.BF16.PACK_AB R15, R4, R3 ;  /* 0x00000003040f923e */ /* 0x000fe200000010ff */
[----:B------:R-:W-:Y:S02]  /*8380*/  @!P1 FFMA.FTZ R8, R30, R31, R8 ;  /* 0x0000001f1e089223 */ /* 0x000fe40000010008 */
[----:B------:R-:W-:Y:S01]  /*8390*/  @!P1 FMUL.FTZ R11, R21, R20 ;  /* 0x00000014150b9220 */ /* 0x000fe20000410000 */
[----:B------:R-:W-:Y:S01]  /*83a0*/  @!P1 F2FP.BF16.PACK_AB R5, R6, R5 ;  /* 0x000000050605923e */ /* 0x000fe200000010ff */
[----:B------:R-:W-:Y:S01]  /*83b0*/  @!P1 FFMA.FTZ R9, R32, R33, R9 ;  /* 0x0000002120099223 */ /* 0x000fe20000010009 */
[----:B------:R-:W-:Y:S01]  /*83c0*/  @!P1 MOV R16, R15 ;  /* 0x0000000f00109202 */ /* 0x000fe20000000f00 */
[----:B------:R-:W-:Y:S02]  /*83d0*/  @!P1 FFMA.FTZ R10, R34, R35, R10 ;  /* 0x00000023220a9223 */ /* 0x000fe4000001000a */
[----:B------:R-:W-:Y:S01]  /*83e0*/  @!P1 FFMA.FTZ R11, R36, R37, R11 ;  /* 0x00000025240b9223 */ /* 0x000fe2000001000b */
[----:B------:R-:W-:Y:S01]  /*83f0*/  @!P1 F2FP.BF16.PACK_AB R4, R9, R8 ;  /* 0x000000080904923e */ /* 0x000fe200000010ff */
[----:B------:R-:W-:Y:S03]  /*8400*/  @!P1 IMAD.MOV.U32 R17, RZ, RZ, R5 ;  /* 0x000000ffff119224 */ /* 0x000fe600078e0005 */
[----:B------:R-:W-:Y:S01]  /*8410*/  @!P1 F2FP.BF16.PACK_AB R3, R11, R10 ;  /* 0x0000000a0b03923e */ /* 0x000fe200000010ff */
[----:B------:R-:W-:Y:S04]  /*8420*/  @!P1 IMAD.MOV.U32 R18, RZ, RZ, R4 ;  /* 0x000000ffff129224 */ /* 0x000fe800078e0004 */
[----:B------:R-:W-:Y:S01]  /*8430*/  @!P1 IMAD.MOV.U32 R19, RZ, RZ, R3 ;  /* 0x000000ffff139224 */ /* 0x000fe200078e0003 */
[----:B------:R-:W-:-:S05]  /*8440*/  @P0 BRA `(.L_x_365) ;  /* 0x0000046000000947 */ /* 0x000fca0003800000 */
[C---:B------:R-:W-:Y:S04]  /*8450*/  LEA R4, P0, R48.reuse, R44, 0x1 ;  /* 0x0000002c30047211 */ /* 0x040fe800078008ff */
[----:B------:R-:W-:Y:S05]  /*8460*/  LEA.HI.X.SX32 R5, R48, R45, 0x1, P0 ;  /* 0x0000002d30057211 */ /* 0x000fea00000f0eff */
[----:B------:R2:W-:Y:S01]  /*8470*/  ST.E.128 [R4.64], R16 ;  /* 0x0000001004007985 */ /* 0x0005e2000c101d08 */
[----:B------:R-:W-:-:S05]  /*8480*/  BRA `(.L_x_365) ;  /* 0x0000042000007947 */ /* 0x000fca0003800000 */
.L_x_343:
[----:B------:R1:W2:Y:S01]  /*8490*/  SHFL.IDX PT, R5, R92, RZ, 0x181f ;  /* 0x00181fff5c057589 */ /* 0x0002a200000e0000 */
[----:B------:R-:W-:Y:S01]  /*84a0*/  IMAD R3, R39, -0x70, R2 ;  /* 0xffffff9027037824 */ /* 0x000fe200078e0202 */
[----:B------:R-:W-:Y:S02]  /*84b0*/  BSSY B0, `(.L_x_374) ;  /* 0x0000011000007945 */ /* 0x000fe40003800000 */
[----:B------:R1:W3:Y:S02]  /*84c0*/  SHFL.IDX PT, R4, R93, RZ, 0x181f ;  /* 0x00181fff5d047589 */ /* 0x0002e400000e0000 */
[----:B------:R-:W-:Y:S04]  /*84d0*/  IMNMX R91, R3, 0x70, PT ;  /* 0x00000070035b7817 */ /* 0x000fe80003800200 */
[----:B------:R-:W-:Y:S04]  /*84e0*/  IADD3 R3, -R81, R91, RZ ;  /* 0x0000005b51037210 */ /* 0x000fe80007ffe1ff */
[----:B------:R-:W-:Y:S11]  /*84f0*/  ISETP.GE.AND P0, PT, R3, 0x1, PT ;  /* 0x000000010300780c */ /* 0x000ff60003f06270 */
[----:B------:R-:W-:Y:S02]  /*8500*/  @!UPT UIADD3 URZ, URZ, URZ, URZ ;  /* 0x0000003f3f3ff290 */ /* 0x000fe4000fffe03f */
[----:B------:R-:W-:-:S05]  /*8510*/  @!P0 BRA `(.L_x_375) ;  /* 0x000000a000008947 */ /* 0x000fca0003800000 */
[----:B-12---:R-:W1:Y:S01]  /*8520*/  @!P6 LDS.128 R16, [R213+0x8100] ;  /* 0x00810000d510e984 */ /* 0x006e620000000c00 */
[CC--:B---3--:R-:W-:Y:S04]  /*8530*/  @!P6 LEA R8, P0, R76.reuse, R4.reuse, 0x1 ;  /* 0x000000044c08e211 */ /* 0x0c8fe800078008ff */
[-C--:B------:R-:W-:Y:S02]  /*8540*/  @!P6 LEA.HI.X R9, R76, R5.reuse, R77, 0x1, P0 ;  /* 0x000000054c09e211 */ /* 0x080fe400000f0c4d */
[C---:B------:R-:W-:Y:S11]  /*8550*/  ISETP.GE.AND P0, PT, R212.reuse, c[0x0][0x1d4], PT ;  /* 0x00007500d4007a0c */ /* 0x040ff60003f06270 */
[----:B------:R-:W-:Y:S02]  /*8560*/  @!UPT UIADD3 URZ, URZ, URZ, URZ ;  /* 0x0000003f3f3ff290 */ /* 0x000fe4000fffe03f */
[C---:B------:R-:W-:Y:S04]  /*8570*/  @!P0 LEA R4, P1, R212.reuse, R4, 0x1 ;  /* 0x00000004d4048211 */ /* 0x040fe800078208ff */
[----:B------:R-:W-:Y:S01]  /*8580*/  @!P0 LEA.HI.X R5, R212, R5, R231, 0x1, P1 ;  /* 0x00000005d4058211 */ /* 0x000fe200008f0ce7 */
[----:B-1----:R-:W-:Y:S04]  /*8590*/  @!P6 ST.E.128 [R8.64], R16 ;  /* 0x000000100800e985 */ /* 0x002fe8000c101d08 */
[----:B------:R-:W1:Y:S04]  /*85a0*/  @!P0 LDS.128 R8, [R213+0xb900] ;  /* 0x00b90000d5088984 */ /* 0x000e680000000c00 */
[----:B-1----:R1:W-:Y:S02]  /*85b0*/  @!P0 ST.E.128 [R4.64], R8 ;  /* 0x0000000804008985 */ /* 0x0023e4000c101d08 */
.L_x_375:
[----:B-12---:R-:W-:Y:S05]  /*85c0*/  BSYNC B0 ;  /* 0x0000000000007941 */ /* 0x006fea0003800000 */
.L_x_374:
[----:B------:R1:W2:Y:S01]  /*85d0*/  SHFL.IDX PT, R5, R92, 0x1, 0x181f ;  /* 0x00381f005c057f89 */ /* 0x0002a200000e0000 */
[----:B------:R-:W-:Y:S01]  /*85e0*/  ISETP.GE.AND P0, PT, R3, 0x21, PT ;  /* 0x000000210300780c */ /* 0x000fe20003f06270 */
[----:B------:R-:W-:Y:S02]  /*85f0*/  BSSY B0, `(.L_x_376) ;  /* 0x000000d000007945 */ /* 0x000fe40003800000 */
[----:B---3--:R1:W3:Y:S10]  /*8600*/  SHFL.IDX PT, R4, R93, 0x1, 0x181f ;  /* 0x00381f005d047f89 */ /* 0x0082f400000e0000 */
[----:B------:R-:W-:-:S05]  /*8610*/  @!P0 BRA `(.L_x_377) ;  /* 0x000000a000008947 */ /* 0x000fca0003800000 */
[----:B------:R-:W4:Y:S01]  /*8620*/  @!P6 LDS.128 R16, [R213+0x9100] ;  /* 0x00910000d510e984 */ /* 0x000f220000000c00 */
[CC--:B---3--:R-:W-:Y:S04]  /*8630*/  @!P6 LEA R8, P0, R76.reuse, R4.reuse, 0x1 ;  /* 0x000000044c08e211 */ /* 0x0c8fe800078008ff */
[-C--:B--2---:R-:W-:Y:S02]  /*8640*/  @!P6 LEA.HI.X R9, R76, R5.reuse, R77, 0x1, P0 ;  /* 0x000000054c09e211 */ /* 0x084fe400000f0c4d */
[C---:B------:R-:W-:Y:S11]  /*8650*/  ISETP.GE.AND P0, PT, R212.reuse, c[0x0][0x1d4], PT ;  /* 0x00007500d4007a0c */ /* 0x040ff60003f06270 */
[----:B------:R-:W-:Y:S02]  /*8660*/  @!UPT UIADD3 URZ, URZ, URZ, URZ ;  /* 0x0000003f3f3ff290 */ /* 0x000fe4000fffe03f */
[C---:B------:R-:W-:Y:S04]  /*8670*/  @!P0 LEA R4, P1, R212.reuse, R4, 0x1 ;  /* 0x00000004d4048211 */ /* 0x040fe800078208ff */
[----:B------:R-:W-:Y:S01]  /*8680*/  @!P0 LEA.HI.X R5, R212, R5, R231, 0x1, P1 ;  /* 0x00000005d4058211 */ /* 0x000fe200008f0ce7 */
[----:B----4-:R-:W-:Y:S04]  /*8690*/  @!P6 ST.E.128 [R8.64], R16 ;  /* 0x000000100800e985 */ /* 0x010fe8000c101d08 */
[----:B------:R-:W2:Y:S04]  /*86a0*/  @!P0 LDS.128 R8, [R213+0xc900] ;  /* 0x00c90000d5088984 */ /* 0x000ea80000000c00 */
[----:B--2---:R2:W-:Y:S02]  /*86b0*/  @!P0 ST.E.128 [R4.64], R8 ;  /* 0x0000000804008985 */ /* 0x0045e4000c101d08 */
.L_x_377:
[----:B------:R-:W-:Y:S05]  /*86c0*/  BSYNC B0 ;  /* 0x0000000000007941 */ /* 0x000fea0003800000 */
.L_x_376:
[----:B--2---:R2:W4:Y:S01]  /*86d0*/  SHFL.IDX PT, R5, R92, 0x2, 0x181f ;  /* 0x00581f005c057f89 */ /* 0x00452200000e0000 */
[----:B------:R-:W-:Y:S01]  /*86e0*/  ISETP.GE.AND P0, PT, R3, 0x41, PT ;  /* 0x000000410300780c */ /* 0x000fe20003f06270 */
[----:B------:R-:W-:Y:S02]  /*86f0*/  BSSY B0, `(.L_x_378) ;  /* 0x000000d000007945 */ /* 0x000fe40003800000 */
[----:B---3--:R2:W3:Y:S10]  /*8700*/  SHFL.IDX PT, R4, R93, 0x2, 0x181f ;  /* 0x00581f005d047f89 */ /* 0x0084f400000e0000 */
[----:B------:R-:W-:-:S05]  /*8710*/  @!P0 BRA `(.L_x_379) ;  /* 0x000000a000008947 */ /* 0x000fca0003800000 */
[----:B------:R-:W5:Y:S01]  /*8720*/  @!P6 LDS.128 R16, [R213+0xa100] ;  /* 0x00a10000d510e984 */ /* 0x000f620000000c00 */
[CC--:B---3--:R-:W-:Y:S04]  /*8730*/  @!P6 LEA R8, P0, R76.reuse, R4.reuse, 0x1 ;  /* 0x000000044c08e211 */ /* 0x0c8fe800078008ff */
[-C--:B----4-:R-:W-:Y:S02]  /*8740*/  @!P6 LEA.HI.X R9, R76, R5.reuse, R77, 0x1, P0 ;  /* 0x000000054c09e211 */ /* 0x090fe400000f0c4d */
[C---:B------:R-:W-:Y:S11]  /*8750*/  ISETP.GE.AND P0, PT, R212.reuse, c[0x0][0x1d4], PT ;  /* 0x00007500d4007a0c */ /* 0x040ff60003f06270 */
[----:B------:R-:W-:Y:S02]  /*8760*/  @!UPT UIADD3 URZ, URZ, URZ, URZ ;  /* 0x0000003f3f3ff290 */ /* 0x000fe4000fffe03f */
[C---:B------:R-:W-:Y:S04]  /*8770*/  @!P0 LEA R4, P1, R212.reuse, R4, 0x1 ;  /* 0x00000004d4048211 */ /* 0x040fe800078208ff */
[----:B------:R-:W-:Y:S01]  /*8780*/  @!P0 LEA.HI.X R5, R212, R5, R231, 0x1, P1 ;  /* 0x00000005d4058211 */ /* 0x000fe200008f0ce7 */
[----:B-----5:R-:W-:Y:S04]  /*8790*/  @!P6 ST.E.128 [R8.64], R16 ;  /* 0x000000100800e985 */ /* 0x020fe8000c101d08 */
[----:B------:R-:W3:Y:S04]  /*87a0*/  @!P0 LDS.128 R8, [R213+0xd900] ;  /* 0x00d90000d5088984 */ /* 0x000ee80000000c00 */
[----:B---3--:R3:W-:Y:S02]  /*87b0*/  @!P0 ST.E.128 [R4.64], R8 ;  /* 0x0000000804008985 */ /* 0x0087e4000c101d08 */
.L_x_379:
[----:B------:R-:W-:Y:S05]  /*87c0*/  BSYNC B0 ;  /* 0x0000000000007941 */ /* 0x000fea0003800000 */
.L_x_378:
[----:B---34-:R3:W4:Y:S01]  /*87d0*/  SHFL.IDX PT, R5, R92, 0x3, 0x181f ;  /* 0x00781f005c057f89 */ /* 0x01872200000e0000 */
[----:B------:R-:W-:Y:S03]  /*87e0*/  ISETP.GE.AND P0, PT, R3, 0x61, PT ;  /* 0x000000610300780c */ /* 0x000fe60003f06270 */
[----:B------:R3:W1:Y:S10]  /*87f0*/  SHFL.IDX PT, R4, R93, 0x3, 0x181f ;  /* 0x00781f005d047f89 */ /* 0x00067400000e0000 */
[----:B------:R-:W-:-:S05]  /*8800*/  @!P0 BRA `(.L_x_365) ;  /* 0x000000a000008947 */ /* 0x000fca0003800000 */
[----:B------:R-:W5:Y:S01]  /*8810*/  @!P6 LDS.128 R16, [R213+0xb100] ;  /* 0x00b10000d510e984 */ /* 0x000f620000000c00 */
[CC--:B-1----:R-:W-:Y:S04]  /*8820*/  @!P6 LEA R8, P0, R76.reuse, R4.reuse, 0x1 ;  /* 0x000000044c08e211 */ /* 0x0c2fe800078008ff */
[-C--:B----4-:R-:W-:Y:S02]  /*8830*/  @!P6 LEA.HI.X R9, R76, R5.reuse, R77, 0x1, P0 ;  /* 0x000000054c09e211 */ /* 0x090fe400000f0c4d */
[C---:B------:R-:W-:Y:S11]  /*8840*/  ISETP.GE.AND P0, PT, R212.reuse, c[0x0][0x1d4], PT ;  /* 0x00007500d4007a0c */ /* 0x040ff60003f06270 */
[----:B------:R-:W-:Y:S02]  /*8850*/  @!UPT UIADD3 URZ, URZ, URZ, URZ ;  /* 0x0000003f3f3ff290 */ /* 0x000fe4000fffe03f */
[C---:B------:R-:W-:Y:S04]  /*8860*/  @!P0 LEA R4, P1, R212.reuse, R4, 0x1 ;  /* 0x00000004d4048211 */ /* 0x040fe800078208ff */
[----:B------:R-:W-:Y:S01]  /*8870*/  @!P0 LEA.HI.X R5, R212, R5, R231, 0x1, P1 ;  /* 0x00000005d4058211 */ /* 0x000fe200008f0ce7 */
[----:B-----5:R-:W-:Y:S04]  /*8880*/  @!P6 ST.E.128 [R8.64], R16 ;  /* 0x000000100800e985 */ /* 0x020fe8000c101d08 */
[----:B------:R-:W1:Y:S04]  /*8890*/  @!P0 LDS.128 R8, [R213+0xe900] ;  /* 0x00e90000d5088984 */ /* 0x000e680000000c00 */
[----:B-1----:R1:W-:Y:S02]  /*88a0*/  @!P0 ST.E.128 [R4.64], R8 ;  /* 0x0000000804008985 */ /* 0x0023e4000c101d08 */
.L_x_365:
[----:B------:R-:W-:Y:S05]  /*88b0*/  BSYNC B2 ;  /* 0x0000000000027941 */ /* 0x000fea0003800000 */
.L_x_342:
[----:B------:R-:W-:Y:S01]  /*88c0*/  IMAD.IADD R3, R91, 0x1, -R81 ;  /* 0x000000015b037824 */ /* 0x000fe200078e0a51 */
[----:B-1----:R-:W-:Y:S01]  /*88d0*/  P2R R24, PR, RZ, 0x4 ;  /* 0x00000004ff187803 */ /* 0x002fe20000000000 */
[----:B-----5:R-:W-:Y:S01]  /*88e0*/  IMAD.WIDE R8, R39, 0x70, R116 ;  /* 0x0000007027087825 */ /* 0x020fe200078e0274 */
[----:B------:R-:W-:Y:S01]  /*88f0*/  LOP3.LUT P2, RZ, R236, 0x4, RZ, 0xc0, !PT ;  /* 0x00000004ecff7812 */ /* 0x000fe2000784c0ff */
[----:B------:R-:W-:Y:S01]  /*8900*/  BSSY B0, `(.L_x_380) ;  /* 0x0000054000007945 */ /* 0x000fe20003800000 */
[C---:B------:R-:W-:Y:S02]  /*8910*/  ISETP.GE.AND P1, PT, R3.reuse, 0x21, PT ;  /* 0x000000210300780c */ /* 0x040fe40003f26270 */
[C---:B------:R-:W-:Y:S02]  /*8920*/  ISETP.GE.AND P3, PT, R3.reuse, 0x41, PT ;  /* 0x000000410300780c */ /* 0x040fe40003f66270 */
[C---:B------:R-:W-:Y:S09]  /*8930*/  ISETP.GE.AND P4, PT, R3.reuse, 0x61, PT ;  /* 0x000000610300780c */ /* 0x040ff20003f86270 */
[C---:B------:R-:W-:Y:S05]  /*8940*/  @P1 IADD3 R6, P0, R8.reuse, 0x20, RZ ;  /* 0x0000002008061810 */ /* 0x040fea0007f1e0ff */
[--C-:B------:R-:W-:Y:S01]  /*8950*/  @P1 IMAD.X R11, RZ, RZ, R9.reuse, P0 ;  /* 0x000000ffff0b1224 */ /* 0x100fe200000e0609 */
[C---:B------:R-:W-:Y:S04]  /*8960*/  @P3 IADD3 R10, P0, R8.reuse, 0x40, RZ ;  /* 0x00000040080a3810 */ /* 0x040fe80007f1e0ff */
[----:B------:R-:W-:Y:S02]  /*8970*/  @P3 IADD3.X R22, RZ, R9, RZ, P0, !PT ;  /* 0x00000009ff163210 */ /* 0x000fe400007fe4ff */
[C---:B------:R-:W-:Y:S05]  /*8980*/  @P4 IADD3 R15, P0, R8.reuse, 0x60, RZ ;  /* 0x00000060080f4810 */ /* 0x040fea0007f1e0ff */
[----:B------:R-:W-:Y:S01]  /*8990*/  @P4 IMAD.X R23, RZ, RZ, R9, P0 ;  /* 0x000000ffff174224 */ /* 0x000fe200000e0609 */
[----:B------:R-:W-:Y:S11]  /*89a0*/  ISETP.GE.AND P0, PT, R3, 0x1, PT ;  /* 0x000000010300780c */ /* 0x000ff60003f06270 */
[----:B------:R-:W-:Y:S02]  /*89b0*/  @!UPT UIADD3 URZ, URZ, URZ, URZ ;  /* 0x0000003f3f3ff290 */ /* 0x000fe4000fffe03f */
[----:B------:R-:W-:Y:S01]  /*89c0*/  @P0 IMAD R3, R9, c[0x0][0x258], RZ ;  /* 0x0000960009030a24 */ /* 0x000fe200078e02ff */
[----:B--2---:R-:W-:Y:S01]  /*89d0*/  @P0 MOV R4, R98 ;  /* 0x0000006200040202 */ /* 0x004fe20000000f00 */
[----:B----4-:R-:W-:Y:S02]  /*89e0*/  @P0 IMAD.MOV.U32 R5, RZ, RZ, R97 ;  /* 0x000000ffff050224 */ /* 0x010fe400078e0061 */
[C---:B------:R-:W-:Y:S02]  /*89f0*/  @P0 IMAD R3, R8.reuse, c[0x0][0x25c], R3 ;  /* 0x0000970008030a24 */ /* 0x040fe400078e0203 */
[----:B------:R-:W-:Y:S05]  /*8a00*/  @P0 IMAD.WIDE.U32 R4, R8, c[0x0][0x258], R4 ;  /* 0x0000960008040a25 */ /* 0x000fea00078e0004 */
[C---:B------:R-:W-:Y:S02]  /*8a10*/  @P0 LEA R18, P5, R4.reuse, c[0x0][0x250], 0x1 ;  /* 0x0000940004120a11 */ /* 0x040fe400078a08ff */
[----:B------:R-:W-:Y:S04]  /*8a20*/  @P0 IADD3 R3, R5, R3, RZ ;  /* 0x0000000305030210 */ /* 0x000fe80007ffe0ff */
[----:B------:R-:W-:Y:S01]  /*8a30*/  @P0 LEA.HI.X R19, R4, c[0x0][0x254], R3, 0x1, P5 ;  /* 0x0000950004130a11 */ /* 0x000fe200028f0c03 */
[----:B------:R-:W-:Y:S02]  /*8a40*/  IMAD R3, R113, c[0x0][0x208], RZ ;  /* 0x0000820071037a24 */ /* 0x000fe400078e02ff */
[C---:B------:R-:W-:Y:S02]  /*8a50*/  IMAD.WIDE.U32 R4, R96.reuse, c[0x0][0x208], RZ ;  /* 0x0000820060047a25 */ /* 0x040fe400078e00ff */
[----:B------:R-:W-:Y:S01]  /*8a60*/  @!PT LDS RZ, [RZ] ;  /* 0x00000000fffff984 */ /* 0x000fe20000000800 */
[----:B------:R-:W-:Y:S01]  /*8a70*/  @!PT LDS RZ, [RZ] ;  /* 0x00000000fffff984 */ /* 0x000fe20000000800 */
[----:B------:R-:W-:Y:S01]  /*8a80*/  @!PT LDS RZ, [RZ] ;  /* 0x00000000fffff984 */ /* 0x000fe20000000800 */
[----:B------:R1:W-:Y:S02]  /*8a90*/  @P0 LDGSTS.E.BYPASS.LTC128B.128 [R213+0x100], [R18.64], !P2 ;  /* 0x0010000012d50fae */ /* 0x0003e4000d101d48 */
[----:B------:R-:W-:Y:S04]  /*8aa0*/  IMAD R3, R96, c[0x0][0x20c], R3 ;  /* 0x0000830060037a24 */ /* 0x000fe800078e0203 */
[----:B------:R-:W-:Y:S02]  /*8ab0*/  IMAD.IADD R5, R5, 0x1, R3 ;  /* 0x0000000105057824 */ /* 0x000fe400078e0203 */
[----:B------:R-:W-:Y:S02]  /*8ac0*/  IMAD R3, R114, c[0x0][0x218], RZ ;  /* 0x0000860072037a24 */ /* 0x000fe400078e02ff */
[C---:B------:R-:W-:Y:S04]  /*8ad0*/  IMAD.WIDE.U32 R4, R95.reuse, c[0x0][0x218], R4 ;  /* 0x000086005f047a25 */ /* 0x040fe800078e0004 */
[----:B------:R-:W-:Y:S01]  /*8ae0*/  IMAD R3, R95, c[0x0][0x21c], R3 ;  /* 0x000087005f037a24 */ /* 0x000fe200078e0203 */
[----:B------:R-:W-:Y:S02]  /*8af0*/  IADD3 R20, P5, R124, R4, RZ ;  /* 0x000000047c147210 */ /* 0x000fe40007fbe0ff */
[-C--:B------:R-:W-:Y:S02]  /*8b00*/  @P1 MOV R4, R98.reuse ;  /* 0x0000006200041202 */ /* 0x080fe40000000f00 */
[----:B------:R-:W-:Y:S01]  /*8b10*/  IADD3.X R21, R133, R5, R3, P5, !PT ;  /* 0x0000000585157210 */ /* 0x000fe20002ffe403 */
[----:B------:R-:W-:Y:S02]  /*8b20*/  @P1 IMAD R3, R11, c[0x0][0x258], RZ ;  /* 0x000096000b031a24 */ /* 0x000fe400078e02ff */
[----:B------:R-:W-:Y:S02]  /*8b30*/  @P1 IMAD.MOV.U32 R5, RZ, RZ, R97 ;  /* 0x000000ffff051224 */ /* 0x000fe400078e0061 */
[C---:B------:R-:W-:Y:S02]  /*8b40*/  @P1 IMAD R3, R6.reuse, c[0x0][0x25c], R3 ;  /* 0x0000970006031a24 */ /* 0x040fe400078e0203 */
[----:B------:R-:W-:Y:S05]  /*8b50*/  @P1 IMAD.WIDE.U32 R4, R6, c[0x0][0x258], R4 ;  /* 0x0000960006041a25 */ /* 0x000fea00078e0004 */
[C---:B------:R-:W-:Y:S02]  /*8b60*/  @P1 LEA R16, P5, R4.reuse, c[0x0][0x250], 0x1 ;  /* 0x0000940004101a11 */ /* 0x040fe400078a08ff */
[----:B------:R-:W-:Y:S02]  /*8b70*/  @P1 IADD3 R3, R5, R3, RZ ;  /* 0x0000000305031210 */ /* 0x000fe40007ffe0ff */
[----:B------:R-:W-:Y:S02]  /*8b80*/  @P3 MOV R5, R97 ;  /* 0x0000006100053202 */ /* 0x000fe40000000f00 */
[----:B------:R-:W-:Y:S01]  /*8b90*/  @P1 LEA.HI.X R17, R4, c[0x0][0x254], R3, 0x1, P5 ;  /* 0x0000950004111a11 */ /* 0x000fe200028f0c03 */
[----:B------:R-:W-:Y:S02]  /*8ba0*/  @P3 IMAD R3, R22, c[0x0][0x258], RZ ;  /* 0x0000960016033a24 */ /* 0x000fe400078e02ff */
[----:B------:R-:W-:Y:S02]  /*8bb0*/  @P3 IMAD.MOV.U32 R4, RZ, RZ, R98 ;  /* 0x000000ffff043224 */ /* 0x000fe400078e0062 */
[C---:B------:R-:W-:Y:S02]  /*8bc0*/  @P3 IMAD R3, R10.reuse, c[0x0][0x25c], R3 ;  /* 0x000097000a033a24 */ /* 0x040fe400078e0203 */
[----:B------:R-:W-:Y:S04]  /*8bd0*/  @P3 IMAD.WIDE.U32 R4, R10, c[0x0][0x258], R4 ;  /* 0x000096000a043a25 */ /* 0x000fe800078e0004 */
[----:B------:R-:W-:Y:S01]  /*8be0*/  @P3 IMAD.IADD R3, R5, 0x1, R3 ;  /* 0x0000000105033824 */ /* 0x000fe200078e0203 */
[C---:B------:R-:W-:Y:S01]  /*8bf0*/  @P3 LEA R10, P5, R4.reuse, c[0x0][0x250], 0x1 ;  /* 0x00009400040a3a11 */ /* 0x040fe200078a08ff */
[----:B------:R-:W-:Y:S03]  /*8c00*/  @P4 IMAD.MOV.U32 R5, RZ, RZ, R97 ;  /* 0x000000ffff054224 */ /* 0x000fe600078e0061 */
[----:B------:R-:W-:Y:S01]  /*8c10*/  @P3 LEA.HI.X R11, R4, c[0x0][0x254], R3, 0x1, P5 ;  /* 0x00009500040b3a11 */ /* 0x000fe200028f0c03 */
[----:B------:R-:W-:Y:S01]  /*8c20*/  @P4 IMAD R3, R23, c[0x0][0x258], RZ ;  /* 0x0000960017034a24 */ /* 0x000fe200078e02ff */
[----:B------:R-:W-:Y:S03]  /*8c30*/  @P4 MOV R4, R98 ;  /* 0x0000006200044202 */ /* 0x000fe60000000f00 */
[C---:B------:R-:W-:Y:S02]  /*8c40*/  @P4 IMAD R3, R15.reuse, c[0x0][0x25c], R3 ;  /* 0x000097000f034a24 */ /* 0x040fe400078e0203 */
[----:B------:R-:W-:Y:S05]  /*8c50*/  @P4 IMAD.WIDE.U32 R4, R15, c[0x0][0x258], R4 ;  /* 0x000096000f044a25 */ /* 0x000fea00078e0004 */
[C---:B------:R-:W-:Y:S02]  /*8c60*/  @P4 LEA R8, P5, R4.reuse, c[0x0][0x250], 0x1 ;  /* 0x0000940004084a11 */ /* 0x040fe400078a08ff */
[----:B------:R-:W-:Y:S04]  /*8c70*/  @P4 IADD3 R3, R5, R3, RZ ;  /* 0x0000000305034210 */ /* 0x000fe80007ffe0ff */
[----:B------:R-:W-:Y:S02]  /*8c80*/  @P4 LEA.HI.X R9, R4, c[0x0][0x254], R3, 0x1, P5 ;  /* 0x0000950004094a11 */ /* 0x000fe400028f0c03 */
[C---:B------:R-:W-:Y:S04]  /*8c90*/  LEA R15, P5, R20.reuse, c[0x0][0x1f8], 0x1 ;  /* 0x00007e00140f7a11 */ /* 0x040fe800078a08ff */
[----:B------:R-:W-:Y:S01]  /*8ca0*/  LEA.HI.X R6, R20, c[0x0][0x1fc], R21, 0x1, P5 ;  /* 0x00007f0014067a11 */ /* 0x000fe200028f0c15 */
[----:B------:R1:W2:Y:S01]  /*8cb0*/  SHFL.IDX PT, R3, R15, RZ, 0x181f ;  /* 0x00181fff0f037589 */ /* 0x0002a200000e0000 */
[----:B------:R-:W-:Y:S03]  /*8cc0*/  LOP3.LUT P5, RZ, R236, 0x2, RZ, 0xc0, !PT ;  /* 0x00000002ecff7812 */ /* 0x000fe600078ac0ff */
[----:B------:R1:W4:Y:S10]  /*8cd0*/  SHFL.IDX PT, R5, R6, RZ, 0x181f ;  /* 0x00181fff06057589 */ /* 0x00033400000e0000 */
[----:B------:R1:W-:Y:S04]  /*8ce0*/  @P0 LDGSTS.E.BYPASS.LTC128B.128 [R213+0x3900], [R18.64+0x80], !P5 ;  /* 0x0390008012d50fae */ /* 0x0003e8000e901d48 */
[----:B------:R1:W-:Y:S04]  /*8cf0*/  @P1 LDGSTS.E.BYPASS.LTC128B.128 [R215+0x1100], [R16.64], !P2 ;  /* 0x0110000010d71fae */ /* 0x0003e8000d101d48 */
[----:B------:R1:W-:Y:S04]  /*8d00*/  @P1 LDGSTS.E.BYPASS.LTC128B.128 [R215+0x4900], [R16.64+0x80], !P5 ;  /* 0x0490008010d71fae */ /* 0x0003e8000e901d48 */
[----:B------:R1:W-:Y:S04]  /*8d10*/  @P3 LDGSTS.E.BYPASS.LTC128B.128 [R215+0x2100], [R10.64], !P2 ;  /* 0x021000000ad73fae */ /* 0x0003e8000d101d48 */
[----:B------:R1:W-:Y:S04]  /*8d20*/  @P3 LDGSTS.E.BYPASS.LTC128B.128 [R215+0x5900], [R10.64+0x80], !P5 ;  /* 0x059000800ad73fae */ /* 0x0003e8000e901d48 */
[----:B------:R1:W-:Y:S01]  /*8d30*/  @P4 LDGSTS.E.BYPASS.LTC128B.128 [R215+0x3100], [R8.64], !P2 ;  /* 0x0310000008d74fae */ /* 0x0003e2000d101d48 */
[----:B------:R-:W-:Y:S03]  /*8d40*/  ISETP.NE.AND P2, PT, R24, RZ, PT ;  /* 0x000000ff1800720c */ /* 0x000fe60003f45270 */
[----:B------:R1:W-:Y:S04]  /*8d50*/  @P4 LDGSTS.E.BYPASS.LTC128B.128 [R215+0x6900], [R8.64+0x80], !P5 ;  /* 0x0690008008d74fae */ /* 0x0003e8000e901d48 */
[----:B------:R-:W0:Y:S01]  /*8d60*/  LDGDEPBAR ;  /* 0x00000000000079af */ /* 0x000e220000000000 */
[----:B------:R-:W-:Y:S04]  /*8d70*/  DEPBAR.LE SB0, 0x0 ;  /* 0x000080000000791a */ /* 0x000fe80000000000 */
[----:B------:R-:W-:Y:S06]  /*8d80*/  BAR.SYNC.DEFER_BLOCKING 0x0 ;  /* 0x0000000000007b1d */ /* 0x000fec0000010000 */
[----:B------:R-:W-:-:S05]  /*8d90*/  @!P0 BRA `(.L_x_381) ;  /* 0x000000a000008947 */ /* 0x000fca0003800000 */
[----:B-12-4-:R-:W1:Y:S01]  /*8da0*/  @!P6 LDS.128 R16, [R213+0x100] ;  /* 0x00010000d510e984 */ /* 0x016e620000000c00 */
[C---:B------:R-:W-:Y:S04]  /*8db0*/  @!P6 LEA R8, P0, R76.reuse, R3, 0x1 ;  /* 0x000000034c08e211 */ /* 0x040fe800078008ff */
[----:B------:R-:W-:Y:S02]  /*8dc0*/  @!P6 LEA.HI.X R9, R76, R5, R77, 0x1, P0 ;  /* 0x000000054c09e211 */ /* 0x000fe400000f0c4d */
[C---:B------:R-:W-:Y:S11]  /*8dd0*/  ISETP.GE.AND P0, PT, R212.reuse, c[0x0][0x1d4], PT ;  /* 0x00007500d4007a0c */ /* 0x040ff60003f06270 */
[----:B------:R-:W-:Y:S02]  /*8de0*/  @!UPT UIADD3 URZ, URZ, URZ, URZ ;  /* 0x0000003f3f3ff290 */ /* 0x000fe4000fffe03f */
[C---:B------:R-:W-:Y:S04]  /*8df0*/  @!P0 LEA R4, P5, R212.reuse, R3, 0x1 ;  /* 0x00000003d4048211 */ /* 0x040fe800078a08ff */
[----:B------:R-:W-:Y:S01]  /*8e00*/  @!P0 LEA.HI.X R5, R212, R5, R231, 0x1, P5 ;  /* 0x00000005d4058211 */ /* 0x000fe200028f0ce7 */
[----:B-1----:R-:W-:Y:S04]  /*8e10*/  @!P6 ST.E.128 [R8.64], R16 ;  /* 0x000000100800e985 */ /* 0x002fe8000c101d08 */
[----:B------:R-:W1:Y:S04]  /*8e20*/  @!P0 LDS.128 R8, [R213+0x3900] ;  /* 0x00390000d5088984 */ /* 0x000e680000000c00 */
[----:B-1----:R1:W-:Y:S02]  /*8e30*/  @!P0 ST.E.128 [R4.64], R8 ;  /* 0x0000000804008985 */ /* 0x0023e4000c101d08 */
.L_x_381:
[----:B-12-4-:R-:W-:Y:S05]  /*8e40*/  BSYNC B0 ;  /* 0x0000000000007941 */ /* 0x016fea0003800000 */
.L_x_380:
[----:B------:R1:W2:Y:S01]  /*8e50*/  SHFL.IDX PT, R5, R6, 0x1, 0x181f ;  /* 0x00381f0006057f89 */ /* 0x0002a200000e0000 */
[----:B------:R-:W-:Y:S03]  /*8e60*/  BSSY B0, `(.L_x_382) ;  /* 0x000000d000007945 */ /* 0x000fe60003800000 */
[----:B------:R1:W4:Y:S01]  /*8e70*/  SHFL.IDX PT, R3, R15, 0x1, 0x181f ;  /* 0x00381f000f037f89 */ /* 0x00032200000e0000 */
[----:B------:R-:W-:-:S05]  /*8e80*/  @!P1 BRA `(.L_x_383) ;  /* 0x000000a000009947 */ /* 0x000fca0003800000 */
[----:B------:R-:W5:Y:S01]  /*8e90*/  @!P6 LDS.128 R16, [R213+0x1100] ;  /* 0x00110000d510e984 */ /* 0x000f620000000c00 */
[C---:B----4-:R-:W-:Y:S04]  /*8ea0*/  @!P6 LEA R8, P0, R76.reuse, R3, 0x1 ;  /* 0x000000034c08e211 */ /* 0x050fe800078008ff */
[----:B--2---:R-:W-:Y:S02]  /*8eb0*/  @!P6 LEA.HI.X R9, R76, R5, R77, 0x1, P0 ;  /* 0x000000054c09e211 */ /* 0x004fe400000f0c4d */
[C---:B------:R-:W-:Y:S11]  /*8ec0*/  ISETP.GE.AND P0, PT, R212.reuse, c[0x0][0x1d4], PT ;  /* 0x00007500d4007a0c */ /* 0x040ff60003f06270 */
[----:B------:R-:W-:Y:S02]  /*8ed0*/  @!UPT UIADD3 URZ, URZ, URZ, URZ ;  /* 0x0000003f3f3ff290 */ /* 0x000fe4000fffe03f */
[C---:B------:R-:W-:Y:S04]  /*8ee0*/  @!P0 LEA R4, P1, R212.reuse, R3, 0x1 ;  /* 0x00000003d4048211 */ /* 0x040fe800078208ff */
[----:B------:R-:W-:Y:S01]  /*8ef0*/  @!P0 LEA.HI.X R5, R212, R5, R231, 0x1, P1 ;  /* 0x00000005d4058211 */ /* 0x000fe200008f0ce7 */
[----:B-----5:R-:W-:Y:S04]  /*8f00*/  @!P6 ST.E.128 [R8.64], R16 ;  /* 0x000000100800e985 */ /* 0x020fe8000c101d08 */
[----:B------:R-:W2:Y:S04]  /*8f10*/  @!P0 LDS.128 R8, [R213+0x4900] ;  /* 0x00490000d5088984 */ /* 0x000ea80000000c00 */
[----:B--2---:R2:W-:Y:S02]  /*8f20*/  @!P0 ST.E.128 [R4.64], R8 ;  /* 0x0000000804008985 */ /* 0x0045e4000c101d08 */
.L_x_383:
[----:B------:R-:W-:Y:S05]  /*8f30*/  BSYNC B0 ;  /* 0x0000000000007941 */ /* 0x000fea0003800000 */
.L_x_382:
[----:B--2---:R2:W1:Y:S01]  /*8f40*/  SHFL.IDX PT, R5, R6, 0x2, 0x181f ;  /* 0x00581f0006057f89 */ /* 0x00446200000e0000 */
[----:B------:R-:W-:Y:S03]  /*8f50*/  BSSY B0, `(.L_x_384) ;  /* 0x000000d000007945 */ /* 0x000fe60003800000 */
[----:B----4-:R2:W4:Y:S01]  /*8f60*/  SHFL.IDX PT, R3, R15, 0x2, 0x181f ;  /* 0x00581f000f037f89 */ /* 0x01052200000e0000 */
[----:B------:R-:W-:-:S05]  /*8f70*/  @!P3 BRA `(.L_x_385) ;  /* 0x000000a00000b947 */ /* 0x000fca0003800000 */
[----:B------:R-:W5:Y:S01]  /*8f80*/  @!P6 LDS.128 R16, [R213+0x2100] ;  /* 0x00210000d510e984 */ /* 0x000f620000000c00 */
[C---:B----4-:R-:W-:Y:S04]  /*8f90*/  @!P6 LEA R8, P0, R76.reuse, R3, 0x1 ;  /* 0x000000034c08e211 */ /* 0x050fe800078008ff */
[----:B-1----:R-:W-:Y:S02]  /*8fa0*/  @!P6 LEA.HI.X R9, R76, R5, R77, 0x1, P0 ;  /* 0x000000054c09e211 */ /* 0x002fe400000f0c4d */
[C---:B------:R-:W-:Y:S11]  /*8fb0*/  ISETP.GE.AND P0, PT, R212.reuse, c[0x0][0x1d4], PT ;  /* 0x00007500d4007a0c */ /* 0x040ff60003f06270 */
[----:B------:R-:W-:Y:S02]  /*8fc0*/  @!UPT UIADD3 URZ, URZ, URZ, URZ ;  /* 0x0000003f3f3ff290 */ /* 0x000fe4000fffe03f */
[C---:B------:R-:W-:Y:S04]  /*8fd0*/  @!P0 LEA R4, P1, R212.reuse, R3, 0x1 ;  /* 0x00000003d4048211 */ /* 0x040fe800078208ff */
[----:B------:R-:W-:Y:S01]  /*8fe0*/  @!P0 LEA.HI.X R5, R212, R5, R231, 0x1, P1 ;  /* 0x00000005d4058211 */ /* 0x000fe200008f0ce7 */
[----:B-----5:R-:W-:Y:S04]  /*8ff0*/  @!P6 ST.E.128 [R8.64], R16 ;  /* 0x000000100800e985 */ /* 0x020fe8000c101d08 */
[----:B------:R-:W1:Y:S04]  /*9000*/  @!P0 LDS.128 R8, [R213+0x5900] ;  /* 0x00590000d5088984 */ /* 0x000e680000000c00 */
[----:B-1----:R1:W-:Y:S02]  /*9010*/  @!P0 ST.E.128 [R4.64], R8 ;  /* 0x0000000804008985 */ /* 0x0023e4000c101d08 */
.L_x_385:
[----:B------:R-:W-:Y:S05]  /*9020*/  BSYNC B0 ;  /* 0x0000000000007941 */ /* 0x000fea0003800000 */
.L_x_384:
[----:B-1----:R1:W2:Y:S01]  /*9030*/  SHFL.IDX PT, R5, R6, 0x3, 0x181f ;  /* 0x00781f0006057f89 */ /* 0x0022a200000e0000 */
[----:B------:R-:W-:Y:S03]  /*9040*/  BSSY B0, `(.L_x_386) ;  /* 0x000000d000007945 */ /* 0x000fe60003800000 */
[----:B----4-:R1:W4:Y:S01]  /*9050*/  SHFL.IDX PT, R3, R15, 0x3, 0x181f ;  /* 0x00781f000f037f89 */ /* 0x01032200000e0000 */
        /* <DEDUP_REMOVED lines=11> */
.L_x_387:
[----:B------:R-:W-:Y:S05]  /*9110*/  BSYNC B0 ;  /* 0x0000000000007941 */ /* 0x000fea0003800000 */
.L_x_386:
[----:B------:R-:W-:Y:S01]  /*9120*/  ISETP.GT.AND P0, PT, R39, R115, PT ;  /* 0x000000732700720c */ /* 0x000fe20003f04270 */
[----:B------:R-:W-:Y:S03]  /*9130*/  BSSY B0, `(.L_x_388) ;  /* 0x0000030000007945 */ /* 0x000fe60003800000 */
[----:B-12---:R-:W-:Y:S09]  /*9140*/  P2R R15, PR, RZ, 0x1 ;  /* 0x00000001ff0f7803 */ /* 0x006ff20000000000 */
[----:B------:R-:W-:-:S05]  /*9150*/  @!P0 BRA `(.L_x_389) ;  /* 0x000002d000008947 */ /* 0x000fca0003800000 */
[----:B----4-:R-:W-:Y:S01]  /*9160*/  IADD3 R3, R39, -0x1, RZ ;  /* 0xffffffff27037810 */ /* 0x010fe20007ffe0ff */
[----:B------:R-:W-:Y:S01]  /*9170*/  IMAD.MOV.U32 R4, RZ, RZ, R120 ;  /* 0x000000ffff047224 */ /* 0x000fe200078e0078 */
[----:B------:R-:W-:Y:S01]  /*9180*/  ISETP.GE.AND P3, PT, R220, 0x21, PT ;  /* 0x00000021dc00780c */ /* 0x000fe20003f66270 */
[----:B------:R-:W-:Y:S01]  /*9190*/  IMAD.MOV.U32 R5, RZ, RZ, R119 ;  /* 0x000000ffff057224 */ /* 0x000fe200078e0077 */
[----:B------:R-:W-:Y:S01]  /*91a0*/  SHF.R.S32.HI R8, RZ, 0x1f, R3 ;  /* 0x0000001fff087819 */ /* 0x000fe20000011403 */
[----:B------:R-:W-:Y:S01]  /*91b0*/  IMAD R6, R154, R3, RZ ;  /* 0x000000039a067224 */ /* 0x000fe200078e02ff */
[C---:B------:R-:W-:Y:S01]  /*91c0*/  ISETP.GE.AND P1, PT, R220.reuse, 0x41, PT ;  /* 0x00000041dc00780c */ /* 0x040fe20003f26270 */
[-C--:B------:R-:W-:Y:S01]  /*91d0*/  IMAD.WIDE.U32 R4, R3, R138.reuse, R4 ;  /* 0x0000008a03047225 */ /* 0x080fe200078e0004 */
[----:B------:R-:W-:Y:S02]  /*91e0*/  ISETP.GE.AND P4, PT, R220, 0x1, PT ;  /* 0x00000001dc00780c */ /* 0x000fe40003f86270 */
[----:B------:R-:W-:Y:S01]  /*91f0*/  P2R R18, PR, RZ, 0x4 ;  /* 0x00000004ff127803 */ /* 0x000fe20000000000 */
[----:B------:R-:W-:Y:S01]  /*9200*/  IMAD R3, R8, R138, R6 ;  /* 0x0000008a08037224 */ /* 0x000fe200078e0206 */
[----:B------:R-:W-:Y:S03]  /*9210*/  LOP3.LUT P2, RZ, R236, 0x4, RZ, 0xc0, !PT ;  /* 0x00000004ecff7812 */ /* 0x000fe6000784c0ff */
[----:B------:R-:W-:Y:S01]  /*9220*/  IMAD.IADD R3, R5, 0x1, R3 ;  /* 0x0000000105037824 */ /* 0x000fe200078e0203 */
[-C--:B------:R-:W-:Y:S05]  /*9230*/  @P3 IADD3 R5, P0, R163, R4.reuse, RZ ;  /* 0x00000004a3053210 */ /* 0x080fea0007f1e0ff */
[C---:B------:R-:W-:Y:S01]  /*9240*/  @P3 IMAD.X R8, R3.reuse, 0x1, R158, P0 ;  /* 0x0000000103083824 */ /* 0x040fe200000e069e */
[-C--:B------:R-:W-:Y:S04]  /*9250*/  @P1 IADD3 R6, P0, R164, R4.reuse, RZ ;  /* 0x00000004a4061210 */ /* 0x080fe80007f1e0ff */
[----:B------:R-:W-:Y:S02]  /*9260*/  @P1 IADD3.X R9, R3, UR15, RZ, P0, !PT ;  /* 0x0000000f03091c10 */ /* 0x000fe400087fe4ff */
[C---:B------:R-:W-:Y:S04]  /*9270*/  @P4 LEA R16, P0, R4.reuse, c[0x0][0x220], 0x1 ;  /* 0x0000880004104a11 */ /* 0x040fe800078008ff */
[----:B------:R-:W-:Y:S02]  /*9280*/  @P4 LEA.HI.X R17, R4, c[0x0][0x224], R3, 0x1, P0 ;  /* 0x0000890004114a11 */ /* 0x000fe400000f0c03 */
[C---:B------:R-:W-:Y:S03]  /*9290*/  @P3 LEA R10, P0, R5.reuse, c[0x0][0x220], 0x1 ;  /* 0x00008800050a3a11 */ /* 0x040fe600078008ff */
[----:B------:R-:W-:Y:S01]  /*92a0*/  @!PT LDS RZ, [RZ] ;  /* 0x00000000fffff984 */ /* 0x000fe20000000800 */
[----:B------:R-:W-:Y:S01]  /*92b0*/  @!PT LDS RZ, [RZ] ;  /* 0x00000000fffff984 */ /* 0x000fe20000000800 */
[----:B------:R-:W-:Y:S01]  /*92c0*/  @!PT LDS RZ, [RZ] ;  /* 0x00000000fffff984 */ /* 0x000fe20000000800 */
[----:B------:R1:W-:Y:S01]  /*92d0*/  @P4 LDGSTS.E.BYPASS.LTC128B.128 [R213+0x8100], [R16.64], !P2 ;  /* 0x0810000010d54fae */ /* 0x0003e2000d101d48 */
[----:B------:R-:W-:Y:S02]  /*92e0*/  @P3 LEA.HI.X R11, R5, c[0x0][0x224], R8, 0x1, P0 ;  /* 0x00008900050b3a11 */ /* 0x000fe400000f0c08 */
[----:B------:R-:W-:Y:S02]  /*92f0*/  @P1 LEA R8, P0, R6, c[0x0][0x220], 0x1 ;  /* 0x0000880006081a11 */ /* 0x000fe400078008ff */
[----:B------:R-:W-:Y:S02]  /*9300*/  ISETP.NE.AND P2, PT, R18, RZ, PT ;  /* 0x000000ff1200720c */ /* 0x000fe40003f45270 */
[----:B------:R-:W-:Y:S02]  /*9310*/  @P1 LEA.HI.X R9, R6, c[0x0][0x224], R9, 0x1, P0 ;  /* 0x0000890006091a11 */ /* 0x000fe400000f0c09 */
[----:B------:R-:W-:Y:S11]  /*9320*/  ISETP.GE.AND P0, PT, R220, 0x61, PT ;  /* 0x00000061dc00780c */ /* 0x000ff60003f06270 */
[----:B------:R-:W-:Y:S02]  /*9330*/  @!UPT UIADD3 URZ, URZ, URZ, URZ ;  /* 0x0000003f3f3ff290 */ /* 0x000fe4000fffe03f */
[----:B------:R-:W-:Y:S05]  /*9340*/  @P0 IADD3 R5, P5, R148, R4, RZ ;  /* 0x0000000494050210 */ /* 0x000fea0007fbe0ff */
[----:B------:R-:W-:Y:S01]  /*9350*/  @P0 IMAD.X R3, R3, 0x1, R157, P5 ;  /* 0x0000000103030824 */ /* 0x000fe200028e069d */
[C---:B------:R-:W-:Y:S04]  /*9360*/  @P0 LEA R4, P5, R5.reuse, c[0x0][0x220], 0x1 ;  /* 0x0000880005040a11 */ /* 0x040fe800078a08ff */
[----:B------:R-:W-:Y:S02]  /*9370*/  @P0 LEA.HI.X R5, R5, c[0x0][0x224], R3, 0x1, P5 ;  /* 0x0000890005050a11 */ /* 0x000fe400028f0c03 */
[C---:B------:R-:W-:Y:S11]  /*9380*/  LOP3.LUT P5, RZ, R236.reuse, 0x2, RZ, 0xc0, !PT ;  /* 0x00000002ecff7812 */ /* 0x040ff600078ac0ff */
[----:B------:R-:W-:Y:S02]  /*9390*/  @!UPT UIADD3 URZ, URZ, URZ, URZ ;  /* 0x0000003f3f3ff290 */ /* 0x000fe4000fffe03f */
[----:B------:R1:W-:Y:S01]  /*93a0*/  @P4 LDGSTS.E.BYPASS.LTC128B.128 [R213+0xb900], [R16.64+0x80], !P5 ;  /* 0x0b90008010d54fae */ /* 0x0003e2000e901d48 */
[----:B------:R-:W-:Y:S11]  /*93b0*/  LOP3.LUT P4, RZ, R236, 0x4, RZ, 0xc0, !PT ;  /* 0x00000004ecff7812 */ /* 0x000ff6000788c0ff */
[----:B------:R-:W-:Y:S02]  /*93c0*/  @!UPT UIADD3 URZ, URZ, URZ, URZ ;  /* 0x0000003f3f3ff290 */ /* 0x000fe4000fffe03f */
[----:B------:R1:W-:Y:S04]  /*93d0*/  @P3 LDGSTS.E.BYPASS.LTC128B.128 [R215+0x9100], [R10.64], !P4 ;  /* 0x091000000ad73fae */ /* 0x0003e8000e101d48 */
[----:B------:R1:W-:Y:S04]  /*93e0*/  @P3 LDGSTS.E.BYPASS.LTC128B.128 [R215+0xc900], [R10.64+0x80], !P5 ;  /* 0x0c9000800ad73fae */ /* 0x0003e8000e901d48 */
[----:B------:R1:W-:Y:S04]  /*93f0*/  @P1 LDGSTS.E.BYPASS.LTC128B.128 [R215+0xa100], [R8.64], !P4 ;  /* 0x0a10000008d71fae */ /* 0x0003e8000e101d48 */
[----:B------:R1:W-:Y:S04]  /*9400*/  @P1 LDGSTS.E.BYPASS.LTC128B.128 [R215+0xd900], [R8.64+0x80], !P5 ;  /* 0x0d90008008d71fae */ /* 0x0003e8000e901d48 */
[----:B------:R1:W-:Y:S04]  /*9410*/  @P0 LDGSTS.E.BYPASS.LTC128B.128 [R215+0xb100], [R4.64], !P4 ;  /* 0x0b10000004d70fae */ /* 0x0003e8000e101d48 */
[----:B------:R1:W-:Y:S02]  /*9420*/  @P0 LDGSTS.E.BYPASS.LTC128B.128 [R215+0xe900], [R4.64+0x80], !P5 ;  /* 0x0e90008004d70fae */ /* 0x0003e4000e901d48 */
.L_x_389:
[----:B------:R-:W-:Y:S05]  /*9430*/  BSYNC B0 ;  /* 0x0000000000007941 */ /* 0x000fea0003800000 */
.L_x_388:
[----:B------:R-:W0:Y:S01]  /*9440*/  LDGDEPBAR ;  /* 0x00000000000079af */ /* 0x000e220000000000 */
[----:B------:R-:W-:Y:S02]  /*9450*/  ISETP.NE.AND P0, PT, R15, RZ, PT ;  /* 0x000000ff0f00720c */ /* 0x000fe40003f05270 */
[----:B------:R-:W-:Y:S11]  /*9460*/  IADD3 R39, R39, -0x1, RZ ;  /* 0xffffffff27277810 */ /* 0x000ff60007ffe0ff */
[----:B------:R-:W-:-:S05]  /*9470*/  @P0 BRA `(.L_x_390) ;  /* 0xffff9d6000000947 */ /* 0x000fca000383ffff */
[----:B------:R-:W-:Y:S01]  /*9480*/  WARPSYNC 0xffffffff ;  /* 0xffffffff00007948 */ /* 0x000fe20003800000 */
[----:B------:R-:W-:Y:S06]  /*9490*/  BAR.SYNC.DEFER_BLOCKING 0x0 ;  /* 0x0000000000007b1d */ /* 0x000fec0000010000 */
.L_x_341:
[----:B------:R-:W-:Y:S01]  /*94a0*/  ISETP.GE.AND P0, PT, R144, 0x1, PT ;  /* 0x000000019000780c */ /* 0x000fe20003f06270 */
[----:B------:R-:W-:Y:S01]  /*94b0*/  BSSY B0, `(.L_x_391) ;  /* 0x000001f000007945 */ /* 0x000fe20003800000 */
[----:B------:R-:W-:-:S11]  /*94c0*/  MOV R2, RZ ;  /* 0x000000ff00027202 */ /* 0x000fd60000000f00 */
[----:B------:R-:W-:Y:S05]  /*94d0*/  @!P0 BRA `(.L_x_392) ;  /* 0x000001c000008947 */ /* 0x000fea0003800000 */
[----:B----4-:R-:W-:Y:S02]  /*94e0*/  IABS R3, R136 ;  /* 0x0000008800037213 */ /* 0x010fe40000000000 */
[----:B------:R-:W-:Y:S02]  /*94f0*/  IADD3 R6, R145, -0x1, R136 ;  /* 0xffffffff91067810 */ /* 0x000fe40007ffe088 */
[----:B------:R-:W2:Y:S02]  /*9500*/  I2F.RP R2, R3 ;  /* 0x0000000300027306 */ /* 0x000ea40000209400 */
[----:B-1----:R-:W-:-:S06]  /*9510*/  IABS R10, R6 ;  /* 0x00000006000a7213 */ /* 0x002fcc0000000000 */
[----:B--2---:R-:W1:Y:S02]  /*9520*/  MUFU.RCP R2, R2 ;  /* 0x0000000200027308 */ /* 0x004e640000001000 */
[----:B-1----:R-:W-:-:S06]  /*9530*/  IADD3 R2, R2, 0xffffffe, RZ ;  /* 0x0ffffffe02027810 */ /* 0x002fcc0007ffe0ff */
[----:B------:R-:W1:Y:S02]  /*9540*/  F2I.FTZ.U32.TRUNC.NTZ R5, R2 ;  /* 0x0000000200057305 */ /* 0x000e64000021f000 */
[----:B-1----:R-:W-:-:S04]  /*9550*/  IMAD.MOV R2, RZ, RZ, -R5 ;  /* 0x000000ffff027224 */ /* 0x002fc800078e0a05 */
[----:B------:R-:W-:Y:S01]  /*9560*/  IMAD.MOV.U32 R4, RZ, RZ, R2 ;  /* 0x000000ffff047224 */ /* 0x000fe200078e0002 */
[----:B------:R-:W-:-:S03]  /*9570*/  IABS R2, R136 ;  /* 0x0000008800027213 */ /* 0x000fc60000000000 */
[----:B------:R-:W-:Y:S02]  /*9580*/  IMAD R8, R4, R3, RZ ;  /* 0x0000000304087224 */ /* 0x000fe400078e02ff */
[----:B------:R-:W-:Y:S02]  /*9590*/  IMAD.MOV.U32 R4, RZ, RZ, RZ ;  /* 0x000000ffff047224 */ /* 0x000fe400078e00ff */
        /* <DEDUP_REMOVED lines=16> */
.L_x_392:
[----:B------:R-:W-:Y:S05]  /*96a0*/  BSYNC B0 ;  /* 0x0000000000007941 */ /* 0x000fea0003800000 */
.L_x_391:
[----:B----4-:R-:W2:Y:S01]  /*96b0*/  LDL R3, [R1+0x44] ;  /* 0x0000440001037983 */ /* 0x010ea20000100800 */
        /* <DEDUP_REMOVED lines=8> */
[----:B---3--:R-:W-:Y:S01]  /*9740*/  CS2R R92, SRZ ;  /* 0x00000000005c7805 */ /* 0x008fe2000001ff00 */
        /* <DEDUP_REMOVED lines=24> */
[----:B--2---:R-:W-:-:S04]  /*98d0*/  IMAD R250, R3, R2, RZ ;  /* 0x0000000203fa7224 */ /* 0x004fc800078e02ff */
[--C-:B------:R-:W-:Y:S01]  /*98e0*/  IMAD.IADD R3, R250, 0x1, R2.reuse ;  /* 0x00000001fa037824 */ /* 0x100fe200078e0202 */
[----:B------:R-:W-:-:S04]  /*98f0*/  PRMT R2, RZ, 0x7610, R2 ;  /* 0x00007610ff027816 */ /* 0x000fc80000000002 */
[----:B------:R-:W-:-:S04]  /*9900*/  IMNMX R230, R145, R3, PT ;  /* 0x0000000391e67217 */ /* 0x000fc80003800200 */
[----:B------:R-:W-:-:S13]  /*9910*/  ISETP.GT.AND P0, PT, R230, R250, PT ;  /* 0x000000fae600720c */ /* 0x000fda0003f04270 */
[----:B------:R-:W-:Y:S05]  /*9920*/  @!P0 BRA `(.L_x_393) ;  /* 0x0000c57000008947 */ /* 0x000fea0003800000 */
[----:B------:R-:W2:Y:S04]  /*9930*/  LDL R6, [R1+0x30] ;  /* 0x0000300001067983 */ /* 0x000ea80000100800 */
[----:B-1----:R-:W3:Y:S01]  /*9940*/  LDL R5, [R1+0x34] ;  /* 0x0000340001057983 */ /* 0x002ee20000100800 */
[----:B------:R-:W-:-:S03]  /*9950*/  ISETP.NE.U32.AND P0, PT, RZ, c[0x0][0x340], PT ;  /* 0x0000d000ff007a0c */ /* 0x000fc60003f05070 */
[----:B------:R-:W4:Y:S01]  /*9960*/  LDL R15, [R1+0x38] ;  /* 0x00003800010f7983 */ /* 0x000f220000100800 */
[----:B------:R-:W-:-:S03]  /*9970*/  ISETP.NE.AND.EX P1, PT, RZ, c[0x0][0x344], PT, P0 ;  /* 0x0000d100ff007a0c */ /* 0x000fc60003f25300 */
[----:B------:R-:W4:Y:S04]  /*9980*/  LDL R4, [R1+0x1c] ;  /* 0x00001c0001047983 */ /* 0x000f280000100800 */
[----:B------:R-:W4:Y:S04]  /*9990*/  LDL R30, [R1+0x24] ;  /* 0x00002400011e7983 */ /* 0x000f280000100800 */
[----:B------:R-:W4:Y:S02]  /*99a0*/  LDL R9, [R1+0x3c] ;  /* 0x00003c0001097983 */ /* 0x000f240000100800 */
[----:B--2---:R-:W-:-:S02]  /*99b0*/  @P1 IADD3 R2, P0, R6, c[0x0][0x340], RZ ;  /* 0x0000d00006021a10 */ /* 0x004fc40007f1e0ff */
[----:B------:R-:W2:Y:S02]  /*99c0*/  LDL R6, [R1+0x28] ;  /* 0x0000280001067983 */ /* 0x000ea40000100800 */
[----:B---3--:R-:W-:-:S05]  /*99d0*/  @P1 IADD3.X R3, R5, c[0x0][0x344], RZ, P0, !PT ;  /* 0x0000d10005031a10 */ /* 0x008fca00007fe4ff */
[----:B------:R1:W3:Y:S01]  /*99e0*/  @P1 LDG.E R2, [R2.64] ;  /* 0x0000000802021981 */ /* 0x0002e2000c1e1900 */
[----:B------:R-:W-:-:S04]  /*99f0*/  IMAD.MOV.U32 R135, RZ, RZ, 0x70 ;  /* 0x00000070ff877424 */ /* 0x000fc800078e00ff */
[----:B------:R-:W-:Y:S01]  /*9a00*/  IMAD R135, R230, R135, -0x70 ;  /* 0xffffff90e6877424 */ /* 0x000fe200078e0287 */
[----:B------:R-:W-:Y:S01]  /*9a10*/  WARPSYNC 0xffffffff ;  /* 0xffffffff00007948 */ /* 0x000fe20003800000 */
[----:B-1----:R-:W-:-:S05]  /*9a20*/  IMAD.MOV.U32 R3, RZ, RZ, c[0x0][0x2b8] ;  /* 0x0000ae00ff037624 */ /* 0x002fca00078e00ff */
[----:B------:R-:W-:Y:S01]  /*9a30*/  ISETP.NE.AND P2, PT, R3, 0x1, PT ;  /* 0x000000010300780c */ /* 0x000fe20003f45270 */
[----:B------:R-:W-:-:S04]  /*9a40*/  IMAD.IADD R3, R0, 0x1, R135 ;  /* 0x0000000100037824 */ /* 0x000fc800078e0287 */
[C---:B----4-:R-:W-:Y:S01]  /*9a50*/  IMAD.IADD R11, R3.reuse, 0x1, R4 ;  /* 0x00000001030b7824 */ /* 0x050fe200078e0204 */
[----:B------:R-:W-:-:S04]  /*9a60*/  ISETP.GE.AND P0, PT, R3, R144, PT ;  /* 0x000000900300720c */ /* 0x000fc80003f06270 */
[----:B------:R-:W-:-:S03]  /*9a70*/  ISETP.GT.OR P0, PT, R0, 0x6f, P0 ;  /* 0x0000006f0000780c */ /* 0x000fc60000704670 */
[----:B------:R-:W-:-:S04]  /*9a80*/  @P2 IMAD.HI.U32 R4, R11, c[0x0][0x2bc], RZ ;  /* 0x0000af000b042a27 */ /* 0x000fc800078e00ff */
[----:B------:R-:W-:Y:S01]  /*9a90*/  IMAD.MOV.U32 R8, RZ, RZ, R11 ;  /* 0x000000ffff087224 */ /* 0x000fe200078e000b */
[----:B------:R-:W-:Y:S01]  /*9aa0*/  @P2 SHF.R.U32.HI R8, RZ, c[0x0][0x2c0], R4 ;  /* 0x0000b000ff082a19 */ /* 0x000fe20000011604 */
[----:B------:R-:W-:Y:S01]  /*9ab0*/  IMAD.MOV.U32 R224, RZ, RZ, RZ ;  /* 0x000000ffffe07224 */ /* 0x000fe200078e00ff */
[----:B------:R-:W-:Y:S01]  /*9ac0*/  BAR.SYNC.DEFER_BLOCKING 0x0 ;  /* 0x0000000000007b1d */ /* 0x000fe20000010000 */
[----:B------:R-:W-:Y:S02]  /*9ad0*/  IMAD.MOV.U32 R5, RZ, RZ, c[0x0][0x2c4] ;  /* 0x0000b100ff057624 */ /* 0x000fe400078e00ff */
[----:B------:R-:W-:-:S05]  /*9ae0*/  @!P1 IMAD.MOV.U32 R2, RZ, RZ, R15 ;  /* 0x000000ffff029224 */ /* 0x000fca00078e000f */
[----:B---3--:R-:W-:Y:S01]  /*9af0*/  SHF.R.S32.HI R3, RZ, 0x1f, R2 ;  /* 0x0000001fff037819 */ /* 0x008fe20000011402 */
[----:B------:R-:W-:-:S04]  /*9b00*/  IMAD.WIDE.U32 R16, R2, c[0x0][0x2b0], RZ ;  /* 0x0000ac0002107a25 */ /* 0x000fc800078e00ff */
[----:B------:R-:W-:-:S04]  /*9b10*/  IMAD R3, R3, c[0x0][0x2b0], RZ ;  /* 0x0000ac0003037a24 */ /* 0x000fc800078e02ff */
[----:B------:R-:W-:Y:S01]  /*9b20*/  IMAD R2, R2, c[0x0][0x2b4], R3 ;  /* 0x0000ad0002027a24 */ /* 0x000fe200078e0203 */
[----:B------:R-:W-:-:S03]  /*9b30*/  @!P0 IADD3 R3, P2, R8, R16, RZ ;  /* 0x0000001008038210 */ /* 0x000fc60007f5e0ff */
[----:B------:R-:W-:Y:S01]  /*9b40*/  IMAD.IADD R4, R17, 0x1, R2 ;  /* 0x0000000111047824 */ /* 0x000fe200078e0202 */
[----:B------:R-:W-:Y:S01]  /*9b50*/  STL.64 [R1+0x10], R16 ;  /* 0x0000101001007387 */ /* 0x000fe20000100a00 */
[----:B------:R-:W-:-:S03]  /*9b60*/  @!P0 LEA R2, P1, R3, c[0x0][0x2a0], 0x2 ;  /* 0x0000a80003028a11 */ /* 0x000fc600078210ff */
[----:B------:R1:W-:Y:S02]  /*9b70*/  STL [R1+0x18], R4 ;  /* 0x0000180401007387 */ /* 0x0003e40000100800 */
[----:B-1----:R-:W-:-:S04]  /*9b80*/  @!P0 LEA.HI.X.SX32 R4, R8, R4, 0x1, P2 ;  /* 0x0000000408048211 */ /* 0x002fc800010f0eff */
[----:B------:R-:W-:-:S05]  /*9b90*/  @!P0 LEA.HI.X R3, R3, c[0x0][0x2a4], R4, 0x2, P1 ;  /* 0x0000a90003038a11 */ /* 0x000fca00008f1404 */
[----:B------:R1:W3:Y:S01]  /*9ba0*/  @!P0 LDG.E R224, [R2.64] ;  /* 0x0000000802e08981 */ /* 0x0002e2000c1e1900 */
[----:B------:R-:W-:Y:S02]  /*9bb0*/  ISETP.NE.AND P1, PT, R5, 0x1, PT ;  /* 0x000000010500780c */ /* 0x000fe40003f25270 */
[----:B------:R-:W-:Y:S02]  /*9bc0*/  ISETP.NE.U32.AND P0, PT, RZ, c[0x0][0x348], PT ;  /* 0x0000d200ff007a0c */ /* 0x000fe40003f05070 */
[----:B--2---:R-:W-:Y:S01]  /*9bd0*/  LOP3.LUT R44, R6, 0xffff, RZ, 0xc0, !PT ;  /* 0x0000ffff062c7812 */ /* 0x004fe200078ec0ff */
[----:B------:R-:W-:Y:S01]  /*9be0*/  IMAD R6, R30, 0x80, R0 ;  /* 0x000000801e067824 */ /* 0x000fe200078e0200 */
[----:B------:R-:W-:Y:S02]  /*9bf0*/  ISETP.NE.AND.EX P0, PT, RZ, c[0x0][0x34c], PT, P0 ;  /* 0x0000d300ff007a0c */ /* 0x000fe40003f05300 */
[----:B-1----:R-:W-:-:S05]  /*9c00*/  SHF.R.S32.HI R2, RZ, 0x1f, R146 ;  /* 0x0000001fff027819 */ /* 0x002fca0000011492 */
[----:B------:R-:W-:-:S04]  /*9c10*/  IMAD R2, R2, c[0x0][0x178], RZ ;  /* 0x00005e0002027a24 */ /* 0x000fc800078e02ff */
[C---:B------:R-:W-:Y:S02]  /*9c20*/  IMAD R4, R146.reuse, c[0x0][0x17c], R2 ;  /* 0x00005f0092047a24 */ /* 0x040fe400078e0202 */
[----:B------:R-:W-:Y:S01]  /*9c30*/  IMAD.WIDE.U32 R2, R146, c[0x0][0x178], RZ ;  /* 0x00005e0092027a25 */ /* 0x000fe200078e00ff */
[----:B------:R-:W-:-:S03]  /*9c40*/  SEL R9, R9, RZ, !P0 ;  /* 0x000000ff09097207 */ /* 0x000fc60004000000 */
[----:B------:R-:W-:Y:S02]  /*9c50*/  IMAD.IADD R3, R3, 0x1, R4 ;  /* 0x0000000103037824 */ /* 0x000fe400078e0204 */
[----:B------:R-:W-:-:S04]  /*9c60*/  @P1 IMAD.HI.U32 R10, R6, c[0x0][0x2c8], RZ ;  /* 0x0000b200060a1a27 */ /* 0x000fc800078e00ff */
[----:B------:R-:W-:Y:S01]  /*9c70*/  IMAD.WIDE.U32 R4, R44, c[0x0][0x1b8], R2 ;  /* 0x00006e002c047a25 */ /* 0x000fe200078e0002 */
[----:B------:R-:W-:-:S03]  /*9c80*/  SEL R3, R15, RZ, !P0 ;  /* 0x000000ff0f037207 */ /* 0x000fc60004000000 */
[----:B------:R-:W-:Y:S01]  /*9c90*/  IMAD.MOV.U32 R2, RZ, RZ, R6 ;  /* 0x000000ffff027224 */ /* 0x000fe200078e0006 */
[----:B------:R-:W-:Y:S01]  /*9ca0*/  @P1 SHF.R.U32.HI R2, RZ, c[0x0][0x2cc], R10 ;  /* 0x0000b300ff021a19 */ /* 0x000fe2000001160a */
[----:B------:R-:W-:Y:S02]  /*9cb0*/  IMAD R5, R44, c[0x0][0x1bc], R5 ;  /* 0x00006f002c057a24 */ /* 0x000fe400078e0205 */
[----:B------:R-:W-:Y:S01]  /*9cc0*/  IMAD R9, R9, c[0x0][0x1c0], RZ ;  /* 0x0000700009097a24 */ /* 0x000fe200078e02ff */
[----:B------:R-:W-:Y:S01]  /*9cd0*/  SHF.R.S32.HI R10, RZ, 0x1f, R2 ;  /* 0x0000001fff0a7819 */ /* 0x000fe20000011402 */
[----:B------:R-:W-:-:S04]  /*9ce0*/  IMAD.WIDE.U32 R4, R3, c[0x0][0x1c0], R4 ;  /* 0x0000700003047a25 */ /* 0x000fc800078e0004 */
[----:B------:R-:W-:Y:S02]  /*9cf0*/  IMAD R9, R3, c[0x0][0x1c4], R9 ;  /* 0x0000710003097a24 */ /* 0x000fe400078e0209 */
[----:B------:R-:W-:Y:S02]  /*9d00*/  IMAD.MOV R3, RZ, RZ, -R2 ;  /* 0x000000ffff037224 */ /* 0x000fe400078e0a02 */
[----:B------:R-:W-:Y:S02]  /*9d10*/  IMAD.IADD R5, R5, 0x1, R9 ;  /* 0x0000000105057824 */ /* 0x000fe400078e0209 */
[----:B------:R-:W-:Y:S02]  /*9d20*/  IMAD R6, R3, c[0x0][0x2c4], R6 ;  /* 0x0000b10003067a24 */ /* 0x000fe400078e0206 */
[----:B------:R-:W-:-:S03]  /*9d30*/  IMAD R3, R10, c[0x0][0x1b0], RZ ;  /* 0x00006c000a037a24 */ /* 0x000fc600078e02ff */
[----:B------:R-:W-:Y:S01]  /*9d40*/  SHF.R.S32.HI R9, RZ, 0x1f, R6 ;  /* 0x0000001fff097819 */ /* 0x000fe20000011406 */
[C---:B------:R-:W-:Y:S02]  /*9d50*/  IMAD R10, R2.reuse, c[0x0][0x1b4], R3 ;  /* 0x00006d00020a7a24 */ /* 0x040fe400078e0203 */
[----:B------:R-:W-:-:S04]  /*9d60*/  IMAD.WIDE.U32 R2, R2, c[0x0][0x1b0], R4 ;  /* 0x00006c0002027a25 */ /* 0x000fc800078e0004 */
[----:B------:R-:W-:Y:S02]  /*9d70*/  IMAD R4, R9, c[0x0][0x1a8], RZ ;  /* 0x00006a0009047a24 */ /* 0x000fe400078e02ff */
[----:B------:R-:W-:Y:S02]  /*9d80*/  IMAD.IADD R3, R3, 0x1, R10 ;  /* 0x0000000103037824 */ /* 0x000fe400078e020a */
[C---:B------:R-:W-:Y:S02]  /*9d90*/  IMAD R4, R6.reuse, c[0x0][0x1ac], R4 ;  /* 0x00006b0006047a24 */ /* 0x040fe400078e0204 */
[----:B------:R-:W-:-:S04]  /*9da0*/  IMAD.WIDE.U32 R2, R6, c[0x0][0x1a8], R2 ;  /* 0x00006a0006027a25 */ /* 0x000fc800078e0002 */
[----:B------:R-:W-:Y:S01]  /*9db0*/  IMAD.IADD R4, R3, 0x1, R4 ;  /* 0x0000000103047824 */ /* 0x000fe200078e0204 */
[----:B------:R-:W-:-:S04]  /*9dc0*/  LEA R3, P0, R2, c[0x0][0x160], 0x1 ;  /* 0x0000580002037a11 */ /* 0x000fc800078008ff */
[----:B------:R-:W-:Y:S01]  /*9dd0*/  LEA.HI.X R2, R2, c[0x0][0x164], R4, 0x1, P0 ;  /* 0x0000590002027a11 */ /* 0x000fe200000f0c04 */
[----:B------:R-:W1:Y:S01]  /*9de0*/  SHFL.IDX PT, R10, R3, RZ, 0x181f ;  /* 0x00181fff030a7589 */ /* 0x000e6200000e0000 */
[----:B------:R-:W-:-:S03]  /*9df0*/  IMAD R24, R153, c[0x0][0x2c4], RZ ;  /* 0x0000b10099187a24 */ /* 0x000fc600078e02ff */
[----:B------:R-:W2:Y:S01]  /*9e00*/  SHFL.IDX PT, R9, R2, RZ, 0x181f ;  /* 0x00181fff02097589 */ /* 0x000ea200000e0000 */
[----:B------:R-:W-:Y:S02]  /*9e10*/  IMAD R6, R30, 0x80, R81 ;  /* 0x000000801e067824 */ /* 0x000fe400078e0251 */
[----:B------:R-:W-:Y:S01]  /*9e20*/  IMAD.MOV R4, RZ, RZ, -R8 ;  /* 0x000000ffff047224 */ /* 0x000fe200078e0a08 */
[----:B------:R-:W4:Y:S02]  /*9e30*/  SHFL.IDX PT, R15, R3, 0x1, 0x181f ;  /* 0x00381f00030f7f89 */ /* 0x000f2400000e0000 */
[----:B------:R-:W-:Y:S01]  /*9e40*/  ISETP.GE.AND P4, PT, R6, R24, PT ;  /* 0x000000180600720c */ /* 0x000fe20003f86270 */
[----:B------:R-:W-:Y:S01]  /*9e50*/  IMAD R225, R4, c[0x0][0x2b8], R11 ;  /* 0x0000ae0004e17a24 */ /* 0x000fe200078e020b */
[----:B------:R-:W4:Y:S01]  /*9e60*/  SHFL.IDX PT, R18, R2, 0x1, 0x181f ;  /* 0x00381f0002127f89 */ /* 0x000f2200000e0000 */
[----:B------:R-:W-:Y:S02]  /*9e70*/  IADD3 R4, R6, 0x20, RZ ;  /* 0x0000002006047810 */ /* 0x000fe40007ffe0ff */
[----:B------:R-:W-:-:S02]  /*9e80*/  ISETP.GE.AND P6, PT, R76, c[0x0][0x198], PT ;  /* 0x000066004c007a0c */ /* 0x000fc40003fc6270 */
[----:B------:R-:W-:Y:S02]  /*9e90*/  SHF.R.S32.HI R46, RZ, 0x1f, R225 ;  /* 0x0000001fff2e7819 */ /* 0x000fe400000114e1 */
[----:B------:R-:W-:Y:S02]  /*9ea0*/  ISETP.GE.AND P0, PT, R4, R24, PT ;  /* 0x000000180400720c */ /* 0x000fe40003f06270 */
[----:B------:R-:W-:Y:S01]  /*9eb0*/  IADD3 R19, R6, 0x40, RZ ;  /* 0x0000004006137810 */ /* 0x000fe20007ffe0ff */
[----:B------:R-:W-:Y:S01]  /*9ec0*/  IMAD R8, R46, c[0x0][0x1e0], RZ ;  /* 0x000078002e087a24 */ /* 0x000fe200078e02ff */
[----:B-1----:R-:W-:Y:S01]  /*9ed0*/  @!P4 LEA R16, P1, R76, R10, 0x1 ;  /* 0x0000000a4c10c211 */ /* 0x002fe200078208ff */
[C---:B------:R-:W-:Y:S01]  /*9ee0*/  IMAD.WIDE.U32 R4, R225.reuse, c[0x0][0x1e0], RZ ;  /* 0x00007800e1047a25 */ /* 0x040fe200078e00ff */
[----:B------:R-:W-:Y:S02]  /*9ef0*/  ISETP.GE.AND P5, PT, R212, c[0x0][0x198], PT ;  /* 0x00006600d4007a0c */ /* 0x000fe40003fa6270 */
[----:B--2---:R-:W-:Y:S01]  /*9f00*/  @!P4 LEA.HI.X R17, R76, R9, R77, 0x1, P1 ;  /* 0x000000094c11c211 */ /* 0x004fe200008f0c4d */
[----:B------:R-:W-:Y:S01]  /*9f10*/  IMAD R8, R225, c[0x0][0x1e4], R8 ;  /* 0x00007900e1087a24 */ /* 0x000fe200078e0208 */
[----:B------:R-:W-:-:S02]  /*9f20*/  ISETP.GE.AND P1, PT, R19, R24, PT ;  /* 0x000000181300720c */ /* 0x000fc40003f26270 */
[----:B------:R-:W1:Y:S01]  /*9f30*/  SHFL.IDX PT, R19, R3, 0x2, 0x181f ;  /* 0x00581f0003137f89 */ /* 0x000e6200000e0000 */
[----:B------:R-:W-:Y:S01]  /*9f40*/  @!P4 LEA R10, P3, R212, R10, 0x1 ;  /* 0x0000000ad40ac211 */ /* 0x000fe200078608ff */
[----:B------:R-:W-:Y:S02]  /*9f50*/  IMAD.IADD R5, R5, 0x1, R8 ;  /* 0x0000000105057824 */ /* 0x000fe400078e0208 */
[----:B------:R2:W-:Y:S01]  /*9f60*/  @!P4 LDGSTS.E.BYPASS.LTC128B.128 [R213+0x100], [R16.64], !P6 ;  /* 0x0010000010d5cfae */ /* 0x0005e2000f101d48 */
[----:B----4-:R-:W-:Y:S02]  /*9f70*/  @!P0 LEA R8, P2, R76, R15, 0x1 ;  /* 0x0000000f4c088211 */ /* 0x010fe400078408ff */
[----:B------:R-:W-:Y:S02]  /*9f80*/  @!P4 LEA.HI.X R11, R212, R9, R231, 0x1, P3 ;  /* 0x00000009d40bc211 */ /* 0x000fe400018f0ce7 */
[----:B------:R-:W-:-:S03]  /*9f90*/  @!P0 LEA.HI.X R9, R76, R18, R77, 0x1, P2 ;  /* 0x000000124c098211 */ /* 0x000fc600010f0c4d */
[----:B------:R4:W-:Y:S04]  /*9fa0*/  @!P4 LDGSTS.E.BYPASS.LTC128B.128 [R213+0x4100], [R10.64], !P5 ;  /* 0x041000000ad5cfae */ /* 0x0009e8000e901d48 */
[----:B------:R1:W-:Y:S01]  /*9fb0*/  @!P0 LDGSTS.E.BYPASS.LTC128B.128 [R215+0x1100], [R8.64], !P6 ;  /* 0x0110000008d78fae */ /* 0x0003e2000f101d48 */
[----:B------:R-:W-:-:S03]  /*9fc0*/  IMAD.WIDE.U32 R20, R44, c[0x0][0x1e8], RZ ;  /* 0x00007a002c147a25 */ /* 0x000fc600078e00ff */
[----:B--2---:R-:W2:Y:S04]  /*9fd0*/  SHFL.IDX PT, R16, R2, 0x2, 0x181f ;  /* 0x00581f0002107f89 */ /* 0x004ea800000e0000 */
[----:B------:R2:W2:Y:S01]  /*9fe0*/  SHFL.IDX PT, R17, R3, 0x3, 0x181f ;  /* 0x00781f0003117f89 */ /* 0x0004a200000e0000 */
[----:B------:R-:W-:Y:S01]  /*9ff0*/  IMAD R252, R44, c[0x0][0x1ec], R21 ;  /* 0x00007b002cfc7a24 */ /* 0x000fe200078e0215 */
[----:B-1----:R-:W-:-:S04]  /*a000*/  @!P0 LEA R8, P2, R212, R15, 0x1 ;  /* 0x0000000fd4088211 */ /* 0x002fc800078408ff */
[----:B------:R-:W-:Y:S02]  /*a010*/  @!P0 LEA.HI.X R9, R212, R18, R231, 0x1, P2 ;  /* 0x00000012d4098211 */ /* 0x000fe400010f0ce7 */
[----:B------:R1:W1:Y:S01]  /*a020*/  SHFL.IDX PT, R18, R2, 0x3, 0x181f ;  /* 0x00781f0002127f89 */ /* 0x00026200000e0000 */
[----:B----4-:R-:W-:Y:S02]  /*a030*/  IADD3 R10, R6, 0x60, RZ ;  /* 0x00000060060a7810 */ /* 0x010fe40007ffe0ff */
[----:B------:R-:W-:Y:S01]  /*a040*/  IADD3 R134, R230, -0x1, RZ ;  /* 0xffffffffe6867810 */ /* 0x000fe20007ffe0ff */
[----:B------:R4:W-:Y:S01]  /*a050*/  @!P0 LDGSTS.E.BYPASS.LTC128B.128 [R215+0x5100], [R8.64], !P5 ;  /* 0x0510000008d78fae */ /* 0x0009e2000e901d48 */
[----:B------:R-:W-:-:S03]  /*a060*/  ISETP.GE.AND P0, PT, R10, R24, PT ;  /* 0x000000180a00720c */ /* 0x000fc60003f06270 */
[----:B------:R-:W-:Y:S01]  /*a070*/  IMAD R133, R134, -0x70, R144 ;  /* 0xffffff9086857824 */ /* 0x000fe200078e0290 */
[----:B------:R1:W-:Y:S01]  /*a080*/  STL.64 [R1+0x8], R20 ;  /* 0x0000081401007387 */ /* 0x0003e20000100a00 */
[----:B------:R-:W-:Y:S01]  /*a090*/  LOP3.LUT R236, R236, 0xfffffffd, RZ, 0xc0, !PT ;  /* 0xfffffffdecec7812 */ /* 0x000fe200078ec0ff */
[----:B------:R-:W-:Y:S01]  /*a0a0*/  BSSY B0, `(.L_x_394) ;  /* 0x0000040000007945 */ /* 0x000fe20003800000 */
[----:B---3--:R-:W-:Y:S01]  /*a0b0*/  SHF.R.S32.HI R45, RZ, 0x1f, R224 ;  /* 0x0000001fff2d7819 */ /* 0x008fe200000114e0 */
[----:B------:R-:W-:-:S04]  /*a0c0*/  IMAD.WIDE.U32 R4, R224, c[0x0][0x1f0], R4 ;  /* 0x00007c00e0047a25 */ /* 0x000fc800078e0004 */
[----:B--2---:R-:W-:Y:S01]  /*a0d0*/  IMAD R3, R45, c[0x0][0x1f0], RZ ;  /* 0x00007c002d037a24 */ /* 0x004fe200078e02ff */
[----:B------:R-:W-:-:S03]  /*a0e0*/  IADD3 R6, P3, R4, R20, RZ ;  /* 0x0000001404067210 */ /* 0x000fc60007f7e0ff */
[----:B-1----:R-:W-:Y:S01]  /*a0f0*/  IMAD R2, R224, c[0x0][0x1f4], R3 ;  /* 0x00007d00e0027a24 */ /* 0x002fe200078e0203 */
[----:B------:R-:W-:-:S04]  /*a100*/  @!P1 LEA R4, P2, R76, R19, 0x1 ;  /* 0x000000134c049211 */ /* 0x000fc800078408ff */
[----:B------:R-:W-:Y:S02]  /*a110*/  IADD3.X R2, R252, R5, R2, P3, !PT ;  /* 0x00000005fc027210 */ /* 0x000fe40001ffe402 */
[-C--:B------:R-:W-:Y:S02]  /*a120*/  @!P1 LEA.HI.X R5, R76, R16.reuse, R77, 0x1, P2 ;  /* 0x000000104c059211 */ /* 0x080fe400010f0c4d */
[----:B------:R-:W-:Y:S02]  /*a130*/  LEA R3, P2, R6, c[0x0][0x1c8], 0x1 ;  /* 0x0000720006037a11 */ /* 0x000fe400078408ff */
[----:B------:R-:W-:Y:S01]  /*a140*/  @!P1 LEA R10, P3, R212, R19, 0x1 ;  /* 0x00000013d40a9211 */ /* 0x000fe200078608ff */
[----:B------:R1:W-:Y:S01]  /*a150*/  @!P1 LDGSTS.E.BYPASS.LTC128B.128 [R215+0x2100], [R4.64], !P6 ;  /* 0x0210000004d79fae */ /* 0x0003e2000f101d48 */
[----:B------:R-:W-:Y:S02]  /*a160*/  LEA.HI.X R20, R6, c[0x0][0x1cc], R2, 0x1, P2 ;  /* 0x0000730006147a11 */ /* 0x000fe400010f0c02 */
[----:B------:R-:W-:Y:S01]  /*a170*/  IMNMX R2, R133, 0x70, PT ;  /* 0x0000007085027817 */ /* 0x000fe20003800200 */
[----:B------:R-:W2:Y:S01]  /*a180*/  SHFL.IDX PT, R15, R3, RZ, 0x181f ;  /* 0x00181fff030f7589 */ /* 0x000ea200000e0000 */
[----:B------:R-:W-:-:S03]  /*a190*/  @!P1 LEA.HI.X R11, R212, R16, R231, 0x1, P3 ;  /* 0x00000010d40b9211 */ /* 0x000fc600018f0ce7 */
[----:B------:R-:W3:Y:S01]  /*a1a0*/  SHFL.IDX PT, R16, R20, RZ, 0x181f ;  /* 0x00181fff14107589 */ /* 0x000ee200000e0000 */
[----:B------:R-:W-:Y:S01]  /*a1b0*/  IMAD.IADD R2, R2, 0x1, -R81 ;  /* 0x0000000102027824 */ /* 0x000fe200078e0a51 */
[CC--:B----4-:R-:W-:Y:S02]  /*a1c0*/  @!P0 LEA R8, P2, R76.reuse, R17.reuse, 0x1 ;  /* 0x000000114c088211 */ /* 0x0d0fe400078408ff */
[----:B------:R4:W-:Y:S02]  /*a1d0*/  @!P1 LDGSTS.E.BYPASS.LTC128B.128 [R215+0x6100], [R10.64], !P5 ;  /* 0x061000000ad79fae */ /* 0x0009e4000e901d48 */
[----:B------:R-:W-:Y:S02]  /*a1e0*/  @!P0 LEA.HI.X R9, R76, R18, R77, 0x1, P2 ;  /* 0x000000124c098211 */ /* 0x000fe400010f0c4d */
[----:B------:R-:W-:Y:S01]  /*a1f0*/  ISETP.GE.AND P2, PT, R2, 0x1, PT ;  /* 0x000000010200780c */ /* 0x000fe20003f46270 */
[----:B------:R-:W2:Y:S04]  /*a200*/  SHFL.IDX PT, R6, R3, 0x1, 0x181f ;  /* 0x00381f0003067f89 */ /* 0x000ea800000e0000 */
[----:B------:R2:W-:Y:S01]  /*a210*/  @!P0 LDGSTS.E.BYPASS.LTC128B.128 [R215+0x3100], [R8.64], !P6 ;  /* 0x0310000008d78fae */ /* 0x0005e2000f101d48 */
[----:B-1----:R-:W-:-:S04]  /*a220*/  @!P0 LEA R4, P1, R212, R17, 0x1 ;  /* 0x00000011d4048211 */ /* 0x002fc800078208ff */
[----:B------:R-:W-:Y:S02]  /*a230*/  @!P0 LEA.HI.X R5, R212, R18, R231, 0x1, P1 ;  /* 0x00000012d4058211 */ /* 0x000fe400008f0ce7 */
[----:B------:R-:W-:Y:S04]  /*a240*/  SHFL.IDX PT, R18, R3, 0x2, 0x181f ;  /* 0x00581f0003127f89 */ /* 0x000fe800000e0000 */
[----:B----4-:R-:W1:Y:S01]  /*a250*/  SHFL.IDX PT, R11, R20, 0x1, 0x181f ;  /* 0x00381f00140b7f89 */ /* 0x010e6200000e0000 */
[----:B------:R-:W-:-:S03]  /*a260*/  ISETP.GE.AND P6, PT, R76, c[0x0][0x1d4], PT ;  /* 0x000075004c007a0c */ /* 0x000fc60003fc6270 */
[----:B------:R-:W4:Y:S01]  /*a270*/  SHFL.IDX PT, R19, R20, 0x2, 0x181f ;  /* 0x00581f0014137f89 */ /* 0x000f2200000e0000 */
[----:B------:R-:W-:-:S03]  /*a280*/  ISETP.GE.AND P1, PT, R2, 0x21, PT ;  /* 0x000000210200780c */ /* 0x000fc60003f26270 */
[----:B------:R1:W-:Y:S01]  /*a290*/  @!P0 LDGSTS.E.BYPASS.LTC128B.128 [R215+0x7100], [R4.64], !P5 ;  /* 0x0710000004d78fae */ /* 0x0003e2000e901d48 */
[----:B--2---:R-:W-:Y:S02]  /*a2a0*/  @P2 LEA R8, P0, R76, R15, 0x1 ;  /* 0x0000000f4c082211 */ /* 0x004fe400078008ff */
[----:B------:R-:W-:Y:S01]  /*a2b0*/  ISETP.GE.AND P5, PT, R212, c[0x0][0x1d4], PT ;  /* 0x00007500d4007a0c */ /* 0x000fe20003fa6270 */
[----:B------:R-:W0:Y:S01]  /*a2c0*/  LDGDEPBAR ;  /* 0x00000000000079af */ /* 0x000e220000000000 */
[----:B---3--:R-:W-:Y:S02]  /*a2d0*/  @P2 LEA.HI.X R9, R76, R16, R77, 0x1, P0 ;  /* 0x000000104c092211 */ /* 0x008fe400000f0c4d */
[----:B------:R-:W-:-:S03]  /*a2e0*/  ISETP.GE.AND P0, PT, R2, 0x41, PT ;  /* 0x000000410200780c */ /* 0x000fc60003f06270 */
[----:B------:R2:W-:Y:S01]  /*a2f0*/  @P2 LDGSTS.E.BYPASS.LTC128B.128 [R213+0x8100], [R8.64], !P6 ;  /* 0x0810000008d52fae */ /* 0x0005e2000f101d48 */
[----:B-1----:R-:W-:-:S04]  /*a300*/  @P2 LEA R4, P3, R212, R15, 0x1 ;  /* 0x0000000fd4042211 */ /* 0x002fc800078608ff */
[----:B------:R-:W-:Y:S02]  /*a310*/  @P2 LEA.HI.X R5, R212, R16, R231, 0x1, P3 ;  /* 0x00000010d4052211 */ /* 0x000fe400018f0ce7 */
[----:B------:R-:W-:-:S03]  /*a320*/  @P1 LEA R16, P3, R76, R6, 0x1 ;  /* 0x000000064c101211 */ /* 0x000fc600078608ff */
[----:B------:R1:W-:Y:S01]  /*a330*/  @P2 LDGSTS.E.BYPASS.LTC128B.128 [R213+0xb900], [R4.64], !P5 ;  /* 0x0b90000004d52fae */ /* 0x0003e2000e901d48 */
[----:B------:R-:W-:Y:S02]  /*a340*/  @P1 LEA R10, P2, R212, R6, 0x1 ;  /* 0x00000006d40a1211 */ /* 0x000fe400078408ff */
[CC--:B------:R-:W-:Y:S02]  /*a350*/  @P1 LEA.HI.X R17, R76.reuse, R11.reuse, R77, 0x1, P3 ;  /* 0x0000000b4c111211 */ /* 0x0c0fe400018f0c4d */
[----:B--2---:R-:W-:Y:S02]  /*a360*/  @P0 LEA R8, P3, R76, R18, 0x1 ;  /* 0x000000124c080211 */ /* 0x004fe400078608ff */
[----:B------:R-:W-:Y:S01]  /*a370*/  @P1 LEA.HI.X R11, R212, R11, R231, 0x1, P2 ;  /* 0x0000000bd40b1211 */ /* 0x000fe200010f0ce7 */
[----:B------:R2:W-:Y:S01]  /*a380*/  @P1 LDGSTS.E.BYPASS.LTC128B.128 [R215+0x9100], [R16.64], !P6 ;  /* 0x0910000010d71fae */ /* 0x0005e2000f101d48 */
[----:B----4-:R-:W-:-:S03]  /*a390*/  @P0 LEA.HI.X R9, R76, R19, R77, 0x1, P3 ;  /* 0x000000134c090211 */ /* 0x010fc600018f0c4d */
[----:B------:R2:W-:Y:S04]  /*a3a0*/  @P1 LDGSTS.E.BYPASS.LTC128B.128 [R215+0xc900], [R10.64], !P5 ;  /* 0x0c9000000ad71fae */ /* 0x0005e8000e901d48 */
[----:B------:R2:W-:Y:S01]  /*a3b0*/  @P0 LDGSTS.E.BYPASS.LTC128B.128 [R215+0xa100], [R8.64], !P6 ;  /* 0x0a10000008d70fae */ /* 0x0005e2000f101d48 */
[----:B-1----:R-:W-:-:S04]  /*a3c0*/  @P0 LEA R4, P2, R212, R18, 0x1 ;  /* 0x00000012d4040211 */ /* 0x002fc800078408ff */
[----:B------:R-:W-:-:S05]  /*a3d0*/  @P0 LEA.HI.X R5, R212, R19, R231, 0x1, P2 ;  /* 0x00000013d4050211 */ /* 0x000fca00010f0ce7 */
[----:B------:R2:W-:Y:S01]  /*a3e0*/  @P0 LDGSTS.E.BYPASS.LTC128B.128 [R215+0xd900], [R4.64], !P5 ;  /* 0x0d90000004d70fae */ /* 0x0005e2000e901d48 */
[----:B------:R-:W-:-:S03]  /*a3f0*/  ISETP.GE.AND P0, PT, R2, 0x61, PT ;  /* 0x000000610200780c */ /* 0x000fc60003f06270 */
[----:B------:R-:W1:Y:S01]  /*a400*/  SHFL.IDX PT, R3, R3, 0x3, 0x181f ;  /* 0x00781f0003037f89 */ /* 0x000e6200000e0000 */
[----:B------:R-:W-:-:S03]  /*a410*/  @P6 LOP3.LUT R236, R236, 0x2, RZ, 0xfc, !PT ;  /* 0x00000002ecec6812 */ /* 0x000fc600078efcff */
[----:B------:R2:W3:Y:S06]  /*a420*/  SHFL.IDX PT, R6, R20, 0x3, 0x181f ;  /* 0x00781f0014067f89 */ /* 0x0004ec00000e0000 */
[----:B------:R-:W-:Y:S05]  /*a430*/  @!P0 BRA `(.L_x_395) ;  /* 0x0000006000008947 */ /* 0x000fea0003800000 */
[-C--:B-12---:R-:W-:Y:S02]  /*a440*/  LEA R4, P1, R76, R3.reuse, 0x1 ;  /* 0x000000034c047211 */ /* 0x086fe400078208ff */
[----:B------:R-:W-:Y:S02]  /*a450*/  LEA R2, P0, R212, R3, 0x1 ;  /* 0x00000003d4027211 */ /* 0x000fe400078008ff */
[----:B---3--:R-:W-:-:S02]  /*a460*/  LEA.HI.X R5, R76, R6, R77, 0x1, P1 ;  /* 0x000000064c057211 */ /* 0x008fc400008f0c4d */
[----:B------:R-:W-:-:S03]  /*a470*/  LEA.HI.X R3, R212, R6, R231, 0x1, P0 ;  /* 0x00000006d4037211 */ /* 0x000fc600000f0ce7 */
[----:B------:R1:W-:Y:S04]  /*a480*/  LDGSTS.E.BYPASS.LTC128B.128 [R215+0xb100], [R4.64], !P6 ;  /* 0x0b10000004d77fae */ /* 0x0003e8000f101d48 */
[----:B------:R1:W-:Y:S02]  /*a490*/  LDGSTS.E.BYPASS.LTC128B.128 [R215+0xe900], [R2.64], !P5 ;  /* 0x0e90000002d77fae */ /* 0x0003e4000e901d48 */
.L_x_395:
[----:B------:R-:W-:Y:S05]  /*a4a0*/  BSYNC B0 ;  /* 0x0000000000007941 */ /* 0x000fea0003800000 */
.L_x_394:
[----:B------:R-:W-:Y:S01]  /*a4b0*/  ISETP.LT.AND P0, PT, RZ, c[0x0][0x27c], PT ;  /* 0x00009f00ff007a0c */ /* 0x000fe20003f01270 */
[----:B------:R-:W0:-:S12]  /*a4c0*/  LDGDEPBAR ;  /* 0x00000000000079af */ /* 0x000e180000000000 */
[----:B------:R-:W-:Y:S05]  /*a4d0*/  @P0 BRA `(.L_x_396) ;  /* 0x0000002000000947 */ /* 0x000fea0003800000 */
[----:B------:R-:W-:-:S04]  /*a4e0*/  DEPBAR.LE SB0, 0x1 ;  /* 0x000080400000791a */ /* 0x000fc80000000000 */
[----:B------:R-:W-:Y:S05]  /*a4f0*/  BRA `(.L_x_397) ;  /* 0x0000360000007947 */ /* 0x000fea0003800000 */
.L_x_396:
[----:B-1---5:R-:W-:Y:S01]  /*a500*/  SHF.R.S32.HI R2, RZ, 0x1f, R137 ;  /* 0x0000001fff027819 */ /* 0x022fe20000011489 */
[----:B------:R-:W-:Y:S01]  /*a510*/  ULDC.U8 UR5, c[0x0][0x298] ;  /* 0x0000a60000057ab9 */ /* 0x000fe20000000000 */
[C---:B--2---:R-:W-:Y:S01]  /*a520*/  IMAD.WIDE.U32 R4, R137.reuse, c[0x0][0x290], RZ ;  /* 0x0000a40089047a25 */ /* 0x044fe200078e00ff */
[----:B------:R-:W-:Y:S01]  /*a530*/  ISETP.NE.AND P2, PT, RZ, UR5, PT ;  /* 0x00000005ff007c0c */ /* 0x000fe2000bf45270 */
[----:B------:R-:W-:Y:S02]  /*a540*/  BSSY B2, `(.L_x_397) ;  /* 0x000035b000027945 */ /* 0x000fe40003800000 */
[C---:B------:R-:W-:Y:S02]  /*a550*/  IMAD R8, R2.reuse, c[0x0][0x280], RZ ;  /* 0x0000a00002087a24 */ /* 0x040fe400078e02ff */
[----:B---3--:R-:W-:Y:S02]  /*a560*/  IMAD R6, R2, c[0x0][0x290], RZ ;  /* 0x0000a40002067a24 */ /* 0x008fe400078e02ff */
[----:B------:R-:W-:-:S04]  /*a570*/  IMAD.WIDE.U32 R2, R137, c[0x0][0x280], RZ ;  /* 0x0000a00089027a25 */ /* 0x000fc800078e00ff */
[C---:B------:R-:W-:Y:S01]  /*a580*/  IMAD R10, R137.reuse, c[0x0][0x284], R8 ;  /* 0x0000a100890a7a24 */ /* 0x040fe200078e0208 */
[----:B------:R-:W-:Y:S01]  /*a590*/  LEA R8, P0, R4, c[0x0][0x288], 0x1 ;  /* 0x0000a20004087a11 */ /* 0x000fe200078008ff */
[----:B------:R-:W-:Y:S01]  /*a5a0*/  IMAD R9, R137, c[0x0][0x294], R6 ;  /* 0x0000a50089097a24 */ /* 0x000fe200078e0206 */
[----:B------:R-:W-:Y:S02]  /*a5b0*/  LEA R6, P1, R2, c[0x0][0x270], 0x1 ;  /* 0x00009c0002067a11 */ /* 0x000fe400078208ff */
[----:B------:R-:W-:Y:S02]  /*a5c0*/  IADD3 R3, R10, R3, RZ ;  /* 0x000000030a037210 */ /* 0x000fe40007ffe0ff */
[----:B------:R-:W-:Y:S02]  /*a5d0*/  IADD3 R5, R9, R5, RZ ;  /* 0x0000000509057210 */ /* 0x000fe40007ffe0ff */
[----:B------:R-:W-:Y:S02]  /*a5e0*/  LEA.HI.X R2, R2, c[0x0][0x274], R3, 0x1, P1 ;  /* 0x00009d0002027a11 */ /* 0x000fe400008f0c03 */
[----:B------:R-:W-:Y:S01]  /*a5f0*/  LEA.HI.X R3, R4, c[0x0][0x28c], R5, 0x1, P0 ;  /* 0x0000a30004037a11 */ /* 0x000fe200000f0c05 */
[----:B------:R-:W-:Y:S05]  /*a600*/  @!P2 BRA `(.L_x_398) ;  /* 0x000019100000a947 */ /* 0x000fea0003800000 */
[----:B------:R-:W1:Y:S01]  /*a610*/  SHFL.IDX PT, R17, R2, RZ, 0x181f ;  /* 0x00181fff02117589 */ /* 0x000e6200000e0000 */
[----:B------:R-:W-:Y:S01]  /*a620*/  BSSY B0, `(.L_x_399) ;  /* 0x0000019000007945 */ /* 0x000fe20003800000 */
[----:B------:R-:W-:Y:S01]  /*a630*/  CS2R R4, SRZ ;  /* 0x0000000000047805 */ /* 0x000fe2000001ff00 */
[----:B------:R-:W-:Y:S01]  /*a640*/  CS2R R10, SRZ ;  /* 0x00000000000a7805 */ /* 0x000fe2000001ff00 */
[----:B------:R-:W2:Y:S04]  /*a650*/  SHFL.IDX PT, R16, R6, RZ, 0x181f ;  /* 0x00181fff06107589 */ /* 0x000ea800000e0000 */
[----:B------:R3:W4:Y:S04]  /*a660*/  SHFL.IDX PT, R19, R3, RZ, 0x181f ;  /* 0x00181fff03137589 */ /* 0x00072800000e0000 */
[----:B------:R5:W1:Y:S01]  /*a670*/  SHFL.IDX PT, R18, R8, RZ, 0x181f ;  /* 0x00181fff08127589 */ /* 0x000a6200000e0000 */
[----:B---3--:R-:W-:Y:S01]  /*a680*/  CS2R R2, SRZ ;  /* 0x0000000000027805 */ /* 0x008fe2000001ff00 */
[----:B-----5:R-:W-:Y:S01]  /*a690*/  CS2R R8, SRZ ;  /* 0x0000000000087805 */ /* 0x020fe2000001ff00 */
[----:B------:R-:W-:Y:S05]  /*a6a0*/  @P4 BRA `(.L_x_400) ;  /* 0x0000010000004947 */ /* 0x000fea0003800000 */
[----:B-12-4-:R-:W2:Y:S04]  /*a6b0*/  LDL R22, [R1+0xf4] ;  /* 0x0000f40001167983 */ /* 0x016ea80000100800 */
[----:B------:R-:W3:Y:S01]  /*a6c0*/  LDL R15, [R1+0xf0] ;  /* 0x0000f000010f7983 */ /* 0x000ee20000100800 */
[----:B------:R-:W-:-:S02]  /*a6d0*/  ISETP.GE.AND P1, PT, R78, c[0x0][0x27c], PT ;  /* 0x00009f004e007a0c */ /* 0x000fc40003f26270 */
[----:B------:R-:W-:Y:S01]  /*a6e0*/  ISETP.GE.AND P0, PT, R80, c[0x0][0x27c], PT ;  /* 0x00009f0050007a0c */ /* 0x000fe20003f06270 */
[----:B------:R-:W-:-:S10]  /*a6f0*/  CS2R R4, SRZ ;  /* 0x0000000000047805 */ /* 0x000fd4000001ff00 */
[----:B------:R-:W-:-:S05]  /*a700*/  @!P1 IMAD.WIDE R2, R78, 0x2, R16 ;  /* 0x000000024e029825 */ /* 0x000fca00078e0210 */
[----:B------:R1:W5:Y:S02]  /*a710*/  @!P1 LD.E.64 R10, [R2.64] ;  /* 0x00000008020a9980 */ /* 0x000364000c101b00 */
[----:B-1----:R-:W-:Y:S01]  /*a720*/  CS2R R2, SRZ ;  /* 0x0000000000027805 */ /* 0x002fe2000001ff00 */
[-C--:B--2---:R-:W-:Y:S02]  /*a730*/  @!P0 IADD3 R20, P3, R16, R22.reuse, RZ ;  /* 0x0000001610148210 */ /* 0x084fe40007f7e0ff */
[----:B------:R-:W-:Y:S01]  /*a740*/  @!P0 IADD3 R16, P2, R18, R22, RZ ;  /* 0x0000001612108210 */ /* 0x000fe20007f5e0ff */
[----:B------:R-:W-:-:S04]  /*a750*/  @!P1 IMAD.WIDE R22, R78, 0x2, R18 ;  /* 0x000000024e169825 */ /* 0x000fc800078e0212 */
[--C-:B---3--:R-:W-:Y:S01]  /*a760*/  @!P0 IMAD.X R21, R17, 0x1, R15.reuse, P3 ;  /* 0x0000000111158824 */ /* 0x108fe200018e060f */
[----:B------:R1:W5:Y:S01]  /*a770*/  @!P1 LD.E.64 R8, [R22.64] ;  /* 0x0000000816089980 */ /* 0x000362000c101b00 */
[----:B------:R-:W-:-:S03]  /*a780*/  @!P0 IMAD.X R17, R19, 0x1, R15, P2 ;  /* 0x0000000113118824 */ /* 0x000fc600010e060f */
[----:B------:R1:W5:Y:S04]  /*a790*/  @!P0 LD.E.64 R4, [R20.64] ;  /* 0x0000000814048980 */ /* 0x000368000c101b00 */
[----:B------:R1:W5:Y:S02]  /*a7a0*/  @!P0 LD.E.64 R2, [R16.64] ;  /* 0x0000000810028980 */ /* 0x000364000c101b00 */
.L_x_400:
[----:B-12-4-:R-:W-:Y:S05]  /*a7b0*/  BSYNC B0 ;  /* 0x0000000000007941 */ /* 0x016fea0003800000 */
.L_x_399:
[----:B-----5:R-:W-:Y:S01]  /*a7c0*/  IMAD.MOV.U32 R20, RZ, RZ, R4 ;  /* 0x000000ffff147224 */ /* 0x020fe200078e0004 */
[----:B------:R-:W-:Y:S01]  /*a7d0*/  SHF.R.U64 R18, R4, 0x10, R5 ;  /* 0x0000001004127819 */ /* 0x000fe20000001205 */
[----:B------:R-:W-:Y:S01]  /*a7e0*/  IMAD R4, R30, -0x80, R24 ;  /* 0xffffff801e047824 */ /* 0x000fe200078e0218 */
[--C-:B------:R-:W-:Y:S01]  /*a7f0*/  SHF.R.U64 R21, R10, 0x10, R11.reuse ;  /* 0x000000100a157819 */ /* 0x100fe2000000120b */
[----:B------:R-:W-:Y:S01]  /*a800*/  IMAD.MOV.U32 R23, RZ, RZ, R10 ;  /* 0x000000ffff177224 */ /* 0x000fe200078e000a */
[--C-:B------:R-:W-:Y:S01]  /*a810*/  SHF.R.U32.HI R17, RZ, 0x10, R11.reuse ;  /* 0x00000010ff117819 */ /* 0x100fe2000001160b */
[----:B------:R-:W-:Y:S01]  /*a820*/  IMAD.MOV.U32 R22, RZ, RZ, R11 ;  /* 0x000000ffff167224 */ /* 0x000fe200078e000b */
[----:B------:R-:W-:Y:S01]  /*a830*/  IMNMX R29, R4, 0x80, PT ;  /* 0x00000080041d7817 */ /* 0x000fe20003800200 */
[--C-:B------:R-:W-:Y:S01]  /*a840*/  IMAD.MOV.U32 R19, RZ, RZ, R5.reuse ;  /* 0x000000ffff137224 */ /* 0x100fe200078e0005 */
[----:B------:R-:W-:Y:S01]  /*a850*/  SHF.R.U32.HI R10, RZ, 0x10, R5 ;  /* 0x00000010ff0a7819 */ /* 0x000fe20000011605 */
[----:B------:R-:W-:Y:S01]  /*a860*/  IMAD.MOV.U32 R16, RZ, RZ, R8 ;  /* 0x000000ffff107224 */ /* 0x000fe200078e0008 */
[----:B------:R-:W-:Y:S01]  /*a870*/  ISETP.GE.AND P0, PT, R81, R29, PT ;  /* 0x0000001d5100720c */ /* 0x000fe20003f06270 */
[--C-:B------:R-:W-:Y:S01]  /*a880*/  IMAD.MOV.U32 R15, RZ, RZ, R9.reuse ;  /* 0x000000ffff0f7224 */ /* 0x100fe200078e0009 */
[----:B------:R-:W-:Y:S01]  /*a890*/  SHF.R.U64 R11, R8, 0x10, R9 ;  /* 0x00000010080b7819 */ /* 0x000fe20000001209 */
[----:B------:R-:W-:Y:S01]  /*a8a0*/  IMAD.MOV.U32 R8, RZ, RZ, R2 ;  /* 0x000000ffff087224 */ /* 0x000fe200078e0002 */
[--C-:B------:R-:W-:Y:S01]  /*a8b0*/  SHF.R.U64 R4, R2, 0x10, R3.reuse ;  /* 0x0000001002047819 */ /* 0x100fe20000001203 */
[----:B------:R-:W-:Y:S01]  /*a8c0*/  IMAD.MOV.U32 R5, RZ, RZ, R3 ;  /* 0x000000ffff057224 */ /* 0x000fe200078e0003 */
[----:B------:R-:W-:-:S04]  /*a8d0*/  DEPBAR.LE SB0, 0x1 ;  /* 0x000080400000791a */ /* 0x000fc80000000000 */
[----:B------:R-:W-:Y:S01]  /*a8e0*/  SHF.R.U32.HI R6, RZ, 0x10, R9 ;  /* 0x00000010ff067819 */ /* 0x000fe20000011609 */
[----:B------:R-:W-:Y:S01]  /*a8f0*/  BSSY B1, `(.L_x_401) ;  /* 0x000005e000017945 */ /* 0x000fe20003800000 */
[----:B------:R-:W-:Y:S02]  /*a900*/  SHF.R.U32.HI R2, RZ, 0x10, R3 ;  /* 0x00000010ff027819 */ /* 0x000fe40000011603 */
[----:B------:R-:W-:Y:S02]  /*a910*/  PRMT R23, R23, 0x5410, R21 ;  /* 0x0000541017177816 */ /* 0x000fe40000000015 */
[----:B------:R-:W-:Y:S02]  /*a920*/  PRMT R24, R22, 0x5410, R17 ;  /* 0x0000541016187816 */ /* 0x000fe40000000011 */
[----:B------:R-:W-:Y:S02]  /*a930*/  PRMT R26, R20, 0x5410, R18 ;  /* 0x00005410141a7816 */ /* 0x000fe40000000012 */
[----:B------:R-:W-:-:S02]  /*a940*/  PRMT R28, R19, 0x5410, R10 ;  /* 0x00005410131c7816 */ /* 0x000fc4000000000a */
[----:B------:R-:W-:Y:S02]  /*a950*/  PRMT R21, R16, 0x5410, R11 ;  /* 0x0000541010157816 */ /* 0x000fe4000000000b */
[----:B------:R-:W-:Y:S02]  /*a960*/  PRMT R22, R15, 0x5410, R6 ;  /* 0x000054100f167816 */ /* 0x000fe40000000006 */
[----:B------:R-:W-:Y:S02]  /*a970*/  PRMT R25, R8, 0x5410, R4 ;  /* 0x0000541008197816 */ /* 0x000fe40000000004 */
[----:B------:R-:W-:Y:S01]  /*a980*/  PRMT R27, R5, 0x5410, R2 ;  /* 0x00005410051b7816 */ /* 0x000fe20000000002 */
[----:B------:R-:W-:Y:S06]  /*a990*/  BAR.SYNC.DEFER_BLOCKING 0x0 ;  /* 0x0000000000007b1d */ /* 0x000fec0000010000 */
[----:B------:R-:W-:Y:S05]  /*a9a0*/  @P0 BRA `(.L_x_402) ;  /* 0x0000052000000947 */ /* 0x000fea0003800000 */
[----:B------:R-:W-:Y:S01]  /*a9b0*/  ISETP.GE.AND P0, PT, R78, c[0x0][0x27c], PT ;  /* 0x00009f004e007a0c */ /* 0x000fe20003f06270 */
[----:B------:R-:W-:-:S12]  /*a9c0*/  BSSY B0, `(.L_x_403) ;  /* 0x0000028000007945 */ /* 0x000fd80003800000 */
[----:B------:R-:W-:Y:S05]  /*a9d0*/  @P0 BRA `(.L_x_404) ;  /* 0x0000026000000947 */ /* 0x000fea0003800000 */
[----:B------:R-:W1:Y:S01]  /*a9e0*/  LDS.128 R8, [R213+0x100] ;  /* 0x00010000d5087984 */ /* 0x000e620000000c00 */
[----:B------:R-:W-:Y:S01]  /*a9f0*/  SHF.L.U32 R4, R23, 0x10, RZ ;  /* 0x0000001017047819 */ /* 0x000fe200000006ff */
[----:B------:R-:W-:Y:S01]  /*aa00*/  IMAD.U32 R2, R21, 0x10000, RZ ;  /* 0x0001000015027824 */ /* 0x000fe200078e00ff */
[----:B------:R-:W-:Y:S02]  /*aa10*/  LOP3.LUT R3, R23, 0xffff0000, RZ, 0xc0, !PT ;  /* 0xffff000017037812 */ /* 0x000fe400078ec0ff */
[C---:B-1----:R-:W-:Y:S02]  /*aa20*/  SHF.L.U32 R15, R8.reuse, 0x10, RZ ;  /* 0x00000010080f7819 */ /* 0x042fe400000006ff */
[----:B------:R-:W-:Y:S02]  /*aa30*/  LOP3.LUT R6, R8, 0xffff0000, RZ, 0xc0, !PT ;  /* 0xffff000008067812 */ /* 0x000fe400078ec0ff */
[----:B------:R-:W-:Y:S02]  /*aa40*/  LOP3.LUT R5, R9, 0xffff0000, RZ, 0xc0, !PT ;  /* 0xffff000009057812 */ /* 0x000fe400078ec0ff */
[----:B------:R-:W-:Y:S01]  /*aa50*/  LOP3.LUT R8, R21, 0xffff0000, RZ, 0xc0, !PT ;  /* 0xffff000015087812 */ /* 0x000fe200078ec0ff */
[C---:B------:R-:W-:Y:S01]  /*aa60*/  FMUL.FTZ R19, R6.reuse, R4 ;  /* 0x0000000406137220 */ /* 0x040fe20000410000 */
[----:B------:R-:W-:Y:S01]  /*aa70*/  SHF.L.U32 R17, R9, 0x10, RZ ;  /* 0x0000001009117819 */ /* 0x000fe200000006ff */
[----:B------:R-:W-:Y:S01]  /*aa80*/  FMUL.FTZ R20, R6, R2 ;  /* 0x0000000206147220 */ /* 0x000fe20000410000 */
[----:B------:R-:W-:Y:S01]  /*aa90*/  LOP3.LUT R6, R11, 0xffff0000, RZ, 0xc0, !PT ;  /* 0xffff00000b067812 */ /* 0x000fe200078ec0ff */
[----:B------:R-:W-:Y:S01]  /*aaa0*/  FMUL.FTZ R18, R5, R8 ;  /* 0x0000000805127220 */ /* 0x000fe20000410000 */
[C---:B------:R-:W-:Y:S01]  /*aab0*/  SHF.L.U32 R16, R10.reuse, 0x10, RZ ;  /* 0x000000100a107819 */ /* 0x040fe200000006ff */
[----:B------:R-:W-:Y:S01]  /*aac0*/  IMAD.U32 R9, R11, 0x10000, RZ ;  /* 0x000100000b097824 */ /* 0x000fe200078e00ff */
[----:B------:R-:W-:Y:S01]  /*aad0*/  LOP3.LUT R10, R10, 0xffff0000, RZ, 0xc0, !PT ;  /* 0xffff00000a0a7812 */ /* 0x000fe200078ec0ff */
[-C--:B------:R-:W-:Y:S01]  /*aae0*/  FMUL.FTZ R11, R5, R3.reuse ;  /* 0x00000003050b7220 */ /* 0x080fe20000410000 */
[----:B------:R-:W-:Y:S01]  /*aaf0*/  SHF.L.U32 R5, R24, 0x10, RZ ;  /* 0x0000001018057819 */ /* 0x000fe200000006ff */
[----:B------:R-:W-:Y:S01]  /*ab00*/  FFMA.FTZ R18, R17, R3, -R18 ;  /* 0x0000000311127223 */ /* 0x000fe20000010812 */
[C---:B------:R-:W-:Y:S01]  /*ab10*/  SHF.L.U32 R3, R22.reuse, 0x10, RZ ;  /* 0x0000001016037819 */ /* 0x040fe200000006ff */
[C---:B------:R-:W-:Y:S01]  /*ab20*/  FFMA.FTZ R19, R15.reuse, R2, R19 ;  /* 0x000000020f137223 */ /* 0x040fe20000010013 */
[----:B------:R-:W-:Y:S01]  /*ab30*/  LOP3.LUT R2, R22, 0xffff0000, RZ, 0xc0, !PT ;  /* 0xffff000016027812 */ /* 0x000fe200078ec0ff */
[----:B------:R-:W-:Y:S01]  /*ab40*/  FFMA.FTZ R20, R15, R4, -R20 ;  /* 0x000000040f147223 */ /* 0x000fe20000010814 */
[----:B------:R-:W-:Y:S01]  /*ab50*/  LOP3.LUT R4, R24, 0xffff0000, RZ, 0xc0, !PT ;  /* 0xffff000018047812 */ /* 0x000fe200078ec0ff */
[----:B------:R-:W-:-:S02]  /*ab60*/  FFMA.FTZ R15, R17, R8, R11 ;  /* 0x00000008110f7223 */ /* 0x000fc4000001000b */
[C---:B------:R-:W-:Y:S02]  /*ab70*/  FMUL.FTZ R11, R10.reuse, R3 ;  /* 0x000000030a0b7220 */ /* 0x040fe40000410000 */
[-C--:B------:R-:W-:Y:S02]  /*ab80*/  FMUL.FTZ R10, R10, R5.reuse ;  /* 0x000000050a0a7220 */ /* 0x080fe40000410000 */
[C---:B------:R-:W-:Y:S02]  /*ab90*/  FMUL.FTZ R8, R6.reuse, R2 ;  /* 0x0000000206087220 */ /* 0x040fe40000410000 */
[----:B------:R-:W-:Y:S02]  /*aba0*/  FMUL.FTZ R6, R6, R4 ;  /* 0x0000000406067220 */ /* 0x000fe40000410000 */
[C---:B------:R-:W-:Y:S02]  /*abb0*/  FFMA.FTZ R11, R16.reuse, R5, -R11 ;  /* 0x00000005100b7223 */ /* 0x040fe4000001080b */
[----:B------:R-:W-:-:S02]  /*abc0*/  FFMA.FTZ R5, R16, R3, R10 ;  /* 0x0000000310057223 */ /* 0x000fc4000001000a */
[----:B------:R-:W-:Y:S01]  /*abd0*/  FFMA.FTZ R3, R9, R4, -R8 ;  /* 0x0000000409037223 */ /* 0x000fe20000010808 */
[----:B------:R-:W-:Y:S01]  /*abe0*/  F2FP.BF16.PACK_AB R8, R19, R20 ;  /* 0x000000141308723e */ /* 0x000fe200000010ff */
[----:B------:R-:W-:Y:S01]  /*abf0*/  FFMA.FTZ R2, R9, R2, R6 ;  /* 0x0000000209027223 */ /* 0x000fe20000010006 */
[----:B------:R-:W-:Y:S02]  /*ac00*/  F2FP.BF16.PACK_AB R10, R5, R11 ;  /* 0x0000000b050a723e */ /* 0x000fe400000010ff */
[----:B------:R-:W-:Y:S02]  /*ac10*/  F2FP.BF16.PACK_AB R9, R15, R18 ;  /* 0x000000120f09723e */ /* 0x000fe400000010ff */
[----:B------:R-:W-:-:S05]  /*ac20*/  F2FP.BF16.PACK_AB R11, R2, R3 ;  /* 0x00000003020b723e */ /* 0x000fca00000010ff */
[----:B------:R1:W-:Y:S02]  /*ac30*/  STS.128 [R213+0x100], R8 ;  /* 0x00010008d5007388 */ /* 0x0003e40000000c00 */
.L_x_404:
[----:B------:R-:W-:Y:S05]  /*ac40*/  BSYNC B0 ;  /* 0x0000000000007941 */ /* 0x000fea0003800000 */
.L_x_403:
[----:B------:R-:W-:-:S13]  /*ac50*/  ISETP.GE.AND P0, PT, R80, c[0x0][0x27c], PT ;  /* 0x00009f0050007a0c */ /* 0x000fda0003f06270 */
[----:B------:R-:W-:Y:S05]  /*ac60*/  @P0 BRA `(.L_x_402) ;  /* 0x0000026000000947 */ /* 0x000fea0003800000 */
[----:B-1----:R-:W1:Y:S01]  /*ac70*/  LDS.128 R8, [R213+0x4100] ;  /* 0x00410000d5087984 */ /* 0x002e620000000c00 */
[C---:B------:R-:W-:Y:S01]  /*ac80*/  SHF.L.U32 R4, R26.reuse, 0x10, RZ ;  /* 0x000000101a047819 */ /* 0x040fe200000006ff */
        /* <DEDUP_REMOVED lines=15> */
[C---:B------:R-:W-:Y:S01]  /*ad80*/  SHF.L.U32 R5, R28.reuse, 0x10, RZ ;  /* 0x000000101c057819 */ /* 0x040fe200000006ff */
[----:B------:R-:W-:Y:S01]  /*ad90*/  FFMA.FTZ R18, R17, R3, -R18 ;  /* 0x0000000311127223 */ /* 0x000fe20000010812 */
[----:B------:R-:W-:Y:S01]  /*ada0*/  SHF.L.U32 R3, R27, 0x10, RZ ;  /* 0x000000101b037819 */ /* 0x000fe200000006ff */
[----:B------:R-:W-:Y:S01]  /*adb0*/  FFMA.FTZ R19, R15, R2, R19 ;  /* 0x000000020f137223 */ /* 0x000fe20000010013 */
        /* <DEDUP_REMOVED lines=17> */
.L_x_402:
[----:B------:R-:W-:Y:S05]  /*aed0*/  BSYNC B1 ;  /* 0x0000000000017941 */ /* 0x000fea0003800000 */
.L_x_401:
[----:B------:R-:W-:Y:S01]  /*aee0*/  IADD3 R2, R81, 0x20, RZ ;  /* 0x0000002051027810 */ /* 0x000fe20007ffe0ff */
[----:B------:R-:W-:Y:S03]  /*aef0*/  BSSY B1, `(.L_x_405) ;  /* 0x0000055000017945 */ /* 0x000fe60003800000 */
[----:B------:R-:W-:-:S13]  /*af00*/  ISETP.GE.AND P0, PT, R2, R29, PT ;  /* 0x0000001d0200720c */ /* 0x000fda0003f06270 */
[----:B------:R-:W-:Y:S05]  /*af10*/  @P0 BRA `(.L_x_406) ;  /* 0x0000052000000947 */ /* 0x000fea0003800000 */
[----:B------:R-:W-:Y:S01]  /*af20*/  ISETP.GE.AND P0, PT, R78, c[0x0][0x27c], PT ;  /* 0x00009f004e007a0c */ /* 0x000fe20003f06270 */
[----:B------:R-:W-:-:S12]  /*af30*/  BSSY B0, `(.L_x_407) ;  /* 0x0000028000007945 */ /* 0x000fd80003800000 */
[----:B------:R-:W-:Y:S05]  /*af40*/  @P0 BRA `(.L_x_408) ;  /* 0x0000026000000947 */ /* 0x000fea0003800000 */
[----:B-1----:R-:W1:Y:S01]  /*af50*/  LDS.128 R8, [R213+0x1100] ;  /* 0x00110000d5087984 */ /* 0x002e620000000c00 */
[----:B------:R-:W-:Y:S01]  /*af60*/  SHF.L.U32 R4, R23, 0x10, RZ ;  /* 0x0000001017047819 */ /* 0x000fe200000006ff */
[----:B------:R-:W-:Y:S01]  /*af70*/  IMAD.U32 R2, R21, 0x10000, RZ ;  /* 0x0001000015027824 */ /* 0x000fe200078e00ff */
[----:B------:R-:W-:Y:S02]  /*af80*/  LOP3.LUT R3, R23, 0xffff0000, RZ, 0xc0, !PT ;  /* 0xffff000017037812 */ /* 0x000fe400078ec0ff */
[C---:B-1----:R-:W-:Y:S02]  /*af90*/  SHF.L.U32 R15, R8.reuse, 0x10, RZ ;  /* 0x00000010080f7819 */ /* 0x042fe400000006ff */
[----:B------:R-:W-:Y:S02]  /*afa0*/  LOP3.LUT R6, R8, 0xffff0000, RZ, 0xc0, !PT ;  /* 0xffff000008067812 */ /* 0x000fe400078ec0ff */
[----:B------:R-:W-:Y:S02]  /*afb0*/  LOP3.LUT R5, R9, 0xffff0000, RZ, 0xc0, !PT ;  /* 0xffff000009057812 */ /* 0x000fe400078ec0ff */
[----:B------:R-:W-:Y:S01]  /*afc0*/  LOP3.LUT R8, R21, 0xffff0000, RZ, 0xc0, !PT ;  /* 0xffff000015087812 */ /* 0x000fe200078ec0ff */
[-C--:B------:R-:W-:Y:S01]  /*afd0*/  FMUL.FTZ R19, R4, R6.reuse ;  /* 0x0000000604137220 */ /* 0x080fe20000410000 */
[----:B------:R-:W-:Y:S01]  /*afe0*/  SHF.L.U32 R17, R9, 0x10, RZ ;  /* 0x0000001009117819 */ /* 0x000fe200000006ff */
[----:B------:R-:W-:Y:S01]  /*aff0*/  FMUL.FTZ R20, R2, R6 ;  /* 0x0000000602147220 */ /* 0x000fe20000410000 */
[C---:B------:R-:W-:Y:S01]  /*b000*/  LOP3.LUT R6, R11.reuse, 0xffff0000, RZ, 0xc0, !PT ;  /* 0xffff00000b067812 */ /* 0x040fe200078ec0ff */
[-C--:B------:R-:W-:Y:S01]  /*b010*/  FMUL.FTZ R18, R8, R5.reuse ;  /* 0x0000000508127220 */ /* 0x080fe20000410000 */
[C---:B------:R-:W-:Y:S01]  /*b020*/  SHF.L.U32 R16, R10.reuse, 0x10, RZ ;  /* 0x000000100a107819 */ /* 0x040fe200000006ff */
[----:B------:R-:W-:Y:S01]  /*b030*/  IMAD.U32 R9, R11, 0x10000, RZ ;  /* 0x000100000b097824 */ /* 0x000fe200078e00ff */
[----:B------:R-:W-:Y:S01]  /*b040*/  LOP3.LUT R10, R10, 0xffff0000, RZ, 0xc0, !PT ;  /* 0xffff00000a0a7812 */ /* 0x000fe200078ec0ff */
[C---:B------:R-:W-:Y:S01]  /*b050*/  FMUL.FTZ R11, R3.reuse, R5 ;  /* 0x00000005030b7220 */ /* 0x040fe20000410000 */
[----:B------:R-:W-:Y:S01]  /*b060*/  SHF.L.U32 R5, R24, 0x10, RZ ;  /* 0x0000001018057819 */ /* 0x000fe200000006ff */
[----:B------:R-:W-:Y:S01]  /*b070*/  FFMA.FTZ R18, R3, R17, -R18 ;  /* 0x0000001103127223 */ /* 0x000fe20000010812 */
[----:B------:R-:W-:Y:S01]  /*b080*/  SHF.L.U32 R3, R22, 0x10, RZ ;  /* 0x0000001016037819 */ /* 0x000fe200000006ff */
[-C--:B------:R-:W-:Y:S01]  /*b090*/  FFMA.FTZ R19, R2, R15.reuse, R19 ;  /* 0x0000000f02137223 */ /* 0x080fe20000010013 */
[----:B------:R-:W-:Y:S01]  /*b0a0*/  LOP3.LUT R2, R22, 0xffff0000, RZ, 0xc0, !PT ;  /* 0xffff000016027812 */ /* 0x000fe200078ec0ff */
[----:B------:R-:W-:Y:S01]  /*b0b0*/  FFMA.FTZ R20, R4, R15, -R20 ;  /* 0x0000000f04147223 */ /* 0x000fe20000010814 */
[----:B------:R-:W-:Y:S01]  /*b0c0*/  LOP3.LUT R4, R24, 0xffff0000, RZ, 0xc0, !PT ;  /* 0xffff000018047812 */ /* 0x000fe200078ec0ff */
[----:B------:R-:W-:-:S02]  /*b0d0*/  FFMA.FTZ R15, R8, R17, R11 ;  /* 0x00000011080f7223 */ /* 0x000fc4000001000b */
[-C--:B------:R-:W-:Y:S02]  /*b0e0*/  FMUL.FTZ R11, R3, R10.reuse ;  /* 0x0000000a030b7220 */ /* 0x080fe40000410000 */
[C---:B------:R-:W-:Y:S02]  /*b0f0*/  FMUL.FTZ R10, R5.reuse, R10 ;  /* 0x0000000a050a7220 */ /* 0x040fe40000410000 */
[-C--:B------:R-:W-:Y:S02]  /*b100*/  FMUL.FTZ R8, R2, R6.reuse ;  /* 0x0000000602087220 */ /* 0x080fe40000410000 */
[----:B------:R-:W-:Y:S02]  /*b110*/  FMUL.FTZ R6, R4, R6 ;  /* 0x0000000604067220 */ /* 0x000fe40000410000 */
[-C--:B------:R-:W-:Y:S02]  /*b120*/  FFMA.FTZ R11, R5, R16.reuse, -R11 ;  /* 0x00000010050b7223 */ /* 0x080fe4000001080b */
[----:B------:R-:W-:-:S02]  /*b130*/  FFMA.FTZ R5, R3, R16, R10 ;  /* 0x0000001003057223 */ /* 0x000fc4000001000a */
[-C--:B------:R-:W-:Y:S01]  /*b140*/  FFMA.FTZ R3, R4, R9.reuse, -R8 ;  /* 0x0000000904037223 */ /* 0x080fe20000010808 */
[----:B------:R-:W-:Y:S01]  /*b150*/  F2FP.BF16.PACK_AB R8, R19, R20 ;  /* 0x000000141308723e */ /* 0x000fe200000010ff */
[----:B------:R-:W-:Y:S01]  /*b160*/  FFMA.FTZ R2, R2, R9, R6 ;  /* 0x0000000902027223 */ /* 0x000fe20000010006 */
[----:B------:R-:W-:Y:S02]  /*b170*/  F2FP.BF16.PACK_AB R10, R5, R11 ;  /* 0x0000000b050a723e */ /* 0x000fe400000010ff */
[----:B------:R-:W-:Y:S02]  /*b180*/  F2FP.BF16.PACK_AB R9, R15, R18 ;  /* 0x000000120f09723e */ /* 0x000fe400000010ff */
[----:B------:R-:W-:-:S05]  /*b190*/  F2FP.BF16.PACK_AB R11, R2, R3 ;  /* 0x00000003020b723e */ /* 0x000fca00000010ff */
[----:B------:R1:W-:Y:S02]  /*b1a0*/  STS.128 [R213+0x1100], R8 ;  /* 0x00110008d5007388 */ /* 0x0003e40000000c00 */
.L_x_408:
[----:B------:R-:W-:Y:S05]  /*b1b0*/  BSYNC B0 ;  /* 0x0000000000007941 */ /* 0x000fea0003800000 */
.L_x_407:
        /* <DEDUP_REMOVED lines=21> */
[C---:B------:R-:W-:Y:S01]  /*b310*/  SHF.L.U32 R3, R27.reuse, 0x10, RZ ;  /* 0x000000101b037819 */ /* 0x040fe200000006ff */
        /* <DEDUP_REMOVED lines=18> */
.L_x_406:
[----:B------:R-:W-:Y:S05]  /*b440*/  BSYNC B1 ;  /* 0x0000000000017941 */ /* 0x000fea0003800000 */
.L_x_405:
        /* <DEDUP_REMOVED lines=45> */
.L_x_412:
[----:B------:R-:W-:Y:S05]  /*b720*/  BSYNC B0 ;  /* 0x0000000000007941 */ /* 0x000fea0003800000 */
.L_x_411:
        /* <DEDUP_REMOVED lines=40> */
.L_x_410:
[----:B------:R-:W-:Y:S05]  /*b9b0*/  BSYNC B1 ;  /* 0x0000000000017941 */ /* 0x000fea0003800000 */
.L_x_409:
[----:B------:R-:W-:-:S04]  /*b9c0*/  IADD3 R2, R81, 0x60, RZ ;  /* 0x0000006051027810 */ /* 0x000fc80007ffe0ff */
        /* <DEDUP_REMOVED lines=43> */
.L_x_415:
[----:B------:R-:W-:Y:S05]  /*bc80*/  BSYNC B0 ;  /* 0x0000000000007941 */ /* 0x000fea0003800000 */
.L_x_414:
        /* <DEDUP_REMOVED lines=39> */
[----:B------:R1:W-:Y:S01]  /*bf00*/  STS.128 [R213+0x7100], R8 ;  /* 0x00710008d5007388 */ /* 0x0003e20000000c00 */
[----:B------:R-:W-:Y:S05]  /*bf10*/  BRA `(.L_x_413) ;  /* 0x00001bd000007947 */ /* 0x000fea0003800000 */
.L_x_398:
[----:B------:R-:W1:Y:S01]  /*bf20*/  SHFL.IDX PT, R4, R6, RZ, 0x181f ;  /* 0x00181fff06047589 */ /* 0x000e6200000e0000 */
[----:B------:R-:W-:Y:S01]  /*bf30*/  BSSY B0, `(.L_x_416) ;  /* 0x0000014000007945 */ /* 0x000fe20003800000 */
[----:B------:R-:W-:Y:S01]  /*bf40*/  CS2R R10, SRZ ;  /* 0x00000000000a7805 */ /* 0x000fe2000001ff00 */
[----:B------:R-:W-:Y:S01]  /*bf50*/  CS2R R18, SRZ ;  /* 0x0000000000127805 */ /* 0x000fe2000001ff00 */
[----:B------:R-:W2:Y:S01]  /*bf60*/  SHFL.IDX PT, R15, R2, RZ, 0x181f ;  /* 0x00181fff020f7589 */ /* 0x000ea200000e0000 */
[----:B------:R-:W-:-:S03]  /*bf70*/  CS2R R16, SRZ ;  /* 0x0000000000107805 */ /* 0x000fc6000001ff00 */
[----:B------:R-:W3:Y:S04]  /*bf80*/  SHFL.IDX PT, R6, R3, RZ, 0x181f ;  /* 0x00181fff03067589 */ /* 0x000ee800000e0000 */
[----:B------:R4:W1:Y:S02]  /*bf90*/  SHFL.IDX PT, R5, R8, RZ, 0x181f ;  /* 0x00181fff08057589 */ /* 0x00086400000e0000 */
[----:B----4-:R-:W-:Y:S01]  /*bfa0*/  CS2R R8, SRZ ;  /* 0x0000000000087805 */ /* 0x010fe2000001ff00 */
[----:B------:R-:W-:Y:S05]  /*bfb0*/  @P4 BRA `(.L_x_417) ;  /* 0x000000b000004947 */ /* 0x000fea0003800000 */
[C---:B-123--:R-:W-:Y:S01]  /*bfc0*/  ISETP.GE.AND P0, PT, R76.reuse, c[0x0][0x27c], PT ;  /* 0x00009f004c007a0c */ /* 0x04efe20003f06270 */
[C---:B------:R-:W-:Y:S01]  /*bfd0*/  IMAD.SHL.U32 R2, R76.reuse, 0x2, RZ ;  /* 0x000000024c027824 */ /* 0x040fe200078e00ff */
[----:B------:R-:W-:Y:S01]  /*bfe0*/  SHF.L.U64.HI R3, R76, 0x1, R77 ;  /* 0x000000014c037819 */ /* 0x000fe2000001024d */
[----:B------:R-:W-:-:S03]  /*bff0*/  CS2R R10, SRZ ;  /* 0x00000000000a7805 */ /* 0x000fc6000001ff00 */
[-C--:B------:R-:W-:Y:S02]  /*c000*/  IADD3 R4, P2, R4, R2.reuse, RZ ;  /* 0x0000000204047210 */ /* 0x080fe40007f5e0ff */
[----:B------:R-:W-:-:S03]  /*c010*/  IADD3 R2, P1, R5, R2, RZ ;  /* 0x0000000205027210 */ /* 0x000fc60007f3e0ff */
[--C-:B------:R-:W-:Y:S02]  /*c020*/  IMAD.X R5, R15, 0x1, R3.reuse, P2 ;  /* 0x000000010f057824 */ /* 0x100fe400010e0603 */
[----:B------:R-:W-:Y:S01]  /*c030*/  IMAD.X R3, R6, 0x1, R3, P1 ;  /* 0x0000000106037824 */ /* 0x000fe200008e0603 */
[----:B------:R-:W-:Y:S05]  /*c040*/  @P0 BRA `(.L_x_417) ;  /* 0x0000002000000947 */ /* 0x000fea0003800000 */
[----:B------:R1:W5:Y:S04]  /*c050*/  LD.E.128 R16, [R4.64] ;  /* 0x0000000804107980 */ /* 0x000368000c101d00 */
[----:B------:R1:W5:Y:S02]  /*c060*/  LD.E.128 R8, [R2.64] ;  /* 0x0000000802087980 */ /* 0x000364000c101d00 */
.L_x_417:
[----:B-123--:R-:W-:Y:S05]  /*c070*/  BSYNC B0 ;  /* 0x0000000000007941 */ /* 0x00efea0003800000 */
.L_x_416:
[----:B------:R-:W-:Y:S01]  /*c080*/  IMAD R2, R30, -0x80, R24 ;  /* 0xffffff801e027824 */ /* 0x000fe200078e0218 */
[----:B------:R-:W-:Y:S01]  /*c090*/  ISETP.GE.AND P0, PT, R76, c[0x0][0x27c], PT ;  /* 0x00009f004c007a0c */ /* 0x000fe20003f06270 */
[----:B-----5:R-:W-:Y:S01]  /*c0a0*/  IMAD.MOV.U32 R26, RZ, RZ, R16 ;  /* 0x000000ffff1a7224 */ /* 0x020fe200078e0010 */
[--C-:B------:R-:W-:Y:S01]  /*c0b0*/  SHF.R.U64 R23, R16, 0x10, R17.reuse ;  /* 0x0000001010177819 */ /* 0x100fe20000001211 */
[--C-:B------:R-:W-:Y:S01]  /*c0c0*/  IMAD.MOV.U32 R25, RZ, RZ, R17.reuse ;  /* 0x000000ffff197224 */ /* 0x100fe200078e0011 */
[----:B------:R-:W-:Y:S01]  /*c0d0*/  IMNMX R43, R2, 0x80, PT ;  /* 0x00000080022b7817 */ /* 0x000fe20003800200 */
[----:B------:R-:W-:Y:S01]  /*c0e0*/  IMAD.MOV.U32 R22, RZ, RZ, R18 ;  /* 0x000000ffff167224 */ /* 0x000fe200078e0012 */
[----:B------:R-:W-:Y:S01]  /*c0f0*/  SHF.R.U32.HI R20, RZ, 0x10, R17 ;  /* 0x00000010ff147819 */ /* 0x000fe20000011611 */
[--C-:B------:R-:W-:Y:S01]  /*c100*/  IMAD.MOV.U32 R21, RZ, RZ, R19.reuse ;  /* 0x000000ffff157224 */ /* 0x100fe200078e0013 */
[----:B------:R-:W-:Y:S01]  /*c110*/  ISETP.GE.OR P1, PT, R81, R43, P0 ;  /* 0x0000002b5100720c */ /* 0x000fe20000726670 */
[----:B------:R-:W-:Y:S01]  /*c120*/  IMAD.MOV.U32 R17, RZ, RZ, R8 ;  /* 0x000000ffff117224 */ /* 0x000fe200078e0008 */
[----:B------:R-:W-:Y:S01]  /*c130*/  SHF.R.U64 R18, R18, 0x10, R19 ;  /* 0x0000001012127819 */ /* 0x000fe20000001213 */
[----:B------:R-:W-:Y:S01]  /*c140*/  IMAD.MOV.U32 R16, RZ, RZ, R9 ;  /* 0x000000ffff107224 */ /* 0x000fe200078e0009 */
[----:B------:R-:W-:Y:S01]  /*c150*/  SHF.R.U32.HI R15, RZ, 0x10, R19 ;  /* 0x00000010ff0f7819 */ /* 0x000fe20000011613 */
[----:B------:R-:W-:Y:S01]  /*c160*/  IMAD.MOV.U32 R6, RZ, RZ, R10 ;  /* 0x000000ffff067224 */ /* 0x000fe200078e000a */
[----:B------:R-:W-:-:S04]  /*c170*/  DEPBAR.LE SB0, 0x1 ;  /* 0x000080400000791a */ /* 0x000fc80000000000 */
[----:B------:R-:W-:Y:S01]  /*c180*/  IMAD.MOV.U32 R4, RZ, RZ, R11 ;  /* 0x000000ffff047224 */ /* 0x000fe200078e000b */
[--C-:B------:R-:W-:Y:S01]  /*c190*/  SHF.R.U64 R8, R8, 0x10, R9.reuse ;  /* 0x0000001008087819 */ /* 0x100fe20000001209 */
[----:B------:R-:W-:Y:S01]  /*c1a0*/  BSSY B0, `(.L_x_418) ;  /* 0x000006a000007945 */ /* 0x000fe20003800000 */
[----:B------:R-:W-:Y:S02]  /*c1b0*/  SHF.R.U32.HI R5, RZ, 0x10, R9 ;  /* 0x00000010ff057819 */ /* 0x000fe40000011609 */
[--C-:B------:R-:W-:Y:S02]  /*c1c0*/  SHF.R.U64 R3, R10, 0x10, R11.reuse ;  /* 0x000000100a037819 */ /* 0x100fe4000000120b */
[----:B------:R-:W-:Y:S02]  /*c1d0*/  SHF.R.U32.HI R2, RZ, 0x10, R11 ;  /* 0x00000010ff027819 */ /* 0x000fe4000001160b */
[----:B------:R-:W-:Y:S02]  /*c1e0*/  PRMT R29, R26, 0x5410, R23 ;  /* 0x000054101a1d7816 */ /* 0x000fe40000000017 */
[----:B------:R-:W-:-:S02]  /*c1f0*/  PRMT R35, R25, 0x5410, R20 ;  /* 0x0000541019237816 */ /* 0x000fc40000000014 */
[----:B------:R-:W-:Y:S02]  /*c200*/  PRMT R31, R22, 0x5410, R18 ;  /* 0x00005410161f7816 */ /* 0x000fe40000000012 */
[----:B------:R-:W-:Y:S02]  /*c210*/  PRMT R34, R21, 0x5410, R15 ;  /* 0x0000541015227816 */ /* 0x000fe4000000000f */
[----:B------:R-:W-:Y:S02]  /*c220*/  PRMT R28, R17, 0x5410, R8 ;  /* 0x00005410111c7816 */ /* 0x000fe40000000008 */
[----:B------:R-:W-:Y:S02]  /*c230*/  PRMT R32, R16, 0x5410, R5 ;  /* 0x0000541010207816 */ /* 0x000fe40000000005 */
[----:B------:R-:W-:Y:S02]  /*c240*/  PRMT R30, R6, 0x5410, R3 ;  /* 0x00005410061e7816 */ /* 0x000fe40000000003 */
[----:B------:R-:W-:Y:S01]  /*c250*/  PRMT R33, R4, 0x5410, R2 ;  /* 0x0000541004217816 */ /* 0x000fe20000000002 */
[----:B------:R-:W-:Y:S06]  /*c260*/  BAR.SYNC.DEFER_BLOCKING 0x0 ;  /* 0x0000000000007b1d */ /* 0x000fec0000010000 */
[----:B------:R-:W-:Y:S05]  /*c270*/  @P1 BRA `(.L_x_419) ;  /* 0x000005c000001947 */ /* 0x000fea0003800000 */
[----:B------:R-:W-:Y:S01]  /*c280*/  IMAD.MOV.U32 R2, RZ, RZ, c[0x0][0x27c] ;  /* 0x00009f00ff027624 */ /* 0x000fe200078e00ff */
[C---:B------:R-:W-:Y:S01]  /*c290*/  SHF.L.U32 R27, R81.reuse, 0x6, RZ ;  /* 0x00000006511b7819 */ /* 0x040fe200000006ff */
[----:B------:R-:W-:Y:S01]  /*c2a0*/  IMAD.SHL.U32 R36, R81, 0x40, RZ ;  /* 0x0000004051247824 */ /* 0x000fe200078e00ff */
[----:B------:R-:W1:Y:S01]  /*c2b0*/  LDS.128 R16, [R213+0x100] ;  /* 0x00010000d5107984 */ /* 0x000e620000000c00 */
[----:B------:R-:W-:-:S02]  /*c2c0*/  LOP3.LUT R5, R28, 0xffff0000, RZ, 0xc0, !PT ;  /* 0xffff00001c057812 */ /* 0x000fc400078ec0ff */
[----:B------:R-:W-:Y:S02]  /*c2d0*/  LEA.HI R2, R2, R82, RZ, 0x1d ;  /* 0x0000005202027211 */ /* 0x000fe400078fe8ff */
[----:B------:R-:W-:Y:S02]  /*c2e0*/  LOP3.LUT R36, R36, 0x1c0, RZ, 0xc0, !PT ;  /* 0x000001c024247812 */ /* 0x000fe400078ec0ff */
[----:B------:R-:W-:Y:S01]  /*c2f0*/  SHF.R.S32.HI R4, RZ, 0x1f, R2 ;  /* 0x0000001fff047819 */ /* 0x000fe20000011402 */
[----:B------:R-:W-:Y:S01]  /*c300*/  IMAD.SHL.U32 R3, R2, 0x8, RZ ;  /* 0x0000000802037824 */ /* 0x000fe200078e00ff */
[----:B------:R-:W-:Y:S02]  /*c310*/  LOP3.LUT R27, R27, 0x1c0, RZ, 0xc0, !PT ;  /* 0x000001c01b1b7812 */ /* 0x000fe400078ec0ff */
[----:B------:R-:W-:Y:S02]  /*c320*/  LEA.HI R2, R4, R2, RZ, 0x3 ;  /* 0x0000000204027211 */ /* 0x000fe400078f18ff */
[----:B------:R-:W-:-:S02]  /*c330*/  SHF.R.U32.HI R27, RZ, 0x3, R27 ;  /* 0x00000003ff1b7819 */ /* 0x000fc4000001161b */
[----:B------:R-:W-:Y:S02]  /*c340*/  LOP3.LUT R3, R36, 0x38, R3, 0xf8, !PT ;  /* 0x0000003824037812 */ /* 0x000fe400078ef803 */
[----:B------:R-:W-:Y:S02]  /*c350*/  SHF.L.U32 R2, R2, 0xa, RZ ;  /* 0x0000000a02027819 */ /* 0x000fe400000006ff */
[----:B------:R-:W-:Y:S02]  /*c360*/  LOP3.LUT R3, R3, R27, RZ, 0x3c, !PT ;  /* 0x0000001b03037212 */ /* 0x000fe400078e3cff */
[----:B------:R-:W-:-:S04]  /*c370*/  LOP3.LUT R2, R2, 0x7fffe000, RZ, 0xc0, !PT ;  /* 0x7fffe00002027812 */ /* 0x000fc800078ec0ff */
[----:B------:R-:W-:Y:S02]  /*c380*/  IADD3 R2, R3, R2, R7 ;  /* 0x0000000203027210 */ /* 0x000fe40007ffe007 */
[----:B------:R-:W-:-:S03]  /*c390*/  SHF.L.U32 R3, R28, 0x10, RZ ;  /* 0x000000101c037819 */ /* 0x000fc600000006ff */
[----:B------:R-:W-:Y:S02]  /*c3a0*/  IMAD.SHL.U32 R36, R2, 0x2, RZ ;  /* 0x0000000202247824 */ /* 0x000fe400078e00ff */
[----:B------:R-:W-:-:S03]  /*c3b0*/  IMAD.U32 R2, R29, 0x10000, RZ ;  /* 0x000100001d027824 */ /* 0x000fc600078e00ff */
[----:B------:R-:W2:Y:S01]  /*c3c0*/  LDS.128 R8, [R36+0x100] ;  /* 0x0001000024087984 */ /* 0x000ea20000000c00 */
[C---:B-1----:R-:W-:Y:S01]  /*c3d0*/  SHF.L.U32 R20, R16.reuse, 0x10, RZ ;  /* 0x0000001010147819 */ /* 0x042fe200000006ff */
[C---:B------:R-:W-:Y:S01]  /*c3e0*/  IMAD.U32 R25, R19.reuse, 0x10000, RZ ;  /* 0x0001000013197824 */ /* 0x040fe200078e00ff */
[----:B------:R-:W-:Y:S01]  /*c3f0*/  LOP3.LUT R26, R19, 0xffff0000, RZ, 0xc0, !PT ;  /* 0xffff0000131a7812 */ /* 0x000fe200078ec0ff */
[C---:B------:R-:W-:Y:S01]  /*c400*/  IMAD.U32 R21, R17.reuse, 0x10000, RZ ;  /* 0x0001000011157824 */ /* 0x040fe200078e00ff */
[----:B------:R-:W-:Y:S02]  /*c410*/  LOP3.LUT R16, R16, 0xffff0000, RZ, 0xc0, !PT ;  /* 0xffff000010107812 */ /* 0x000fe400078ec0ff */
[----:B------:R-:W-:Y:S02]  /*c420*/  LOP3.LUT R27, R17, 0xffff0000, RZ, 0xc0, !PT ;  /* 0xffff0000111b7812 */ /* 0x000fe400078ec0ff */
[C---:B------:R-:W-:Y:S02]  /*c430*/  SHF.L.U32 R22, R18.reuse, 0x10, RZ ;  /* 0x0000001012167819 */ /* 0x040fe400000006ff */
[----:B------:R-:W-:-:S02]  /*c440*/  LOP3.LUT R18, R18, 0xffff0000, RZ, 0xc0, !PT ;  /* 0xffff000012127812 */ /* 0x000fc400078ec0ff */
[C---:B--2---:R-:W-:Y:S01]  /*c450*/  SHF.L.U32 R4, R8.reuse, 0x10, RZ ;  /* 0x0000001008047819 */ /* 0x044fe200000006ff */
[----:B------:R-:W-:Y:S01]  /*c460*/  IMAD.U32 R15, R9, 0x10000, RZ ;  /* 0x00010000090f7824 */ /* 0x000fe200078e00ff */
[----:B------:R-:W-:Y:S01]  /*c470*/  LOP3.LUT R6, R8, 0xffff0000, RZ, 0xc0, !PT ;  /* 0xffff000008067812 */ /* 0x000fe200078ec0ff */
[C---:B------:R-:W-:Y:S01]  /*c480*/  IMAD.U32 R17, R11.reuse, 0x10000, RZ ;  /* 0x000100000b117824 */ /* 0x040fe200078e00ff */
[----:B------:R-:W-:Y:S01]  /*c490*/  LOP3.LUT R23, R11, 0xffff0000, RZ, 0xc0, !PT ;  /* 0xffff00000b177812 */ /* 0x000fe200078ec0ff */
[C---:B------:R-:W-:Y:S01]  /*c4a0*/  FMUL.FTZ R19, R4.reuse, R3 ;  /* 0x0000000304137220 */ /* 0x040fe20000410000 */
[----:B------:R-:W-:Y:S01]  /*c4b0*/  LOP3.LUT R24, R9, 0xffff0000, RZ, 0xc0, !PT ;  /* 0xffff000009187812 */ /* 0x000fe200078ec0ff */
[-C--:B------:R-:W-:Y:S01]  /*c4c0*/  FMUL.FTZ R8, R4, R2.reuse ;  /* 0x0000000204087220 */ /* 0x080fe20000410000 */
[----:B------:R-:W-:Y:S01]  /*c4d0*/  LOP3.LUT R4, R29, 0xffff0000, RZ, 0xc0, !PT ;  /* 0xffff00001d047812 */ /* 0x000fe200078ec0ff */
[----:B------:R-:W-:Y:S01]  /*c4e0*/  FFMA.FTZ R42, R20, R2, -R19 ;  /* 0x00000002142a7223 */ /* 0x000fe20000010813 */
[----:B------:R-:W-:Y:S01]  /*c4f0*/  SHF.L.U32 R2, R32, 0x10, RZ ;  /* 0x0000001020027819 */ /* 0x000fe200000006ff */
[----:B------:R-:W-:Y:S01]  /*c500*/  FMUL.FTZ R19, R6, R5 ;  /* 0x0000000506137220 */ /* 0x000fe20000410000 */
[----:B------:R-:W-:Y:S01]  /*c510*/  SHF.L.U32 R9, R10, 0x10, RZ ;  /* 0x000000100a097819 */ /* 0x000fe200000006ff */
[----:B------:R-:W-:Y:S01]  /*c520*/  FFMA.FTZ R41, R20, R3, R8 ;  /* 0x0000000314297223 */ /* 0x000fe20000010008 */
[----:B------:R-:W-:Y:S01]  /*c530*/  SHF.L.U32 R8, R30, 0x10, RZ ;  /* 0x000000101e087819 */ /* 0x000fe200000006ff */
[----:B------:R-:W-:Y:S01]  /*c540*/  IMAD.U32 R3, R35, 0x10000, RZ ;  /* 0x0001000023037824 */ /* 0x000fe200078e00ff */
[----:B------:R-:W-:Y:S01]  /*c550*/  LOP3.LUT R10, R10, 0xffff0000, RZ, 0xc0, !PT ;  /* 0xffff00000a0a7812 */ /* 0x000fe200078ec0ff */
[----:B------:R-:W-:-:S02]  /*c560*/  FMUL.FTZ R11, R6, R4 ;  /* 0x00000004060b7220 */ /* 0x000fc40000410000 */
[C---:B------:R-:W-:Y:S02]  /*c570*/  FFMA.FTZ R40, R16.reuse, R4, -R19 ;  /* 0x0000000410287223 */ /* 0x040fe40000010813 */
[C---:B------:R-:W-:Y:S02]  /*c580*/  FMUL.FTZ R6, R15.reuse, R2 ;  /* 0x000000020f067220 */ /* 0x040fe40000410000 */
[----:B------:R-:W-:Y:S02]  /*c590*/  FMUL.FTZ R4, R15, R3 ;  /* 0x000000030f047220 */ /* 0x000fe40000410000 */
[----:B------:R-:W-:Y:S02]  /*c5a0*/  FFMA.FTZ R39, R16, R5, R11 ;  /* 0x0000000510277223 */ /* 0x000fe4000001000b */
[----:B------:R-:W-:Y:S01]  /*c5b0*/  FFMA.FTZ R38, R21, R3, -R6 ;  /* 0x0000000315267223 */ /* 0x000fe20000010806 */
[----:B------:R-:W-:Y:S01]  /*c5c0*/  SHF.L.U32 R6, R33, 0x10, RZ ;  /* 0x0000001021067819 */ /* 0x000fe200000006ff */
[----:B------:R-:W-:-:S02]  /*c5d0*/  IMAD.U32 R3, R31, 0x10000, RZ ;  /* 0x000100001f037824 */ /* 0x000fc400078e00ff */
[----:B------:R-:W-:Y:S01]  /*c5e0*/  FFMA.FTZ R37, R21, R2, R4 ;  /* 0x0000000215257223 */ /* 0x000fe20000010004 */
[----:B------:R-:W-:Y:S01]  /*c5f0*/  LOP3.LUT R2, R30, 0xffff0000, RZ, 0xc0, !PT ;  /* 0xffff00001e027812 */ /* 0x000fe200078ec0ff */
[----:B------:R-:W-:Y:S01]  /*c600*/  FMUL.FTZ R5, R9, R8 ;  /* 0x0000000809057220 */ /* 0x000fe20000410000 */
[----:B------:R-:W-:Y:S01]  /*c610*/  LOP3.LUT R4, R31, 0xffff0000, RZ, 0xc0, !PT ;  /* 0xffff00001f047812 */ /* 0x000fe200078ec0ff */
[-C--:B------:R-:W-:Y:S02]  /*c620*/  FMUL.FTZ R11, R9, R3.reuse ;  /* 0x00000003090b7220 */ /* 0x080fe40000410000 */
[----:B------:R-:W-:Y:S02]  /*c630*/  FFMA.FTZ R21, R22, R3, -R5 ;  /* 0x0000000316157223 */ /* 0x000fe40000010805 */
[----:B------:R-:W-:Y:S02]  /*c640*/  IMAD.U32 R3, R34, 0x10000, RZ ;  /* 0x0001000022037824 */ /* 0x000fe400078e00ff */
[----:B------:R-:W-:-:S02]  /*c650*/  FMUL.FTZ R5, R17, R6 ;  /* 0x0000000611057220 */ /* 0x000fc40000410000 */
[C---:B------:R-:W-:Y:S02]  /*c660*/  FMUL.FTZ R9, R10.reuse, R2 ;  /* 0x000000020a097220 */ /* 0x040fe40000410000 */
[----:B------:R-:W-:Y:S02]  /*c670*/  FMUL.FTZ R10, R10, R4 ;  /* 0x000000040a0a7220 */ /* 0x000fe40000410000 */
[----:B------:R-:W-:Y:S02]  /*c680*/  FFMA.FTZ R22, R22, R8, R11 ;  /* 0x0000000816167223 */ /* 0x000fe4000001000b */
[-C--:B------:R-:W-:Y:S02]  /*c690*/  FMUL.FTZ R8, R17, R3.reuse ;  /* 0x0000000311087220 */ /* 0x080fe40000410000 */
[----:B------:R-:W-:Y:S01]  /*c6a0*/  FFMA.FTZ R20, R25, R3, -R5 ;  /* 0x0000000319147223 */ /* 0x000fe20000010805 */
[----:B------:R-:W-:Y:S01]  /*c6b0*/  LOP3.LUT R3, R32, 0xffff0000, RZ, 0xc0, !PT ;  /* 0xffff000020037812 */ /* 0x000fe200078ec0ff */
[C---:B------:R-:W-:Y:S01]  /*c6c0*/  FFMA.FTZ R19, R18.reuse, R2, R10 ;  /* 0x0000000212137223 */ /* 0x040fe2000001000a */
[----:B------:R-:W-:Y:S01]  /*c6d0*/  LOP3.LUT R5, R35, 0xffff0000, RZ, 0xc0, !PT ;  /* 0xffff000023057812 */ /* 0x000fe200078ec0ff */
[----:B------:R-:W-:Y:S01]  /*c6e0*/  FFMA.FTZ R16, R18, R4, -R9 ;  /* 0x0000000412107223 */ /* 0x000fe20000010809 */
[----:B------:R-:W-:Y:S01]  /*c6f0*/  LOP3.LUT R2, R33, 0xffff0000, RZ, 0xc0, !PT ;  /* 0xffff000021027812 */ /* 0x000fe200078ec0ff */
[----:B------:R-:W-:Y:S01]  /*c700*/  FMUL.FTZ R10, R24, R3 ;  /* 0x00000003180a7220 */ /* 0x000fe20000410000 */
[----:B------:R-:W-:Y:S01]  /*c710*/  LOP3.LUT R4, R34, 0xffff0000, RZ, 0xc0, !PT ;  /* 0xffff000022047812 */ /* 0x000fe200078ec0ff */
[----:B------:R-:W-:Y:S01]  /*c720*/  FFMA.FTZ R15, R25, R6, R8 ;  /* 0x00000006190f7223 */ /* 0x000fe20000010008 */
[----:B------:R-:W-:Y:S01]  /*c730*/  F2FP.BF16.PACK_AB R18, R16, R21 ;  /* 0x000000151012723e */ /* 0x000fe200000010ff */
[----:B------:R-:W-:Y:S01]  /*c740*/  FMUL.FTZ R9, R24, R5 ;  /* 0x0000000518097220 */ /* 0x000fe20000410000 */
[----:B------:R-:W-:Y:S01]  /*c750*/  F2FP.BF16.PACK_AB R16, R40, R42 ;  /* 0x0000002a2810723e */ /* 0x000fe200000010ff */
[----:B------:R-:W-:-:S02]  /*c760*/  FMUL.FTZ R8, R23, R2 ;  /* 0x0000000217087220 */ /* 0x000fc40000410000 */
[----:B------:R-:W-:Y:S02]  /*c770*/  FMUL.FTZ R6, R23, R4 ;  /* 0x0000000417067220 */ /* 0x000fe40000410000 */
[----:B------:R-:W-:Y:S01]  /*c780*/  FFMA.FTZ R11, R27, R5, -R10 ;  /* 0x000000051b0b7223 */ /* 0x000fe2000001080a */
[----:B------:R-:W-:Y:S01]  /*c790*/  F2FP.BF16.PACK_AB R10, R19, R22 ;  /* 0x00000016130a723e */ /* 0x000fe200000010ff */
[----:B------:R-:W-:Y:S02]  /*c7a0*/  FFMA.FTZ R5, R27, R3, R9 ;  /* 0x000000031b057223 */ /* 0x000fe40000010009 */
[C---:B------:R-:W-:Y:S01]  /*c7b0*/  FFMA.FTZ R3, R26.reuse, R4, -R8 ;  /* 0x000000041a037223 */ /* 0x040fe20000010808 */
[----:B------:R-:W-:Y:S01]  /*c7c0*/  F2FP.BF16.PACK_AB R17, R11, R38 ;  /* 0x000000260b11723e */ /* 0x000fe200000010ff */
[----:B------:R-:W-:Y:S01]  /*c7d0*/  FFMA.FTZ R2, R26, R2, R6 ;  /* 0x000000021a027223 */ /* 0x000fe20000010006 */
[----:B------:R-:W-:Y:S02]  /*c7e0*/  F2FP.BF16.PACK_AB R8, R39, R41 ;  /* 0x000000292708723e */ /* 0x000fe400000010ff */
[----:B------:R-:W-:-:S02]  /*c7f0*/  F2FP.BF16.PACK_AB R19, R3, R20 ;  /* 0x000000140313723e */ /* 0x000fc400000010ff */
[----:B------:R-:W-:Y:S02]  /*c800*/  F2FP.BF16.PACK_AB R9, R5, R37 ;  /* 0x000000250509723e */ /* 0x000fe400000010ff */
[----:B------:R-:W-:Y:S01]  /*c810*/  F2FP.BF16.PACK_AB R11, R2, R15 ;  /* 0x0000000f020b723e */ /* 0x000fe200000010ff */
[----:B------:R1:W-:Y:S04]  /*c820*/  STS.128 [R213+0x100], R16 ;  /* 0x00010010d5007388 */ /* 0x0003e80000000c00 */
[----:B------:R1:W-:Y:S02]  /*c830*/  STS.128 [R36+0x100], R8 ;  /* 0x0001000824007388 */ /* 0x0003e40000000c00 */
.L_x_419:
[----:B------:R-:W-:Y:S05]  /*c840*/  BSYNC B0 ;  /* 0x0000000000007941 */ /* 0x000fea0003800000 */
.L_x_418:
[----:B------:R-:W-:Y:S01]  /*c850*/  IADD3 R2, R81, 0x20, RZ ;  /* 0x0000002051027810 */ /* 0x000fe20007ffe0ff */
[----:B------:R-:W-:Y:S03]  /*c860*/  BSSY B0, `(.L_x_420) ;  /* 0x0000062000007945 */ /* 0x000fe60003800000 */
[----:B------:R-:W-:-:S13]  /*c870*/  ISETP.GE.OR P1, PT, R2, R43, P0 ;  /* 0x0000002b0200720c */ /* 0x000fda0000726670 */
[----:B------:R-:W-:Y:S05]  /*c880*/  @P1 BRA `(.L_x_421) ;  /* 0x000005f000001947 */ /* 0x000fea0003800000 */
[----:B------:R-:W2:Y:S01]  /*c890*/  LDL R47, [R1+0xec] ;  /* 0x0000ec00012f7983 */ /* 0x000ea20000100800 */
[----:B------:R-:W-:Y:S01]  /*c8a0*/  IMAD.MOV.U32 R2, RZ, RZ, c[0x0][0x27c] ;  /* 0x00009f00ff027624 */ /* 0x000fe200078e00ff */
[C---:B------:R-:W-:Y:S02]  /*c8b0*/  IADD3 R6, R81.reuse, 0x20, RZ ;  /* 0x0000002051067810 */ /* 0x040fe40007ffe0ff */
[----:B------:R-:W-:Y:S02]  /*c8c0*/  IADD3 R5, R81, 0x20, RZ ;  /* 0x0000002051057810 */ /* 0x000fe40007ffe0ff */
[----:B------:R-:W-:Y:S01]  /*c8d0*/  LEA.HI R2, R2, R82, RZ, 0x1d ;  /* 0x0000005202027211 */ /* 0x000fe200078fe8ff */
[----:B------:R-:W-:Y:S01]  /*c8e0*/  IMAD.SHL.U32 R6, R6, 0x40, RZ ;  /* 0x0000004006067824 */ /* 0x000fe200078e00ff */
[----:B------:R-:W-:Y:S02]  /*c8f0*/  SHF.L.U32 R5, R5, 0x6, RZ ;  /* 0x0000000605057819 */ /* 0x000fe400000006ff */
[----:B------:R-:W-:Y:S01]  /*c900*/  SHF.R.S32.HI R4, RZ, 0x1f, R2 ;  /* 0x0000001fff047819 */ /* 0x000fe20000011402 */
[----:B------:R-:W-:Y:S01]  /*c910*/  IMAD.SHL.U32 R3, R2, 0x8, RZ ;  /* 0x0000000802037824 */ /* 0x000fe200078e00ff */
[----:B------:R-:W-:-:S02]  /*c920*/  LOP3.LUT R6, R6, 0x1c0, RZ, 0xc0, !PT ;  /* 0x000001c006067812 */ /* 0x000fc400078ec0ff */
[----:B------:R-:W-:Y:S02]  /*c930*/  LEA.HI R2, R4, R2, RZ, 0x3 ;  /* 0x0000000204027211 */ /* 0x000fe400078f18ff */
[----:B------:R-:W-:Y:S02]  /*c940*/  LOP3.LUT R5, R5, 0x1c0, RZ, 0xc0, !PT ;  /* 0x000001c005057812 */ /* 0x000fe400078ec0ff */
[----:B------:R-:W-:Y:S01]  /*c950*/  LOP3.LUT R3, R6, 0x38, R3, 0xf8, !PT ;  /* 0x0000003806037812 */ /* 0x000fe200078ef803 */
[----:B------:R-:W-:Y:S01]  /*c960*/  IMAD.SHL.U32 R2, R2, 0x400, RZ ;  /* 0x0000040002027824 */ /* 0x000fe200078e00ff */
[----:B------:R-:W-:-:S04]  /*c970*/  SHF.R.U32.HI R5, RZ, 0x3, R5 ;  /* 0x00000003ff057819 */ /* 0x000fc80000011605 */
[----:B------:R-:W-:Y:S02]  /*c980*/  LOP3.LUT R3, R3, R5, RZ, 0x3c, !PT ;  /* 0x0000000503037212 */ /* 0x000fe400078e3cff */
[----:B------:R-:W-:Y:S02]  /*c990*/  LOP3.LUT R2, R2, 0x7fffe000, RZ, 0xc0, !PT ;  /* 0x7fffe00002027812 */ /* 0x000fe400078ec0ff */
[C---:B------:R-:W-:Y:S02]  /*c9a0*/  LOP3.LUT R5, R28.reuse, 0xffff0000, RZ, 0xc0, !PT ;  /* 0xffff00001c057812 */ /* 0x040fe400078ec0ff */
[----:B------:R-:W-:Y:S01]  /*c9b0*/  IADD3 R2, R3, R2, R12 ;  /* 0x0000000203027210 */ /* 0x000fe20007ffe00c */
[----:B------:R-:W-:-:S03]  /*c9c0*/  IMAD.U32 R3, R28, 0x10000, RZ ;  /* 0x000100001c037824 */ /* 0x000fc600078e00ff */
[----:B-1----:R-:W-:Y:S02]  /*c9d0*/  SHF.L.U32 R36, R2, 0x1, RZ ;  /* 0x0000000102247819 */ /* 0x002fe400000006ff */
[----:B------:R-:W-:-:S03]  /*c9e0*/  SHF.L.U32 R2, R29, 0x10, RZ ;  /* 0x000000101d027819 */ /* 0x000fc600000006ff */
[----:B------:R-:W1:Y:S02]  /*c9f0*/  LDS.128 R8, [R36+0x100] ;  /* 0x0001000024087984 */ /* 0x000e640000000c00 */
[C---:B-1----:R-:W-:Y:S01]  /*ca00*/  IMAD.U32 R4, R8.reuse, 0x10000, RZ ;  /* 0x0001000008047824 */ /* 0x042fe200078e00ff */
[----:B------:R-:W-:Y:S02]  /*ca10*/  LOP3.LUT R6, R8, 0xffff0000, RZ, 0xc0, !PT ;  /* 0xffff000008067812 */ /* 0x000fe400078ec0ff */
[----:B------:R-:W-:Y:S01]  /*ca20*/  SHF.L.U32 R15, R9, 0x10, RZ ;  /* 0x00000010090f7819 */ /* 0x000fe200000006ff */
[-C--:B------:R-:W-:Y:S01]  /*ca30*/  FMUL.FTZ R8, R2, R4.reuse ;  /* 0x0000000402087220 */ /* 0x080fe20000410000 */
[----:B------:R-:W-:Y:S02]  /*ca40*/  LOP3.LUT R23, R11, 0xffff0000, RZ, 0xc0, !PT ;  /* 0xffff00000b177812 */ /* 0x000fe400078ec0ff */
[----:B------:R-:W-:Y:S01]  /*ca50*/  LOP3.LUT R24, R9, 0xffff0000, RZ, 0xc0, !PT ;  /* 0xffff000009187812 */ /* 0x000fe200078ec0ff */
[C---:B------:R-:W-:Y:S01]  /*ca60*/  IMAD.U32 R9, R10.reuse, 0x10000, RZ ;  /* 0x000100000a097824 */ /* 0x040fe200078e00ff */
[----:B------:R-:W-:Y:S01]  /*ca70*/  LOP3.LUT R10, R10, 0xffff0000, RZ, 0xc0, !PT ;  /* 0xffff00000a0a7812 */ /* 0x000fe200078ec0ff */
[----:B--2---:R-:W1:Y:S02]  /*ca80*/  LDS.128 R16, [R47] ;  /* 0x000000002f107984 */ /* 0x004e640000000c00 */
[C---:B-1----:R-:W-:Y:S01]  /*ca90*/  SHF.L.U32 R25, R19.reuse, 0x10, RZ ;  /* 0x0000001013197819 */ /* 0x042fe200000006ff */
[C---:B------:R-:W-:Y:S01]  /*caa0*/  IMAD.U32 R20, R16.reuse, 0x10000, RZ ;  /* 0x0001000010147824 */ /* 0x040fe200078e00ff */
[----:B------:R-:W-:Y:S01]  /*cab0*/  LOP3.LUT R26, R19, 0xffff0000, RZ, 0xc0, !PT ;  /* 0xffff0000131a7812 */ /* 0x000fe200078ec0ff */
[----:B------:R-:W-:Y:S01]  /*cac0*/  FMUL.FTZ R19, R3, R4 ;  /* 0x0000000403137220 */ /* 0x000fe20000410000 */
[----:B------:R-:W-:Y:S01]  /*cad0*/  LOP3.LUT R4, R29, 0xffff0000, RZ, 0xc0, !PT ;  /* 0xffff00001d047812 */ /* 0x000fe200078ec0ff */
[-C--:B------:R-:W-:Y:S01]  /*cae0*/  FFMA.FTZ R41, R3, R20.reuse, R8 ;  /* 0x0000001403297223 */ /* 0x080fe20000010008 */
[----:B------:R-:W-:Y:S01]  /*caf0*/  LOP3.LUT R16, R16, 0xffff0000, RZ, 0xc0, !PT ;  /* 0xffff000010107812 */ /* 0x000fe200078ec0ff */
[----:B------:R-:W-:Y:S01]  /*cb00*/  FFMA.FTZ R42, R2, R20, -R19 ;  /* 0x00000014022a7223 */ /* 0x000fe20000010813 */
[C---:B------:R-:W-:Y:S01]  /*cb10*/  SHF.L.U32 R21, R17.reuse, 0x10, RZ ;  /* 0x0000001011157819 */ /* 0x040fe200000006ff */
[----:B------:R-:W-:Y:S01]  /*cb20*/  IMAD.U32 R2, R32, 0x10000, RZ ;  /* 0x0001000020027824 */ /* 0x000fe200078e00ff */
[----:B------:R-:W-:Y:S01]  /*cb30*/  LOP3.LUT R27, R17, 0xffff0000, RZ, 0xc0, !PT ;  /* 0xffff0000111b7812 */ /* 0x000fe200078ec0ff */
[-C--:B------:R-:W-:Y:S01]  /*cb40*/  FMUL.FTZ R19, R5, R6.reuse ;  /* 0x0000000605137220 */ /* 0x080fe20000410000 */
[----:B------:R-:W-:Y:S01]  /*cb50*/  SHF.L.U32 R17, R11, 0x10, RZ ;  /* 0x000000100b117819 */ /* 0x000fe200000006ff */
[----:B------:R-:W-:Y:S01]  /*cb60*/  FMUL.FTZ R11, R4, R6 ;  /* 0x00000006040b7220 */ /* 0x000fe20000410000 */
[----:B------:R-:W-:Y:S01]  /*cb70*/  SHF.L.U32 R3, R35, 0x10, RZ ;  /* 0x0000001023037819 */ /* 0x000fe200000006ff */
[----:B------:R-:W-:-:S02]  /*cb80*/  FMUL.FTZ R6, R2, R15 ;  /* 0x0000000f02067220 */ /* 0x000fc40000410000 */
[-C--:B------:R-:W-:Y:S02]  /*cb90*/  FFMA.FTZ R40, R4, R16.reuse, -R19 ;  /* 0x0000001004287223 */ /* 0x080fe40000010813 */
[----:B------:R-:W-:Y:S02]  /*cba0*/  IMAD.U32 R8, R30, 0x10000, RZ ;  /* 0x000100001e087824 */ /* 0x000fe400078e00ff */
[C---:B------:R-:W-:Y:S02]  /*cbb0*/  FMUL.FTZ R4, R3.reuse, R15 ;  /* 0x0000000f03047220 */ /* 0x040fe40000410000 */
[----:B------:R-:W-:Y:S01]  /*cbc0*/  FFMA.FTZ R38, R3, R21, -R6 ;  /* 0x0000001503267223 */ /* 0x000fe20000010806 */
[----:B------:R-:W-:Y:S01]  /*cbd0*/  SHF.L.U32 R3, R31, 0x10, RZ ;  /* 0x000000101f037819 */ /* 0x000fe200000006ff */
[----:B------:R-:W-:Y:S02]  /*cbe0*/  FFMA.FTZ R39, R5, R16, R11 ;  /* 0x0000001005277223 */ /* 0x000fe4000001000b */
[C---:B------:R-:W-:Y:S01]  /*cbf0*/  IMAD.U32 R22, R18.reuse, 0x10000, RZ ;  /* 0x0001000012167824 */ /* 0x040fe200078e00ff */
[----:B------:R-:W-:Y:S01]  /*cc00*/  LOP3.LUT R18, R18, 0xffff0000, RZ, 0xc0, !PT ;  /* 0xffff000012127812 */ /* 0x000fe200078ec0ff */
[----:B------:R-:W-:-:S02]  /*cc10*/  FMUL.FTZ R5, R8, R9 ;  /* 0x0000000908057220 */ /* 0x000fc40000410000 */
[----:B------:R-:W-:Y:S01]  /*cc20*/  FFMA.FTZ R37, R2, R21, R4 ;  /* 0x0000001502257223 */ /* 0x000fe20000010004 */
[----:B------:R-:W-:Y:S01]  /*cc30*/  LOP3.LUT R2, R30, 0xffff0000, RZ, 0xc0, !PT ;  /* 0xffff00001e027812 */ /* 0x000fe200078ec0ff */
[----:B------:R-:W-:Y:S01]  /*cc40*/  IMAD.U32 R6, R33, 0x10000, RZ ;  /* 0x0001000021067824 */ /* 0x000fe200078e00ff */
[----:B------:R-:W-:Y:S01]  /*cc50*/  LOP3.LUT R4, R31, 0xffff0000, RZ, 0xc0, !PT ;  /* 0xffff00001f047812 */ /* 0x000fe200078ec0ff */
[C---:B------:R-:W-:Y:S02]  /*cc60*/  FMUL.FTZ R11, R3.reuse, R9 ;  /* 0x00000009030b7220 */ /* 0x040fe40000410000 */
[----:B------:R-:W-:Y:S01]  /*cc70*/  FFMA.FTZ R21, R3, R22, -R5 ;  /* 0x0000001603157223 */ /* 0x000fe20000010805 */
[----:B------:R-:W-:Y:S01]  /*cc80*/  SHF.L.U32 R3, R34, 0x10, RZ ;  /* 0x0000001022037819 */ /* 0x000fe200000006ff */
[----:B------:R-:W-:Y:S02]  /*cc90*/  FMUL.FTZ R5, R6, R17 ;  /* 0x0000001106057220 */ /* 0x000fe40000410000 */
[----:B------:R-:W-:-:S02]  /*cca0*/  FMUL.FTZ R9, R2, R10 ;  /* 0x0000000a02097220 */ /* 0x000fc40000410000 */
[----:B------:R-:W-:Y:S02]  /*ccb0*/  FMUL.FTZ R10, R4, R10 ;  /* 0x0000000a040a7220 */ /* 0x000fe40000410000 */
[----:B------:R-:W-:Y:S02]  /*ccc0*/  FFMA.FTZ R22, R8, R22, R11 ;  /* 0x0000001608167223 */ /* 0x000fe4000001000b */
[C---:B------:R-:W-:Y:S02]  /*ccd0*/  FMUL.FTZ R8, R3.reuse, R17 ;  /* 0x0000001103087220 */ /* 0x040fe40000410000 */
[-C--:B------:R-:W-:Y:S01]  /*cce0*/  FFMA.FTZ R20, R3, R25.reuse, -R5 ;  /* 0x0000001903147223 */ /* 0x080fe20000010805 */
[----:B------:R-:W-:Y:S01]  /*ccf0*/  LOP3.LUT R3, R32, 0xffff0000, RZ, 0xc0, !PT ;  /* 0xffff000020037812 */ /* 0x000fe200078ec0ff */
[-C--:B------:R-:W-:Y:S01]  /*cd00*/  FFMA.FTZ R19, R2, R18.reuse, R10 ;  /* 0x0000001202137223 */ /* 0x080fe2000001000a */
[----:B------:R-:W-:Y:S01]  /*cd10*/  LOP3.LUT R5, R35, 0xffff0000, RZ, 0xc0, !PT ;  /* 0xffff000023057812 */ /* 0x000fe200078ec0ff */
[----:B------:R-:W-:Y:S01]  /*cd20*/  FFMA.FTZ R16, R4, R18, -R9 ;  /* 0x0000001204107223 */ /* 0x000fe20000010809 */
[----:B------:R-:W-:Y:S01]  /*cd30*/  LOP3.LUT R2, R33, 0xffff0000, RZ, 0xc0, !PT ;  /* 0xffff000021027812 */ /* 0x000fe200078ec0ff */
[-C--:B------:R-:W-:Y:S01]  /*cd40*/  FMUL.FTZ R10, R3, R24.reuse ;  /* 0x00000018030a7220 */ /* 0x080fe20000410000 */
[----:B------:R-:W-:Y:S01]  /*cd50*/  LOP3.LUT R4, R34, 0xffff0000, RZ, 0xc0, !PT ;  /* 0xffff000022047812 */ /* 0x000fe200078ec0ff */
[----:B------:R-:W-:Y:S01]  /*cd60*/  FFMA.FTZ R15, R6, R25, R8 ;  /* 0x00000019060f7223 */ /* 0x000fe20000010008 */
[----:B------:R-:W-:Y:S01]  /*cd70*/  F2FP.BF16.PACK_AB R18, R16, R21 ;  /* 0x000000151012723e */ /* 0x000fe200000010ff */
[----:B------:R-:W-:Y:S01]  /*cd80*/  FMUL.FTZ R9, R5, R24 ;  /* 0x0000001805097220 */ /* 0x000fe20000410000 */
[----:B------:R-:W-:Y:S01]  /*cd90*/  F2FP.BF16.PACK_AB R16, R40, R42 ;  /* 0x0000002a2810723e */ /* 0x000fe200000010ff */
[----:B------:R-:W-:-:S02]  /*cda0*/  FMUL.FTZ R8, R2, R23 ;  /* 0x0000001702087220 */ /* 0x000fc40000410000 */
[C---:B------:R-:W-:Y:S02]  /*cdb0*/  FMUL.FTZ R6, R4.reuse, R23 ;  /* 0x0000001704067220 */ /* 0x040fe40000410000 */
[-C--:B------:R-:W-:Y:S01]  /*cdc0*/  FFMA.FTZ R11, R5, R27.reuse, -R10 ;  /* 0x0000001b050b7223 */ /* 0x080fe2000001080a */
[----:B------:R-:W-:Y:S01]  /*cdd0*/  F2FP.BF16.PACK_AB R10, R19, R22 ;  /* 0x00000016130a723e */ /* 0x000fe200000010ff */
[----:B------:R-:W-:Y:S02]  /*cde0*/  FFMA.FTZ R5, R3, R27, R9 ;  /* 0x0000001b03057223 */ /* 0x000fe40000010009 */
[----:B------:R-:W-:Y:S01]  /*cdf0*/  FFMA.FTZ R3, R4, R26, -R8 ;  /* 0x0000001a04037223 */ /* 0x000fe20000010808 */
[----:B------:R-:W-:Y:S01]  /*ce00*/  F2FP.BF16.PACK_AB R17, R11, R38 ;  /* 0x000000260b11723e */ /* 0x000fe200000010ff */
[----:B------:R-:W-:Y:S01]  /*ce10*/  FFMA.FTZ R2, R2, R26, R6 ;  /* 0x0000001a02027223 */ /* 0x000fe20000010006 */
[----:B------:R-:W-:Y:S02]  /*ce20*/  F2FP.BF16.PACK_AB R8, R39, R41 ;  /* 0x000000292708723e */ /* 0x000fe400000010ff */
[----:B------:R-:W-:-:S02]  /*ce30*/  F2FP.BF16.PACK_AB R19, R3, R20 ;  /* 0x000000140313723e */ /* 0x000fc400000010ff */
[----:B------:R-:W-:Y:S02]  /*ce40*/  F2FP.BF16.PACK_AB R9, R5, R37 ;  /* 0x000000250509723e */ /* 0x000fe400000010ff */
[----:B------:R-:W-:Y:S01]  /*ce50*/  F2FP.BF16.PACK_AB R11, R2, R15 ;  /* 0x0000000f020b723e */ /* 0x000fe200000010ff */
[----:B------:R1:W-:Y:S04]  /*ce60*/  STS.128 [R47], R16 ;  /* 0x000000102f007388 */ /* 0x0003e80000000c00 */
[----:B------:R1:W-:Y:S02]  /*ce70*/  STS.128 [R36+0x100], R8 ;  /* 0x0001000824007388 */ /* 0x0003e40000000c00 */
.L_x_421:
[----:B------:R-:W-:Y:S05]  /*ce80*/  BSYNC B0 ;  /* 0x0000000000007941 */ /* 0x000fea0003800000 */
.L_x_420:
[----:B------:R-:W-:Y:S01]  /*ce90*/  IADD3 R2, R81, 0x40, RZ ;  /* 0x0000004051027810 */ /* 0x000fe20007ffe0ff */
[----:B------:R-:W-:Y:S03]  /*cea0*/  BSSY B0, `(.L_x_422) ;  /* 0x0000062000007945 */ /* 0x000fe60003800000 */
[----:B------:R-:W-:-:S13]  /*ceb0*/  ISETP.GE.OR P1, PT, R2, R43, P0 ;  /* 0x0000002b0200720c */ /* 0x000fda0000726670 */
[----:B------:R-:W-:Y:S05]  /*cec0*/  @P1 BRA `(.L_x_423) ;  /* 0x000005f000001947 */ /* 0x000fea0003800000 */
[----:B-1----:R-:W2:Y:S01]  /*ced0*/  LDL R47, [R1+0xe8] ;  /* 0x0000e800012f7983 */ /* 0x002ea20000100800 */
        /* <DEDUP_REMOVED lines=19> */
[----:B------:R-:W-:Y:S02]  /*d010*/  SHF.L.U32 R36, R2, 0x1, RZ ;  /* 0x0000000102247819 */ /* 0x000fe400000006ff */
        /* <DEDUP_REMOVED lines=74> */
.L_x_423:
[----:B------:R-:W-:Y:S05]  /*d4c0*/  BSYNC B0 ;  /* 0x0000000000007941 */ /* 0x000fea0003800000 */
.L_x_422:
[----:B------:R-:W-:-:S04]  /*d4d0*/  IADD3 R2, R81, 0x60, RZ ;  /* 0x0000006051027810 */ /* 0x000fc80007ffe0ff */
        /* <DEDUP_REMOVED lines=88> */
[-C--:B------:R-:W-:Y:S01]  /*da60*/  FFMA.FTZ R3, R4, R26.reuse, -R8 ;  /* 0x0000001a04037223 */ /* 0x080fe20000010808 */
        /* <DEDUP_REMOVED lines=8> */
.L_x_413:
[----:B------:R-:W-:Y:S05]  /*daf0*/  BSYNC B2 ;  /* 0x0000000000027941 */ /* 0x000fea0003800000 */
.L_x_397:
[----:B------:R-:W-:Y:S01]  /*db00*/  BAR.SYNC.DEFER_BLOCKING 0x0 ;  /* 0x0000000000007b1d */ /* 0x000fe20000010000 */
[----:B-12---:R-:W-:Y:S01]  /*db10*/  IMAD R4, R46, c[0x0][0x208], RZ ;  /* 0x000082002e047a24 */ /* 0x006fe200078e02ff */
[----:B------:R-:W-:Y:S01]  /*db20*/  LOP3.LUT P1, RZ, R82, 0x2, RZ, 0xc0, !PT ;  /* 0x0000000252ff7812 */ /* 0x000fe2000782c0ff */
[----:B------:R-:W-:Y:S01]  /*db30*/  IMAD.WIDE.U32 R2, R225, c[0x0][0x208], RZ ;  /* 0x00008200e1027a25 */ /* 0x000fe200078e00ff */
[----:B------:R-:W-:-:S02]  /*db40*/  ISETP.GE.AND P3, PT, R76, c[0x0][0x1d4], PT ;  /* 0x000075004c007a0c */ /* 0x000fc40003f66270 */
[----:B------:R-:W-:Y:S01]  /*db50*/  ISETP.GE.AND P2, PT, R212, c[0x0][0x1d4], PT ;  /* 0x00007500d4007a0c */ /* 0x000fe20003f46270 */
[----:B------:R-:W-:Y:S01]  /*db60*/  IMAD R4, R225, c[0x0][0x20c], R4 ;  /* 0x00008300e1047a24 */ /* 0x000fe200078e0204 */
[----:B------:R-:W-:Y:S01]  /*db70*/  SHF.L.U64.HI R217, R76, 0x1, R77 ;  /* 0x000000014cd97819 */ /* 0x000fe2000001024d */
[----:B------:R-:W-:Y:S01]  /*db80*/  IMAD.WIDE.U32 R8, R44, c[0x0][0x210], RZ ;  /* 0x000084002c087a25 */ /* 0x000fe200078e00ff */
[----:B------:R-:W-:Y:S01]  /*db90*/  SHF.L.U64.HI R218, R212, 0x1, R231 ;  /* 0x00000001d4da7819 */ /* 0x000fe200000102e7 */
[----:B------:R-:W1:Y:S01]  /*dba0*/  S2R R18, SR_TID.X ;  /* 0x0000000000127919 */ /* 0x000e620000002100 */
[----:B------:R-:W-:Y:S01]  /*dbb0*/  BSSY B0, `(.L_x_424) ;  /* 0x000005a000007945 */ /* 0x000fe20003800000 */
[----:B------:R-:W-:Y:S02]  /*dbc0*/  IMAD.IADD R3, R3, 0x1, R4 ;  /* 0x0000000103037824 */ /* 0x000fe400078e0204 */
[----:B------:R-:W-:Y:S01]  /*dbd0*/  IMAD R4, R45, c[0x0][0x218], RZ ;  /* 0x000086002d047a24 */ /* 0x000fe200078e02ff */
[----:B------:R-:W-:Y:S01]  /*dbe0*/  STL.64 [R1], R8 ;  /* 0x0000000801007387 */ /* 0x000fe20000100a00 */
[----:B------:R-:W-:-:S04]  /*dbf0*/  IMAD.WIDE.U32 R2, R224, c[0x0][0x218], R2 ;  /* 0x00008600e0027a25 */ /* 0x000fc800078e0002 */
[----:B------:R-:W-:Y:S01]  /*dc00*/  IMAD R4, R224, c[0x0][0x21c], R4 ;  /* 0x00008700e0047a24 */ /* 0x000fe200078e0204 */
[----:B------:R-:W-:Y:S01]  /*dc10*/  IADD3 R2, P0, R2, R8, RZ ;  /* 0x0000000802027210 */ /* 0x000fe20007f1e0ff */
[----:B------:R-:W-:Y:S01]  /*dc20*/  IMAD R251, R44, c[0x0][0x214], R9 ;  /* 0x000085002cfb7a24 */ /* 0x000fe200078e0209 */
[----:B------:R-:W-:Y:S01]  /*dc30*/  LDSM.16.M88.4 R140, [R206] ;  /* 0x00000000ce8c783b */ /* 0x000fe20000000200 */
[----:B------:R-:W-:Y:S02]  /*dc40*/  IMAD.SHL.U32 R216, R76, 0x2, RZ ;  /* 0x000000024cd87824 */ /* 0x000fe400078e00ff */
[----:B------:R-:W-:Y:S01]  /*dc50*/  IMAD.SHL.U32 R219, R212, 0x2, RZ ;  /* 0x00000002d4db7824 */ /* 0x000fe200078e00ff */
[----:B------:R-:W-:Y:S01]  /*dc60*/  LDSM.16.M88.4 R144, [R207] ;  /* 0x00000000cf90783b */ /* 0x000fe20000000200 */
[----:B------:R-:W-:Y:S01]  /*dc70*/  IADD3.X R3, R251, R3, R4, P0, !PT ;  /* 0x00000003fb037210 */ /* 0x000fe200007fe404 */
[----:B------:R-:W-:Y:S01]  /*dc80*/  IMAD.IADD R4, R133, 0x1, -R81 ;  /* 0x0000000185047824 */ /* 0x000fe200078e0a51 */
[C---:B------:R-:W-:Y:S01]  /*dc90*/  LEA R5, P0, R2.reuse, c[0x0][0x1f8], 0x1 ;  /* 0x00007e0002057a11 */ /* 0x040fe200078008ff */
[----:B------:R-:W-:Y:S03]  /*dca0*/  LDSM.16.M88.4 R176, [R209] ;  /* 0x00000000d1b0783b */ /* 0x000fe60000000200 */
[----:B------:R-:W-:Y:S01]  /*dcb0*/  LEA.HI.X R3, R2, c[0x0][0x1fc], R3, 0x1, P0 ;  /* 0x00007f0002037a11 */ /* 0x000fe200000f0c03 */
[----:B------:R-:W-:Y:S01]  /*dcc0*/  LDSM.16.M88.4 R180, [R208] ;  /* 0x00000000d0b4783b */ /* 0x000fe20000000200 */
[----:B------:R-:W-:-:S02]  /*dcd0*/  IADD3 R2, R200, 0x20, RZ ;  /* 0x00000020c8027810 */ /* 0x000fc40007ffe0ff */
[----:B------:R-:W-:Y:S01]  /*dce0*/  @P1 IADD3 R2, R200, -0x20, RZ ;  /* 0xffffffe0c8021810 */ /* 0x000fe20007ffe0ff */
[----:B------:R-:W-:Y:S01]  /*dcf0*/  LDSM.16.M88.4 R184, [R206+0x4000] ;  /* 0x00400000ceb8783b */ /* 0x000fe20000000200 */
[C---:B------:R-:W-:Y:S02]  /*dd00*/  ISETP.LT.OR P1, PT, R4.reuse, 0x1, P3 ;  /* 0x000000010400780c */ /* 0x040fe40001f21670 */
[----:B------:R-:W-:Y:S01]  /*dd10*/  ISETP.LT.OR P4, PT, R4, 0x1, P2 ;  /* 0x000000010400780c */ /* 0x000fe20001781670 */
[----:B------:R-:W-:Y:S04]  /*dd20*/  LDSM.16.M88.4 R188, [R207+0x4000] ;  /* 0x00400000cfbc783b */ /* 0x000fe80000000200 */
[----:B------:R-:W-:Y:S04]  /*dd30*/  LDSM.16.M88.4 R192, [R209+0x4000] ;  /* 0x00400000d1c0783b */ /* 0x000fe80000000200 */
[----:B------:R-:W-:Y:S04]  /*dd40*/  LDSM.16.M88.4 R196, [R208+0x4000] ;  /* 0x00400000d0c4783b */ /* 0x000fe80000000200 */
[----:B------:R-:W-:Y:S06]  /*dd50*/  BAR.SYNC.DEFER_BLOCKING 0x0 ;  /* 0x0000000000007b1d */ /* 0x000fec0000010000 */
[----:B---3--:R-:W2:Y:S04]  /*dd60*/  SHFL.IDX PT, R6, R5, RZ, 0x181f ;  /* 0x00181fff05067589 */ /* 0x008ea800000e0000 */
[----:B------:R-:W3:Y:S04]  /*dd70*/  SHFL.IDX PT, R11, R3, RZ, 0x181f ;  /* 0x00181fff030b7589 */ /* 0x000ee800000e0000 */
[----:B------:R-:W4:Y:S04]  /*dd80*/  SHFL.IDX PT, R15, R5, 0x1, 0x181f ;  /* 0x00381f00050f7f89 */ /* 0x000f2800000e0000 */
[----:B------:R-:W1:Y:S01]  /*dd90*/  SHFL.IDX PT, R17, R3, 0x1, 0x181f ;  /* 0x00381f0003117f89 */ /* 0x000e6200000e0000 */
[----:B------:R-:W-:-:S04]  /*dda0*/  DEPBAR.LE SB0, 0x0 ;  /* 0x000080000000791a */ /* 0x000fc80000000000 */
[----:B------:R-:W-:Y:S01]  /*ddb0*/  BAR.SYNC.DEFER_BLOCKING 0x0 ;  /* 0x0000000000007b1d */ /* 0x000fe20000010000 */
[----:B--2---:R-:W-:-:S05]  /*ddc0*/  IADD3 R8, P0, R6, R216, RZ ;  /* 0x000000d806087210 */ /* 0x004fca0007f1e0ff */
[C---:B---3--:R-:W-:Y:S01]  /*ddd0*/  IMAD.X R9, R11.reuse, 0x1, R217, P0 ;  /* 0x000000010b097824 */ /* 0x048fe200000e06d9 */
[----:B------:R-:W-:Y:S02]  /*dde0*/  IADD3 R10, P0, R6, R219, RZ ;  /* 0x000000db060a7210 */ /* 0x000fe40007f1e0ff */
[----:B------:R-:W-:Y:S03]  /*ddf0*/  SHFL.IDX PT, R6, R3, 0x2, 0x181f ;  /* 0x00581f0003067f89 */ /* 0x000fe600000e0000 */
[----:B------:R-:W-:Y:S01]  /*de00*/  IMAD.X R11, R11, 0x1, R218, P0 ;  /* 0x000000010b0b7824 */ /* 0x000fe200000e06da */
[----:B------:R-:W-:Y:S04]  /*de10*/  LDSM.16.M88.4 R48, [R2] ;  /* 0x000000000230783b */ /* 0x000fe80000000200 */
[----:B------:R-:W-:Y:S04]  /*de20*/  LDSM.16.M88.4 R60, [R2+0x800] ;  /* 0x00080000023c783b */ /* 0x000fe80000000200 */
[----:B------:R-:W-:Y:S04]  /*de30*/  LDSM.16.M88.4 R64, [R2+0x1000] ;  /* 0x001000000240783b */ /* 0x000fe80000000200 */
[----:B------:R-:W-:Y:S04]  /*de40*/  LDSM.16.M88.4 R72, [R2+0x1800] ;  /* 0x001800000248783b */ /* 0x000fe80000000200 */
[----:B------:R-:W-:Y:S04]  /*de50*/  LDSM.16.M88.4 R92, [R2+0x2000] ;  /* 0x00200000025c783b */ /* 0x000fe80000000200 */
[----:B------:R-:W-:Y:S04]  /*de60*/  LDSM.16.M88.4 R108, [R2+0x2800] ;  /* 0x00280000026c783b */ /* 0x000fe80000000200 */
[----:B------:R-:W-:Y:S04]  /*de70*/  LDSM.16.M88.4 R116, [R2+0x3000] ;  /* 0x003000000274783b */ /* 0x000fe80000000200 */
[----:B------:R-:W2:Y:S04]  /*de80*/  SHFL.IDX PT, R2, R5, 0x2, 0x181f ;  /* 0x00581f0005027f89 */ /* 0x000ea800000e0000 */
[----:B------:R3:W1:Y:S04]  /*de90*/  LDSM.16.M88.4 R28, [R200] ;  /* 0x00000000c81c783b */ /* 0x0006680000000200 */
[----:B------:R3:W1:Y:S04]  /*dea0*/  LDSM.16.M88.4 R20, [R200+0x800] ;  /* 0x00080000c814783b */ /* 0x0006680000000200 */
[----:B------:R3:W1:Y:S04]  /*deb0*/  LDSM.16.M88.4 R36, [R200+0x1000] ;  /* 0x00100000c824783b */ /* 0x0006680000000200 */
[----:B------:R3:W1:Y:S04]  /*dec0*/  LDSM.16.M88.4 R40, [R200+0x1800] ;  /* 0x00180000c828783b */ /* 0x0006680000000200 */
[----:B------:R3:W1:Y:S04]  /*ded0*/  LDSM.16.M88.4 R56, [R200+0x2000] ;  /* 0x00200000c838783b */ /* 0x0006680000000200 */
[----:B------:R3:W1:Y:S04]  /*dee0*/  LDSM.16.M88.4 R96, [R200+0x2800] ;  /* 0x00280000c860783b */ /* 0x0006680000000200 */
[----:B------:R3:W2:Y:S04]  /*def0*/  LDSM.16.M88.4 R100, [R200+0x3000] ;  /* 0x00300000c864783b */ /* 0x0006a80000000200 */
        /* <DEDUP_REMOVED lines=8> */
[----:B-1----:R-:W-:Y:S01]  /*df80*/  IMAD.X R9, R17, 0x1, R217, P0 ;  /* 0x0000000111097824 */ /* 0x002fe200000e06d9 */
[----:B------:R-:W-:-:S04]  /*df90*/  IADD3 R16, P0, R15, R219, RZ ;  /* 0x000000db0f107210 */ /* 0x000fc80007f1e0ff */
[----:B------:R1:W-:Y:S01]  /*dfa0*/  LDGSTS.E.BYPASS.LTC128B.128 [R213+0x1100], [R8.64], !P1 ;  /* 0x0110000008d57fae */ /* 0x0003e2000c901d48 */
[----:B------:R-:W-:Y:S01]  /*dfb0*/  IMAD.X R17, R17, 0x1, R218, P0 ;  /* 0x0000000111117824 */ /* 0x000fe200000e06da */
[----:B--2---:R-:W-:Y:S02]  /*dfc0*/  IADD3 R10, P0, R2, R216, RZ ;  /* 0x000000d8020a7210 */ /* 0x004fe40007f1e0ff */
[C---:B------:R-:W-:Y:S02]  /*dfd0*/  ISETP.LT.OR P1, PT, R4.reuse, 0x41, P2 ;  /* 0x000000410400780c */ /* 0x040fe40001721670 */
[----:B------:R3:W-:Y:S01]  /*dfe0*/  LDGSTS.E.BYPASS.LTC128B.128 [R213+0x4900], [R16.64], !P4 ;  /* 0x0490000010d57fae */ /* 0x0007e2000e101d48 */
[----:B------:R-:W-:Y:S01]  /*dff0*/  ISETP.LT.OR P4, PT, R4, 0x41, P3 ;  /* 0x000000410400780c */ /* 0x000fe20001f81670 */
[----:B------:R-:W-:-:S12]  /*e000*/  IMAD.X R11, R6, 0x1, R217, P0 ;  /* 0x00000001060b7824 */ /* 0x000fd800000e06d9 */
[----:B------:R3:W-:Y:S01]  /*e010*/  LDGSTS.E.BYPASS.LTC128B.128 [R213+0x2100], [R10.64], !P4 ;  /* 0x021000000ad57fae */ /* 0x0007e2000e101d48 */
[----:B-1----:R-:W-:-:S05]  /*e020*/  IADD3 R8, P0, R2, R219, RZ ;  /* 0x000000db02087210 */ /* 0x002fca0007f1e0ff */
[----:B------:R-:W-:Y:S01]  /*e030*/  IMAD.X R9, R6, 0x1, R218, P0 ;  /* 0x0000000106097824 */ /* 0x000fe200000e06da */
[----:B------:R-:W-:-:S04]  /*e040*/  ISETP.GT.AND P0, PT, R18, 0x7f, PT ;  /* 0x0000007f1200780c */ /* 0x000fc80003f04270 */
[----:B------:R3:W-:Y:S09]  /*e050*/  LDGSTS.E.BYPASS.LTC128B.128 [R213+0x5900], [R8.64], !P1 ;  /* 0x0590000008d57fae */ /* 0x0007f2000c901d48 */
[----:B------:R-:W-:Y:S05]  /*e060*/  @P0 BRA `(.L_x_425) ;  /* 0x000000e000000947 */ /* 0x000fea0003800000 */
[----:B------:R-:W-:Y:S05]  /*e070*/  BRA.DIV ~URZ, `(.L_x_426) ;  /* 0x0000bb927f007947 */ /* 0x000fea000b800000 */
[----:B------:R1:W2:Y:S04]  /*e080*/  SHFL.IDX PT, R6, R3, 0x3, 0x181f ;  /* 0x00781f0003067f89 */ /* 0x0002a800000e0000 */
[----:B------:R1:W4:Y:S02]  /*e090*/  SHFL.IDX PT, R2, R5, 0x3, 0x181f ;  /* 0x00781f0005027f89 */ /* 0x00032400000e0000 */
.L_x_522:
[C---:B------:R-:W-:Y:S02]  /*e0a0*/  ISETP.LT.OR P3, PT, R4.reuse, 0x61, P3 ;  /* 0x000000610400780c */ /* 0x040fe40001f61670 */
[----:B------:R-:W-:-:S02]  /*e0b0*/  ISETP.LT.OR P2, PT, R4, 0x61, P2 ;  /* 0x000000610400780c */ /* 0x000fc40001741670 */
[C---:B----4-:R-:W-:Y:S02]  /*e0c0*/  IADD3 R4, P1, R2.reuse, R216, RZ ;  /* 0x000000d802047210 */ /* 0x050fe40007f3e0ff */
[----:B------:R-:W-:-:S03]  /*e0d0*/  IADD3 R2, P0, R2, R219, RZ ;  /* 0x000000db02027210 */ /* 0x000fc60007f1e0ff */
[C---:B-12---:R-:W-:Y:S02]  /*e0e0*/  IMAD.X R5, R6.reuse, 0x1, R217, P1 ;  /* 0x0000000106057824 */ /* 0x046fe400008e06d9 */
[----:B------:R-:W-:-:S03]  /*e0f0*/  IMAD.X R3, R6, 0x1, R218, P0 ;  /* 0x0000000106037824 */ /* 0x000fc600000e06da */
[----:B------:R-:W-:Y:S01]  /*e100*/  @!PT LDS RZ, [RZ] ;  /* 0x00000000fffff984 */ /* 0x000fe20000000800 */
[----:B------:R-:W-:Y:S01]  /*e110*/  @!PT LDS RZ, [RZ] ;  /* 0x00000000fffff984 */ /* 0x000fe20000000800 */
[----:B------:R-:W-:Y:S01]  /*e120*/  @!PT LDS RZ, [RZ] ;  /* 0x00000000fffff984 */ /* 0x000fe20000000800 */
[----:B------:R1:W-:Y:S04]  /*e130*/  LDGSTS.E.BYPASS.LTC128B.128 [R215+0x3100], [R4.64], !P3 ;  /* 0x0310000004d77fae */ /* 0x0003e8000d901d48 */
[----:B------:R1:W-:Y:S02]  /*e140*/  LDGSTS.E.BYPASS.LTC128B.128 [R215+0x6900], [R2.64], !P2 ;  /* 0x0690000002d77fae */ /* 0x0003e4000d101d48 */
.L_x_425:
[----:B------:R-:W-:Y:S05]  /*e150*/  BSYNC B0 ;  /* 0x0000000000007941 */ /* 0x000fea0003800000 */
.L_x_424:
[C---:B------:R-:W-:Y:S01]  /*e160*/  HMMA.16816.F32.BF16 R32, R140.reuse, R28, RZ ;  /* 0x0000001c8c20723c */ /* 0x040fe200000418ff */
[----:B------:R-:W-:Y:S01]  /*e170*/  R2P PR, R82, 0x6 ;  /* 0x0000000652007804 */ /* 0x000fe20000000000 */
[----:B------:R-:W0:Y:S01]  /*e180*/  LDGDEPBAR ;  /* 0x00000000000079af */ /* 0x000e220000000000 */
[----:B-1----:R-:W-:Y:S01]  /*e190*/  MOV R2, 0x40 ;  /* 0x0000004000027802 */ /* 0x002fe20000000f00 */
[----:B------:R-:W-:Y:S01]  /*e1a0*/  BSSY B1, `(.L_x_427) ;  /* 0x000017b000017945 */ /* 0x000fe20003800000 */
[----:B------:R-:W-:Y:S02]  /*e1b0*/  IADD3 R205, R200, 0x20, RZ ;  /* 0x00000020c8cd7810 */ /* 0x000fe40007ffe0ff */
[----:B------:R-:W-:Y:S01]  /*e1c0*/  SEL R2, R2, 0xffffffc0, !P2 ;  /* 0xffffffc002027807 */ /* 0x000fe20005000000 */
[----:B------:R-:W-:Y:S01]  /*e1d0*/  HMMA.16816.F32.BF16 R28, R140, R30, RZ ;  /* 0x0000001e8c1c723c */ /* 0x000fe200000418ff */
[----:B------:R-:W-:-:S02]  /*e1e0*/  ISETP.GT.AND P0, PT, R134, R250, PT ;  /* 0x000000fa8600720c */ /* 0x000fc40003f04270 */
[----:B------:R-:W-:-:S03]  /*e1f0*/  IADD3 R3, R200, R2, RZ ;  /* 0x00000002c8037210 */ /* 0x000fc60007ffe0ff */
[----:B------:R-:W-:Y:S02]  /*e200*/  @P1 IADD3 R205, R200, -0x20, RZ ;  /* 0xffffffe0c8cd1810 */ /* 0x000fe40007ffe0ff */
[----:B---3--:R-:W-:Y:S02]  /*e210*/  HMMA.16816.F32.BF16 R8, R140, R38, RZ ;  /* 0x000000268c08723c */ /* 0x008fe400000418ff */
[----:B------:R-:W-:-:S06]  /*e220*/  IADD3 R83, R2, 0x3800, R205 ;  /* 0x0000380002537810 */ /* 0x000fcc0007ffe0cd */
[C---:B------:R-:W-:Y:S08]  /*e230*/  HMMA.16816.F32.BF16 R24, R140.reuse, R20, RZ ;  /* 0x000000148c18723c */ /* 0x040ff000000418ff */
[----:B------:R-:W-:Y:S08]  /*e240*/  HMMA.16816.F32.BF16 R44, R140, R40, RZ ;  /* 0x000000288c2c723c */ /* 0x000ff000000418ff */
[C---:B------:R-:W-:Y:S08]  /*e250*/  HMMA.16816.F32.BF16 R88, R144.reuse, R48, R32 ;  /* 0x000000309058723c */ /* 0x040ff00000041820 */
[----:B------:R-:W-:Y:S08]  /*e260*/  HMMA.16816.F32.BF16 R84, R144, R50, R28 ;  /* 0x000000329054723c */ /* 0x000ff0000004181c */
[C---:B------:R-:W-:Y:S08]  /*e270*/  HMMA.16816.F32.BF16 R20, R140.reuse, R22, RZ ;  /* 0x000000168c14723c */ /* 0x040ff000000418ff */
[C---:B------:R-:W-:Y:S08]  /*e280*/  HMMA.16816.F32.BF16 R16, R140.reuse, R36, RZ ;  /* 0x000000248c10723c */ /* 0x040ff000000418ff */
[----:B------:R-:W-:Y:S08]  /*e290*/  HMMA.16816.F32.BF16 R40, R140, R42, RZ ;  /* 0x0000002a8c28723c */ /* 0x000ff000000418ff */
[----:B------:R-:W-:Y:S08]  /*e2a0*/  HMMA.16816.F32.BF16 R48, R144, R66, R8 ;  /* 0x000000429030723c */ /* 0x000ff00000041808 */
[C---:B------:R-:W-:Y:S08]  /*e2b0*/  HMMA.16816.F32.BF16 R36, R140.reuse, R56, RZ ;  /* 0x000000388c24723c */ /* 0x040ff000000418ff */
[----:B------:R-:W-:Y:S08]  /*e2c0*/  HMMA.16816.F32.BF16 R8, R140, R58, RZ ;  /* 0x0000003a8c08723c */ /* 0x000ff000000418ff */
[C---:B------:R-:W-:Y:S08]  /*e2d0*/  HMMA.16816.F32.BF16 R68, R144.reuse, R60, R24 ;  /* 0x0000003c9044723c */ /* 0x040ff00000041818 */
[C---:B------:R-:W-:Y:S01]  /*e2e0*/  HMMA.16816.F32.BF16 R60, R144.reuse, R62, R20 ;  /* 0x0000003e903c723c */ /* 0x040fe20000041814 */
[----:B------:R-:W1:Y:S07]  /*e2f0*/  LDSM.16.M88.4 R20, [R3] ;  /* 0x000000000314783b */ /* 0x000e6e0000000200 */
[C---:B------:R-:W-:Y:S01]  /*e300*/  HMMA.16816.F32.BF16 R52, R144.reuse, R64, R16 ;  /* 0x000000409034723c */ /* 0x040fe20000041810 */
[----:B------:R-:W-:Y:S07]  /*e310*/  LDSM.16.M88.4 R16, [R3+0x800] ;  /* 0x000800000310783b */ /* 0x000fee0000000200 */
[C---:B------:R-:W-:Y:S08]  /*e320*/  HMMA.16816.F32.BF16 R44, R144.reuse, R72, R44 ;  /* 0x00000048902c723c */ /* 0x040ff0000004182c */
[C---:B------:R-:W-:Y:S01]  /*e330*/  HMMA.16816.F32.BF16 R56, R144.reuse, R74, R40 ;  /* 0x0000004a9038723c */ /* 0x040fe20000041828 */
[----:B------:R-:W-:Y:S07]  /*e340*/  LDSM.16.M88.4 R40, [R3+0x1800] ;  /* 0x001800000328783b */ /* 0x000fee0000000200 */
[C---:B------:R-:W-:Y:S08]  /*e350*/  HMMA.16816.F32.BF16 R64, R144.reuse, R92, R36 ;  /* 0x0000005c9040723c */ /* 0x040ff00000041824 */
[----:B------:R-:W-:Y:S01]  /*e360*/  HMMA.16816.F32.BF16 R72, R144, R94, R8 ;  /* 0x0000005e9048723c */ /* 0x000fe20000041808 */
[----:B------:R-:W2:Y:S07]  /*e370*/  LDSM.16.M88.4 R8, [R3+0x1000] ;  /* 0x001000000308783b */ /* 0x000eae0000000200 */
[C---:B------:R-:W-:Y:S08]  /*e380*/  HMMA.16816.F32.BF16 R36, R140.reuse, R96, RZ ;  /* 0x000000608c24723c */ /* 0x040ff000000418ff */
[C---:B------:R-:W-:Y:S08]  /*e390*/  HMMA.16816.F32.BF16 R28, R140.reuse, R100, RZ ;  /* 0x000000648c1c723c */ /* 0x040ff000000418ff */
[----:B------:R-:W-:Y:S08]  /*e3a0*/  HMMA.16816.F32.BF16 R24, R140, R102, RZ ;  /* 0x000000668c18723c */ /* 0x000ff000000418ff */
[----:B------:R-:W-:Y:S01]  /*e3b0*/  HMMA.16816.F32.BF16 R112, R144, R108, R36 ;  /* 0x0000006c9070723c */ /* 0x000fe20000041824 */
[----:B------:R-:W3:Y:S07]  /*e3c0*/  LDSM.16.M88.4 R36, [R3+0x2000] ;  /* 0x002000000324783b */ /* 0x000eee0000000200 */
[----:B------:R-:W-:Y:S08]  /*e3d0*/  HMMA.16816.F32.BF16 R32, R140, R98, RZ ;  /* 0x000000628c20723c */ /* 0x000ff000000418ff */
[C---:B-1----:R-:W-:Y:S08]  /*e3e0*/  HMMA.16816.F32.BF16 R96, R176.reuse, R22, R84 ;  /* 0x00000016b060723c */ /* 0x042ff00000041854 */
[C---:B--2---:R-:W-:Y:S08]  /*e3f0*/  HMMA.16816.F32.BF16 R84, R176.reuse, R8, R52 ;  /* 0x00000008b054723c */ /* 0x044ff00000041834 */
[----:B------:R-:W-:Y:S01]  /*e400*/  HMMA.16816.F32.BF16 R48, R176, R10, R48 ;  /* 0x0000000ab030723c */ /* 0x000fe20000041830 */
[----:B------:R-:W1:Y:S07]  /*e410*/  LDSM.16.M88.4 R8, [R3+0x3000] ;  /* 0x003000000308783b */ /* 0x000e6e0000000200 */
[C---:B------:R-:W-:Y:S01]  /*e420*/  HMMA.16816.F32.BF16 R104, R144.reuse, R116, R28 ;  /* 0x000000749068723c */ /* 0x040fe2000004181c */
[----:B------:R-:W-:Y:S07]  /*e430*/  LDSM.16.M88.4 R28, [R83+-0x3000] ;  /* 0xffd00000531c783b */ /* 0x000fee0000000200 */
[----:B------:R-:W-:Y:S01]  /*e440*/  HMMA.16816.F32.BF16 R100, R144, R118, R24 ;  /* 0x000000769064723c */ /* 0x000fe20000041818 */
[----:B------:R-:W-:Y:S07]  /*e450*/  LDSM.16.M88.4 R24, [R83+-0x2800] ;  /* 0xffd800005318783b */ /* 0x000fee0000000200 */
[C---:B------:R-:W-:Y:S01]  /*e460*/  HMMA.16816.F32.BF16 R116, R176.reuse, R20, R88 ;  /* 0x00000014b074723c */ /* 0x040fe20000041858 */
[----:B------:R-:W2:Y:S07]  /*e470*/  LDSM.16.M88.4 R20, [R83+-0x3800] ;  /* 0xffc800005314783b */ /* 0x000eae0000000200 */
[C---:B------:R-:W-:Y:S08]  /*e480*/  HMMA.16816.F32.BF16 R88, R176.reuse, R16, R68 ;  /* 0x00000010b058723c */ /* 0x040ff00000041844 */
[----:B------:R-:W-:Y:S01]  /*e490*/  HMMA.16816.F32.BF16 R92, R176, R18, R60 ;  /* 0x00000012b05c723c */ /* 0x000fe2000004183c */
[----:B------:R-:W4:Y:S07]  /*e4a0*/  LDSM.16.M88.4 R16, [R3+0x2800] ;  /* 0x002800000310783b */ /* 0x000f2e0000000200 */
[----:B------:R-:W-:Y:S08]  /*e4b0*/  HMMA.16816.F32.BF16 R108, R144, R110, R32 ;  /* 0x0000006e906c723c */ /* 0x000ff00000041820 */
[C---:B------:R-:W-:Y:S01]  /*e4c0*/  HMMA.16816.F32.BF16 R32, R176.reuse, R40, R44 ;  /* 0x00000028b020723c */ /* 0x040fe2000004182c */
[----:B------:R-:W-:Y:S07]  /*e4d0*/  LDSM.16.M88.4 R44, [R200+0x3800] ;  /* 0x00380000c82c783b */ /* 0x000fee0000000200 */
[C---:B------:R-:W-:Y:S08]  /*e4e0*/  HMMA.16816.F32.BF16 R40, R176.reuse, R42, R56 ;  /* 0x0000002ab028723c */ /* 0x040ff00000041838 */
[C---:B---3--:R-:W-:Y:S08]  /*e4f0*/  HMMA.16816.F32.BF16 R56, R176.reuse, R36, R64 ;  /* 0x00000024b038723c */ /* 0x048ff00000041840 */
[C---:B------:R-:W-:Y:S01]  /*e500*/  HMMA.16816.F32.BF16 R60, R176.reuse, R38, R72 ;  /* 0x00000026b03c723c */ /* 0x040fe20000041848 */
[----:B------:R-:W3:Y:S07]  /*e510*/  LDSM.16.M88.4 R36, [R83+-0x2000] ;  /* 0xffe000005324783b */ /* 0x000eee0000000200 */
[C---:B-1----:R-:W-:Y:S08]  /*e520*/  HMMA.16816.F32.BF16 R72, R176.reuse, R8, R104 ;  /* 0x00000008b048723c */ /* 0x042ff00000041868 */
[----:B------:R-:W-:Y:S08]  /*e530*/  HMMA.16816.F32.BF16 R104, R176, R10, R100 ;  /* 0x0000000ab068723c */ /* 0x000ff00000041864 */
[----:B--2---:R-:W-:Y:S08]  /*e540*/  HMMA.16816.F32.BF16 R8, R180, R20, R116 ;  /* 0x00000014b408723c */ /* 0x004ff00000041874 */
[C---:B----4-:R-:W-:Y:S08]  /*e550*/  HMMA.16816.F32.BF16 R68, R176.reuse, R16, R112 ;  /* 0x00000010b044723c */ /* 0x050ff00000041870 */
[----:B------:R-:W-:Y:S01]  /*e560*/  HMMA.16816.F32.BF16 R64, R176, R18, R108 ;  /* 0x00000012b040723c */ /* 0x000fe2000004186c */
[----:B------:R-:W1:Y:S07]  /*e570*/  LDSM.16.M88.4 R16, [R83+-0x1800] ;  /* 0xffe800005310783b */ /* 0x000e6e0000000200 */
[C---:B------:R-:W-:Y:S01]  /*e580*/  HMMA.16816.F32.BF16 R52, R180.reuse, R22, R96 ;  /* 0x00000016b434723c */ /* 0x040fe20000041860 */
[----:B------:R-:W-:Y:S07]  /*e590*/  LDSM.16.M88.4 R20, [R83+-0x1000] ;  /* 0xfff000005314783b */ /* 0x000fee0000000200 */
[C---:B------:R-:W-:Y:S08]  /*e5a0*/  HMMA.16816.F32.BF16 R96, R180.reuse, R24, R84 ;  /* 0x00000018b460723c */ /* 0x040ff00000041854 */
[C---:B------:R-:W-:Y:S01]  /*e5b0*/  HMMA.16816.F32.BF16 R100, R180.reuse, R26, R48 ;  /* 0x0000001ab464723c */ /* 0x040fe20000041830 */
[----:B------:R-:W2:Y:S04]  /*e5c0*/  LDSM.16.M88.4 R24, [R205+0x3800] ;  /* 0x00380000cd18783b */ /* 0x000ea80000000200 */
[----:B------:R-:W-:Y:S03]  /*e5d0*/  LDSM.16.M88.4 R48, [R205+0x4000] ;  /* 0x00400000cd30783b */ /* 0x000fe60000000200 */
[----:B---3--:R-:W-:Y:S01]  /*e5e0*/  HMMA.16816.F32.BF16 R84, R180, R36, R32 ;  /* 0x00000024b454723c */ /* 0x008fe20000041820 */
[----:B------:R-:W3:Y:S07]  /*e5f0*/  LDSM.16.M88.4 R32, [R200+0x4000] ;  /* 0x00400000c820783b */ /* 0x000eee0000000200 */
[----:B------:R-:W-:Y:S08]  /*e600*/  HMMA.16816.F32.BF16 R8, R184, R44, R8 ;  /* 0x0000002cb808723c */ /* 0x000ff00000041808 */
[C---:B------:R-:W-:Y:S01]  /*e610*/  HMMA.16816.F32.BF16 R108, R180.reuse, R38, R40 ;  /* 0x00000026b46c723c */ /* 0x040fe20000041828 */
[----:B------:R-:W4:Y:S04]  /*e620*/  LDSM.16.M88.4 R36, [R3+0x3800] ;  /* 0x003800000324783b */ /* 0x000f280000000200 */
[----:B------:R-:W-:Y:S03]  /*e630*/  LDSM.16.M88.4 R40, [R205+0x4800] ;  /* 0x00480000cd28783b */ /* 0x000fe60000000200 */
[C---:B------:R-:W-:Y:S08]  /*e640*/  HMMA.16816.F32.BF16 R88, R180.reuse, R28, R88 ;  /* 0x0000001cb458723c */ /* 0x040ff00000041858 */
[C---:B-1----:R-:W-:Y:S01]  /*e650*/  HMMA.16816.F32.BF16 R112, R180.reuse, R16, R56 ;  /* 0x00000010b470723c */ /* 0x042fe20000041838 */
[----:B------:R-:W-:Y:S07]  /*e660*/  LDSM.16.M88.4 R56, [R83+0x800] ;  /* 0x000800005338783b */ /* 0x000fee0000000200 */
[----:B------:R-:W-:Y:S01]  /*e670*/  HMMA.16816.F32.BF16 R116, R180, R18, R60 ;  /* 0x00000012b474723c */ /* 0x000fe2000004183c */
[----:B------:R-:W-:Y:S07]  /*e680*/  LDSM.16.M88.4 R60, [R83] ;  /* 0x00000000533c783b */ /* 0x000fee0000000200 */
[----:B------:R-:W-:Y:S01]  /*e690*/  HMMA.16816.F32.BF16 R16, R184, R46, R52 ;  /* 0x0000002eb810723c */ /* 0x000fe20000041834 */
[----:B------:R-:W-:Y:S04]  /*e6a0*/  LDSM.16.M88.4 R52, [R200+0x4800] ;  /* 0x00480000c834783b */ /* 0x000fe80000000200 */
[----:B------:R-:W-:Y:S03]  /*e6b0*/  LDSM.16.M88.4 R44, [R200+0x5000] ;  /* 0x00500000c82c783b */ /* 0x000fe60000000200 */
[----:B------:R-:W-:Y:S01]  /*e6c0*/  HMMA.16816.F32.BF16 R92, R180, R30, R92 ;  /* 0x0000001eb45c723c */ /* 0x000fe2000004185c */
[----:B------:R-:W1:Y:S07]  /*e6d0*/  LDSM.16.M88.4 R28, [R83+-0x800] ;  /* 0xfff80000531c783b */ /* 0x000e6e0000000200 */
[----:B--2---:R-:W-:Y:S08]  /*e6e0*/  HMMA.16816.F32.BF16 R8, R188, R24, R8 ;  /* 0x00000018bc08723c */ /* 0x004ff00000041808 */
[C---:B------:R-:W-:Y:S08]  /*e6f0*/  HMMA.16816.F32.BF16 R120, R180.reuse, R20, R68 ;  /* 0x00000014b478723c */ /* 0x040ff00000041844 */
[----:B------:R-:W-:Y:S01]  /*e700*/  HMMA.16816.F32.BF16 R124, R180, R22, R64 ;  /* 0x00000016b47c723c */ /* 0x000fe20000041840 */
[----:B------:R-:W2:Y:S07]  /*e710*/  LDSM.16.M88.4 R64, [R3+0x4000] ;  /* 0x004000000340783b */ /* 0x000eae0000000200 */
[----:B---3--:R-:W-:Y:S08]  /*e720*/  HMMA.16816.F32.BF16 R20, R184, R32, R88 ;  /* 0x00000020b814723c */ /* 0x008ff00000041858 */
[----:B------:R-:W-:Y:S08]  /*e730*/  HMMA.16816.F32.BF16 R16, R188, R26, R16 ;  /* 0x0000001abc10723c */ /* 0x000ff00000041810 */
[----:B----4-:R-:W-:Y:S08]  /*e740*/  HMMA.16816.F32.BF16 R8, R192, R36, R8 ;  /* 0x00000024c008723c */ /* 0x010ff00000041808 */
[C---:B-1----:R-:W-:Y:S08]  /*e750*/  HMMA.16816.F32.BF16 R128, R180.reuse, R28, R72 ;  /* 0x0000001cb480723c */ /* 0x042ff00000041848 */
[----:B------:R-:W-:Y:S08]  /*e760*/  HMMA.16816.F32.BF16 R104, R180, R30, R104 ;  /* 0x0000001eb468723c */ /* 0x000ff00000041868 */
[----:B------:R-:W-:Y:S08]  /*e770*/  HMMA.16816.F32.BF16 R28, R188, R48, R20 ;  /* 0x00000030bc1c723c */ /* 0x000ff00000041814 */
[----:B------:R-:W-:Y:S08]  /*e780*/  HMMA.16816.F32.BF16 R32, R184, R34, R92 ;  /* 0x00000022b820723c */ /* 0x000ff0000004185c */
[----:B------:R-:W-:Y:S01]  /*e790*/  HMMA.16816.F32.BF16 R24, R192, R38, R16 ;  /* 0x00000026c018723c */ /* 0x000fe20000041810 */
[----:B------:R-:W-:Y:S07]  /*e7a0*/  LDSM.16.M88.4 R36, [R205+0x5000] ;  /* 0x00500000cd24783b */ /* 0x000fee0000000200 */
[----:B------:R-:W-:Y:S08]  /*e7b0*/  HMMA.16816.F32.BF16 R8, R196, R60, R8 ;  /* 0x0000003cc408723c */ /* 0x000ff00000041808 */
[----:B------:R-:W-:Y:S08]  /*e7c0*/  HMMA.16816.F32.BF16 R20, R184, R52, R96 ;  /* 0x00000034b814723c */ /* 0x000ff00000041860 */
[----:B--2---:R-:W-:Y:S08]  /*e7d0*/  HMMA.16816.F32.BF16 R16, R192, R64, R28 ;  /* 0x00000040c010723c */ /* 0x004ff0000004181c */
[----:B------:R-:W-:Y:S01]  /*e7e0*/  HMMA.16816.F32.BF16 R32, R188, R50, R32 ;  /* 0x00000032bc20723c */ /* 0x000fe20000041820 */
[----:B------:R-:W-:Y:S01]  /*e7f0*/  FMUL.FTZ R2, R8, c[0x0][0x320] ;  /* 0x0000c80008027a20 */ /* 0x000fe20000410000 */
[----:B------:R-:W1:Y:S03]  /*e800*/  LDSM.16.M88.4 R48, [R200+0x5800] ;  /* 0x00580000c830783b */ /* 0x000e660000000200 */
[----:B------:R2:W3:Y:S03]  /*e810*/  MUFU.TANH R132, R2 ;  /* 0x0000000200847308 */ /* 0x0004e60000002400 */
[----:B------:R-:W-:Y:S01]  /*e820*/  HMMA.16816.F32.BF16 R68, R184, R54, R100 ;  /* 0x00000036b844723c */ /* 0x000fe20000041864 */
[----:B------:R-:W4:Y:S07]  /*e830*/  LDSM.16.M88.4 R52, [R3+0x4800] ;  /* 0x004800000334783b */ /* 0x000f2e0000000200 */
[----:B------:R-:W-:Y:S01]  /*e840*/  HMMA.16816.F32.BF16 R24, R196, R62, R24 ;  /* 0x0000003ec418723c */ /* 0x000fe20000041818 */
[----:B------:R-:W-:Y:S01]  /*e850*/  LDSM.16.M88.4 R60, [R200+0x6000] ;  /* 0x00600000c83c783b */ /* 0x000fe20000000200 */
[----:B--2---:R-:W-:-:S06]  /*e860*/  FMUL.FTZ R2, R9, c[0x0][0x320] ;  /* 0x0000c80009027a20 */ /* 0x004fcc0000410000 */
[C---:B------:R-:W-:Y:S08]  /*e870*/  HMMA.16816.F32.BF16 R72, R184.reuse, R44, R84 ;  /* 0x0000002cb848723c */ /* 0x040ff00000041854 */
[----:B------:R-:W-:Y:S01]  /*e880*/  HMMA.16816.F32.BF16 R84, R184, R46, R108 ;  /* 0x0000002eb854723c */ /* 0x000fe2000004186c */
[----:B------:R2:W1:Y:S01]  /*e890*/  MUFU.TANH R111, R2 ;  /* 0x00000002006f7308 */ /* 0x0004620000002400 */
[----:B------:R-:W3:Y:S06]  /*e8a0*/  LDSM.16.M88.4 R44, [R83+0x1000] ;  /* 0x00100000532c783b */ /* 0x000eec0000000200 */
[C---:B------:R-:W-:Y:S08]  /*e8b0*/  HMMA.16816.F32.BF16 R20, R188.reuse, R40, R20 ;  /* 0x00000028bc14723c */ /* 0x040ff00000041814 */
[----:B------:R-:W-:Y:S01]  /*e8c0*/  HMMA.16816.F32.BF16 R28, R188, R42, R68 ;  /* 0x0000002abc1c723c */ /* 0x000fe20000041844 */
[----:B--2---:R-:W-:Y:S01]  /*e8d0*/  FMUL.FTZ R2, R10, c[0x0][0x320] ;  /* 0x0000c8000a027a20 */ /* 0x004fe20000410000 */
[----:B------:R-:W2:Y:S03]  /*e8e0*/  LDSM.16.M88.4 R40, [R3+0x5000] ;  /* 0x005000000328783b */ /* 0x000ea60000000200 */
[----:B------:R4:W2:Y:S03]  /*e8f0*/  MUFU.TANH R110, R2 ;  /* 0x00000002006e7308 */ /* 0x0008a60000002400 */
[----:B-1----:R-:W-:Y:S01]  /*e900*/  HMMA.16816.F32.BF16 R68, R184, R50, R116 ;  /* 0x00000032b844723c */ /* 0x002fe20000041874 */
[----:B----4-:R-:W-:-:S07]  /*e910*/  FMUL.FTZ R2, R11, c[0x0][0x320] ;  /* 0x0000c8000b027a20 */ /* 0x010fce0000410000 */
[----:B------:R-:W-:Y:S01]  /*e920*/  HMMA.16816.F32.BF16 R8, R196, R56, R16 ;  /* 0x00000038c408723c */ /* 0x000fe20000041810 */
[----:B------:R1:W4:Y:S07]  /*e930*/  MUFU.TANH R109, R2 ;  /* 0x00000002006d7308 */ /* 0x00032e0000002400 */
[----:B------:R-:W-:Y:S08]  /*e940*/  HMMA.16816.F32.BF16 R16, R192, R66, R32 ;  /* 0x00000042c010723c */ /* 0x000ff00000041820 */
[----:B------:R-:W-:Y:S01]  /*e950*/  HMMA.16816.F32.BF16 R64, R184, R48, R112 ;  /* 0x00000030b840723c */ /* 0x000fe20000041870 */
[----:B------:R-:W2:Y:S01]  /*e960*/  LDSM.16.M88.4 R48, [R205+0x5800] ;  /* 0x00580000cd30783b */ /* 0x000ea20000000200 */
        /* <DEDUP_REMOVED lines=10> */
[----:B------:R-:W-:Y:S07]  /*ea10*/  LDSM.16.M88.4 R56, [R83+0x1800] ;  /* 0x001800005338783b */ /* 0x000fee0000000200 */
[----:B------:R-:W-:Y:S01]  /*ea20*/  HMMA.16816.F32.BF16 R16, R188, R36, R72 ;  /* 0x00000024bc10723c */ /* 0x000fe20000041848 */
[----:B-1----:R-:W-:-:S04]  /*ea30*/  FMUL.FTZ R2, R8, c[0x0][0x320] ;  /* 0x0000c80008027a20 */ /* 0x002fc80000410000 */
[----:B------:R1:W1:Y:S03]  /*ea40*/  MUFU.TANH R101, R2 ;  /* 0x0000000200657308 */ /* 0x0002660000002400 */
[----:B---3--:R-:W-:Y:S08]  /*ea50*/  HMMA.16816.F32.BF16 R32, R196, R44, R24 ;  /* 0x0000002cc420723c */ /* 0x008ff00000041818 */
[----:B------:R-:W-:Y:S01]  /*ea60*/  HMMA.16816.F32.BF16 R72, R184, R60, R120 ;  /* 0x0000003cb848723c */ /* 0x000fe20000041878 */
[----:B-1----:R-:W-:-:S07]  /*ea70*/  FMUL.FTZ R2, R9, c[0x0][0x320] ;  /* 0x0000c80009027a20 */ /* 0x002fce0000410000 */
[----:B--2---:R-:W-:Y:S01]  /*ea80*/  HMMA.16816.F32.BF16 R24, R192, R40, R16 ;  /* 0x00000028c018723c */ /* 0x004fe20000041810 */
[----:B------:R1:W2:Y:S02]  /*ea90*/  MUFU.TANH R100, R2 ;  /* 0x0000000200647308 */ /* 0x0002a40000002400 */
[----:B-1----:R-:W-:-:S06]  /*eaa0*/  FMUL.FTZ R2, R10, c[0x0][0x320] ;  /* 0x0000c8000a027a20 */ /* 0x002fcc0000410000 */
[----:B------:R1:W3:Y:S02]  /*eab0*/  MUFU.TANH R99, R2 ;  /* 0x0000000200637308 */ /* 0x0002e40000002400 */
[----:B-1----:R-:W-:Y:S02]  /*eac0*/  FMUL.FTZ R2, R11, c[0x0][0x320] ;  /* 0x0000c8000b027a20 */ /* 0x002fe40000410000 */
[----:B------:R-:W-:Y:S01]  /*ead0*/  HMMA.16816.F32.BF16 R8, R192, R54, R28 ;  /* 0x00000036c008723c */ /* 0x000fe2000004181c */
[----:B------:R-:W-:Y:S03]  /*eae0*/  LDSM.16.M88.4 R52, [R3+0x5800] ;  /* 0x005800000334783b */ /* 0x000fe60000000200 */
[----:B------:R1:W1:Y:S04]  /*eaf0*/  MUFU.TANH R98, R2 ;  /* 0x0000000200627308 */ /* 0x0002680000002400 */
[----:B------:R-:W-:Y:S01]  /*eb00*/  HMMA.16816.F32.BF16 R28, R188, R38, R84 ;  /* 0x00000026bc1c723c */ /* 0x000fe20000041854 */
[----:B------:R-:W-:Y:S01]  /*eb10*/  LDSM.16.M88.4 R36, [R205+0x6000] ;  /* 0x00600000cd24783b */ /* 0x000fe20000000200 */
[----:B-1----:R-:W-:-:S04]  /*eb20*/  FMUL.FTZ R2, R20, c[0x0][0x320] ;  /* 0x0000c80014027a20 */ /* 0x002fc80000410000 */
[----:B------:R1:W1:Y:S10]  /*eb30*/  MUFU.TANH R97, R2 ;  /* 0x0000000200617308 */ /* 0x0002740000002400 */
[----:B------:R-:W-:Y:S01]  /*eb40*/  HMMA.16816.F32.BF16 R8, R196, R46, R8 ;  /* 0x0000002ec408723c */ /* 0x000fe20000041808 */
[----:B------:R-:W-:Y:S07]  /*eb50*/  LDSM.16.M88.4 R44, [R83+0x2000] ;  /* 0x00200000532c783b */ /* 0x000fee0000000200 */
[----:B------:R-:W-:Y:S01]  /*eb60*/  HMMA.16816.F32.BF16 R16, R192, R42, R28 ;  /* 0x0000002ac010723c */ /* 0x000fe2000004181c */
[----:B-1----:R-:W-:-:S07]  /*eb70*/  FMUL.FTZ R2, R21, c[0x0][0x320] ;  /* 0x0000c80015027a20 */ /* 0x002fce0000410000 */
[----:B------:R-:W-:Y:S01]  /*eb80*/  HMMA.16816.F32.BF16 R28, R188, R50, R68 ;  /* 0x00000032bc1c723c */ /* 0x000fe20000041844 */
[----:B------:R1:W1:Y:S07]  /*eb90*/  MUFU.TANH R96, R2 ;  /* 0x0000000200607308 */ /* 0x00026e0000002400 */
[----:B------:R-:W-:Y:S01]  /*eba0*/  HMMA.16816.F32.BF16 R40, R184, R62, R124 ;  /* 0x0000003eb828723c */ /* 0x000fe2000004187c */
[----:B-1----:R-:W-:-:S04]  /*ebb0*/  FMUL.FTZ R2, R22, c[0x0][0x320] ;  /* 0x0000c80016027a20 */ /* 0x002fc80000410000 */
[----:B------:R1:W1:Y:S02]  /*ebc0*/  MUFU.TANH R95, R2 ;  /* 0x00000002005f7308 */ /* 0x0002640000002400 */
[----:B-1----:R-:W-:Y:S02]  /*ebd0*/  FMUL.FTZ R2, R23, c[0x0][0x320] ;  /* 0x0000c80017027a20 */ /* 0x002fe40000410000 */
[----:B------:R-:W-:Y:S01]  /*ebe0*/  HMMA.16816.F32.BF16 R20, R188, R48, R64 ;  /* 0x00000030bc14723c */ /* 0x000fe20000041840 */
[----:B------:R-:W1:Y:S03]  /*ebf0*/  LDSM.16.M88.4 R64, [R200+0x6800] ;  /* 0x00680000c840783b */ /* 0x000e660000000200 */
[----:B------:R2:W1:Y:S01]  /*ec00*/  MUFU.TANH R93, R2 ;  /* 0x00000002005d7308 */ /* 0x0004620000002400 */
[----:B------:R-:W-:Y:S01]  /*ec10*/  LDSM.16.M88.4 R48, [R83+0x2800] ;  /* 0x002800005330783b */ /* 0x000fe20000000200 */
[----:B--2---:R-:W-:-:S06]  /*ec20*/  FMUL.FTZ R2, R32, c[0x0][0x320] ;  /* 0x0000c80020027a20 */ /* 0x004fcc0000410000 */
[----:B------:R2:W1:Y:S02]  /*ec30*/  MUFU.TANH R94, R2 ;  /* 0x00000002005e7308 */ /* 0x0004640000002400 */
[----:B--2---:R-:W-:Y:S01]  /*ec40*/  FMUL.FTZ R2, R33, c[0x0][0x320] ;  /* 0x0000c80021027a20 */ /* 0x004fe20000410000 */
[----:B-1----:R-:W-:Y:S05]  /*ec50*/  HMMA.16816.F32.BF16 R60, R184, R64, R128 ;  /* 0x00000040b83c723c */ /* 0x002fea0000041880 */
[----:B------:R1:W2:Y:S02]  /*ec60*/  MUFU.TANH R92, R2 ;  /* 0x00000002005c7308 */ /* 0x0002a40000002400 */
[----:B-1----:R-:W-:-:S06]  /*ec70*/  FMUL.FTZ R2, R34, c[0x0][0x320] ;  /* 0x0000c80022027a20 */ /* 0x002fcc0000410000 */
[----:B------:R1:W1:Y:S02]  /*ec80*/  MUFU.TANH R91, R2 ;  /* 0x00000002005b7308 */ /* 0x0002640000002400 */
[----:B-1----:R-:W-:Y:S02]  /*ec90*/  FMUL.FTZ R2, R35, c[0x0][0x320] ;  /* 0x0000c80023027a20 */ /* 0x002fe40000410000 */
[----:B------:R-:W-:Y:S04]  /*eca0*/  HMMA.16816.F32.BF16 R32, R196, R56, R24 ;  /* 0x00000038c420723c */ /* 0x000fe80000041818 */
[----:B------:R1:W1:Y:S04]  /*ecb0*/  MUFU.TANH R90, R2 ;  /* 0x00000002005a7308 */ /* 0x0002680000002400 */
        /* <DEDUP_REMOVED lines=13> */
[----:B------:R-:W3:Y:S07]  /*ed90*/  LDSM.16.M88.4 R52, [R205+0x6800] ;  /* 0x00680000cd34783b */ /* 0x000eee0000000200 */
[----:B------:R-:W-:Y:S01]  /*eda0*/  HMMA.16816.F32.BF16 R28, R196, R44, R24 ;  /* 0x0000002cc41c723c */ /* 0x000fe20000041818 */
[----:B--2---:R-:W-:-:S04]  /*edb0*/  FMUL.FTZ R2, R32, c[0x0][0x320] ;  /* 0x0000c80020027a20 */ /* 0x004fc80000410000 */
[----:B------:R2:W1:Y:S11]  /*edc0*/  MUFU.TANH R86, R2 ;  /* 0x0000000200567308 */ /* 0x0004760000002400 */
[----:B------:R-:W-:Y:S01]  /*edd0*/  HMMA.16816.F32.BF16 R16, R196, R46, R16 ;  /* 0x0000002ec410723c */ /* 0x000fe20000041810 */
[----:B--2---:R-:W-:-:S07]  /*ede0*/  FMUL.FTZ R2, R33, c[0x0][0x320] ;  /* 0x0000c80021027a20 */ /* 0x004fce0000410000 */
[----:B-1----:R-:W-:Y:S01]  /*edf0*/  HMMA.16816.F32.BF16 R24, R192, R56, R20 ;  /* 0x00000038c018723c */ /* 0x002fe20000041814 */
[----:B------:R1:W2:Y:S07]  /*ee00*/  MUFU.TANH R85, R2 ;  /* 0x0000000200557308 */ /* 0x0002ae0000002400 */
[----:B---3--:R-:W-:Y:S01]  /*ee10*/  HMMA.16816.F32.BF16 R20, R188, R52, R60 ;  /* 0x00000034bc14723c */ /* 0x008fe2000004183c */
[----:B-1----:R-:W-:-:S04]  /*ee20*/  FMUL.FTZ R2, R34, c[0x0][0x320] ;  /* 0x0000c80022027a20 */ /* 0x002fc80000410000 */
[----:B------:R1:W3:Y:S02]  /*ee30*/  MUFU.TANH R64, R2 ;  /* 0x0000000200407308 */ /* 0x0002e40000002400 */
[----:B-1----:R-:W-:Y:S02]  /*ee40*/  FMUL.FTZ R2, R35, c[0x0][0x320] ;  /* 0x0000c80023027a20 */ /* 0x002fe40000410000 */
[----:B------:R-:W-:Y:S01]  /*ee50*/  HMMA.16816.F32.BF16 R32, R188, R38, R40 ;  /* 0x00000026bc20723c */ /* 0x000fe20000041828 */
[----:B------:R-:W1:Y:S03]  /*ee60*/  LDSM.16.M88.4 R40, [R3+0x6800] ;  /* 0x006800000328783b */ /* 0x000e660000000200 */
[----:B------:R2:W1:Y:S01]  /*ee70*/  MUFU.TANH R84, R2 ;  /* 0x0000000200547308 */ /* 0x0004620000002400 */
[----:B------:R-:W3:Y:S01]  /*ee80*/  LDSM.16.M88.4 R36, [R83+0x3000] ;  /* 0x003000005324783b */ /* 0x000ee20000000200 */
[----:B------:R-:W-:-:S04]  /*ee90*/  DEPBAR.LE SB0, 0x0 ;  /* 0x000080000000791a */ /* 0x000fc80000000000 */
[----:B--2---:R-:W-:-:S04]  /*eea0*/  FMUL.FTZ R2, R8, c[0x0][0x320] ;  /* 0x0000c80008027a20 */ /* 0x004fc80000410000 */
[----:B------:R2:W1:Y:S10]  /*eeb0*/  MUFU.TANH R75, R2 ;  /* 0x00000002004b7308 */ /* 0x0004740000002400 */
[----:B------:R-:W-:Y:S01]  /*eec0*/  HMMA.16816.F32.BF16 R32, R192, R58, R32 ;  /* 0x0000003ac020723c */ /* 0x000fe20000041820 */
[----:B--2---:R-:W-:-:S07]  /*eed0*/  FMUL.FTZ R2, R9, c[0x0][0x320] ;  /* 0x0000c80009027a20 */ /* 0x004fce0000410000 */
[----:B-1----:R-:W-:Y:S01]  /*eee0*/  HMMA.16816.F32.BF16 R20, R192, R40, R20 ;  /* 0x00000028c014723c */ /* 0x002fe20000041814 */
[----:B------:R1:W2:Y:S02]  /*eef0*/  MUFU.TANH R74, R2 ;  /* 0x00000002004a7308 */ /* 0x0002a40000002400 */
        /* <DEDUP_REMOVED lines=16> */
[----:B---3--:R-:W-:Y:S01]  /*f000*/  HMMA.16816.F32.BF16 R8, R196, R38, R8 ;  /* 0x00000026c408723c */ /* 0x008fe20000041808 */
[----:B-1----:R-:W-:-:S07]  /*f010*/  FMUL.FTZ R2, R31, c[0x0][0x320] ;  /* 0x0000c8001f027a20 */ /* 0x002fce0000410000 */
[C---:B------:R-:W-:Y:S01]  /*f020*/  HMMA.16816.F32.BF16 R28, R196.reuse, R48, R24 ;  /* 0x00000030c41c723c */ /* 0x040fe20000041818 */
[----:B------:R1:W3:Y:S07]  /*f030*/  MUFU.TANH R56, R2 ;  /* 0x0000000200387308 */ /* 0x0002ee0000002400 */
        /* <DEDUP_REMOVED lines=44> */
[----:B--234-:R-:W2:Y:S04]  /*f300*/  LDL R4, [R1+0x1c] ;  /* 0x00001c0001047983 */ /* 0x01cea80000100800 */
[----:B------:R-:W3:Y:S04]  /*f310*/  LDL.64 R138, [R1+0x10] ;  /* 0x00001000018a7983 */ /* 0x000ee80000100a00 */
[----:B------:R-:W4:Y:S01]  /*f320*/  LDL R6, [R1+0x18] ;  /* 0x0000180001067983 */ /* 0x000f220000100800 */
[----:B-1----:R-:W-:-:S03]  /*f330*/  IMAD.MOV.U32 R2, RZ, RZ, c[0x0][0x2b8] ;  /* 0x0000ae00ff027624 */ /* 0x002fc600078e00ff */
[----:B-----5:R-:W3:Y:S01]  /*f340*/  LDL.64 R136, [R1+0x8] ;  /* 0x0000080001887983 */ /* 0x020ee20000100a00 */
[----:B------:R-:W-:Y:S01]  /*f350*/  ISETP.GT.AND P0, PT, R0, 0x6f, PT ;  /* 0x0000006f0000780c */ /* 0x000fe20003f04270 */
[----:B------:R-:W-:Y:S01]  /*f360*/  IMAD.MOV.U32 R224, RZ, RZ, RZ ;  /* 0x000000ffffe07224 */ /* 0x000fe200078e00ff */
[----:B------:R-:W-:Y:S02]  /*f370*/  ISETP.NE.AND P1, PT, R2, 0x1, PT ;  /* 0x000000010200780c */ /* 0x000fe40003f25270 */
[----:B--2---:R-:W-:-:S04]  /*f380*/  IADD3 R3, R0, R135, R4 ;  /* 0x0000008700037210 */ /* 0x004fc80007ffe004 */
[----:B------:R-:W-:-:S07]  /*f390*/  IADD3 R3, R3, -0x70, RZ ;  /* 0xffffff9003037810 */ /* 0x000fce0007ffe0ff */
[----:B------:R-:W-:-:S04]  /*f3a0*/  @P1 IMAD.HI.U32 R4, R3, c[0x0][0x2bc], RZ ;  /* 0x0000af0003041a27 */ /* 0x000fc800078e00ff */
[----:B------:R-:W-:Y:S01]  /*f3b0*/  IMAD.MOV.U32 R2, RZ, RZ, R3 ;  /* 0x000000ffff027224 */ /* 0x000fe200078e0003 */
[----:B------:R-:W-:-:S04]  /*f3c0*/  @P1 SHF.R.U32.HI R2, RZ, c[0x0][0x2c0], R4 ;  /* 0x0000b000ff021a19 */ /* 0x000fc80000011604 */
[----:B---3--:R-:W-:-:S04]  /*f3d0*/  @!P0 IADD3 R5, P1, R2, R138, RZ ;  /* 0x0000008a02058210 */ /* 0x008fc80007f3e0ff */
[----:B----4-:R-:W-:Y:S02]  /*f3e0*/  @!P0 LEA.HI.X.SX32 R6, R2, R6, 0x1, P1 ;  /* 0x0000000602068211 */ /* 0x010fe400008f0eff */
[----:B------:R-:W-:-:S04]  /*f3f0*/  @!P0 LEA R4, P1, R5, c[0x0][0x2a0], 0x2 ;  /* 0x0000a80005048a11 */ /* 0x000fc800078210ff */
[----:B------:R-:W-:-:S05]  /*f400*/  @!P0 LEA.HI.X R5, R5, c[0x0][0x2a4], R6, 0x2, P1 ;  /* 0x0000a90005058a11 */ /* 0x000fca00008f1406 */
[----:B------:R1:W2:Y:S01]  /*f410*/  @!P0 LDG.E R224, [R4.64] ;  /* 0x0000000804e08981 */ /* 0x0002a2000c1e1900 */
[----:B------:R-:W-:-:S04]  /*f420*/  IMAD.MOV R2, RZ, RZ, -R2 ;  /* 0x000000ffff027224 */ /* 0x000fc800078e0a02 */
[----:B------:R-:W-:-:S05]  /*f430*/  IMAD R225, R2, c[0x0][0x2b8], R3 ;  /* 0x0000ae0002e17a24 */ /* 0x000fca00078e0203 */
[----:B------:R-:W-:-:S05]  /*f440*/  SHF.R.S32.HI R2, RZ, 0x1f, R225 ;  /* 0x0000001fff027819 */ /* 0x000fca00000114e1 */
[----:B-1----:R-:W-:Y:S02]  /*f450*/  IMAD R4, R2, c[0x0][0x1e0], RZ ;  /* 0x0000780002047a24 */ /* 0x002fe400078e02ff */
[----:B------:R-:W-:-:S04]  /*f460*/  IMAD.WIDE.U32 R2, R225, c[0x0][0x1e0], RZ ;  /* 0x00007800e1027a25 */ /* 0x000fc800078e00ff */
        /* <DEDUP_REMOVED lines=12> */
.L_x_523:
[----:B------:R-:W-:Y:S05]  /*f530*/  BRA.DIV ~URZ, `(.L_x_430) ;  /* 0x0000a8127f007947 */ /* 0x000fea000b800000 */
[----:B------:R3:W4:Y:S02]  /*f540*/  SHFL.IDX PT, R2, R5, RZ, 0x181f ;  /* 0x00181fff05027589 */ /* 0x00072400000e0000 */
.L_x_524:
[----:B------:R-:W-:Y:S01]  /*f550*/  ISETP.GE.AND P0, PT, R220, 0x1, PT ;  /* 0x00000001dc00780c */ /* 0x000fe20003f06270 */
[----:B------:R-:W-:-:S12]  /*f560*/  BSSY B0, `(.L_x_431) ;  /* 0x000000c000007945 */ /* 0x000fd80003800000 */
[----:B------:R-:W-:Y:S05]  /*f570*/  @!P0 BRA `(.L_x_432) ;  /* 0x000000a000008947 */ /* 0x000fea0003800000 */
[----:B------:R-:W-:Y:S02]  /*f580*/  LOP3.LUT P2, RZ, R236, 0x2, RZ, 0xc0, !PT ;  /* 0x00000002ecff7812 */ /* 0x000fe4000784c0ff */
[C---:B----4-:R-:W-:Y:S02]  /*f590*/  IADD3 R8, P1, R2.reuse, R216, RZ ;  /* 0x000000d802087210 */ /* 0x050fe40007f3e0ff */
[----:B------:R-:W-:-:S03]  /*f5a0*/  IADD3 R2, P0, R2, R219, RZ ;  /* 0x000000db02027210 */ /* 0x000fc60007f1e0ff */
[C---:B--2---:R-:W-:Y:S02]  /*f5b0*/  IMAD.X R9, R6.reuse, 0x1, R217, P1 ;  /* 0x0000000106097824 */ /* 0x044fe400008e06d9 */
[----:B------:R-:W-:-:S04]  /*f5c0*/  IMAD.X R3, R6, 0x1, R218, P0 ;  /* 0x0000000106037824 */ /* 0x000fc800000e06da */
[----:B------:R-:W-:Y:S01]  /*f5d0*/  @!PT LDS RZ, [RZ] ;  /* 0x00000000fffff984 */ /* 0x000fe20000000800 */
[----:B------:R-:W-:Y:S01]  /*f5e0*/  @!PT LDS RZ, [RZ] ;  /* 0x00000000fffff984 */ /* 0x000fe20000000800 */
[----:B------:R-:W-:Y:S01]  /*f5f0*/  @!PT LDS RZ, [RZ] ;  /* 0x00000000fffff984 */ /* 0x000fe20000000800 */
[----:B------:R2:W-:Y:S04]  /*f600*/  LDGSTS.E.BYPASS.LTC128B.128 [R213+0x8100], [R8.64], !P2 ;  /* 0x0810000008d57fae */ /* 0x0005e8000d101d48 */
[----:B------:R2:W-:Y:S02]  /*f610*/  LDGSTS.E.BYPASS.LTC128B.128 [R213+0xb900], [R2.64], !P5 ;  /* 0x0b90000002d57fae */ /* 0x0005e4000e901d48 */
.L_x_432:
[----:B------:R-:W-:Y:S05]  /*f620*/  BSYNC B0 ;  /* 0x0000000000007941 */ /* 0x000fea0003800000 */
.L_x_431:
[----:B------:R-:W-:Y:S05]  /*f630*/  BRA.DIV ~URZ, `(.L_x_433) ;  /* 0x0000a7827f007947 */ /* 0x000fea000b800000 */
[----:B--2---:R2:W1:Y:S04]  /*f640*/  SHFL.IDX PT, R6, R4, 0x1, 0x181f ;  /* 0x00381f0004067f89 */ /* 0x00446800000e0000 */
[----:B----4-:R2:W4:Y:S02]  /*f650*/  SHFL.IDX PT, R2, R5, 0x1, 0x181f ;  /* 0x00381f0005027f89 */ /* 0x01052400000e0000 */
.L_x_525:
[----:B------:R-:W-:Y:S01]  /*f660*/  ISETP.GE.AND P0, PT, R220, 0x21, PT ;  /* 0x00000021dc00780c */ /* 0x000fe20003f06270 */
[----:B------:R-:W-:-:S12]  /*f670*/  BSSY B0, `(.L_x_434) ;  /* 0x000000c000007945 */ /* 0x000fd80003800000 */
[----:B------:R-:W-:Y:S05]  /*f680*/  @!P0 BRA `(.L_x_435) ;  /* 0x000000a000008947 */ /* 0x000fea0003800000 */
[----:B------:R-:W-:Y:S02]  /*f690*/  LOP3.LUT P2, RZ, R236, 0x2, RZ, 0xc0, !PT ;  /* 0x00000002ecff7812 */ /* 0x000fe4000784c0ff */
[C---:B----4-:R-:W-:Y:S02]  /*f6a0*/  IADD3 R8, P1, R2.reuse, R216, RZ ;  /* 0x000000d802087210 */ /* 0x050fe40007f3e0ff */
[----:B------:R-:W-:-:S03]  /*f6b0*/  IADD3 R2, P0, R2, R219, RZ ;  /* 0x000000db02027210 */ /* 0x000fc60007f1e0ff */
[C---:B-1----:R-:W-:Y:S02]  /*f6c0*/  IMAD.X R9, R6.reuse, 0x1, R217, P1 ;  /* 0x0000000106097824 */ /* 0x042fe400008e06d9 */
[----:B------:R-:W-:-:S04]  /*f6d0*/  IMAD.X R3, R6, 0x1, R218, P0 ;  /* 0x0000000106037824 */ /* 0x000fc800000e06da */
[----:B------:R-:W-:Y:S01]  /*f6e0*/  @!PT LDS RZ, [RZ] ;  /* 0x00000000fffff984 */ /* 0x000fe20000000800 */
[----:B------:R-:W-:Y:S01]  /*f6f0*/  @!PT LDS RZ, [RZ] ;  /* 0x00000000fffff984 */ /* 0x000fe20000000800 */
[----:B------:R-:W-:Y:S01]  /*f700*/  @!PT LDS RZ, [RZ] ;  /* 0x00000000fffff984 */ /* 0x000fe20000000800 */
[----:B------:R1:W-:Y:S04]  /*f710*/  LDGSTS.E.BYPASS.LTC128B.128 [R215+0x9100], [R8.64], !P2 ;  /* 0x0910000008d77fae */ /* 0x0003e8000d101d48 */
[----:B------:R1:W-:Y:S02]  /*f720*/  LDGSTS.E.BYPASS.LTC128B.128 [R215+0xc900], [R2.64], !P5 ;  /* 0x0c90000002d77fae */ /* 0x0003e4000e901d48 */
.L_x_435:
[----:B------:R-:W-:Y:S05]  /*f730*/  BSYNC B0 ;  /* 0x0000000000007941 */ /* 0x000fea0003800000 */
.L_x_434:
[----:B------:R-:W-:Y:S05]  /*f740*/  BRA.DIV ~URZ, `(.L_x_436) ;  /* 0x0000a7427f007947 */ /* 0x000fea000b800000 */
[----:B-1----:R1:W2:Y:S02]  /*f750*/  SHFL.IDX PT, R6, R4, 0x2, 0x181f ;  /* 0x00581f0004067f89 */ /* 0x0022a400000e0000 */
.L_x_526:
[----:B------:R-:W-:Y:S05]  /*f760*/  BRA.DIV ~URZ, `(.L_x_437) ;  /* 0x0000a7927f007947 */ /* 0x000fea000b800000 */
[----:B----4-:R4:W1:Y:S02]  /*f770*/  SHFL.IDX PT, R2, R5, 0x2, 0x181f ;  /* 0x00581f0005027f89 */ /* 0x01086400000e0000 */
.L_x_527:
[----:B------:R-:W-:Y:S01]  /*f780*/  ISETP.GE.AND P0, PT, R220, 0x41, PT ;  /* 0x00000041dc00780c */ /* 0x000fe20003f06270 */
[----:B------:R-:W-:-:S12]  /*f790*/  BSSY B0, `(.L_x_438) ;  /* 0x000000c000007945 */ /* 0x000fd80003800000 */
[----:B------:R-:W-:Y:S05]  /*f7a0*/  @!P0 BRA `(.L_x_439) ;  /* 0x000000a000008947 */ /* 0x000fea0003800000 */
[----:B------:R-:W-:Y:S02]  /*f7b0*/  LOP3.LUT P2, RZ, R236, 0x2, RZ, 0xc0, !PT ;  /* 0x00000002ecff7812 */ /* 0x000fe4000784c0ff */
[C---:B-1----:R-:W-:Y:S02]  /*f7c0*/  IADD3 R8, P1, R2.reuse, R216, RZ ;  /* 0x000000d802087210 */ /* 0x042fe40007f3e0ff */
        /* <DEDUP_REMOVED lines=8> */
.L_x_439:
[----:B------:R-:W-:Y:S05]  /*f850*/  BSYNC B0 ;  /* 0x0000000000007941 */ /* 0x000fea0003800000 */
.L_x_438:
[----:B------:R-:W-:Y:S05]  /*f860*/  BRA.DIV ~URZ, `(.L_x_440) ;  /* 0x0000a7027f007947 */ /* 0x000fea000b800000 */
[----:B--2---:R2:W3:Y:S04]  /*f870*/  SHFL.IDX PT, R6, R4, 0x3, 0x181f ;  /* 0x00781f0004067f89 */ /* 0x0044e800000e0000 */
[----:B-1----:R2:W1:Y:S02]  /*f880*/  SHFL.IDX PT, R2, R5, 0x3, 0x181f ;  /* 0x00781f0005027f89 */ /* 0x00246400000e0000 */
.L_x_528:
[----:B------:R-:W-:-:S13]  /*f890*/  ISETP.GE.AND P0, PT, R220, 0x61, PT ;  /* 0x00000061dc00780c */ /* 0x000fda0003f06270 */
[----:B------:R-:W-:Y:S05]  /*f8a0*/  @!P0 BRA `(.L_x_428) ;  /* 0x000000a000008947 */ /* 0x000fea0003800000 */
[----:B------:R-:W-:Y:S02]  /*f8b0*/  LOP3.LUT P2, RZ, R236, 0x2, RZ, 0xc0, !PT ;  /* 0x00000002ecff7812 */ /* 0x000fe4000784c0ff */
[C---:B-12---:R-:W-:Y:S02]  /*f8c0*/  IADD3 R4, P1, R2.reuse, R216, RZ ;  /* 0x000000d802047210 */ /* 0x046fe40007f3e0ff */
[----:B------:R-:W-:-:S03]  /*f8d0*/  IADD3 R2, P0, R2, R219, RZ ;  /* 0x000000db02027210 */ /* 0x000fc60007f1e0ff */
[C---:B---34-:R-:W-:Y:S02]  /*f8e0*/  IMAD.X R5, R6.reuse, 0x1, R217, P1 ;  /* 0x0000000106057824 */ /* 0x058fe400008e06d9 */
[----:B------:R-:W-:-:S04]  /*f8f0*/  IMAD.X R3, R6, 0x1, R218, P0 ;  /* 0x0000000106037824 */ /* 0x000fc800000e06da */
[----:B------:R-:W-:Y:S01]  /*f900*/  @!PT LDS RZ, [RZ] ;  /* 0x00000000fffff984 */ /* 0x000fe20000000800 */
[----:B------:R-:W-:Y:S01]  /*f910*/  @!PT LDS RZ, [RZ] ;  /* 0x00000000fffff984 */ /* 0x000fe20000000800 */
[----:B------:R-:W-:Y:S01]  /*f920*/  @!PT LDS RZ, [RZ] ;  /* 0x00000000fffff984 */ /* 0x000fe20000000800 */
[----:B------:R1:W-:Y:S04]  /*f930*/  LDGSTS.E.BYPASS.LTC128B.128 [R215+0xb100], [R4.64], !P2 ;  /* 0x0b10000004d77fae */ /* 0x0003e8000d101d48 */
[----:B------:R1:W-:Y:S02]  /*f940*/  LDGSTS.E.BYPASS.LTC128B.128 [R215+0xe900], [R2.64], !P5 ;  /* 0x0e90000002d77fae */ /* 0x0003e4000e901d48 */
.L_x_428:
[----:B--234-:R-:W-:Y:S05]  /*f950*/  BSYNC B1 ;  /* 0x0000000000017941 */ /* 0x01cfea0003800000 */
.L_x_427:
        /* <DEDUP_REMOVED lines=52> */
[----:B------:R-:W-:Y:S02]  /*fca0*/  ISETP.GT.AND P3, PT, R2, 0x29, PT ;  /* 0x000000290200780c */ /* 0x000fe40003f64270 */
[----:B------:R-:W-:Y:S02]  /*fcb0*/  FMNMX.FTZ R3, R71, R3, !PT ;  /* 0x0000000347037209 */ /* 0x000fe40007810000 */
[----:B------:R-:W-:Y:S02]  /*fcc0*/  FMNMX.FTZ R4, R94, R4, !PT ;  /* 0x000000045e047209 */ /* 0x000fe40007810000 */
[----:B------:R-:W-:Y:S02]  /*fcd0*/  ISETP.GT.AND P5, PT, R2, 0x30, PT ;  /* 0x000000300200780c */ /* 0x000fe40003fa4270 */
[----:B------:R-:W-:-:S02]  /*fce0*/  FSEL R67, R88, -INF , P3 ;  /* 0xff80000058437808 */ /* 0x000fc40001800000 */
[----:B------:R-:W-:Y:S02]  /*fcf0*/  FMNMX.FTZ R3, R68, R3, !PT ;  /* 0x0000000344037209 */ /* 0x000fe40007810000 */
[----:B------:R-:W-:Y:S02]  /*fd00*/  FSEL R92, R87, -INF , P3 ;  /* 0xff800000575c7808 */ /* 0x000fe40001800000 */
[----:B------:R-:W-:Y:S02]  /*fd10*/  FMNMX.FTZ R4, R95, R4, !PT ;  /* 0x000000045f047209 */ /* 0x000fe40007810000 */
[----:B------:R-:W-:Y:S02]  /*fd20*/  FSEL R91, R64, -INF , P5 ;  /* 0xff800000405b7808 */ /* 0x000fe40002800000 */
[----:B------:R-:W-:Y:S02]  /*fd30*/  ISETP.GT.AND P4, PT, R2, 0x31, PT ;  /* 0x000000310200780c */ /* 0x000fe40003f84270 */
[----:B------:R-:W-:-:S02]  /*fd40*/  FSEL R64, R86, -INF , P5 ;  /* 0xff80000056407808 */ /* 0x000fc40002800000 */
[----:B------:R-:W-:Y:S02]  /*fd50*/  FMNMX.FTZ R3, R67, R3, !PT ;  /* 0x0000000343037209 */ /* 0x000fe40007810000 */
        /* <DEDUP_REMOVED lines=17> */
[----:B------:R-:W-:Y:S02]  /*fe70*/  ISETP.GT.AND P4, PT, R2, 0x41, PT ;  /* 0x000000410200780c */ /* 0x000fe40003f84270 */
        /* <DEDUP_REMOVED lines=10> */
[----:B------:R-:W-:-:S02]  /*ff20*/  FMNMX.FTZ R3, R58, R3, !PT ;  /* 0x000000033a037209 */ /* 0x000fc40007810000 */
[----:B------:R-:W-:Y:S02]  /*ff30*/  FSEL R85, R52, -INF , P3 ;  /* 0xff80000034557808 */ /* 0x000fe40001800000 */
[----:B------:R-:W-:Y:S02]  /*ff40*/  FMNMX.FTZ R4, R86, R4, !PT ;  /* 0x0000000456047209 */ /* 0x000fe40007810000 */
[----:B------:R-:W-:Y:S02]  /*ff50*/  FSEL R56, R60, -INF , P2 ;  /* 0xff8000003c387808 */ /* 0x000fe40001000000 */
[----:B------:R-:W-:Y:S02]  /*ff60*/  ISETP.GT.AND P1, PT, R2, 0x50, PT ;  /* 0x000000500200780c */ /* 0x000fe40003f24270 */
[----:B------:R-:W-:Y:S02]  /*ff70*/  FMNMX.FTZ R3, R57, R3, !PT ;  /* 0x0000000339037209 */ /* 0x000fe40007810000 */
[----:B------:R-:W-:-:S02]  /*ff80*/  FSEL R84, R48, -INF , P2 ;  /* 0xff80000030547808 */ /* 0x000fc40001000000 */
[----:B------:R-:W-:Y:S02]  /*ff90*/  FMNMX.FTZ R4, R85, R4, !PT ;  /* 0x0000000455047209 */ /* 0x000fe40007810000 */
[----:B------:R-:W-:Y:S02]  /*ffa0*/  FSEL R55, R47, -INF , P1 ;  /* 0xff8000002f377808 */ /* 0x000fe40000800000 */
[----:B------:R-:W-:Y:S02]  /*ffb0*/  FMNMX.FTZ R3, R56, R3, !PT ;  /* 0x0000000338037209 */ /* 0x000fe40007810000 */
[----:B------:R-:W-:Y:S02]  /*ffc0*/  ISETP.GT.AND P6, PT, R2, 0x51, PT ;  /* 0x000000510200780c */ /* 0x000fe40003fc4270 */
[----:B------:R-:W-:Y:S02]  /*ffd0*/  FSEL R75, R46, -INF , P1 ;  /* 0xff8000002e4b7808 */ /* 0x000fe40000800000 */
[----:B------:R-:W-:-:S02]  /*ffe0*/  FMNMX.FTZ R4, R84, R4, !PT ;  /* 0x0000000454047209 */ /* 0x000fc40007810000 */
[C---:B------:R-:W-:Y:S02]  /*fff0*/  ISETP.GT.AND P5, PT, R2.reuse, 0x58, PT ;  /* 0x000000580200780c */ /* 0x040fe40003fa4270 */
[C---:B------:R-:W-:Y:S02]  /*10000*/  ISETP.GT.AND P4, PT, R2.reuse, 0x59, PT ;  /* 0x000000590200780c */ /* 0x040fe40003f84270 */
[C---:B------:R-:W-:Y:S02]  /*10010*/  ISETP.GT.AND P3, PT, R2.reuse, 0x60, PT ;  /* 0x000000600200780c */ /* 0x040fe40003f64270 */
[C---:B------:R-:W-:Y:S02]  /*10020*/  ISETP.GT.AND P2, PT, R2.reuse, 0x61, PT ;  /* 0x000000610200780c */ /* 0x040fe40003f44270 */
[C---:B------:R-:W-:Y:S02]  /*10030*/  ISETP.GT.AND P1, PT, R2.reuse, 0x68, PT ;  /* 0x000000680200780c */ /* 0x040fe40003f24270 */
[----:B------:R-:W-:-:S02]  /*10040*/  ISETP.GT.AND P0, PT, R2, 0x69, PT ;  /* 0x000000690200780c */ /* 0x000fc40003f04270 */
[----:B------:R-:W-:Y:S02]  /*10050*/  FMNMX.FTZ R2, R55, R3, !PT ;  /* 0x0000000337027209 */ /* 0x000fe40007810000 */
[----:B------:R-:W-:Y:S02]  /*10060*/  FSEL R74, R41, -INF , P6 ;  /* 0xff800000294a7808 */ /* 0x000fe40003000000 */
[----:B------:R-:W-:Y:S02]  /*10070*/  FSEL R54, R49, -INF , P6 ;  /* 0xff80000031367808 */ /* 0x000fe40003000000 */
        /* <DEDUP_REMOVED lines=29> */
.L_x_529:
[----:B-12---:R-:W-:Y:S01]  /*10250*/  FMNMX.FTZ R6, R6, R2, !PT ;  /* 0x0000000206067209 */ /* 0x006fe20007810000 */
[----:B------:R-:W-:Y:S05]  /*10260*/  BRA.DIV ~URZ, `(.L_x_442) ;  /* 0x00009e327f007947 */ /* 0x000fea000b800000 */
[----:B------:R-:W1:Y:S04]  /*10270*/  SHFL.BFLY PT, R2, R5, 0x2, 0x1f ;  /* 0x0c401f0005027f89 */ /* 0x000e6800000e0000 */
[----:B------:R-:W2:Y:S01]  /*10280*/  SHFL.BFLY PT, R3, R6, 0x1, 0x1f ;  /* 0x0c201f0006037f89 */ /* 0x000ea200000e0000 */
[----:B-1----:R-:W-:-:S02]  /*10290*/  FMNMX.FTZ R5, R5, R2, !PT ;  /* 0x0000000205057209 */ /* 0x002fc40007810000 */
[----:B--2---:R-:W-:-:S03]  /*102a0*/  FMNMX.FTZ R6, R6, R3, !PT ;  /* 0x0000000306067209 */ /* 0x004fc60007810000 */
[----:B------:R1:W2:Y:S04]  /*102b0*/  SHFL.BFLY PT, R4, R5, 0x1, 0x1f ;  /* 0x0c201f0005047f89 */ /* 0x0002a800000e0000 */
.L_x_530:
[C---:B------:R-:W-:Y:S01]  /*102c0*/  FMUL.FTZ R3, R6.reuse, c[0x0][0x2d0] ;  /* 0x0000b40006037a20 */ /* 0x040fe20000410000 */
[----:B------:R-:W-:Y:S01]  /*102d0*/  FSETP.NEU.FTZ.AND P0, PT, R6, -INF , PT ;  /* 0xff8000000600780b */ /* 0x000fe20003f1d000 */
[----:B------:R-:W-:Y:S01]  /*102e0*/  WARPSYNC 0xffffffff ;  /* 0xffffffff00007948 */ /* 0x000fe20003800000 */
[----:B-12---:R-:W-:Y:S01]  /*102f0*/  FMNMX.FTZ R5, R4, R5, !PT ;  /* 0x0000000504057209 */ /* 0x006fe20007810000 */
[----:B------:R-:W-:Y:S01]  /*10300*/  LDSM.16.MT88.4 R40, [R202+0x800] ;  /* 0x00080000ca28783b */ /* 0x000fe20000004200 */
[----:B------:R-:W-:Y:S02]  /*10310*/  FSEL R3, R3, RZ, P0 ;  /* 0x000000ff03037208 */ /* 0x000fe40000000000 */
[----:B------:R-:W-:Y:S01]  /*10320*/  FSETP.NEU.FTZ.AND P0, PT, R5, -INF , PT ;  /* 0xff8000000500780b */ /* 0x000fe20003f1d000 */
[----:B------:R-:W-:Y:S01]  /*10330*/  LDSM.16.MT88.4 R44, [R201+0x800] ;  /* 0x00080000c92c783b */ /* 0x000fe20000004200 */
[----:B------:R-:W-:Y:S01]  /*10340*/  IADD3 R230, R230, -0x2, RZ ;  /* 0xfffffffee6e67810 */ /* 0x000fe20007ffe0ff */
[----:B------:R-:W-:-:S02]  /*10350*/  FFMA.FTZ R2, R8, c[0x0][0x2d0], -R3 ;  /* 0x0000b40008027a23 */ /* 0x000fc40000010803 */
[--C-:B------:R-:W-:Y:S02]  /*10360*/  FFMA.FTZ R4, R18, c[0x0][0x2d0], -R3.reuse ;  /* 0x0000b40012047a23 */ /* 0x100fe40000010803 */
[----:B------:R1:W-:Y:S01]  /*10370*/  MUFU.EX2 R101, R2 ;  /* 0x0000000200657308 */ /* 0x0003e20000000800 */
[--C-:B------:R-:W-:Y:S02]  /*10380*/  FFMA.FTZ R57, R57, c[0x0][0x2d0], -R3.reuse ;  /* 0x0000b40039397a23 */ /* 0x100fe40000010803 */
[--C-:B------:R-:W-:Y:S02]  /*10390*/  FFMA.FTZ R56, R56, c[0x0][0x2d0], -R3.reuse ;  /* 0x0000b40038387a23 */ /* 0x100fe40000010803 */
[--C-:B------:R-:W-:Y:S02]  /*103a0*/  FFMA.FTZ R55, R55, c[0x0][0x2d0], -R3.reuse ;  /* 0x0000b40037377a23 */ /* 0x100fe40000010803 */
[--C-:B------:R-:W-:Y:S01]  /*103b0*/  FFMA.FTZ R54, R54, c[0x0][0x2d0], -R3.reuse ;  /* 0x0000b40036367a23 */ /* 0x100fe20000010803 */
[----:B------:R2:W-:Y:S01]  /*103c0*/  MUFU.EX2 R105, R4 ;  /* 0x0000000400697308 */ /* 0x0005e20000000800 */
[----:B------:R-:W-:-:S02]  /*103d0*/  FFMA.FTZ R53, R53, c[0x0][0x2d0], -R3 ;  /* 0x0000b40035357a23 */ /* 0x000fc40000010803 */
[--C-:B------:R-:W-:Y:S02]  /*103e0*/  FFMA.FTZ R52, R52, c[0x0][0x2d0], -R3.reuse ;  /* 0x0000b40034347a23 */ /* 0x100fe40000010803 */
[----:B-1----:R-:W-:-:S04]  /*103f0*/  FFMA.FTZ R2, R10, c[0x0][0x2d0], -R3 ;  /* 0x0000b4000a027a23 */ /* 0x002fc80000010803 */
[----:B------:R1:W3:Y:S01]  /*10400*/  MUFU.EX2 R100, R2 ;  /* 0x0000000200647308 */ /* 0x0002e20000000800 */
[----:B--2---:R-:W-:-:S07]  /*10410*/  FFMA.FTZ R4, R20, c[0x0][0x2d0], -R3 ;  /* 0x0000b40014047a23 */ /* 0x004fce0000010803 */
[----:B------:R-:W2:Y:S01]  /*10420*/  MUFU.EX2 R108, R4 ;  /* 0x00000004006c7308 */ /* 0x000ea20000000800 */
[--C-:B-1----:R-:W-:Y:S01]  /*10430*/  FFMA.FTZ R2, R11, c[0x0][0x2d0], -R3.reuse ;  /* 0x0000b4000b027a23 */ /* 0x102fe20000010803 */
[----:B---3--:R-:W-:Y:S01]  /*10440*/  F2FP.BF16.PACK_AB R28, R100, R101 ;  /* 0x00000065641c723e */ /* 0x008fe200000010ff */
[----:B------:R-:W1:Y:S05]  /*10450*/  LDSM.16.MT88.4 R8, [R201] ;  /* 0x00000000c908783b */ /* 0x000e6a0000004200 */
[----:B------:R3:W-:Y:S01]  /*10460*/  MUFU.EX2 R99, R2 ;  /* 0x0000000200637308 */ /* 0x0007e20000000800 */
[----:B--2---:R-:W-:Y:S01]  /*10470*/  F2FP.BF16.PACK_AB R34, R108, R105 ;  /* 0x000000696c22723e */ /* 0x004fe200000010ff */
[----:B---3--:R-:W-:-:S06]  /*10480*/  FFMA.FTZ R2, R15, c[0x0][0x2d0], -R3 ;  /* 0x0000b4000f027a23 */ /* 0x008fcc0000010803 */
[----:B------:R2:W3:Y:S02]  /*10490*/  MUFU.EX2 R103, R2 ;  /* 0x0000000200677308 */ /* 0x0004e40000000800 */
[----:B--2---:R-:W-:Y:S01]  /*104a0*/  FFMA.FTZ R2, R16, c[0x0][0x2d0], -R3 ;  /* 0x0000b40010027a23 */ /* 0x004fe20000010803 */
[----:B---3--:R-:W-:-:S05]  /*104b0*/  F2FP.BF16.PACK_AB R30, R103, R99 ;  /* 0x00000063671e723e */ /* 0x008fca00000010ff */
[----:B------:R2:W-:Y:S02]  /*104c0*/  MUFU.EX2 R104, R2 ;  /* 0x0000000200687308 */ /* 0x0005e40000000800 */
[----:B--2---:R-:W-:-:S06]  /*104d0*/  FFMA.FTZ R2, R17, c[0x0][0x2d0], -R3 ;  /* 0x0000b40011027a23 */ /* 0x004fcc0000010803 */
[----:B------:R2:W-:Y:S02]  /*104e0*/  MUFU.EX2 R106, R2 ;  /* 0x00000002006a7308 */ /* 0x0005e40000000800 */
[----:B--2---:R-:W-:-:S05]  /*104f0*/  FMUL.FTZ R2, R5, c[0x0][0x2d0] ;  /* 0x0000b40005027a20 */ /* 0x004fca0000410000 */
[----:B------:R-:W-:Y:S02]  /*10500*/  FSEL R2, R2, RZ, P0 ;  /* 0x000000ff02027208 */ /* 0x000fe40000000000 */
[----:B------:R-:W-:-:S03]  /*10510*/  ISETP.GE.AND P0, PT, R230, R250, PT ;  /* 0x000000fae600720c */ /* 0x000fc60003f06270 */
[--C-:B------:R-:W-:Y:S02]  /*10520*/  FFMA.FTZ R4, R19, c[0x0][0x2d0], -R2.reuse ;  /* 0x0000b40013047a23 */ /* 0x100fe40000010802 */
[--C-:B------:R-:W-:Y:S02]  /*10530*/  FFMA.FTZ R65, R65, c[0x0][0x2d0], -R2.reuse ;  /* 0x0000b40041417a23 */ /* 0x100fe40000010802 */
[----:B------:R2:W-:Y:S01]  /*10540*/  MUFU.EX2 R96, R4 ;  /* 0x0000000400607308 */ /* 0x0005e20000000800 */
[--C-:B------:R-:W-:Y:S02]  /*10550*/  FFMA.FTZ R60, R60, c[0x0][0x2d0], -R2.reuse ;  /* 0x0000b4003c3c7a23 */ /* 0x100fe40000010802 */
[--C-:B--2---:R-:W-:Y:S02]  /*10560*/  FFMA.FTZ R4, R21, c[0x0][0x2d0], -R2.reuse ;  /* 0x0000b40015047a23 */ /* 0x104fe40000010802 */
[----:B------:R-:W2:Y:S03]  /*10570*/  LDSM.16.MT88.4 R20, [R202] ;  /* 0x00000000ca14783b */ /* 0x000ea60000004200 */
[----:B------:R3:W4:Y:S02]  /*10580*/  MUFU.EX2 R15, R4 ;  /* 0x00000004000f7308 */ /* 0x0007240000000800 */
[----:B---3--:R-:W-:Y:S01]  /*10590*/  FFMA.FTZ R4, R24, c[0x0][0x2d0], -R2 ;  /* 0x0000b40018047a23 */ /* 0x008fe20000010802 */
[----:B----4-:R-:W-:Y:S01]  /*105a0*/  F2FP.BF16.PACK_AB R29, R15, R96 ;  /* 0x000000600f1d723e */ /* 0x010fe200000010ff */
[----:B------:R-:W-:-:S04]  /*105b0*/  FADD.FTZ R15, R96, R15 ;  /* 0x0000000f600f7221 */ /* 0x000fc80000010000 */
[----:B------:R3:W4:Y:S02]  /*105c0*/  MUFU.EX2 R97, R4 ;  /* 0x0000000400617308 */ /* 0x0007240000000800 */
[----:B---3--:R-:W-:Y:S02]  /*105d0*/  FFMA.FTZ R4, R25, c[0x0][0x2d0], -R2 ;  /* 0x0000b40019047a23 */ /* 0x008fe40000010802 */
[----:B----4-:R-:W-:-:S04]  /*105e0*/  FADD.FTZ R15, R97, R15 ;  /* 0x0000000f610f7221 */ /* 0x010fc80000010000 */
[----:B------:R3:W4:Y:S02]  /*105f0*/  MUFU.EX2 R98, R4 ;  /* 0x0000000400627308 */ /* 0x0007240000000800 */
[----:B---3--:R-:W-:Y:S01]  /*10600*/  FFMA.FTZ R4, R26, c[0x0][0x2d0], -R2 ;  /* 0x0000b4001a047a23 */ /* 0x008fe20000010802 */
[C---:B----4-:R-:W-:Y:S01]  /*10610*/  F2FP.BF16.PACK_AB R31, R98.reuse, R97 ;  /* 0x00000061621f723e */ /* 0x050fe200000010ff */
[----:B------:R-:W-:-:S04]  /*10620*/  FADD.FTZ R15, R98, R15 ;  /* 0x0000000f620f7221 */ /* 0x000fc80000010000 */
[----:B------:R3:W-:Y:S02]  /*10630*/  MUFU.EX2 R102, R4 ;  /* 0x0000000400667308 */ /* 0x0007e40000000800 */
[C---:B-1----:R-:W-:Y:S08]  /*10640*/  HMMA.16816.F32.BF16 R36, R28.reuse, R8, RZ ;  /* 0x000000081c24723c */ /* 0x042ff000000418ff */
[----:B--2---:R-:W-:Y:S01]  /*10650*/  HMMA.16816.F32.BF16 R16, R28, R20, RZ ;  /* 0x000000141c10723c */ /* 0x004fe200000418ff */
[----:B---3--:R-:W-:-:S04]  /*10660*/  FFMA.FTZ R4, R27, c[0x0][0x2d0], -R2 ;  /* 0x0000b4001b047a23 */ /* 0x008fc80000010802 */
[----:B------:R1:W2:Y:S03]  /*10670*/  MUFU.EX2 R107, R4 ;  /* 0x00000004006b7308 */ /* 0x0002a60000000800 */
[C---:B------:R-:W-:Y:S08]  /*10680*/  HMMA.16816.F32.BF16 R24, R28.reuse, R10, RZ ;  /* 0x0000000a1c18723c */ /* 0x040ff000000418ff */
[----:B------:R-:W-:Y:S01]  /*10690*/  HMMA.16816.F32.BF16 R8, R28, R22, RZ ;  /* 0x000000161c08723c */ /* 0x000fe200000418ff */
[----:B------:R-:W3:Y:S01]  /*106a0*/  LDSM.16.MT88.4 R20, [R204] ;  /* 0x00000000cc14783b */ /* 0x000ee20000004200 */
[----:B-1----:R-:W-:Y:S01]  /*106b0*/  FFMA.FTZ R4, R32, c[0x0][0x2d0], -R2 ;  /* 0x0000b40020047a23 */ /* 0x002fe20000010802 */
[----:B------:R-:W-:-:S03]  /*106c0*/  F2FP.BF16.PACK_AB R32, R106, R104 ;  /* 0x000000686a20723e */ /* 0x000fc600000010ff */
[----:B------:R1:W-:Y:S02]  /*106d0*/  MUFU.EX2 R110, R4 ;  /* 0x00000004006e7308 */ /* 0x0003e40000000800 */
[----:B-1----:R-:W-:Y:S01]  /*106e0*/  FFMA.FTZ R4, R33, c[0x0][0x2d0], -R2 ;  /* 0x0000b40021047a23 */ /* 0x002fe20000010802 */
[----:B--2---:R-:W-:-:S05]  /*106f0*/  F2FP.BF16.PACK_AB R33, R107, R102 ;  /* 0x000000666b21723e */ /* 0x004fca00000010ff */
[----:B------:R-:W1:Y:S02]  /*10700*/  MUFU.EX2 R109, R4 ;  /* 0x00000004006d7308 */ /* 0x000e640000000800 */
[----:B-1----:R-:W-:Y:S01]  /*10710*/  F2FP.BF16.PACK_AB R35, R109, R110 ;  /* 0x0000006e6d23723e */ /* 0x002fe200000010ff */
[----:B------:R-:W-:-:S04]  /*10720*/  FADD.FTZ R4, R101, R100 ;  /* 0x0000006465047221 */ /* 0x000fc80000010000 */
[----:B------:R-:W-:Y:S02]  /*10730*/  FADD.FTZ R4, R99, R4 ;  /* 0x0000000463047221 */ /* 0x000fe40000010000 */
[----:B------:R-:W-:Y:S01]  /*10740*/  HMMA.16816.F32.BF16 R128, R32, R40, R16 ;  /* 0x000000282080723c */ /* 0x000fe20000041810 */
[----:B------:R-:W1:Y:S01]  /*10750*/  LDSM.16.MT88.4 R16, [R204+0x800] ;  /* 0x00080000cc10783b */ /* 0x000e620000004200 */
[----:B------:R-:W-:-:S04]  /*10760*/  FADD.FTZ R4, R103, R4 ;  /* 0x0000000467047221 */ /* 0x000fc80000010000 */
[----:B------:R-:W-:Y:S02]  /*10770*/  FADD.FTZ R4, R104, R4 ;  /* 0x0000000468047221 */ /* 0x000fe40000010000 */
[----:B------:R-:W-:Y:S01]  /*10780*/  HMMA.16816.F32.BF16 R152, R32, R42, R8 ;  /* 0x0000002a2098723c */ /* 0x000fe20000041808 */
[----:B------:R-:W-:Y:S02]  /*10790*/  FFMA.FTZ R40, R58, c[0x0][0x2d0], -R3 ;  /* 0x0000b4003a287a23 */ /* 0x000fe40000010803 */
[----:B------:R-:W-:Y:S02]  /*107a0*/  FADD.FTZ R4, R106, R4 ;  /* 0x000000046a047221 */ /* 0x000fe40000010000 */
[----:B------:R-:W-:Y:S02]  /*107b0*/  FFMA.FTZ R58, R85, c[0x0][0x2d0], -R2 ;  /* 0x0000b400553a7a23 */ /* 0x000fe40000010802 */
[----:B------:R-:W-:Y:S01]  /*107c0*/  FADD.FTZ R4, R105, R4 ;  /* 0x0000000469047221 */ /* 0x000fe20000010000 */
[----:B---3--:R-:W-:Y:S03]  /*107d0*/  HMMA.16816.F32.BF16 R8, R28, R20, RZ ;  /* 0x000000141c08723c */ /* 0x008fe600000418ff */
[----:B------:R-:W-:-:S05]  /*107e0*/  FADD.FTZ R4, R108, R4 ;  /* 0x000000046c047221 */ /* 0x000fca0000010000 */
[C---:B-----5:R-:W-:Y:S07]  /*107f0*/  HMMA.16816.F32.BF16 R136, R32.reuse, R44, R36 ;  /* 0x0000002c2088723c */ /* 0x060fee0000041824 */
[--C-:B------:R-:W-:Y:S01]  /*10800*/  FFMA.FTZ R37, R69, c[0x0][0x2d0], -R3.reuse ;  /* 0x0000b40045257a23 */ /* 0x100fe20000010803 */
[----:B------:R-:W-:Y:S01]  /*10810*/  HMMA.16816.F32.BF16 R156, R32, R46, R24 ;  /* 0x0000002e209c723c */ /* 0x000fe20000041818 */
[--C-:B------:R-:W-:Y:S02]  /*10820*/  FFMA.FTZ R36, R71, c[0x0][0x2d0], -R3.reuse ;  /* 0x0000b40047247a23 */ /* 0x100fe40000010803 */
[----:B------:R-:W-:-:S02]  /*10830*/  FFMA.FTZ R38, R61, c[0x0][0x2d0], -R3 ;  /* 0x0000b4003d267a23 */ /* 0x000fc40000010803 */
[--C-:B------:R-:W-:Y:S02]  /*10840*/  FFMA.FTZ R39, R59, c[0x0][0x2d0], -R3.reuse ;  /* 0x0000b4003b277a23 */ /* 0x100fe40000010803 */
[--C-:B------:R-:W-:Y:S01]  /*10850*/  FFMA.FTZ R27, R68, c[0x0][0x2d0], -R3.reuse ;  /* 0x0000b400441b7a23 */ /* 0x100fe20000010803 */
[----:B-1----:R-:W-:Y:S01]  /*10860*/  HMMA.16816.F32.BF16 R124, R32, R16, R8 ;  /* 0x00000010207c723c */ /* 0x002fe20000041808 */
[--C-:B------:R-:W-:Y:S02]  /*10870*/  FFMA.FTZ R26, R67, c[0x0][0x2d0], -R3.reuse ;  /* 0x0000b400431a7a23 */ /* 0x100fe40000010803 */
[--C-:B------:R-:W-:Y:S02]  /*10880*/  FFMA.FTZ R25, R64, c[0x0][0x2d0], -R3.reuse ;  /* 0x0000b40040197a23 */ /* 0x100fe40000010803 */
[--C-:B------:R-:W-:Y:S02]  /*10890*/  FFMA.FTZ R24, R62, c[0x0][0x2d0], -R3.reuse ;  /* 0x0000b4003e187a23 */ /* 0x100fe40000010803 */
[--C-:B------:R-:W-:Y:S01]  /*108a0*/  FFMA.FTZ R47, R51, c[0x0][0x2d0], -R3.reuse ;  /* 0x0000b400332f7a23 */ /* 0x100fe20000010803 */
[----:B------:R-:W-:Y:S01]  /*108b0*/  HMMA.16816.F32.BF16 R8, R28, R22, RZ ;  /* 0x000000161c08723c */ /* 0x000fe200000418ff */
[----:B------:R-:W1:Y:S01]  /*108c0*/  LDSM.16.MT88.4 R20, [R203] ;  /* 0x00000000cb14783b */ /* 0x000e620000004200 */
[--C-:B------:R-:W-:Y:S01]  /*108d0*/  FFMA.FTZ R46, R50, c[0x0][0x2d0], -R3.reuse ;  /* 0x0000b400322e7a23 */ /* 0x100fe20000010803 */
[----:B------:R-:W-:Y:S01]  /*108e0*/  MUFU.EX2 R26, R26 ;  /* 0x0000001a001a7308 */ /* 0x000fe20000000800 */
[----:B------:R-:W-:-:S02]  /*108f0*/  FFMA.FTZ R45, R49, c[0x0][0x2d0], -R3 ;  /* 0x0000b400312d7a23 */ /* 0x000fc40000010803 */
[----:B------:R-:W-:Y:S02]  /*10900*/  FFMA.FTZ R44, R48, c[0x0][0x2d0], -R3 ;  /* 0x0000b400302c7a23 */ /* 0x000fe40000010803 */
[--C-:B------:R-:W-:Y:S02]  /*10910*/  FFMA.FTZ R48, R89, c[0x0][0x2d0], -R2.reuse ;  /* 0x0000b40059307a23 */ /* 0x100fe40000010802 */
[--C-:B------:R-:W-:Y:S02]  /*10920*/  FFMA.FTZ R49, R88, c[0x0][0x2d0], -R2.reuse ;  /* 0x0000b40058317a23 */ /* 0x100fe40000010802 */
[--C-:B------:R-:W-:Y:S02]  /*10930*/  FFMA.FTZ R50, R87, c[0x0][0x2d0], -R2.reuse ;  /* 0x0000b40057327a23 */ /* 0x100fe40000010802 */
[--C-:B------:R-:W-:Y:S02]  /*10940*/  FFMA.FTZ R59, R86, c[0x0][0x2d0], -R2.reuse ;  /* 0x0000b400563b7a23 */ /* 0x100fe40000010802 */
[----:B------:R-:W-:-:S02]  /*10950*/  FFMA.FTZ R51, R84, c[0x0][0x2d0], -R2 ;  /* 0x0000b40054337a23 */ /* 0x000fc40000010802 */
[--C-:B------:R-:W-:Y:S02]  /*10960*/  FFMA.FTZ R61, R75, c[0x0][0x2d0], -R2.reuse ;  /* 0x0000b4004b3d7a23 */ /* 0x100fe40000010802 */
[--C-:B------:R-:W-:Y:S02]  /*10970*/  FFMA.FTZ R62, R74, c[0x0][0x2d0], -R2.reuse ;  /* 0x0000b4004a3e7a23 */ /* 0x100fe40000010802 */
[--C-:B------:R-:W-:Y:S02]  /*10980*/  FFMA.FTZ R68, R73, c[0x0][0x2d0], -R2.reuse ;  /* 0x0000b40049447a23 */ /* 0x100fe40000010802 */
[----:B------:R-:W-:Y:S01]  /*10990*/  HMMA.16816.F32.BF16 R116, R32, R18, R8 ;  /* 0x000000122074723c */ /* 0x000fe20000041808 */
[----:B------:R-:W2:Y:S01]  /*109a0*/  LDSM.16.MT88.4 R16, [R203+0x800] ;  /* 0x00080000cb10783b */ /* 0x000ea20000004200 */
[--C-:B------:R-:W-:Y:S02]  /*109b0*/  FFMA.FTZ R67, R72, c[0x0][0x2d0], -R2.reuse ;  /* 0x0000b40048437a23 */ /* 0x100fe40000010802 */
[----:B------:R-:W-:-:S04]  /*109c0*/  FFMA.FTZ R64, R70, c[0x0][0x2d0], -R2 ;  /* 0x0000b40046407a23 */ /* 0x000fc80000010802 */
[----:B-1----:R-:W-:Y:S11]  /*109d0*/  HMMA.16816.F32.BF16 R8, R28, R20, RZ ;  /* 0x000000141c08723c */ /* 0x002ff600000418ff */
[----:B------:R-:W-:Y:S11]  /*109e0*/  @!UPT UIADD3 URZ, URZ, URZ, URZ ;  /* 0x0000003f3f3ff290 */ /* 0x000ff6000fffe03f */
[----:B------:R-:W-:Y:S02]  /*109f0*/  @!UPT UIADD3 URZ, URZ, URZ, URZ ;  /* 0x0000003f3f3ff290 */ /* 0x000fe4000fffe03f */
[----:B--2---:R-:W-:Y:S08]  /*10a00*/  HMMA.16816.F32.BF16 R112, R32, R16, R8 ;  /* 0x000000102070723c */ /* 0x004ff00000041808 */
[----:B------:R-:W-:Y:S01]  /*10a10*/  HMMA.16816.F32.BF16 R8, R28, R22, RZ ;  /* 0x000000161c08723c */ /* 0x000fe200000418ff */
[----:B------:R-:W-:Y:S11]  /*10a20*/  LDSM.16.MT88.4 R20, [R201+0x4000] ;  /* 0x00400000c914783b */ /* 0x000ff60000004200 */
[----:B------:R-:W-:Y:S11]  /*10a30*/  @!UPT UIADD3 URZ, URZ, URZ, URZ ;  /* 0x0000003f3f3ff290 */ /* 0x000ff6000fffe03f */
[----:B------:R-:W-:Y:S01]  /*10a40*/  @!UPT UIADD3 URZ, URZ, URZ, URZ ;  /* 0x0000003f3f3ff290 */ /* 0x000fe2000fffe03f */
[----:B------:R-:W-:Y:S01]  /*10a50*/  HMMA.16816.F32.BF16 R96, R32, R18, R8 ;  /* 0x000000122060723c */ /* 0x000fe20000041808 */
[----:B------:R-:W1:Y:S06]  /*10a60*/  LDSM.16.MT88.4 R16, [R201+0x3800] ;  /* 0x00380000c910783b */ /* 0x000e6c0000004200 */
[----:B------:R-:W-:Y:S02]  /*10a70*/  FADD.FTZ R8, R102, R15 ;  /* 0x0000000f66087221 */ /* 0x000fe40000010000 */
[----:B------:R-:W-:Y:S02]  /*10a80*/  FFMA.FTZ R15, R63, c[0x0][0x2d0], -R3 ;  /* 0x0000b4003f0f7a23 */ /* 0x000fe40000010803 */
[----:B------:R-:W-:-:S02]  /*10a90*/  FADD.FTZ R3, R107, R8 ;  /* 0x000000086b037221 */ /* 0x000fc40000010000 */
[----:B------:R-:W-:Y:S02]  /*10aa0*/  FFMA.FTZ R63, R66, c[0x0][0x2d0], -R2 ;  /* 0x0000b400423f7a23 */ /* 0x000fe40000010802 */
[----:B------:R-:W-:-:S04]  /*10ab0*/  FADD.FTZ R3, R110, R3 ;  /* 0x000000036e037221 */ /* 0x000fc80000010000 */
[----:B------:R-:W-:Y:S01]  /*10ac0*/  FADD.FTZ R3, R109, R3 ;  /* 0x000000036d037221 */ /* 0x000fe20000010000 */
[----:B-1----:R-:W-:Y:S01]  /*10ad0*/  HMMA.16816.F32.BF16 R8, R28, R16, RZ ;  /* 0x000000101c08723c */ /* 0x002fe200000418ff */
[----:B------:R-:W-:Y:S06]  /*10ae0*/  MUFU.EX2 R16, R36 ;  /* 0x0000002400107308 */ /* 0x000fec0000000800 */
[--C-:B------:R-:W-:Y:S02]  /*10af0*/  FFMA.FTZ R17, R94, c[0x0][0x2d0], -R2.reuse ;  /* 0x0000b4005e117a23 */ /* 0x100fe40000010802 */
[----:B------:R-:W-:Y:S08]  /*10b00*/  MUFU.EX2 R36, R27 ;  /* 0x0000001b00247308 */ /* 0x000ff00000000800 */
[----:B------:R1:W-:Y:S07]  /*10b10*/  MUFU.EX2 R27, R25 ;  /* 0x00000019001b7308 */ /* 0x0003ee0000000800 */
[----:B------:R-:W-:Y:S01]  /*10b20*/  HMMA.16816.F32.BF16 R100, R32, R20, R8 ;  /* 0x000000142064723c */ /* 0x000fe20000041808 */
[----:B------:R-:W-:Y:S06]  /*10b30*/  MUFU.EX2 R20, R24 ;  /* 0x0000001800147308 */ /* 0x000fec0000000800 */
[--C-:B------:R-:W-:Y:S01]  /*10b40*/  FFMA.FTZ R21, R92, c[0x0][0x2d0], -R2.reuse ;  /* 0x0000b4005c157a23 */ /* 0x100fe20000010802 */
[----:B------:R-:W-:Y:S01]  /*10b50*/  HMMA.16816.F32.BF16 R8, R28, R18, RZ ;  /* 0x000000121c08723c */ /* 0x000fe200000418ff */
[----:B------:R-:W2:Y:S01]  /*10b60*/  MUFU.EX2 R18, R37 ;  /* 0x0000002500127308 */ /* 0x000ea20000000800 */
[----:B-1----:R-:W-:-:S05]  /*10b70*/  FFMA.FTZ R25, R90, c[0x0][0x2d0], -R2 ;  /* 0x0000b4005a197a23 */ /* 0x002fca0000010802 */
[--C-:B------:R-:W-:Y:S02]  /*10b80*/  FFMA.FTZ R19, R95, c[0x0][0x2d0], -R2.reuse ;  /* 0x0000b4005f137a23 */ /* 0x100fe40000010802 */
[----:B------:R-:W-:Y:S01]  /*10b90*/  MUFU.EX2 R17, R17 ;  /* 0x0000001100117308 */ /* 0x000fe20000000800 */
[----:B--2---:R-:W-:Y:S11]  /*10ba0*/  F2FP.BF16.PACK_AB R24, R16, R18 ;  /* 0x000000121018723e */ /* 0x004ff600000010ff */
[----:B------:R-:W-:Y:S03]  /*10bb0*/  @!UPT UIADD3 URZ, URZ, URZ, URZ ;  /* 0x0000003f3f3ff290 */ /* 0x000fe6000fffe03f */
[----:B------:R-:W-:Y:S01]  /*10bc0*/  HMMA.16816.F32.BF16 R104, R32, R22, R8 ;  /* 0x000000162068723c */ /* 0x000fe20000041808 */
[----:B------:R1:W-:Y:S06]  /*10bd0*/  MUFU.EX2 R10, R15 ;  /* 0x0000000f000a7308 */ /* 0x0003ec0000000800 */
[--C-:B------:R-:W-:Y:S02]  /*10be0*/  FFMA.FTZ R23, R91, c[0x0][0x2d0], -R2.reuse ;  /* 0x0000b4005b177a23 */ /* 0x100fe40000010802 */
[----:B------:R-:W2:Y:S01]  /*10bf0*/  MUFU.EX2 R9, R38 ;  /* 0x0000002600097308 */ /* 0x000ea20000000800 */
[----:B-1----:R-:W-:-:S07]  /*10c00*/  FFMA.FTZ R15, R93, c[0x0][0x2d0], -R2 ;  /* 0x0000b4005d0f7a23 */ /* 0x002fce0000010802 */
[----:B------:R1:W-:Y:S01]  /*10c10*/  MUFU.EX2 R8, R39 ;  /* 0x0000002700087308 */ /* 0x0003e20000000800 */
[----:B------:R-:W-:-:S04]  /*10c20*/  FADD.FTZ R2, R18, R4 ;  /* 0x0000000412027221 */ /* 0x000fc80000010000 */
[----:B------:R-:W-:Y:S01]  /*10c30*/  FADD.FTZ R2, R16, R2 ;  /* 0x0000000210027221 */ /* 0x000fe20000010000 */
[----:B--2---:R-:W-:Y:S02]  /*10c40*/  F2FP.BF16.PACK_AB R22, R9, R10 ;  /* 0x0000000a0916723e */ /* 0x004fe400000010ff */
[----:B------:R2:W3:Y:S01]  /*10c50*/  MUFU.EX2 R4, R40 ;  /* 0x0000002800047308 */ /* 0x0004e20000000800 */
[----:B------:R-:W-:-:S04]  /*10c60*/  FADD.FTZ R2, R36, R2 ;  /* 0x0000000224027221 */ /* 0x000fc80000010000 */
[C---:B------:R-:W-:Y:S01]  /*10c70*/  FADD.FTZ R2, R26.reuse, R2 ;  /* 0x000000021a027221 */ /* 0x040fe20000010000 */
[----:B------:R-:W-:Y:S02]  /*10c80*/  F2FP.BF16.PACK_AB R26, R26, R36 ;  /* 0x000000241a1a723e */ /* 0x000fe400000010ff */
[----:B-1----:R-:W-:Y:S01]  /*10c90*/  LDSM.16.MT88.4 R36, [R202+0x4000] ;  /* 0x00400000ca24783b */ /* 0x002fe20000004200 */
[----:B------:R-:W-:Y:S01]  /*10ca0*/  FADD.FTZ R2, R27, R2 ;  /* 0x000000021b027221 */ /* 0x000fe20000010000 */
[----:B------:R-:W1:Y:S03]  /*10cb0*/  MUFU.EX2 R18, R57 ;  /* 0x0000003900127308 */ /* 0x000e660000000800 */
[C---:B------:R-:W-:Y:S01]  /*10cc0*/  FADD.FTZ R2, R20.reuse, R2 ;  /* 0x0000000214027221 */ /* 0x040fe20000010000 */
[----:B------:R-:W-:Y:S01]  /*10cd0*/  F2FP.BF16.PACK_AB R20, R20, R27 ;  /* 0x0000001b1414723e */ /* 0x000fe200000010ff */
[----:B--2---:R-:W2:Y:S02]  /*10ce0*/  LDSM.16.MT88.4 R40, [R202+0x3800] ;  /* 0x00380000ca28783b */ /* 0x004ea40000004200 */
[----:B------:R-:W-:Y:S01]  /*10cf0*/  FADD.FTZ R2, R10, R2 ;  /* 0x000000020a027221 */ /* 0x000fe20000010000 */
[----:B---3--:R-:W-:Y:S01]  /*10d00*/  F2FP.BF16.PACK_AB R16, R4, R8 ;  /* 0x000000080410723e */ /* 0x008fe200000010ff */
[----:B------:R-:W-:Y:S02]  /*10d10*/  MUFU.EX2 R27, R54 ;  /* 0x00000036001b7308 */ /* 0x000fe40000000800 */
[----:B------:R-:W-:-:S04]  /*10d20*/  FADD.FTZ R2, R9, R2 ;  /* 0x0000000209027221 */ /* 0x000fc80000010000 */
[----:B------:R-:W-:-:S04]  /*10d30*/  FADD.FTZ R2, R8, R2 ;  /* 0x0000000208027221 */ /* 0x000fc80000010000 */
[----:B------:R-:W-:Y:S02]  /*10d40*/  FADD.FTZ R2, R4, R2 ;  /* 0x0000000204027221 */ /* 0x000fe40000010000 */
[----:B------:R-:W3:Y:S02]  /*10d50*/  MUFU.EX2 R4, R56 ;  /* 0x0000003800047308 */ /* 0x000ee40000000800 */
[----:B-1----:R-:W-:-:S04]  /*10d60*/  FADD.FTZ R2, R18, R2 ;  /* 0x0000000212027221 */ /* 0x002fc80000010000 */
[C---:B---3--:R-:W-:Y:S01]  /*10d70*/  FADD.FTZ R2, R4.reuse, R2 ;  /* 0x0000000204027221 */ /* 0x048fe20000010000 */
[----:B------:R-:W-:Y:S02]  /*10d80*/  F2FP.BF16.PACK_AB R18, R4, R18 ;  /* 0x000000120412723e */ /* 0x000fe400000010ff */
[----:B------:R-:W-:Y:S01]  /*10d90*/  MUFU.EX2 R4, R25 ;  /* 0x0000001900047308 */ /* 0x000fe20000000800 */
[----:B--2---:R-:W-:Y:S07]  /*10da0*/  HMMA.16816.F32.BF16 R8, R28, R40, RZ ;  /* 0x000000281c08723c */ /* 0x004fee00000418ff */
[----:B------:R-:W-:Y:S08]  /*10db0*/  MUFU.EX2 R40, R53 ;  /* 0x0000003500287308 */ /* 0x000ff00000000800 */
[----:B------:R-:W-:Y:S08]  /*10dc0*/  MUFU.EX2 R41, R46 ;  /* 0x0000002e00297308 */ /* 0x000ff00000000800 */
[----:B------:R-:W-:Y:S01]  /*10dd0*/  MUFU.EX2 R53, R45 ;  /* 0x0000002d00357308 */ /* 0x000fe20000000800 */
[----:B------:R-:W-:Y:S07]  /*10de0*/  HMMA.16816.F32.BF16 R108, R32, R36, R8 ;  /* 0x00000024206c723c */ /* 0x000fee0000041808 */
[----:B------:R-:W1:Y:S01]  /*10df0*/  MUFU.EX2 R36, R55 ;  /* 0x0000003700247308 */ /* 0x000e620000000800 */
[----:B------:R-:W-:Y:S07]  /*10e00*/  HMMA.16816.F32.BF16 R8, R28, R42, RZ ;  /* 0x0000002a1c08723c */ /* 0x000fee00000418ff */
[----:B------:R-:W2:Y:S08]  /*10e10*/  MUFU.EX2 R37, R52 ;  /* 0x0000003400257308 */ /* 0x000eb00000000800 */
[----:B------:R-:W3:Y:S01]  /*10e20*/  MUFU.EX2 R42, R47 ;  /* 0x0000002f002a7308 */ /* 0x000ee20000000800 */
[----:B-1----:R-:W-:-:S04]  /*10e30*/  FADD.FTZ R2, R36, R2 ;  /* 0x0000000224027221 */ /* 0x002fc80000010000 */
[----:B------:R-:W-:-:S03]  /*10e40*/  FADD.FTZ R2, R27, R2 ;  /* 0x000000021b027221 */ /* 0x000fc60000010000 */
[----:B------:R1:W4:Y:S01]  /*10e50*/  MUFU.EX2 R43, R44 ;  /* 0x0000002c002b7308 */ /* 0x0003220000000800 */
[----:B------:R-:W-:-:S04]  /*10e60*/  FADD.FTZ R2, R40, R2 ;  /* 0x0000000228027221 */ /* 0x000fc80000010000 */
[----:B--2---:R-:W-:Y:S01]  /*10e70*/  FADD.FTZ R2, R37, R2 ;  /* 0x0000000225027221 */ /* 0x004fe20000010000 */
[----:B------:R-:W-:Y:S01]  /*10e80*/  HMMA.16816.F32.BF16 R120, R32, R38, R8 ;  /* 0x000000262078723c */ /* 0x000fe20000041808 */
[C---:B---3--:R-:W-:Y:S02]  /*10e90*/  F2FP.BF16.PACK_AB R72, R41.reuse, R42 ;  /* 0x0000002a2948723e */ /* 0x048fe400000010ff */
[----:B------:R-:W-:Y:S01]  /*10ea0*/  FADD.FTZ R2, R42, R2 ;  /* 0x000000022a027221 */ /* 0x000fe20000010000 */
[----:B------:R-:W2:Y:S03]  /*10eb0*/  MUFU.EX2 R52, R15 ;  /* 0x0000000f00347308 */ /* 0x000ea60000000800 */
[----:B------:R-:W-:Y:S01]  /*10ec0*/  FADD.FTZ R2, R41, R2 ;  /* 0x0000000229027221 */ /* 0x000fe20000010000 */
[----:B------:R-:W-:Y:S01]  /*10ed0*/  F2FP.BF16.PACK_AB R10, R37, R40 ;  /* 0x00000028250a723e */ /* 0x000fe200000010ff */
[----:B-1----:R-:W1:Y:S02]  /*10ee0*/  LDSM.16.MT88.4 R44, [R204+0x3800] ;  /* 0x00380000cc2c783b */ /* 0x002e640000004200 */
[----:B------:R-:W-:Y:S01]  /*10ef0*/  FADD.FTZ R2, R53, R2 ;  /* 0x0000000235027221 */ /* 0x000fe20000010000 */
[----:B----4-:R-:W-:Y:S01]  /*10f00*/  F2FP.BF16.PACK_AB R74, R43, R53 ;  /* 0x000000352b4a723e */ /* 0x010fe200000010ff */
[----:B------:R-:W3:Y:S01]  /*10f10*/  MUFU.EX2 R15, R19 ;  /* 0x00000013000f7308 */ /* 0x000ee20000000800 */
[----:B------:R-:W-:Y:S01]  /*10f20*/  F2FP.BF16.PACK_AB R8, R27, R36 ;  /* 0x000000241b08723e */ /* 0x000fe200000010ff */
[----:B------:R-:W-:-:S02]  /*10f30*/  FADD.FTZ R232, R43, R2 ;  /* 0x000000022be87221 */ /* 0x000fc40000010000 */
[----:B------:R-:W4:Y:S01]  /*10f40*/  LDSM.16.MT88.4 R40, [R204+0x4000] ;  /* 0x00400000cc28783b */ /* 0x000f220000004200 */
[----:B--2---:R-:W-:-:S03]  /*10f50*/  FADD.FTZ R3, R52, R3 ;  /* 0x0000000334037221 */ /* 0x004fc60000010000 */
[----:B------:R-:W2:Y:S01]  /*10f60*/  MUFU.EX2 R11, R21 ;  /* 0x00000015000b7308 */ /* 0x000ea20000000800 */
[C---:B------:R-:W-:Y:S01]  /*10f70*/  F2FP.BF16.PACK_AB R25, R17.reuse, R52 ;  /* 0x000000341119723e */ /* 0x040fe200000010ff */
[----:B------:R-:W-:-:S06]  /*10f80*/  FADD.FTZ R3, R17, R3 ;  /* 0x0000000311037221 */ /* 0x000fcc0000010000 */
[----:B------:R-:W1:Y:S01]  /*10f90*/  MUFU.EX2 R9, R23 ;  /* 0x0000001700097308 */ /* 0x000e620000000800 */
[----:B---3--:R-:W-:-:S04]  /*10fa0*/  FADD.FTZ R3, R15, R3 ;  /* 0x000000030f037221 */ /* 0x008fc80000010000 */
[C---:B--2---:R-:W-:Y:S01]  /*10fb0*/  FADD.FTZ R2, R11.reuse, R3 ;  /* 0x000000030b027221 */ /* 0x044fe20000010000 */
[----:B------:R-:W-:Y:S02]  /*10fc0*/  F2FP.BF16.PACK_AB R27, R11, R15 ;  /* 0x0000000f0b1b723e */ /* 0x000fe400000010ff */
[----:B------:R-:W-:Y:S01]  /*10fd0*/  MUFU.EX2 R17, R50 ;  /* 0x0000003200117308 */ /* 0x000fe20000000800 */
[----:B-1----:R-:W-:Y:S01]  /*10fe0*/  FADD.FTZ R2, R9, R2 ;  /* 0x0000000209027221 */ /* 0x002fe20000010000 */
[----:B------:R-:W-:-:S06]  /*10ff0*/  F2FP.BF16.PACK_AB R21, R4, R9 ;  /* 0x000000090415723e */ /* 0x000fcc00000010ff */
[----:B------:R-:W1:Y:S01]  /*11000*/  MUFU.EX2 R11, R48 ;  /* 0x00000030000b7308 */ /* 0x000e620000000800 */
[----:B------:R-:W-:Y:S01]  /*11010*/  FADD.FTZ R2, R4, R2 ;  /* 0x0000000204027221 */ /* 0x000fe20000010000 */
[----:B------:R-:W-:Y:S06]  /*11020*/  HMMA.16816.F32.BF16 R36, R28, R44, RZ ;  /* 0x0000002c1c24723c */ /* 0x000fec00000418ff */
[----:B------:R-:W2:Y:S08]  /*11030*/  MUFU.EX2 R9, R49 ;  /* 0x0000003100097308 */ /* 0x000eb00000000800 */
[----:B------:R-:W3:Y:S01]  /*11040*/  MUFU.EX2 R15, R59 ;  /* 0x0000003b000f7308 */ /* 0x000ee20000000800 */
[----:B-1----:R-:W-:-:S07]  /*11050*/  FADD.FTZ R2, R11, R2 ;  /* 0x000000020b027221 */ /* 0x002fce0000010000 */
[----:B------:R-:W-:Y:S01]  /*11060*/  MUFU.EX2 R19, R51 ;  /* 0x0000003300137308 */ /* 0x000fe20000000800 */
[C---:B--2---:R-:W-:Y:S01]  /*11070*/  FADD.FTZ R2, R9.reuse, R2 ;  /* 0x0000000209027221 */ /* 0x044fe20000010000 */
[----:B------:R-:W-:Y:S01]  /*11080*/  F2FP.BF16.PACK_AB R23, R9, R11 ;  /* 0x0000000b0917723e */ /* 0x000fe200000010ff */
[----:B----4-:R-:W-:Y:S02]  /*11090*/  HMMA.16816.F32.BF16 R148, R32, R40, R36 ;  /* 0x000000282094723c */ /* 0x010fe40000041824 */
[----:B------:R-:W-:-:S03]  /*110a0*/  FADD.FTZ R2, R17, R2 ;  /* 0x0000000211027221 */ /* 0x000fc60000010000 */
[----:B------:R-:W1:Y:S01]  /*110b0*/  MUFU.EX2 R40, R58 ;  /* 0x0000003a00287308 */ /* 0x000e620000000800 */
[C---:B---3--:R-:W-:Y:S01]  /*110c0*/  FADD.FTZ R2, R15.reuse, R2 ;  /* 0x000000020f027221 */ /* 0x048fe20000010000 */
[----:B------:R-:W-:Y:S01]  /*110d0*/  F2FP.BF16.PACK_AB R17, R15, R17 ;  /* 0x000000110f11723e */ /* 0x000fe200000010ff */
[----:B------:R-:W-:Y:S05]  /*110e0*/  HMMA.16816.F32.BF16 R36, R28, R46, RZ ;  /* 0x0000002e1c24723c */ /* 0x000fea00000418ff */
[----:B------:R-:W2:Y:S01]  /*110f0*/  MUFU.EX2 R4, R61 ;  /* 0x0000003d00047308 */ /* 0x000ea20000000800 */
[----:B-1----:R-:W-:-:S07]  /*11100*/  FADD.FTZ R2, R40, R2 ;  /* 0x0000000228027221 */ /* 0x002fce0000010000 */
[----:B------:R-:W1:Y:S01]  /*11110*/  MUFU.EX2 R3, R62 ;  /* 0x0000003e00037308 */ /* 0x000e620000000800 */
[C---:B------:R-:W-:Y:S01]  /*11120*/  FADD.FTZ R2, R19.reuse, R2 ;  /* 0x0000000213027221 */ /* 0x040fe20000010000 */
[----:B------:R-:W-:-:S03]  /*11130*/  F2FP.BF16.PACK_AB R19, R19, R40 ;  /* 0x000000281313723e */ /* 0x000fc600000010ff */
[----:B--2---:R-:W-:-:S03]  /*11140*/  FADD.FTZ R2, R4, R2 ;  /* 0x0000000204027221 */ /* 0x004fc60000010000 */
[----:B------:R-:W-:Y:S03]  /*11150*/  MUFU.EX2 R11, R67 ;  /* 0x00000043000b7308 */ /* 0x000fe60000000800 */
[----:B------:R-:W-:Y:S01]  /*11160*/  HMMA.16816.F32.BF16 R132, R32, R42, R36 ;  /* 0x0000002a2084723c */ /* 0x000fe20000041824 */
[----:B------:R-:W2:Y:S01]  /*11170*/  LDSM.16.MT88.4 R36, [R203+0x3800] ;  /* 0x00380000cb24783b */ /* 0x000ea20000004200 */
[----:B-1----:R-:W-:-:S03]  /*11180*/  F2FP.BF16.PACK_AB R9, R3, R4 ;  /* 0x000000040309723e */ /* 0x002fc600000010ff */
[----:B------:R-:W-:Y:S01]  /*11190*/  MUFU.EX2 R45, R64 ;  /* 0x00000040002d7308 */ /* 0x000fe20000000800 */
[----:B------:R-:W-:-:S07]  /*111a0*/  FADD.FTZ R2, R3, R2 ;  /* 0x0000000203027221 */ /* 0x000fce0000010000 */
[----:B------:R-:W-:Y:S08]  /*111b0*/  MUFU.EX2 R4, R65 ;  /* 0x0000004100047308 */ /* 0x000ff00000000800 */
[----:B------:R-:W1:Y:S08]  /*111c0*/  MUFU.EX2 R15, R68 ;  /* 0x00000044000f7308 */ /* 0x000e700000000800 */
[----:B------:R-:W3:Y:S08]  /*111d0*/  MUFU.EX2 R44, R63 ;  /* 0x0000003f002c7308 */ /* 0x000ef00000000800 */
[----:B------:R-:W4:Y:S01]  /*111e0*/  MUFU.EX2 R3, R60 ;  /* 0x0000003c00037308 */ /* 0x000f220000000800 */
[----:B-1----:R-:W-:Y:S01]  /*111f0*/  FADD.FTZ R2, R15, R2 ;  /* 0x000000020f027221 */ /* 0x002fe20000010000 */
[----:B--2---:R-:W-:Y:S03]  /*11200*/  HMMA.16816.F32.BF16 R40, R28, R36, RZ ;  /* 0x000000241c28723c */ /* 0x004fe600000418ff */
[C---:B------:R-:W-:Y:S01]  /*11210*/  FADD.FTZ R2, R11.reuse, R2 ;  /* 0x000000020b027221 */ /* 0x040fe20000010000 */
[----:B------:R-:W-:-:S02]  /*11220*/  F2FP.BF16.PACK_AB R11, R11, R15 ;  /* 0x0000000f0b0b723e */ /* 0x000fc400000010ff */
[C---:B---3--:R-:W-:Y:S01]  /*11230*/  F2FP.BF16.PACK_AB R73, R44.reuse, R45 ;  /* 0x0000002d2c49723e */ /* 0x048fe200000010ff */
[----:B------:R-:W-:Y:S01]  /*11240*/  FADD.FTZ R2, R45, R2 ;  /* 0x000000022d027221 */ /* 0x000fe20000010000 */
[----:B------:R-:W-:Y:S01]  /*11250*/  HMMA.16816.F32.BF16 R36, R28, R38, RZ ;  /* 0x000000261c24723c */ /* 0x000fe200000418ff */
[----:B------:R-:W1:Y:S02]  /*11260*/  LDSM.16.MT88.4 R28, [R203+0x4000] ;  /* 0x00400000cb1c783b */ /* 0x000e640000004200 */
[----:B------:R-:W-:Y:S01]  /*11270*/  FADD.FTZ R2, R44, R2 ;  /* 0x000000022c027221 */ /* 0x000fe20000010000 */
[----:B----4-:R-:W-:-:S03]  /*11280*/  F2FP.BF16.PACK_AB R75, R3, R4 ;  /* 0x00000004034b723e */ /* 0x010fc600000010ff */
[----:B------:R-:W-:-:S04]  /*11290*/  FADD.FTZ R2, R4, R2 ;  /* 0x0000000204027221 */ /* 0x000fc80000010000 */
[----:B------:R-:W-:-:S05]  /*112a0*/  FADD.FTZ R247, R3, R2 ;  /* 0x0000000203f77221 */ /* 0x000fca0000010000 */
[C---:B-1----:R-:W-:Y:S08]  /*112b0*/  HMMA.16816.F32.BF16 R84, R32.reuse, R28, R40 ;  /* 0x0000001c2054723c */ /* 0x042ff00000041828 */
[----:B------:R-:W-:Y:S01]  /*112c0*/  HMMA.16816.F32.BF16 R40, R32, R30, R36 ;  /* 0x0000001e2028723c */ /* 0x000fe20000041824 */
[----:B------:R-:W1:Y:S04]  /*112d0*/  LDSM.16.MT88.4 R28, [R201+0x1000] ;  /* 0x00100000c91c783b */ /* 0x000e680000004200 */
[----:B------:R-:W2:Y:S04]  /*112e0*/  LDSM.16.MT88.4 R32, [R202+0x1000] ;  /* 0x00100000ca20783b */ /* 0x000ea80000004200 */
[----:B------:R-:W3:Y:S01]  /*112f0*/  LDSM.16.MT88.4 R36, [R202+0x4800] ;  /* 0x00480000ca24783b */ /* 0x000ee20000004200 */
[C---:B-1----:R-:W-:Y:S08]  /*11300*/  HMMA.16816.F32.BF16 R64, R24.reuse, R28, R136 ;  /* 0x0000001c1840723c */ /* 0x042ff00000041888 */
[C---:B------:R-:W-:Y:S01]  /*11310*/  HMMA.16816.F32.BF16 R56, R24.reuse, R30, R156 ;  /* 0x0000001e1838723c */ /* 0x040fe2000004189c */
[----:B------:R-:W1:Y:S07]  /*11320*/  LDSM.16.MT88.4 R28, [R204+0x1000] ;  /* 0x00100000cc1c783b */ /* 0x000e6e0000004200 */
[C---:B--2---:R-:W-:Y:S08]  /*11330*/  HMMA.16816.F32.BF16 R48, R24.reuse, R32, R128 ;  /* 0x000000201830723c */ /* 0x044ff00000041880 */
[C---:B------:R-:W-:Y:S01]  /*11340*/  HMMA.16816.F32.BF16 R68, R24.reuse, R34, R152 ;  /* 0x000000221844723c */ /* 0x040fe20000041898 */
[----:B------:R-:W2:Y:S07]  /*11350*/  LDSM.16.MT88.4 R32, [R203+0x1000] ;  /* 0x00100000cb20783b */ /* 0x000eae0000004200 */
[C---:B---3--:R-:W-:Y:S08]  /*11360*/  HMMA.16816.F32.BF16 R108, R24.reuse, R36, R108 ;  /* 0x00000024186c723c */ /* 0x048ff0000004186c */
[C---:B------:R-:W-:Y:S01]  /*11370*/  HMMA.16816.F32.BF16 R120, R24.reuse, R38, R120 ;  /* 0x000000261878723c */ /* 0x040fe20000041878 */
[----:B------:R-:W-:Y:S07]  /*11380*/  LDSM.16.MT88.4 R36, [R203+0x1800] ;  /* 0x00180000cb24783b */ /* 0x000fee0000004200 */
        /* <DEDUP_REMOVED lines=11> */
[----:B------:R-:W-:Y:S07]  /*11440*/  LDSM.16.MT88.4 R32, [R202+0x5000] ;  /* 0x00500000ca20783b */ /* 0x000fee0000004200 */
[C---:B-1----:R-:W-:Y:S08]  /*11450*/  HMMA.16816.F32.BF16 R124, R24.reuse, R28, R84 ;  /* 0x0000001c187c723c */ /* 0x042ff00000041854 */
[----:B------:R-:W-:Y:S01]  /*11460*/  HMMA.16816.F32.BF16 R128, R24, R30, R40 ;  /* 0x0000001e1880723c */ /* 0x000fe20000041828 */
[----:B------:R-:W1:Y:S04]  /*11470*/  LDSM.16.MT88.4 R24, [R201+0x1800] ;  /* 0x00180000c918783b */ /* 0x000e680000004200 */
[----:B------:R-:W2:Y:S03]  /*11480*/  LDSM.16.MT88.4 R28, [R202+0x1800] ;  /* 0x00180000ca1c783b */ /* 0x000ea60000004200 */
[C---:B-1----:R-:W-:Y:S08]  /*11490*/  HMMA.16816.F32.BF16 R116, R20.reuse, R24, R64 ;  /* 0x000000181474723c */ /* 0x042ff00000041840 */
        /* <DEDUP_REMOVED lines=8> */
[C---:B------:R-:W-:Y:S08]  /*11520*/  HMMA.16816.F32.BF16 R64, R20.reuse, R32, R108 ;  /* 0x000000201440723c */ /* 0x040ff0000004186c */
[C---:B-1----:R-:W-:Y:S08]  /*11530*/  HMMA.16816.F32.BF16 R136, R20.reuse, R24, R60 ;  /* 0x000000181488723c */ /* 0x042ff0000004183c */
[C---:B------:R-:W-:Y:S01]  /*11540*/  HMMA.16816.F32.BF16 R88, R20.reuse, R26, R52 ;  /* 0x0000001a1458723c */ /* 0x040fe20000041834 */
[----:B------:R-:W1:Y:S07]  /*11550*/  LDSM.16.MT88.4 R24, [R201+0x5000] ;  /* 0x00500000c918783b */ /* 0x000e6e0000004200 */
[C---:B------:R-:W-:Y:S01]  /*11560*/  HMMA.16816.F32.BF16 R60, R20.reuse, R34, R120 ;  /* 0x00000022143c723c */ /* 0x040fe20000041878 */
[----:B------:R-:W4:Y:S07]  /*11570*/  LDSM.16.MT88.4 R32, [R201+0x5800] ;  /* 0x00580000c920783b */ /* 0x000f2e0000004200 */
[----:B--2---:R-:W-:Y:S01]  /*11580*/  HMMA.16816.F32.BF16 R48, R20, R28, R124 ;  /* 0x0000001c1430723c */ /* 0x004fe2000004187c */
[----:B------:R-:W-:Y:S07]  /*11590*/  LDSM.16.MT88.4 R124, [R202+0x3000] ;  /* 0x00300000ca7c783b */ /* 0x000fee0000004200 */
[C---:B---3--:R-:W-:Y:S08]  /*115a0*/  HMMA.16816.F32.BF16 R96, R16.reuse, R36, R96 ;  /* 0x000000241060723c */ /* 0x048ff00000041860 */
[----:B------:R-:W-:Y:S08]  /*115b0*/  HMMA.16816.F32.BF16 R92, R16, R38, R152 ;  /* 0x00000026105c723c */ /* 0x000ff00000041898 */
[C---:B-1----:R-:W-:Y:S08]  /*115c0*/  HMMA.16816.F32.BF16 R40, R20.reuse, R24, R100 ;  /* 0x000000181428723c */ /* 0x042ff00000041864 */
[C---:B------:R-:W-:Y:S01]  /*115d0*/  HMMA.16816.F32.BF16 R84, R20.reuse, R26, R104 ;  /* 0x0000001a1454723c */ /* 0x040fe20000041868 */
[----:B------:R-:W1:Y:S07]  /*115e0*/  LDSM.16.MT88.4 R24, [R204+0x5000] ;  /* 0x00500000cc18783b */ /* 0x000e6e0000004200 */
[----:B------:R-:W-:Y:S01]  /*115f0*/  HMMA.16816.F32.BF16 R100, R20, R30, R128 ;  /* 0x0000001e1464723c */ /* 0x000fe20000041880 */
[----:B------:R-:W-:Y:S11]  /*11600*/  LDSM.16.MT88.4 R28, [R203+0x5800] ;  /* 0x00580000cb1c783b */ /* 0x000ff60000004200 */
[----:B------:R-:W-:Y:S04]  /*11610*/  @!UPT UIADD3 URZ, URZ, URZ, URZ ;  /* 0x0000003f3f3ff290 */ /* 0x000fe8000fffe03f */
[----:B----4-:R-:W-:Y:S08]  /*11620*/  HMMA.16816.F32.BF16 R84, R16, R34, R84 ;  /* 0x000000221054723c */ /* 0x010ff00000041854 */
[C---:B-1----:R-:W-:Y:S08]  /*11630*/  HMMA.16816.F32.BF16 R52, R20.reuse, R24, R148 ;  /* 0x000000181434723c */ /* 0x042ff00000041894 */
[----:B------:R-:W-:Y:S01]  /*11640*/  HMMA.16816.F32.BF16 R68, R20, R26, R132 ;  /* 0x0000001a1444723c */ /* 0x000fe20000041884 */
[----:B------:R-:W1:Y:S04]  /*11650*/  LDSM.16.MT88.4 R24, [R201+0x2000] ;  /* 0x00200000c918783b */ /* 0x000e680000004200 */
[----:B------:R-:W2:Y:S04]  /*11660*/  LDSM.16.MT88.4 R20, [R203+0x2000] ;  /* 0x00200000cb14783b */ /* 0x000ea80000004200 */
[----:B------:R-:W-:Y:S01]  /*11670*/  LDSM.16.MT88.4 R132, [R201+0x3000] ;  /* 0x00300000c984783b */ /* 0x000fe20000004200 */
        /* <DEDUP_REMOVED lines=9> */
[C---:B------:R-:W-:Y:S01]  /*11710*/  HMMA.16816.F32.BF16 R120, R16.reuse, R24, R136 ;  /* 0x000000181078723c */ /* 0x040fe20000041888 */
[----:B------:R-:W3:Y:S07]  /*11720*/  LDSM.16.MT88.4 R24, [R202+0x5800] ;  /* 0x00580000ca18783b */ /* 0x000eee0000004200 */
[----:B------:R-:W-:Y:S01]  /*11730*/  HMMA.16816.F32.BF16 R44, R16, R30, R100 ;  /* 0x0000001e102c723c */ /* 0x000fe20000041864 */
[----:B------:R-:W-:Y:S11]  /*11740*/  LDSM.16.MT88.4 R100, [R201+0x6800] ;  /* 0x00680000c964783b */ /* 0x000ff60000004200 */
[----:B------:R-:W-:Y:S04]  /*11750*/  @!UPT UIADD3 URZ, URZ, URZ, URZ ;  /* 0x0000003f3f3ff290 */ /* 0x000fe8000fffe03f */
[C---:B--2---:R-:W-:Y:S08]  /*11760*/  HMMA.16816.F32.BF16 R120, R8.reuse, R32, R120 ;  /* 0x000000200878723c */ /* 0x044ff00000041878 */
[----:B------:R-:W-:Y:S01]  /*11770*/  HMMA.16816.F32.BF16 R32, R8, R34, R108 ;  /* 0x000000220820723c */ /* 0x000fe2000004186c */
[----:B------:R-:W-:Y:S07]  /*11780*/  LDSM.16.MT88.4 R108, [R203+0x3000] ;  /* 0x00300000cb6c783b */ /* 0x000fee0000004200 */
[C---:B-1----:R-:W-:Y:S08]  /*11790*/  HMMA.16816.F32.BF16 R36, R16.reuse, R20, R52 ;  /* 0x000000141024723c */ /* 0x042ff00000041834 */
[C---:B------:R-:W-:Y:S01]  /*117a0*/  HMMA.16816.F32.BF16 R68, R16.reuse, R22, R68 ;  /* 0x000000161044723c */ /* 0x040fe20000041844 */
[----:B------:R-:W1:Y:S07]  /*117b0*/  LDSM.16.MT88.4 R20, [R202+0x2800] ;  /* 0x00280000ca14783b */ /* 0x000e6e0000004200 */
[C---:B---3--:R-:W-:Y:S08]  /*117c0*/  HMMA.16816.F32.BF16 R64, R16.reuse, R24, R64 ;  /* 0x000000181040723c */ /* 0x048ff00000041840 */
[C---:B------:R-:W-:Y:S01]  /*117d0*/  HMMA.16816.F32.BF16 R60, R16.reuse, R26, R60 ;  /* 0x0000001a103c723c */ /* 0x040fe2000004183c */
[----:B------:R-:W2:Y:S07]  /*117e0*/  LDSM.16.MT88.4 R24, [R201+0x2800] ;  /* 0x00280000c918783b */ /* 0x000eae0000004200 */
[----:B------:R-:W-:Y:S01]  /*117f0*/  HMMA.16816.F32.BF16 R52, R16, R28, R48 ;  /* 0x0000001c1034723c */ /* 0x000fe20000041830 */
[----:B------:R-:W3:Y:S04]  /*11800*/  LDSM.16.MT88.4 R16, [R202+0x6000] ;  /* 0x00600000ca10783b */ /* 0x000ee80000004200 */
[----:B------:R-:W4:Y:S03]  /*11810*/  LDSM.16.MT88.4 R28, [R204+0x6000] ;  /* 0x00600000cc1c783b */ /* 0x000f260000004200 */
[C---:B-1----:R-:W-:Y:S08]  /*11820*/  HMMA.16816.F32.BF16 R128, R8.reuse, R20, R96 ;  /* 0x000000140880723c */ /* 0x042ff00000041860 */
[C---:B------:R-:W-:Y:S01]  /*11830*/  HMMA.16816.F32.BF16 R48, R8.reuse, R22, R92 ;  /* 0x000000160830723c */ /* 0x040fe2000004185c */
[----:B------:R-:W1:Y:S04]  /*11840*/  LDSM.16.MT88.4 R20, [R201+0x6000] ;  /* 0x00600000c914783b */ /* 0x000e680000004200 */
[----:B------:R-:W-:Y:S03]  /*11850*/  LDSM.16.MT88.4 R92, [R202+0x6800] ;  /* 0x00680000ca5c783b */ /* 0x000fe60000004200 */
[C---:B--2---:R-:W-:Y:S01]  /*11860*/  HMMA.16816.F32.BF16 R136, R8.reuse, R24, R116 ;  /* 0x000000180888723c */ /* 0x044fe20000041874 */
[----:B------:R-:W-:Y:S07]  /*11870*/  LDSM.16.MT88.4 R116, [R204+0x3000] ;  /* 0x00300000cc74783b */ /* 0x000fee0000004200 */
[C---:B------:R-:W-:Y:S01]  /*11880*/  HMMA.16816.F32.BF16 R40, R8.reuse, R26, R112 ;  /* 0x0000001a0828723c */ /* 0x040fe20000041870 */
[----:B------:R-:W2:Y:S07]  /*11890*/  LDSM.16.MT88.4 R24, [R203+0x2800] ;  /* 0x00280000cb18783b */ /* 0x000eae0000004200 */
[C---:B---3--:R-:W-:Y:S08]  /*118a0*/  HMMA.16816.F32.BF16 R64, R8.reuse, R16, R64 ;  /* 0x000000100840723c */ /* 0x048ff00000041840 */
[C---:B------:R-:W-:Y:S01]  /*118b0*/  HMMA.16816.F32.BF16 R60, R8.reuse, R18, R60 ;  /* 0x00000012083c723c */ /* 0x040fe2000004183c */
[----:B------:R-:W3:Y:S07]  /*118c0*/  LDSM.16.MT88.4 R16, [R203+0x6000] ;  /* 0x00600000cb10783b */ /* 0x000eee0000004200 */
[C---:B----4-:R-:W-:Y:S08]  /*118d0*/  HMMA.16816.F32.BF16 R36, R8.reuse, R28, R36 ;  /* 0x0000001c0824723c */ /* 0x050ff00000041824 */
[C---:B-1----:R-:W-:Y:S08]  /*118e0*/  HMMA.16816.F32.BF16 R56, R8.reuse, R20, R56 ;  /* 0x000000140838723c */ /* 0x042ff00000041838 */
[C---:B------:R-:W-:Y:S01]  /*118f0*/  HMMA.16816.F32.BF16 R20, R8.reuse, R22, R84 ;  /* 0x000000160814723c */ /* 0x040fe20000041854 */
[----:B------:R-:W1:Y:S07]  /*11900*/  LDSM.16.MT88.4 R84, [R204+0x6800] ;  /* 0x00680000cc54783b */ /* 0x000e6e0000004200 */
[C---:B--2---:R-:W-:Y:S08]  /*11910*/  HMMA.16816.F32.BF16 R104, R8.reuse, R24, R104 ;  /* 0x000000180868723c */ /* 0x044ff00000041868 */
[C---:B------:R-:W-:Y:S08]  /*11920*/  HMMA.16816.F32.BF16 R88, R8.reuse, R26, R88 ;  /* 0x0000001a0858723c */ /* 0x040ff00000041858 */
[C---:B------:R-:W-:Y:S08]  /*11930*/  HMMA.16816.F32.BF16 R68, R8.reuse, R30, R68 ;  /* 0x0000001e0844723c */ /* 0x040ff00000041844 */
[C---:B---3--:R-:W-:Y:S08]  /*11940*/  HMMA.16816.F32.BF16 R52, R8.reuse, R16, R52 ;  /* 0x000000100834723c */ /* 0x048ff00000041834 */
[----:B------:R-:W-:Y:S01]  /*11950*/  HMMA.16816.F32.BF16 R44, R8, R18, R44 ;  /* 0x00000012082c723c */ /* 0x000fe2000004182c */
[----:B------:R-:W2:Y:S07]  /*11960*/  LDSM.16.MT88.4 R8, [R203+0x6800] ;  /* 0x00680000cb08783b */ /* 0x000eae0000004200 */
[C---:B------:R-:W-:Y:S08]  /*11970*/  HMMA.16816.F32.BF16 R112, R72.reuse, R108, R104 ;  /* 0x0000006c4870723c */ /* 0x040ff00000041868 */
        /* <DEDUP_REMOVED lines=13> */
[C---:B--2---:R-:W-:Y:S08]  /*11a50*/  HMMA.16816.F32.BF16 R68, R72.reuse, R8, R52 ;  /* 0x000000084844723c */ /* 0x044ff00000041834 */
[----:B------:R-:W-:Y:S01]  /*11a60*/  HMMA.16816.F32.BF16 R72, R72, R10, R44 ;  /* 0x0000000a4848723c */ /* 0x000fe2000004182c */
[----:B------:R-:W-:Y:S07]  /*11a70*/  @!UPT UIADD3 URZ, URZ, URZ, URZ ;  /* 0x0000003f3f3ff290 */ /* 0x000fee000fffe03f */
[----:B------:R-:W-:Y:S11]  /*11a80*/  @!P0 BRA `(.L_x_443) ;  /* 0x00003e5000008947 */ /* 0x000ff60003800000 */
.L_x_458:
[----:B------:R-:W2:Y:S01]  /*11a90*/  LDL.64 R10, [R1] ;  /* 0x00000000010a7983 */ /* 0x000ea20000100a00 */
[----:B------:R-:W-:Y:S04]  /*11aa0*/  DEPBAR.LE SB0, 0x0 ;  /* 0x000080000000791a */ /* 0x000fe80000000000 */
[----:B------:R-:W-:Y:S01]  /*11ab0*/  WARPSYNC 0xffffffff ;  /* 0xffffffff00007948 */ /* 0x000fe20003800000 */
[----:B------:R-:W-:Y:S01]  /*11ac0*/  BAR.SYNC.DEFER_BLOCKING 0x0 ;  /* 0x0000000000007b1d */ /* 0x000fe20000010000 */
[----:B------:R-:W-:Y:S01]  /*11ad0*/  SHF.R.S32.HI R2, RZ, 0x1f, R225 ;  /* 0x0000001fff027819 */ /* 0x000fe200000114e1 */
[----:B------:R-:W-:Y:S01]  /*11ae0*/  IMAD.MOV.U32 R15, RZ, RZ, R6 ;  /* 0x000000ffff0f7224 */ /* 0x000fe200078e0006 */
[----:B------:R-:W-:Y:S02]  /*11af0*/  LOP3.LUT P0, RZ, R82, 0x2, RZ, 0xc0, !PT ;  /* 0x0000000252ff7812 */ /* 0x000fe4000780c0ff */
[----:B------:R-:W-:Y:S01]  /*11b00*/  SHF.R.S32.HI R8, RZ, 0x1f, R224 ;  /* 0x0000001fff087819 */ /* 0x000fe200000114e0 */
[----:B------:R-:W-:Y:S01]  /*11b10*/  IMAD R4, R2, c[0x0][0x208], RZ ;  /* 0x0000820002047a24 */ /* 0x000fe200078e02ff */
[----:B------:R-:W-:Y:S01]  /*11b20*/  ISETP.GE.AND P3, PT, R212, c[0x0][0x1d4], PT ;  /* 0x00007500d4007a0c */ /* 0x000fe20003f66270 */
[C---:B------:R-:W-:Y:S04]  /*11b30*/  IMAD.WIDE.U32 R2, R225.reuse, c[0x0][0x208], RZ ;  /* 0x00008200e1027a25 */ /* 0x040fe800078e00ff */
[----:B------:R-:W-:Y:S04]  /*11b40*/  IMAD R4, R225, c[0x0][0x20c], R4 ;  /* 0x00008300e1047a24 */ /* 0x000fe800078e0204 */
[----:B------:R-:W-:Y:S02]  /*11b50*/  IMAD.IADD R3, R3, 0x1, R4 ;  /* 0x0000000103037824 */ /* 0x000fe400078e0204 */
[----:B------:R-:W-:Y:S02]  /*11b60*/  IMAD R4, R8, c[0x0][0x218], RZ ;  /* 0x0000860008047a24 */ /* 0x000fe400078e02ff */
[----:B------:R-:W-:Y:S01]  /*11b70*/  IMAD.WIDE.U32 R8, R224, c[0x0][0x218], R2 ;  /* 0x00008600e0087a25 */ /* 0x000fe200078e0002 */
[C---:B------:R-:W-:Y:S02]  /*11b80*/  IADD3 R2, R200.reuse, 0x20, RZ ;  /* 0x00000020c8027810 */ /* 0x040fe40007ffe0ff */
[----:B------:R-:W-:Y:S01]  /*11b90*/  @P0 IADD3 R2, R200, -0x20, RZ ;  /* 0xffffffe0c8020810 */ /* 0x000fe20007ffe0ff */
[----:B------:R1:W3:Y:S01]  /*11ba0*/  LDSM.16.M88.4 R16, [R200] ;  /* 0x00000000c810783b */ /* 0x0002e20000000200 */
[----:B------:R-:W-:Y:S03]  /*11bb0*/  IMAD R4, R224, c[0x0][0x21c], R4 ;  /* 0x00008700e0047a24 */ /* 0x000fe600078e0204 */
        /* <DEDUP_REMOVED lines=12> */
[----:B------:R1:W1:Y:S01]  /*11c80*/  LDSM.16.M88.4 R64, [R200+0x3000] ;  /* 0x00300000c840783b */ /* 0x0002620000000200 */
[----:B--2---:R-:W-:Y:S04]  /*11c90*/  IADD3 R3, P1, R10, R8, RZ ;  /* 0x000000080a037210 */ /* 0x004fe80007f3e0ff */
[----:B------:R-:W-:Y:S02]  /*11ca0*/  IADD3.X R4, R251, R9, R4, P1, !PT ;  /* 0x00000009fb047210 */ /* 0x000fe40000ffe404 */
[C---:B------:R-:W-:Y:S04]  /*11cb0*/  LEA R8, P0, R3.reuse, c[0x0][0x1f8], 0x1 ;  /* 0x00007e0003087a11 */ /* 0x040fe800078008ff */
[----:B------:R-:W-:Y:S01]  /*11cc0*/  LEA.HI.X R4, R3, c[0x0][0x1fc], R4, 0x1, P0 ;  /* 0x00007f0003047a11 */ /* 0x000fe200000f0c04 */
[----:B------:R-:W-:-:S06]  /*11cd0*/  BRA.DIV ~URZ, `(.L_x_444) ;  /* 0x000084c27f007947 */ /* 0x000fcc000b800000 */
[----:B-1-34-:R1:W2:Y:S02]  /*11ce0*/  SHFL.IDX PT, R3, R4, RZ, 0x181f ;  /* 0x00181fff04037589 */ /* 0x01a2a400000e0000 */
.L_x_531:
[----:B------:R-:W3:Y:S01]  /*11cf0*/  SHFL.IDX PT, R2, R8, RZ, 0x181f ;  /* 0x00181fff08027589 */ /* 0x000ee200000e0000 */
[----:B------:R-:W-:Y:S01]  /*11d00*/  LOP3.LUT P1, RZ, R236, 0x2, RZ, 0xc0, !PT ;  /* 0x00000002ecff7812 */ /* 0x000fe2000782c0ff */
[----:B------:R-:W-:Y:S01]  /*11d10*/  BSSY B0, `(.L_x_445) ;  /* 0x0000035000007945 */ /* 0x000fe20003800000 */
[----:B------:R-:W-:Y:S01]  /*11d20*/  SEL R211, RZ, 0x10, P3 ;  /* 0x00000010ffd37807 */ /* 0x000fe20001800000 */
[----:B------:R-:W4:Y:S01]  /*11d30*/  SHFL.IDX PT, R9, R8, 0x1, 0x181f ;  /* 0x00381f0008097f89 */ /* 0x000f2200000e0000 */
[----:B------:R-:W-:Y:S03]  /*11d40*/  SEL R210, RZ, 0x10, P1 ;  /* 0x00000010ffd27807 */ /* 0x000fe60000800000 */
[----:B------:R-:W5:Y:S01]  /*11d50*/  S2R R20, SR_TID.X ;  /* 0x0000000000147919 */ /* 0x000f620000002100 */
[----:B------:R-:W-:Y:S02]  /*11d60*/  ISETP.NE.U32.AND P2, PT, R210, RZ, PT ;  /* 0x000000ffd200720c */ /* 0x000fe40003f45070 */
[CC--:B---3--:R-:W-:Y:S05]  /*11d70*/  IADD3 R10, P0, R2.reuse, R216.reuse, RZ ;  /* 0x000000d8020a7210 */ /* 0x0c8fea0007f1e0ff */
[C-C-:B--2---:R-:W-:Y:S01]  /*11d80*/  IMAD.X R11, R3.reuse, 0x1, R217.reuse, P0 ;  /* 0x00000001030b7824 */ /* 0x144fe200000e06d9 */
[-C--:B------:R-:W-:Y:S04]  /*11d90*/  IADD3 R2, P0, R2, R219.reuse, RZ ;  /* 0x000000db02027210 */ /* 0x080fe80007f1e0ff */
[----:B------:R-:W-:Y:S01]  /*11da0*/  @!PT LDS RZ, [RZ] ;  /* 0x00000000fffff984 */ /* 0x000fe20000000800 */
[----:B------:R2:W-:Y:S01]  /*11db0*/  LDGSTS.E.BYPASS.LTC128B.128 [R213+0x100], [R10.64], !P1 ;  /* 0x001000000ad57fae */ /* 0x0005e2000c901d48 */
[--C-:B------:R-:W-:Y:S05]  /*11dc0*/  IMAD.X R3, R3, 0x1, R218.reuse, P0 ;  /* 0x0000000103037824 */ /* 0x100fea00000e06da */
[----:B------:R4:W-:Y:S04]  /*11dd0*/  LDGSTS.E.BYPASS.LTC128B.128 [R213+0x3900], [R2.64], !P3 ;  /* 0x0390000002d57fae */ /* 0x0009e8000d901d48 */
[----:B--2---:R-:W2:Y:S01]  /*11de0*/  SHFL.IDX PT, R10, R4, 0x1, 0x181f ;  /* 0x00381f00040a7f89 */ /* 0x004ea200000e0000 */
[C---:B----4-:R-:W-:Y:S05]  /*11df0*/  IADD3 R2, P0, R9.reuse, R216, RZ ;  /* 0x000000d809027210 */ /* 0x050fea0007f1e0ff */
[C-C-:B--2---:R-:W-:Y:S05]  /*11e00*/  IMAD.X R3, R10.reuse, 0x1, R217.reuse, P0 ;  /* 0x000000010a037824 */ /* 0x144fea00000e06d9 */
        /* <DEDUP_REMOVED lines=8> */
[-C--:B--2---:R-:W-:Y:S04]  /*11e90*/  IADD3 R2, P1, P0, R2, R9.reuse, R216 ;  /* 0x0000000902027210 */ /* 0x084fe8000783e0d8 */
[-C--:B---3--:R-:W-:Y:S05]  /*11ea0*/  IADD3.X R3, RZ, R10.reuse, R217, P1, P0 ;  /* 0x0000000aff037210 */ /* 0x088fea0000fe04d9 */
[----:B------:R2:W-:Y:S01]  /*11eb0*/  LDGSTS.E.BYPASS.LTC128B.128.ZFILL [R213+0x2100], [R2.64], P2 ;  /* 0x0210000002d57fae */ /* 0x0005e20009141d48 */
[C---:B------:R-:W-:Y:S02]  /*11ec0*/  ISETP.NE.U32.AND P2, PT, R211.reuse, RZ, PT ;  /* 0x000000ffd300720c */ /* 0x040fe40003f45070 */
[----:B--2---:R-:W-:Y:S04]  /*11ed0*/  IADD3 R2, -R211, 0x10, RZ ;  /* 0x00000010d3027810 */ /* 0x004fe80007ffe1ff */
[----:B------:R-:W-:Y:S04]  /*11ee0*/  LOP3.LUT R2, R2, 0xf, RZ, 0xc0, !PT ;  /* 0x0000000f02027812 */ /* 0x000fe800078ec0ff */
[----:B------:R-:W-:Y:S04]  /*11ef0*/  IADD3 R2, P1, P0, R2, R9, R219 ;  /* 0x0000000902027210 */ /* 0x000fe8000783e0db */
[----:B------:R-:W-:Y:S02]  /*11f00*/  IADD3.X R3, RZ, R10, R218, P1, P0 ;  /* 0x0000000aff037210 */ /* 0x000fe40000fe04da */
[----:B-----5:R-:W-:Y:S03]  /*11f10*/  ISETP.GT.AND P0, PT, R20, 0x7f, PT ;  /* 0x0000007f1400780c */ /* 0x020fe60003f04270 */
[----:B------:R2:W-:Y:S10]  /*11f20*/  LDGSTS.E.BYPASS.LTC128B.128.ZFILL [R213+0x5900], [R2.64], P2 ;  /* 0x0590000002d57fae */ /* 0x0005f40009141d48 */
[----:B------:R-:W-:-:S05]  /*11f30*/  @P0 BRA `(.L_x_446) ;  /* 0x0000012000000947 */ /* 0x000fca0003800000 */
[----:B------:R-:W-:-:S05]  /*11f40*/  BRA.DIV ~URZ, `(.L_x_447) ;  /* 0x000082c27f007947 */ /* 0x000fca000b800000 */
[----:B------:R3:W4:Y:S04]  /*11f50*/  SHFL.IDX PT, R9, R4, 0x3, 0x181f ;  /* 0x00781f0004097f89 */ /* 0x00072800000e0000 */
[----:B-1----:R3:W1:Y:S02]  /*11f60*/  SHFL.IDX PT, R4, R8, 0x3, 0x181f ;  /* 0x00781f0008047f89 */ /* 0x00266400000e0000 */
.L_x_532:
[C---:B--2---:R-:W-:Y:S02]  /*11f70*/  IADD3 R2, -R210.reuse, 0x10, RZ ;  /* 0x00000010d2027810 */ /* 0x044fe40007ffe1ff */
[----:B------:R-:W-:Y:S02]  /*11f80*/  ISETP.NE.U32.AND P0, PT, R210, RZ, PT ;  /* 0x000000ffd200720c */ /* 0x000fe40003f05070 */
[----:B------:R-:W-:Y:S04]  /*11f90*/  LOP3.LUT R2, R2, 0xf, RZ, 0xc0, !PT ;  /* 0x0000000f02027812 */ /* 0x000fe800078ec0ff */
[-C--:B-1----:R-:W-:Y:S04]  /*11fa0*/  IADD3 R2, P2, P1, R2, R4.reuse, R216 ;  /* 0x0000000402027210 */ /* 0x082fe8000795e0d8 */
[-C--:B----4-:R-:W-:Y:S05]  /*11fb0*/  IADD3.X R3, RZ, R9.reuse, R217, P2, P1 ;  /* 0x00000009ff037210 */ /* 0x090fea00017e24d9 */
        /* <DEDUP_REMOVED lines=10> */
.L_x_446:
[----:B------:R-:W-:Y:S05]  /*12060*/  BSYNC B0 ;  /* 0x0000000000007941 */ /* 0x000fea0003800000 */
.L_x_445:
[----:B------:R-:W0:Y:S01]  /*12070*/  LDGDEPBAR ;  /* 0x00000000000079af */ /* 0x000e220000000000 */
[----:B------:R-:W-:Y:S01]  /*12080*/  WARPSYNC 0xffffffff ;  /* 0xffffffff00007948 */ /* 0x000fe20003800000 */
[C---:B---3--:R-:W-:Y:S01]  /*12090*/  HMMA.16816.F32.BF16 R8, R140.reuse, R16, RZ ;  /* 0x000000108c08723c */ /* 0x048fe200000418ff */
[----:B------:R-:W-:Y:S02]  /*120a0*/  BSSY B0, `(.L_x_448) ;  /* 0x0000185000007945 */ /* 0x000fe40003800000 */
[----:B------:R-:W-:Y:S02]  /*120b0*/  LOP3.LUT P0, RZ, R82, 0x4, RZ, 0xc0, !PT ;  /* 0x0000000452ff7812 */ /* 0x000fe4000780c0ff */
[C---:B-12---:R-:W-:Y:S03]  /*120c0*/  IADD3 R2, R200.reuse, 0x40, RZ ;  /* 0x00000040c8027810 */ /* 0x046fe60007ffe0ff */
        /* <DEDUP_REMOVED lines=40> */
[----:B------:R-:W2:Y:S07]  /*12350*/  LDSM.16.M88.4 R152, [R83+-0x3800] ;  /* 0xffc800005398783b */ /* 0x000eae0000000200 */
[C---:B---3--:R-:W-:Y:S08]  /*12360*/  HMMA.16816.F32.BF16 R28, R176.reuse, R156, R28 ;  /* 0x0000009cb01c723c */ /* 0x048ff0000004181c */
[C---:B------:R-:W-:Y:S01]  /*12370*/  HMMA.16816.F32.BF16 R32, R176.reuse, R158, R32 ;  /* 0x0000009eb020723c */ /* 0x040fe20000041820 */
[----:B------:R-:W3:Y:S07]  /*12380*/  LDSM.16.M88.4 R156, [R83+-0x3000] ;  /* 0xffd00000539c783b */ /* 0x000eee0000000200 */
[C---:B----4-:R-:W-:Y:S08]  /*12390*/  HMMA.16816.F32.BF16 R36, R176.reuse, R160, R36 ;  /* 0x000000a0b024723c */ /* 0x050ff00000041824 */
[C---:B------:R-:W-:Y:S01]  /*123a0*/  HMMA.16816.F32.BF16 R40, R176.reuse, R162, R40 ;  /* 0x000000a2b028723c */ /* 0x040fe20000041828 */
[----:B------:R-:W4:Y:S07]  /*123b0*/  LDSM.16.M88.4 R160, [R83+-0x2800] ;  /* 0xffd8000053a0783b */ /* 0x000f2e0000000200 */
[C---:B-----5:R-:W-:Y:S08]  /*123c0*/  HMMA.16816.F32.BF16 R44, R176.reuse, R164, R44 ;  /* 0x000000a4b02c723c */ /* 0x060ff0000004182c */
[C---:B------:R-:W-:Y:S01]  /*123d0*/  HMMA.16816.F32.BF16 R48, R176.reuse, R166, R48 ;  /* 0x000000a6b030723c */ /* 0x040fe20000041830 */
[----:B------:R-:W5:Y:S07]  /*123e0*/  LDSM.16.M88.4 R164, [R83+-0x2000] ;  /* 0xffe0000053a4783b */ /* 0x000f6e0000000200 */
[C---:B------:R-:W-:Y:S08]  /*123f0*/  HMMA.16816.F32.BF16 R52, R176.reuse, R168, R52 ;  /* 0x000000a8b034723c */ /* 0x040ff00000041834 */
[C---:B------:R-:W-:Y:S01]  /*12400*/  HMMA.16816.F32.BF16 R56, R176.reuse, R170, R56 ;  /* 0x000000aab038723c */ /* 0x040fe20000041838 */
[----:B------:R-:W4:Y:S07]  /*12410*/  LDSM.16.M88.4 R168, [R83+-0x1800] ;  /* 0xffe8000053a8783b */ /* 0x000f2e0000000200 */
[C---:B-1----:R-:W-:Y:S08]  /*12420*/  HMMA.16816.F32.BF16 R60, R176.reuse, R148, R60 ;  /* 0x00000094b03c723c */ /* 0x042ff0000004183c */
[----:B------:R-:W-:Y:S01]  /*12430*/  HMMA.16816.F32.BF16 R64, R176, R150, R64 ;  /* 0x00000096b040723c */ /* 0x000fe20000041840 */
[----:B------:R-:W1:Y:S07]  /*12440*/  LDSM.16.M88.4 R148, [R83+-0x1000] ;  /* 0xfff000005394783b */ /* 0x000e6e0000000200 */
[C---:B--2---:R-:W-:Y:S08]  /*12450*/  HMMA.16816.F32.BF16 R8, R180.reuse, R152, R8 ;  /* 0x00000098b408723c */ /* 0x044ff00000041808 */
[C---:B------:R-:W-:Y:S01]  /*12460*/  HMMA.16816.F32.BF16 R16, R180.reuse, R154, R16 ;  /* 0x0000009ab410723c */ /* 0x040fe20000041810 */
[----:B------:R-:W2:Y:S07]  /*12470*/  LDSM.16.M88.4 R152, [R83+-0x800] ;  /* 0xfff800005398783b */ /* 0x000eae0000000200 */
        /* <DEDUP_REMOVED lines=65> */
[----:B------:R-:W4:Y:S07]  /*12890*/  LDSM.16.M88.4 R168, [R83] ;  /* 0x0000000053a8783b */ /* 0x000f2e0000000200 */
        /* <DEDUP_REMOVED lines=17> */
[----:B------:R-:W-:Y:S02]  /*129b0*/  FMUL.FTZ R4, R18, c[0x0][0x320] ;  /* 0x0000c80012047a20 */ /* 0x000fe40000410000 */
[----:B------:R-:W-:Y:S04]  /*129c0*/  FMUL.FTZ R3, R19, c[0x0][0x320] ;  /* 0x0000c80013037a20 */ /* 0x000fe80000410000 */
[----:B------:R3:W4:Y:S10]  /*129d0*/  MUFU.TANH R173, R4 ;  /* 0x0000000400ad7308 */ /* 0x0007340000002400 */
[----:B------:R-:W2:Y:S01]  /*129e0*/  MUFU.TANH R171, R3 ;  /* 0x0000000300ab7308 */ /* 0x000ea20000002400 */
        /* <DEDUP_REMOVED lines=11> */
[C---:B-1----:R-:W-:Y:S07]  /*12aa0*/  HMMA.16816.F32.BF16 R28, R196.reuse, R8, R28 ;  /* 0x00000008c41c723c */ /* 0x042fee000004181c */
[----:B------:R-:W-:Y:S01]  /*12ab0*/  FMUL.FTZ R8, R26, c[0x0][0x320] ;  /* 0x0000c8001a087a20 */ /* 0x000fe20000410000 */
[C---:B------:R-:W-:Y:S03]  /*12ac0*/  HMMA.16816.F32.BF16 R32, R196.reuse, R10, R32 ;  /* 0x0000000ac420723c */ /* 0x040fe60000041820 */
[----:B------:R1:W1:Y:S01]  /*12ad0*/  MUFU.TANH R166, R8 ;  /* 0x0000000800a67308 */ /* 0x0002620000002400 */
[----:B-----5:R-:W-:Y:S02]  /*12ae0*/  FMUL.FTZ R2, R17, c[0x0][0x320] ;  /* 0x0000c80011027a20 */ /* 0x020fe40000410000 */
[----:B------:R-:W5:Y:S07]  /*12af0*/  LDSM.16.M88.4 R16, [R83+0x1800] ;  /* 0x001800005310783b */ /* 0x000f6e0000000200 */
[----:B------:R2:W2:Y:S03]  /*12b00*/  MUFU.TANH R168, R2 ;  /* 0x0000000200a87308 */ /* 0x0004a60000002400 */
[----:B------:R-:W-:Y:S07]  /*12b10*/  FMUL.FTZ R3, R28, c[0x0][0x320] ;  /* 0x0000c8001c037a20 */ /* 0x000fee0000410000 */
[----:B------:R-:W3:Y:S01]  /*12b20*/  MUFU.TANH R156, R3 ;  /* 0x00000003009c7308 */ /* 0x000ee20000002400 */
[----:B------:R-:W-:Y:S01]  /*12b30*/  FMUL.FTZ R4, R35, c[0x0][0x320] ;  /* 0x0000c80023047a20 */ /* 0x000fe20000410000 */
[----:B-1----:R-:W1:Y:S08]  /*12b40*/  LDSM.16.M88.4 R8, [R83+0x2000] ;  /* 0x002000005308783b */ /* 0x002e700000000200 */
[----:B------:R-:W1:Y:S01]  /*12b50*/  MUFU.TANH R157, R4 ;  /* 0x00000004009d7308 */ /* 0x000e620000002400 */
[----:B--2---:R-:W-:Y:S09]  /*12b60*/  FMUL.FTZ R2, R20, c[0x0][0x320] ;  /* 0x0000c80014027a20 */ /* 0x004ff20000410000 */
[----:B------:R2:W1:Y:S01]  /*12b70*/  MUFU.TANH R164, R2 ;  /* 0x0000000200a47308 */ /* 0x0004620000002400 */
[C---:B-----5:R-:W-:Y:S07]  /*12b80*/  HMMA.16816.F32.BF16 R36, R196.reuse, R16, R36 ;  /* 0x00000010c424723c */ /* 0x060fee0000041824 */
[----:B------:R-:W-:Y:S01]  /*12b90*/  FMUL.FTZ R16, R34, c[0x0][0x320] ;  /* 0x0000c80022107a20 */ /* 0x000fe20000410000 */
[C---:B------:R-:W-:Y:S03]  /*12ba0*/  HMMA.16816.F32.BF16 R40, R196.reuse, R18, R40 ;  /* 0x00000012c428723c */ /* 0x040fe60000041828 */
[----:B------:R5:W3:Y:S05]  /*12bb0*/  MUFU.TANH R158, R16 ;  /* 0x00000010009e7308 */ /* 0x000aea0000002400 */
[C---:B-1----:R-:W-:Y:S04]  /*12bc0*/  HMMA.16816.F32.BF16 R44, R196.reuse, R8, R44 ;  /* 0x00000008c42c723c */ /* 0x042fe8000004182c */
[----:B--2---:R-:W-:Y:S04]  /*12bd0*/  FMUL.FTZ R2, R21, c[0x0][0x320] ;  /* 0x0000c80015027a20 */ /* 0x004fe80000410000 */
[----:B------:R-:W-:Y:S01]  /*12be0*/  FMUL.FTZ R3, R36, c[0x0][0x320] ;  /* 0x0000c80024037a20 */ /* 0x000fe20000410000 */
[----:B------:R1:W2:Y:S01]  /*12bf0*/  MUFU.TANH R163, R2 ;  /* 0x0000000200a37308 */ /* 0x0002a20000002400 */
[C---:B------:R-:W-:Y:S06]  /*12c00*/  HMMA.16816.F32.BF16 R48, R196.reuse, R10, R48 ;  /* 0x0000000ac430723c */ /* 0x040fec0000041830 */
[----:B------:R-:W-:Y:S02]  /*12c10*/  FMUL.FTZ R8, R42, c[0x0][0x320] ;  /* 0x0000c8002a087a20 */ /* 0x000fe40000410000 */
[----:B------:R-:W-:Y:S01]  /*12c20*/  FMUL.FTZ R4, R43, c[0x0][0x320] ;  /* 0x0000c8002b047a20 */ /* 0x000fe20000410000 */
[----:B-----5:R-:W5:Y:S01]  /*12c30*/  LDSM.16.M88.4 R16, [R83+0x2800] ;  /* 0x002800005310783b */ /* 0x020f620000000200 */
[----:B------:R2:W2:Y:S10]  /*12c40*/  MUFU.TANH R42, R8 ;  /* 0x00000008002a7308 */ /* 0x0004b40000002400 */
[----:B------:R3:W3:Y:S01]  /*12c50*/  MUFU.TANH R150, R3 ;  /* 0x0000000300967308 */ /* 0x0006e20000002400 */
[----:B-1----:R-:W-:Y:S09]  /*12c60*/  FMUL.FTZ R2, R22, c[0x0][0x320] ;  /* 0x0000c80016027a20 */ /* 0x002ff20000410000 */
[----:B------:R1:W1:Y:S01]  /*12c70*/  MUFU.TANH R169, R2 ;  /* 0x0000000200a97308 */ /* 0x0002620000002400 */
[----:B--2---:R-:W2:Y:S01]  /*12c80*/  LDSM.16.M88.4 R8, [R83+0x3000] ;  /* 0x003000005308783b */ /* 0x004ea20000000200 */
[----:B------:R-:W-:Y:S07]  /*12c90*/  DEPBAR.LE SB0, 0x0 ;  /* 0x000080000000791a */ /* 0x000fee0000000000 */
[----:B------:R-:W-:Y:S01]  /*12ca0*/  BAR.SYNC.DEFER_BLOCKING 0x0 ;  /* 0x0000000000007b1d */ /* 0x000fe20000010000 */
[----:B---3--:R-:W-:Y:S05]  /*12cb0*/  FMUL.FTZ R3, R44, c[0x0][0x320] ;  /* 0x0000c8002c037a20 */ /* 0x008fea0000410000 */
[----:B------:R3:W2:Y:S01]  /*12cc0*/  MUFU.TANH R35, R3 ;  /* 0x0000000300237308 */ /* 0x0006a20000002400 */
[C---:B-----5:R-:W-:Y:S05]  /*12cd0*/  HMMA.16816.F32.BF16 R52, R196.reuse, R16, R52 ;  /* 0x00000010c434723c */ /* 0x060fea0000041834 */
[----:B-1----:R-:W-:Y:S02]  /*12ce0*/  FMUL.FTZ R2, R23, c[0x0][0x320] ;  /* 0x0000c80017027a20 */ /* 0x002fe40000410000 */
[----:B------:R-:W-:Y:S01]  /*12cf0*/  FMUL.FTZ R16, R50, c[0x0][0x320] ;  /* 0x0000c80032107a20 */ /* 0x000fe20000410000 */
[C---:B------:R-:W-:Y:S01]  /*12d00*/  HMMA.16816.F32.BF16 R56, R196.reuse, R18, R56 ;  /* 0x00000012c438723c */ /* 0x040fe20000041838 */
[----:B------:R1:W1:Y:S11]  /*12d10*/  MUFU.TANH R167, R2 ;  /* 0x0000000200a77308 */ /* 0x0002760000002400 */
[----:B------:R-:W-:Y:S04]  /*12d20*/  @!UPT UIADD3 URZ, URZ, URZ, URZ ;  /* 0x0000003f3f3ff290 */ /* 0x000fe8000fffe03f */
[----:B---3--:R-:W-:Y:S01]  /*12d30*/  FMUL.FTZ R3, R53, c[0x0][0x320] ;  /* 0x0000c80035037a20 */ /* 0x008fe20000410000 */
[C---:B--2---:R-:W-:Y:S03]  /*12d40*/  HMMA.16816.F32.BF16 R60, R196.reuse, R8, R60 ;  /* 0x00000008c43c723c */ /* 0x044fe6000004183c */
[----:B------:R-:W2:Y:S01]  /*12d50*/  MUFU.TANH R28, R3 ;  /* 0x00000003001c7308 */ /* 0x000ea20000002400 */
[----:B-1----:R-:W-:Y:S04]  /*12d60*/  FMUL.FTZ R2, R24, c[0x0][0x320] ;  /* 0x0000c80018027a20 */ /* 0x002fe80000410000 */
[----:B------:R-:W-:Y:S05]  /*12d70*/  HMMA.16816.F32.BF16 R64, R196, R10, R64 ;  /* 0x0000000ac440723c */ /* 0x000fea0000041840 */
[----:B------:R1:W3:Y:S02]  /*12d80*/  MUFU.TANH R162, R2 ;  /* 0x0000000200a27308 */ /* 0x0002e40000002400 */
        /* <DEDUP_REMOVED lines=22> */
[----:B------:R5:W1:Y:S10]  /*12ef0*/  MUFU.TANH R41, R4 ;  /* 0x0000000400297308 */ /* 0x000a740000002400 */
[----:B------:R1:W1:Y:S01]  /*12f00*/  MUFU.TANH R38, R2 ;  /* 0x0000000200267308 */ /* 0x0002620000002400 */
[----:B-----5:R-:W-:Y:S09]  /*12f10*/  FMUL.FTZ R4, R51, c[0x0][0x320] ;  /* 0x0000c80033047a20 */ /* 0x020ff20000410000 */
[----:B------:R-:W2:Y:S01]  /*12f20*/  MUFU.TANH R36, R4 ;  /* 0x0000000400247308 */ /* 0x000ea20000002400 */
[----:B-1----:R-:W-:Y:S09]  /*12f30*/  FMUL.FTZ R2, R45, c[0x0][0x320] ;  /* 0x0000c8002d027a20 */ /* 0x002ff20000410000 */
        /* <DEDUP_REMOVED lines=38> */
[----:B------:R1:W1:Y:S01]  /*131a0*/  MUFU.TANH R20, R2 ;  /* 0x0000000200147308 */ /* 0x0002620000002400 */
[----:B------:R-:W-:-:S05]  /*131b0*/  @!P0 BRA `(.L_x_449) ;  /* 0x0000073000008947 */ /* 0x000fca0003800000 */
[----:B-1234-:R-:W-:Y:S01]  /*131c0*/  IMAD.MOV.U32 R2, RZ, RZ, c[0x0][0x2b8] ;  /* 0x0000ae00ff027624 */ /* 0x01efe200078e00ff */
[----:B------:R-:W2:Y:S01]  /*131d0*/  LDL R228, [R1+0x1c] ;  /* 0x00001c0001e47983 */ /* 0x000ea20000100800 */
[----:B------:R-:W-:Y:S01]  /*131e0*/  IMAD.MOV.U32 R224, RZ, RZ, RZ ;  /* 0x000000ffffe07224 */ /* 0x000fe200078e00ff */
[----:B------:R-:W-:Y:S02]  /*131f0*/  ISETP.GT.AND P0, PT, R0, 0x6f, PT ;  /* 0x0000006f0000780c */ /* 0x000fe40003f04270 */
[----:B------:R-:W3:Y:S01]  /*13200*/  LDL.64 R226, [R1+0x10] ;  /* 0x0000100001e27983 */ /* 0x000ee20000100a00 */
[----:B------:R-:W-:Y:S05]  /*13210*/  ISETP.NE.AND P1, PT, R2, 0x1, PT ;  /* 0x000000010200780c */ /* 0x000fea0003f25270 */
[----:B------:R-:W4:Y:S04]  /*13220*/  LDL R221, [R1+0x18] ;  /* 0x0000180001dd7983 */ /* 0x000f280000100800 */
[----:B------:R-:W5:Y:S01]  /*13230*/  LDL.64 R222, [R1+0x8] ;  /* 0x0000080001de7983 */ /* 0x000f620000100a00 */
[----:B--2---:R-:W-:Y:S05]  /*13240*/  IMAD R3, R230, 0x70, R228 ;  /* 0x00000070e6037824 */ /* 0x004fea00078e02e4 */
[----:B------:R-:W-:Y:S05]  /*13250*/  IADD3 R3, R3, -0x70, R0 ;  /* 0xffffff9003037810 */ /* 0x000fea0007ffe000 */
[----:B------:R-:W-:Y:S04]  /*13260*/  @P1 IMAD.HI.U32 R4, R3, c[0x0][0x2bc], RZ ;  /* 0x0000af0003041a27 */ /* 0x000fe800078e00ff */
[--C-:B------:R-:W-:Y:S01]  /*13270*/  IMAD.MOV.U32 R2, RZ, RZ, R3.reuse ;  /* 0x000000ffff027224 */ /* 0x100fe200078e0003 */
[----:B------:R-:W-:Y:S04]  /*13280*/  @P1 SHF.R.U32.HI R2, RZ, c[0x0][0x2c0], R4 ;  /* 0x0000b000ff021a19 */ /* 0x000fe80000011604 */
[----:B---3--:R-:W-:Y:S01]  /*13290*/  @!P0 IADD3 R4, P1, R2, R226, RZ ;  /* 0x000000e202048210 */ /* 0x008fe20007f3e0ff */
[----:B------:R-:W-:Y:S04]  /*132a0*/  IMAD.MOV R8, RZ, RZ, -R2 ;  /* 0x000000ffff087224 */ /* 0x000fe800078e0a02 */
[----:B------:R-:W-:Y:S01]  /*132b0*/  IMAD R225, R8, c[0x0][0x2b8], R3 ;  /* 0x0000ae0008e17a24 */ /* 0x000fe200078e0203 */
[----:B----4-:R-:W-:Y:S02]  /*132c0*/  @!P0 LEA.HI.X.SX32 R3, R2, R221, 0x1, P1 ;  /* 0x000000dd02038211 */ /* 0x010fe400008f0eff */
[C---:B------:R-:W-:Y:S04]  /*132d0*/  @!P0 LEA R2, P1, R4.reuse, c[0x0][0x2a0], 0x2 ;  /* 0x0000a80004028a11 */ /* 0x040fe800078210ff */
[----:B------:R-:W-:Y:S05]  /*132e0*/  @!P0 LEA.HI.X R3, R4, c[0x0][0x2a4], R3, 0x2, P1 ;  /* 0x0000a90004038a11 */ /* 0x000fea00008f1403 */
[----:B------:R1:W2:Y:S02]  /*132f0*/  @!P0 LDG.E R224, [R2.64] ;  /* 0x0000000802e08981 */ /* 0x0002a4000c1e1900 */
[----:B-1----:R-:W-:Y:S05]  /*13300*/  SHF.R.S32.HI R2, RZ, 0x1f, R225 ;  /* 0x0000001fff027819 */ /* 0x002fea00000114e1 */
[----:B------:R-:W-:Y:S02]  /*13310*/  IMAD R4, R2, c[0x0][0x1e0], RZ ;  /* 0x0000780002047a24 */ /* 0x000fe400078e02ff */
[C---:B------:R-:W-:Y:S04]  /*13320*/  IMAD.WIDE.U32 R2, R225.reuse, c[0x0][0x1e0], RZ ;  /* 0x00007800e1027a25 */ /* 0x040fe800078e00ff */
[----:B------:R-:W-:Y:S04]  /*13330*/  IMAD R4, R225, c[0x0][0x1e4], R4 ;  /* 0x00007900e1047a24 */ /* 0x000fe800078e0204 */
[----:B------:R-:W-:Y:S01]  /*13340*/  IMAD.IADD R3, R3, 0x1, R4 ;  /* 0x0000000103037824 */ /* 0x000fe200078e0204 */
[----:B--2---:R-:W-:Y:S03]  /*13350*/  SHF.R.S32.HI R4, RZ, 0x1f, R224 ;  /* 0x0000001fff047819 */ /* 0x004fe600000114e0 */
[----:B------:R-:W-:Y:S04]  /*13360*/  IMAD.WIDE.U32 R2, R224, c[0x0][0x1f0], R2 ;  /* 0x00007c00e0027a25 */ /* 0x000fe800078e0002 */
[----:B------:R-:W-:Y:S01]  /*13370*/  IMAD R4, R4, c[0x0][0x1f0], RZ ;  /* 0x00007c0004047a24 */ /* 0x000fe200078e02ff */
[----:B-----5:R-:W-:Y:S03]  /*13380*/  IADD3 R2, P0, R222, R2, RZ ;  /* 0x00000002de027210 */ /* 0x020fe60007f1e0ff */
[----:B------:R-:W-:Y:S05]  /*13390*/  IMAD R4, R224, c[0x0][0x1f4], R4 ;  /* 0x00007d00e0047a24 */ /* 0x000fea00078e0204 */
[----:B------:R-:W-:Y:S02]  /*133a0*/  IADD3.X R3, R252, R3, R4, P0, !PT ;  /* 0x00000003fc037210 */ /* 0x000fe400007fe404 */
[C---:B------:R-:W-:Y:S04]  /*133b0*/  LEA R8, P0, R2.reuse, c[0x0][0x1c8], 0x1 ;  /* 0x0000720002087a11 */ /* 0x040fe800078008ff */
[----:B------:R-:W-:Y:S01]  /*133c0*/  LEA.HI.X R4, R2, c[0x0][0x1cc], R3, 0x1, P0 ;  /* 0x0000730002047a11 */ /* 0x000fe200000f0c03 */
[----:B------:R-:W-:-:S06]  /*133d0*/  BRA.DIV ~URZ, `(.L_x_450) ;  /* 0x00006f027f007947 */ /* 0x000fcc000b800000 */
[----:B------:R1:W2:Y:S02]  /*133e0*/  SHFL.IDX PT, R10, R4, RZ, 0x181f ;  /* 0x00181fff040a7589 */ /* 0x0002a400000e0000 */
.L_x_533:
[----:B------:R-:W-:-:S05]  /*133f0*/  BRA.DIV ~URZ, `(.L_x_451) ;  /* 0x00006f527f007947 */ /* 0x000fca000b800000 */
[----:B------:R3:W4:Y:S02]  /*13400*/  SHFL.IDX PT, R9, R8, RZ, 0x181f ;  /* 0x00181fff08097589 */ /* 0x00072400000e0000 */
.L_x_534:
[----:B------:R-:W-:Y:S11]  /*13410*/  ISETP.GE.AND P0, PT, R220, 0x1, PT ;  /* 0x00000001dc00780c */ /* 0x000ff60003f06270 */
[----:B------:R-:W-:Y:S02]  /*13420*/  @!UPT UIADD3 URZ, URZ, URZ, URZ ;  /* 0x0000003f3f3ff290 */ /* 0x000fe4000fffe03f */
[C---:B------:R-:W-:Y:S02]  /*13430*/  @P0 IADD3 R2, -R210.reuse, 0x10, RZ ;  /* 0x00000010d2020810 */ /* 0x040fe40007ffe1ff */
[----:B------:R-:W-:Y:S02]  /*13440*/  @P0 ISETP.NE.U32.AND P1, PT, R210, RZ, PT ;  /* 0x000000ffd200020c */ /* 0x000fe40003f25070 */
        /* <DEDUP_REMOVED lines=13> */
[----:B------:R-:W-:-:S05]  /*13520*/  BRA.DIV ~URZ, `(.L_x_452) ;  /* 0x00006e927f007947 */ /* 0x000fca000b800000 */
[----:B------:R4:W1:Y:S04]  /*13530*/  SHFL.IDX PT, R10, R4, 0x1, 0x181f ;  /* 0x00381f00040a7f89 */ /* 0x00086800000e0000 */
[----:B------:R4:W2:Y:S02]  /*13540*/  SHFL.IDX PT, R9, R8, 0x1, 0x181f ;  /* 0x00381f0008097f89 */ /* 0x0008a400000e0000 */
.L_x_535:
[----:B------:R-:W-:Y:S11]  /*13550*/  ISETP.GE.AND P0, PT, R220, 0x21, PT ;  /* 0x00000021dc00780c */ /* 0x000ff60003f06270 */
[----:B------:R-:W-:Y:S02]  /*13560*/  @!UPT UIADD3 URZ, URZ, URZ, URZ ;  /* 0x0000003f3f3ff290 */ /* 0x000fe4000fffe03f */
[C---:B--2---:R-:W-:Y:S02]  /*13570*/  @P0 IADD3 R2, -R210.reuse, 0x10, RZ ;  /* 0x00000010d2020810 */ /* 0x044fe40007ffe1ff */
[----:B------:R-:W-:Y:S02]  /*13580*/  @P0 ISETP.NE.U32.AND P1, PT, R210, RZ, PT ;  /* 0x000000ffd200020c */ /* 0x000fe40003f25070 */
        /* <DEDUP_REMOVED lines=13> */
[----:B------:R-:W-:-:S05]  /*13660*/  BRA.DIV ~URZ, `(.L_x_453) ;  /* 0x00006e227f007947 */ /* 0x000fca000b800000 */
[----:B------:R2:W1:Y:S02]  /*13670*/  SHFL.IDX PT, R10, R4, 0x2, 0x181f ;  /* 0x00581f00040a7f89 */ /* 0x00046400000e0000 */
.L_x_536:
[----:B------:R-:W-:-:S05]  /*13680*/  BRA.DIV ~URZ, `(.L_x_454) ;  /* 0x00006e727f007947 */ /* 0x000fca000b800000 */
[----:B------:R2:W3:Y:S02]  /*13690*/  SHFL.IDX PT, R9, R8, 0x2, 0x181f ;  /* 0x00581f0008097f89 */ /* 0x0004e400000e0000 */
.L_x_537:
[----:B------:R-:W-:Y:S11]  /*136a0*/  ISETP.GE.AND P0, PT, R220, 0x41, PT ;  /* 0x00000041dc00780c */ /* 0x000ff60003f06270 */
[----:B------:R-:W-:Y:S02]  /*136b0*/  @!UPT UIADD3 URZ, URZ, URZ, URZ ;  /* 0x0000003f3f3ff290 */ /* 0x000fe4000fffe03f */
[C---:B-1----:R-:W-:Y:S02]  /*136c0*/  @P0 IADD3 R2, -R210.reuse, 0x10, RZ ;  /* 0x00000010d2020810 */ /* 0x042fe40007ffe1ff */
[----:B------:R-:W-:Y:S02]  /*136d0*/  @P0 ISETP.NE.U32.AND P1, PT, R210, RZ, PT ;  /* 0x000000ffd200020c */ /* 0x000fe40003f25070 */
        /* <DEDUP_REMOVED lines=14> */
[----:B------:R3:W1:Y:S04]  /*137c0*/  SHFL.IDX PT, R9, R4, 0x3, 0x181f ;  /* 0x00781f0004097f89 */ /* 0x00066800000e0000 */
[----:B--2-4-:R3:W2:Y:S02]  /*137d0*/  SHFL.IDX PT, R4, R8, 0x3, 0x181f ;  /* 0x00781f0008047f89 */ /* 0x0146a400000e0000 */
.L_x_538:
[----:B------:R-:W-:Y:S11]  /*137e0*/  ISETP.GE.AND P0, PT, R220, 0x61, PT ;  /* 0x00000061dc00780c */ /* 0x000ff60003f06270 */
[----:B------:R-:W-:Y:S02]  /*137f0*/  @!UPT UIADD3 URZ, URZ, URZ, URZ ;  /* 0x0000003f3f3ff290 */ /* 0x000fe4000fffe03f */
[C---:B-1----:R-:W-:Y:S02]  /*13800*/  @P0 IADD3 R2, -R210.reuse, 0x10, RZ ;  /* 0x00000010d2020810 */ /* 0x042fe40007ffe1ff */
[----:B------:R-:W-:Y:S02]  /*13810*/  @P0 ISETP.NE.U32.AND P1, PT, R210, RZ, PT ;  /* 0x000000ffd200020c */ /* 0x000fe40003f25070 */
        /* <DEDUP_REMOVED lines=13> */
.L_x_449:
[----:B--234-:R-:W-:Y:S05]  /*138f0*/  BSYNC B0 ;  /* 0x0000000000007941 */ /* 0x01cfea0003800000 */
.L_x_448:
        /* <DEDUP_REMOVED lines=59> */
.L_x_539:
[----:B-12---:R-:W-:Y:S01]  /*13cb0*/  FMNMX.FTZ R4, R4, R2, !PT ;  /* 0x0000000204047209 */ /* 0x006fe20007810000 */
[----:B------:R-:W-:-:S05]  /*13cc0*/  BRA.DIV ~URZ, `(.L_x_457) ;  /* 0x000069c27f007947 */ /* 0x000fca000b800000 */
[----:B------:R-:W1:Y:S02]  /*13cd0*/  SHFL.BFLY PT, R2, R4, 0x1, 0x1f ;  /* 0x0c201f0004027f89 */ /* 0x000e6400000e0000 */
[----:B-1----:R-:W-:Y:S02]  /*13ce0*/  FMNMX.FTZ R6, R4, R2, !PT ;  /* 0x0000000204067209 */ /* 0x002fe40007810000 */
[----:B------:R-:W1:Y:S02]  /*13cf0*/  SHFL.BFLY PT, R2, R8, 0x2, 0x1f ;  /* 0x0c401f0008027f89 */ /* 0x000e6400000e0000 */
[----:B-1----:R-:W-:Y:S05]  /*13d00*/  FMNMX.FTZ R4, R8, R2, !PT ;  /* 0x0000000208047209 */ /* 0x002fea0007810000 */
[----:B------:R1:W2:Y:S02]  /*13d10*/  SHFL.BFLY PT, R2, R4, 0x1, 0x1f ;  /* 0x0c201f0004027f89 */ /* 0x0002a400000e0000 */
.L_x_540:
[----:B------:R-:W-:Y:S01]  /*13d20*/  FMUL.FTZ R8, R6, c[0x0][0x2d0] ;  /* 0x0000b40006087a20 */ /* 0x000fe20000410000 */
[----:B-12---:R-:W-:Y:S01]  /*13d30*/  FMNMX.FTZ R4, R2, R4, !PT ;  /* 0x0000000402047209 */ /* 0x006fe20007810000 */
[----:B------:R-:W-:Y:S01]  /*13d40*/  FADD.FTZ R2, -R6, R15 ;  /* 0x0000000f06027221 */ /* 0x000fe20000010100 */
[----:B------:R-:W-:Y:S01]  /*13d50*/  WARPSYNC 0xffffffff ;  /* 0xffffffff00007948 */ /* 0x000fe20003800000 */
[--C-:B------:R-:W-:Y:S01]  /*13d60*/  FFMA.FTZ R10, R175, c[0x0][0x2d0], -R8.reuse ;  /* 0x0000b400af0a7a23 */ /* 0x100fe20000010808 */
[----:B------:R-:W-:Y:S01]  /*13d70*/  ISETP.GT.AND P0, PT, R230, R250, PT ;  /* 0x000000fae600720c */ /* 0x000fe20003f04270 */
[----:B------:R-:W-:Y:S02]  /*13d80*/  FMUL.FTZ R2, R2, c[0x0][0x2d0] ;  /* 0x0000b40002027a20 */ /* 0x000fe40000410000 */
[--C-:B------:R-:W-:Y:S02]  /*13d90*/  FFMA.FTZ R221, R148, c[0x0][0x2d0], -R8.reuse ;  /* 0x0000b40094dd7a23 */ /* 0x100fe40000010808 */
[--C-:B------:R-:W-:Y:S01]  /*13da0*/  FFMA.FTZ R211, R38, c[0x0][0x2d0], -R8.reuse ;  /* 0x0000b40026d37a23 */ /* 0x100fe20000010808 */
[----:B------:R-:W-:Y:S01]  /*13db0*/  MUFU.EX2 R3, R2 ;  /* 0x0000000200037308 */ /* 0x000fe20000000800 */
        /* <DEDUP_REMOVED lines=26> */
[----:B------:R-:W-:Y:S03]  /*13f60*/  FFMA.FTZ R162, R159, c[0x0][0x2d0], -R8 ;  /* 0x0000b4009fa27a23 */ /* 0x000fe60000010808 */
[----:B------:R-:W-:Y:S10]  /*13f70*/  MUFU.EX2 R8, R10 ;  /* 0x0000000a00087308 */ /* 0x000ff40000000800 */
[----:B------:R-:W1:Y:S02]  /*13f80*/  MUFU.EX2 R11, R15 ;  /* 0x0000000f000b7308 */ /* 0x000e640000000800 */
[----:B-1----:R-:W-:Y:S01]  /*13f90*/  F2FP.BF16.PACK_AB R150, R11, R16 ;  /* 0x000000100b96723e */ /* 0x002fe200000010ff */
[----:B------:R-:W-:Y:S01]  /*13fa0*/  FFMA.FTZ R2, R3, R232, R8 ;  /* 0x000000e803027223 */ /* 0x000fe20000010008 */
[----:B------:R-:W-:Y:S01]  /*13fb0*/  F2FP.BF16.PACK_AB R148, R9, R8 ;  /* 0x000000080994723e */ /* 0x000fe200000010ff */
[----:B------:R-:W-:Y:S02]  /*13fc0*/  FMUL.FTZ R64, R3, R84 ;  /* 0x0000005403407220 */ /* 0x000fe40000410000 */
[----:B------:R-:W-:Y:S02]  /*13fd0*/  FADD.FTZ R10, R9, R2 ;  /* 0x00000002090a7221 */ /* 0x000fe40000010000 */
[C---:B------:R-:W-:Y:S02]  /*13fe0*/  FADD.FTZ R2, -R4.reuse, R5 ;  /* 0x0000000504027221 */ /* 0x040fe40000010100 */
[----:B------:R-:W-:Y:S02]  /*13ff0*/  FMUL.FTZ R5, R4, c[0x0][0x2d0] ;  /* 0x0000b40004057a20 */ /* 0x000fe40000410000 */
[----:B------:R-:W-:Y:S02]  /*14000*/  FMUL.FTZ R2, R2, c[0x0][0x2d0] ;  /* 0x0000b40002027a20 */ /* 0x000fe40000410000 */
[--C-:B------:R-:W-:Y:S02]  /*14010*/  FFMA.FTZ R8, R172, c[0x0][0x2d0], -R5.reuse ;  /* 0x0000b400ac087a23 */ /* 0x100fe40000010805 */
[----:B------:R-:W-:Y:S02]  /*14020*/  FMUL.FTZ R65, R3, R85 ;  /* 0x0000005503417220 */ /* 0x000fe40000410000 */
[----:B------:R-:W1:Y:S01]  /*14030*/  MUFU.EX2 R2, R2 ;  /* 0x0000000200027308 */ /* 0x000e620000000800 */
[--C-:B------:R-:W-:Y:S02]  /*14040*/  FFMA.FTZ R9, R214, c[0x0][0x2d0], -R5.reuse ;  /* 0x0000b400d6097a23 */ /* 0x100fe40000010805 */
[--C-:B------:R-:W-:Y:S02]  /*14050*/  FFMA.FTZ R151, R171, c[0x0][0x2d0], -R5.reuse ;  /* 0x0000b400ab977a23 */ /* 0x100fe40000010805 */
[--C-:B------:R-:W-:Y:S02]  /*14060*/  FFMA.FTZ R15, R173, c[0x0][0x2d0], -R5.reuse ;  /* 0x0000b400ad0f7a23 */ /* 0x100fe40000010805 */
[----:B------:R-:W-:Y:S02]  /*14070*/  FMUL.FTZ R29, R3, R121 ;  /* 0x00000079031d7220 */ /* 0x000fe40000410000 */
[--C-:B------:R-:W-:Y:S01]  /*14080*/  FFMA.FTZ R159, R165, c[0x0][0x2d0], -R5.reuse ;  /* 0x0000b400a59f7a23 */ /* 0x100fe20000010805 */
[----:B------:R2:W3:Y:S01]  /*14090*/  MUFU.EX2 R18, R8 ;  /* 0x0000000800127308 */ /* 0x0004e20000000800 */
[--C-:B------:R-:W-:Y:S02]  /*140a0*/  FFMA.FTZ R165, R153, c[0x0][0x2d0], -R5.reuse ;  /* 0x0000b40099a57a23 */ /* 0x100fe40000010805 */
[--C-:B------:R-:W-:Y:S02]  /*140b0*/  FFMA.FTZ R153, R152, c[0x0][0x2d0], -R5.reuse ;  /* 0x0000b40098997a23 */ /* 0x100fe40000010805 */
[--C-:B------:R-:W-:Y:S02]  /*140c0*/  FFMA.FTZ R232, R30, c[0x0][0x2d0], -R5.reuse ;  /* 0x0000b4001ee87a23 */ /* 0x100fe40000010805 */
[C---:B------:R-:W-:Y:S02]  /*140d0*/  FMUL.FTZ R28, R3.reuse, R120 ;  /* 0x00000078031c7220 */ /* 0x040fe40000410000 */
[----:B------:R-:W-:Y:S01]  /*140e0*/  FMUL.FTZ R17, R3, R133 ;  /* 0x0000008503117220 */ /* 0x000fe20000410000 */
[----:B------:R-:W-:Y:S01]  /*140f0*/  MUFU.EX2 R121, R15 ;  /* 0x0000000f00797308 */ /* 0x000fe20000000800 */
[--C-:B------:R-:W-:Y:S02]  /*14100*/  FFMA.FTZ R233, R27, c[0x0][0x2d0], -R5.reuse ;  /* 0x0000b4001be97a23 */ /* 0x100fe40000010805 */
[--C-:B------:R-:W-:Y:S02]  /*14110*/  FFMA.FTZ R238, R25, c[0x0][0x2d0], -R5.reuse ;  /* 0x0000b40019ee7a23 */ /* 0x100fe40000010805 */
[C---:B-1----:R-:W-:Y:S02]  /*14120*/  FMUL.FTZ R66, R2.reuse, R86 ;  /* 0x0000005602427220 */ /* 0x042fe40000410000 */
[C---:B------:R-:W-:Y:S02]  /*14130*/  FMUL.FTZ R67, R2.reuse, R87 ;  /* 0x0000005702437220 */ /* 0x040fe40000410000 */
[----:B------:R-:W1:Y:S01]  /*14140*/  LDSM.16.MT88.4 R84, [R201] ;  /* 0x00000000c954783b */ /* 0x000e620000004200 */
[C---:B------:R-:W-:Y:S01]  /*14150*/  FMUL.FTZ R30, R2.reuse, R122 ;  /* 0x0000007a021e7220 */ /* 0x040fe20000410000 */
[----:B------:R-:W-:Y:S01]  /*14160*/  MUFU.EX2 R15, R168 ;  /* 0x000000a8000f7308 */ /* 0x000fe20000000800 */
[----:B------:R-:W-:Y:S02]  /*14170*/  FMUL.FTZ R19, R2, R135 ;  /* 0x0000008702137220 */ /* 0x000fe40000410000 */
[----:B--2---:R-:W-:Y:S02]  /*14180*/  FADD.FTZ R8, R16, R10 ;  /* 0x0000000a10087221 */ /* 0x004fe40000010000 */
[----:B---3--:R-:W-:Y:S02]  /*14190*/  FFMA.FTZ R10, R2, R247, R18 ;  /* 0x000000f7020a7223 */ /* 0x008fe40000010012 */
[----:B------:R-:W-:Y:S02]  /*141a0*/  FADD.FTZ R152, R11, R8 ;  /* 0x000000080b987221 */ /* 0x000fe40000010000 */
[C---:B------:R-:W-:Y:S01]  /*141b0*/  FMUL.FTZ R8, R3.reuse, R136 ;  /* 0x0000008803087220 */ /* 0x040fe20000410000 */
[----:B------:R-:W2:Y:S01]  /*141c0*/  MUFU.EX2 R11, R9 ;  /* 0x00000009000b7308 */ /* 0x000ea20000000800 */
[----:B------:R-:W-:Y:S02]  /*141d0*/  FMUL.FTZ R16, R3, R132 ;  /* 0x0000008403107220 */ /* 0x000fe40000410000 */
[--C-:B------:R-:W-:Y:S02]  /*141e0*/  FFMA.FTZ R156, R166, c[0x0][0x2d0], -R5.reuse ;  /* 0x0000b400a69c7a23 */ /* 0x100fe40000010805 */
[--C-:B------:R-:W-:Y:S02]  /*141f0*/  FFMA.FTZ R166, R42, c[0x0][0x2d0], -R5.reuse ;  /* 0x0000b4002aa67a23 */ /* 0x100fe40000010805 */
[--C-:B------:R-:W-:Y:S02]  /*14200*/  FFMA.FTZ R161, R161, c[0x0][0x2d0], -R5.reuse ;  /* 0x0000b400a1a17a23 */ /* 0x100fe40000010805 */
[--C-:B------:R-:W-:Y:S01]  /*14210*/  FFMA.FTZ R160, R160, c[0x0][0x2d0], -R5.reuse ;  /* 0x0000b400a0a07a23 */ /* 0x100fe20000010805 */
[----:B------:R-:W3:Y:S01]  /*14220*/  MUFU.EX2 R122, R151 ;  /* 0x00000097007a7308 */ /* 0x000ee20000000800 */
[--C-:B------:R-:W-:Y:S02]  /*14230*/  FFMA.FTZ R158, R158, c[0x0][0x2d0], -R5.reuse ;  /* 0x0000b4009e9e7a23 */ /* 0x100fe40000010805 */
[--C-:B------:R-:W-:Y:S02]  /*14240*/  FFMA.FTZ R157, R157, c[0x0][0x2d0], -R5.reuse ;  /* 0x0000b4009d9d7a23 */ /* 0x100fe40000010805 */
[--C-:B------:R-:W-:Y:S02]  /*14250*/  FFMA.FTZ R171, R39, c[0x0][0x2d0], -R5.reuse ;  /* 0x0000b40027ab7a23 */ /* 0x100fe40000010805 */
[--C-:B------:R-:W-:Y:S02]  /*14260*/  FFMA.FTZ R172, R37, c[0x0][0x2d0], -R5.reuse ;  /* 0x0000b40025ac7a23 */ /* 0x100fe40000010805 */
[--C-:B------:R-:W-:Y:S01]  /*14270*/  FFMA.FTZ R173, R36, c[0x0][0x2d0], -R5.reuse ;  /* 0x0000b40024ad7a23 */ /* 0x100fe20000010805 */
[----:B------:R-:W-:Y:S01]  /*14280*/  MUFU.EX2 R168, R157 ;  /* 0x0000009d00a87308 */ /* 0x000fe20000000800 */
[--C-:B------:R-:W-:Y:S02]  /*14290*/  FFMA.FTZ R214, R31, c[0x0][0x2d0], -R5.reuse ;  /* 0x0000b4001fd67a23 */ /* 0x100fe40000010805 */
[--C-:B------:R-:W-:Y:S01]  /*142a0*/  FFMA.FTZ R240, R23, c[0x0][0x2d0], -R5.reuse ;  /* 0x0000b40017f07a23 */ /* 0x100fe20000010805 */
[----:B--2---:R-:W-:Y:S01]  /*142b0*/  F2FP.BF16.PACK_AB R149, R11, R18 ;  /* 0x000000120b95723e */ /* 0x004fe200000010ff */
[----:B------:R-:W-:Y:S02]  /*142c0*/  FMUL.FTZ R9, R3, R137 ;  /* 0x0000008903097220 */ /* 0x000fe40000410000 */
[----:B------:R-:W-:Y:S02]  /*142d0*/  FADD.FTZ R120, R11, R10 ;  /* 0x0000000a0b787221 */ /* 0x000fe40000010000 */
[C---:B------:R-:W-:Y:S01]  /*142e0*/  FMUL.FTZ R10, R2.reuse, R138 ;  /* 0x0000008a020a7220 */ /* 0x040fe20000410000 */
[----:B------:R-:W-:Y:S01]  /*142f0*/  MUFU.EX2 R165, R165 ;  /* 0x000000a500a57308 */ /* 0x000fe20000000800 */
[C---:B------:R-:W-:Y:S02]  /*14300*/  FMUL.FTZ R11, R2.reuse, R139 ;  /* 0x0000008b020b7220 */ /* 0x040fe40000410000 */
[----:B------:R-:W-:Y:S01]  /*14310*/  FMUL.FTZ R18, R2, R134 ;  /* 0x0000008602127220 */ /* 0x000fe20000410000 */
[----:B---3--:R-:W-:Y:S01]  /*14320*/  F2FP.BF16.PACK_AB R151, R122, R121 ;  /* 0x000000797a97723e */ /* 0x008fe200000010ff */
        /* <DEDUP_REMOVED lines=11> */
[--C-:B------:R-:W-:Y:S01]  /*143e0*/  FFMA.FTZ R241, R22, c[0x0][0x2d0], -R5.reuse ;  /* 0x0000b40016f17a23 */ /* 0x100fe20000010805 */
[----:B------:R-:W1:Y:S01]  /*143f0*/  LDSM.16.MT88.4 R84, [R202] ;  /* 0x00000000ca54783b */ /* 0x000e620000004200 */
[----:B------:R-:W-:Y:S04]  /*14400*/  FMUL.FTZ R22, R2, R130 ;  /* 0x0000008202167220 */ /* 0x000fe80000410000 */
[--C-:B------:R-:W-:Y:S01]  /*14410*/  FFMA.FTZ R245, R21, c[0x0][0x2d0], -R5.reuse ;  /* 0x0000b40015f57a23 */ /* 0x100fe20000010805 */
[----:B------:R-:W-:Y:S01]  /*14420*/  MUFU.EX2 R247, R159 ;  /* 0x0000009f00f77308 */ /* 0x000fe20000000800 */
[----:B------:R-:W-:Y:S02]  /*14430*/  FMUL.FTZ R21, R3, R129 ;  /* 0x0000008103157220 */ /* 0x000fe40000410000 */
[--C-:B------:R-:W-:Y:S02]  /*14440*/  FFMA.FTZ R155, R169, c[0x0][0x2d0], -R5.reuse ;  /* 0x0000b400a99b7a23 */ /* 0x100fe40000010805 */
[--C-:B------:R-:W-:Y:S02]  /*14450*/  FFMA.FTZ R169, R40, c[0x0][0x2d0], -R5.reuse ;  /* 0x0000b40028a97a23 */ /* 0x100fe40000010805 */
[--C-:B------:R-:W-:Y:S02]  /*14460*/  FFMA.FTZ R154, R167, c[0x0][0x2d0], -R5.reuse ;  /* 0x0000b400a79a7a23 */ /* 0x100fe40000010805 */
[--C-:B------:R-:W-:Y:S01]  /*14470*/  FFMA.FTZ R167, R41, c[0x0][0x2d0], -R5.reuse ;  /* 0x0000b40029a77a23 */ /* 0x100fe20000010805 */
[----:B------:R-:W-:Y:S01]  /*14480*/  MUFU.EX2 R159, R173 ;  /* 0x000000ad009f7308 */ /* 0x000fe20000000800 */
[----:B------:R-:W-:Y:S02]  /*14490*/  FFMA.FTZ R5, R20, c[0x0][0x2d0], -R5 ;  /* 0x0000b40014057a23 */ /* 0x000fe40000010805 */
[C---:B------:R-:W-:Y:S02]  /*144a0*/  FMUL.FTZ R20, R3.reuse, R128 ;  /* 0x0000008003147220 */ /* 0x040fe40000410000 */
[C---:B------:R-:W-:Y:S02]  /*144b0*/  FMUL.FTZ R32, R3.reuse, R116 ;  /* 0x0000007403207220 */ /* 0x040fe40000410000 */
[C---:B------:R-:W-:Y:S02]  /*144c0*/  FMUL.FTZ R33, R3.reuse, R117 ;  /* 0x0000007503217220 */ /* 0x040fe40000410000 */
[C---:B------:R-:W-:Y:S01]  /*144d0*/  FMUL.FTZ R34, R2.reuse, R118 ;  /* 0x0000007602227220 */ /* 0x040fe20000410000 */
[----:B------:R-:W-:Y:S01]  /*144e0*/  MUFU.EX2 R249, R155 ;  /* 0x0000009b00f97308 */ /* 0x000fe20000000800 */
[C---:B------:R-:W-:Y:S02]  /*144f0*/  FMUL.FTZ R35, R2.reuse, R119 ;  /* 0x0000007702237220 */ /* 0x040fe40000410000 */
[----:B------:R-:W-:Y:S01]  /*14500*/  LDSM.16.MT88.4 R116, [R204+0x3000] ;  /* 0x00300000cc74783b */ /* 0x000fe20000004200 */
[C---:B------:R-:W-:Y:S02]  /*14510*/  FMUL.FTZ R42, R2.reuse, R110 ;  /* 0x0000006e022a7220 */ /* 0x040fe40000410000 */
[C---:B------:R-:W-:Y:S02]  /*14520*/  FMUL.FTZ R43, R2.reuse, R111 ;  /* 0x0000006f022b7220 */ /* 0x040fe40000410000 */
[C---:B------:R-:W-:Y:S02]  /*14530*/  FMUL.FTZ R46, R2.reuse, R106 ;  /* 0x0000006a022e7220 */ /* 0x040fe40000410000 */
[C---:B------:R-:W-:Y:S01]  /*14540*/  FMUL.FTZ R47, R2.reuse, R107 ;  /* 0x0000006b022f7220 */ /* 0x040fe20000410000 */
[----:B------:R-:W-:Y:S01]  /*14550*/  MUFU.EX2 R157, R232 ;  /* 0x000000e8009d7308 */ /* 0x000fe20000000800 */
[C---:B------:R-:W-:Y:S01]  /*14560*/  FMUL.FTZ R48, R3.reuse, R100 ;  /* 0x0000006403307220 */ /* 0x040fe20000410000 */
[C---:B-1----:R-:W-:Y:S03]  /*14570*/  HMMA.16816.F32.BF16 R20, R148.reuse, R84, R20 ;  /* 0x000000549414723c */ /* 0x042fe60000041814 */
[C---:B------:R-:W-:Y:S02]  /*14580*/  FMUL.FTZ R49, R3.reuse, R101 ;  /* 0x0000006503317220 */ /* 0x040fe40000410000 */
[C---:B------:R-:W-:Y:S02]  /*14590*/  FMUL.FTZ R50, R2.reuse, R102 ;  /* 0x0000006602327220 */ /* 0x040fe40000410000 */
[C---:B------:R-:W-:Y:S01]  /*145a0*/  FMUL.FTZ R51, R2.reuse, R103 ;  /* 0x0000006702337220 */ /* 0x040fe20000410000 */
[C---:B------:R-:W-:Y:S01]  /*145b0*/  HMMA.16816.F32.BF16 R24, R148.reuse, R86, R24 ;  /* 0x000000569418723c */ /* 0x040fe20000041818 */
[----:B------:R-:W1:Y:S01]  /*145c0*/  LDSM.16.MT88.4 R84, [R204] ;  /* 0x00000000cc54783b */ /* 0x000e620000004200 */
[----:B------:R-:W-:Y:S02]  /*145d0*/  MUFU.EX2 R156, R233 ;  /* 0x000000e9009c7308 */ /* 0x000fe40000000800 */
[C---:B------:R-:W-:Y:S02]  /*145e0*/  FMUL.FTZ R31, R2.reuse, R123 ;  /* 0x0000007b021f7220 */ /* 0x040fe40000410000 */
[C---:B------:R-:W-:Y:S02]  /*145f0*/  FMUL.FTZ R54, R2.reuse, R98 ;  /* 0x0000006202367220 */ /* 0x040fe40000410000 */
[C---:B------:R-:W-:Y:S01]  /*14600*/  FMUL.FTZ R55, R2.reuse, R99 ;  /* 0x0000006302377220 */ /* 0x040fe20000410000 */
[----:B------:R-:W-:Y:S03]  /*14610*/  LDSM.16.MT88.4 R100, [R202+0x1800] ;  /* 0x00180000ca64783b */ /* 0x000fe60000004200 */
[C---:B------:R-:W-:Y:S01]  /*14620*/  FMUL.FTZ R58, R2.reuse, R94 ;  /* 0x0000005e023a7220 */ /* 0x040fe20000410000 */
[----:B------:R-:W-:Y:S01]  /*14630*/  MUFU.EX2 R155, R238 ;  /* 0x000000ee009b7308 */ /* 0x000fe20000000800 */
[C---:B------:R-:W-:Y:S02]  /*14640*/  FMUL.FTZ R59, R2.reuse, R95 ;  /* 0x0000005f023b7220 */ /* 0x040fe40000410000 */
[C---:B------:R-:W-:Y:S02]  /*14650*/  FMUL.FTZ R60, R3.reuse, R88 ;  /* 0x00000058033c7220 */ /* 0x040fe40000410000 */
[C---:B------:R-:W-:Y:S02]  /*14660*/  FMUL.FTZ R61, R3.reuse, R89 ;  /* 0x00000059033d7220 */ /* 0x040fe40000410000 */
[C---:B------:R-:W-:Y:S02]  /*14670*/  FMUL.FTZ R62, R2.reuse, R90 ;  /* 0x0000005a023e7220 */ /* 0x040fe40000410000 */
[C---:B------:R-:W-:Y:S01]  /*14680*/  FMUL.FTZ R63, R2.reuse, R91 ;  /* 0x0000005b023f7220 */ /* 0x040fe20000410000 */
[----:B------:R-:W-:Y:S01]  /*14690*/  MUFU.EX2 R5, R5 ;  /* 0x0000000500057308 */ /* 0x000fe20000000800 */
[----:B------:R-:W-:Y:S01]  /*146a0*/  LDSM.16.MT88.4 R88, [R201+0x800] ;  /* 0x00080000c958783b */ /* 0x000fe20000004200 */
        /* <DEDUP_REMOVED lines=8> */
[C---:B------:R-:W-:Y:S01]  /*14730*/  FMUL.FTZ R45, R3.reuse, R105 ;  /* 0x00000069032d7220 */ /* 0x040fe20000410000 */
[C---:B-1----:R-:W-:Y:S04]  /*14740*/  HMMA.16816.F32.BF16 R28, R148.reuse, R84, R28 ;  /* 0x00000054941c723c */ /* 0x042fe8000004181c */
[----:B------:R-:W-:Y:S01]  /*14750*/  MUFU.EX2 R105, R221 ;  /* 0x000000dd00697308 */ /* 0x000fe20000000800 */
[C---:B------:R-:W-:Y:S02]  /*14760*/  FMUL.FTZ R52, R3.reuse, R96 ;  /* 0x0000006003347220 */ /* 0x040fe40000410000 */
[C---:B------:R-:W-:Y:S01]  /*14770*/  FMUL.FTZ R53, R3.reuse, R97 ;  /* 0x0000006103357220 */ /* 0x040fe20000410000 */
[C---:B------:R-:W-:Y:S01]  /*14780*/  HMMA.16816.F32.BF16 R32, R148.reuse, R86, R32 ;  /* 0x000000569420723c */ /* 0x040fe20000041820 */
[----:B------:R-:W1:Y:S03]  /*14790*/  LDSM.16.MT88.4 R84, [R203] ;  /* 0x00000000cb54783b */ /* 0x000e660000004200 */
[C---:B------:R-:W-:Y:S02]  /*147a0*/  FMUL.FTZ R56, R3.reuse, R92 ;  /* 0x0000005c03387220 */ /* 0x040fe40000410000 */
[----:B------:R-:W-:Y:S01]  /*147b0*/  MUFU.EX2 R97, R174 ;  /* 0x000000ae00617308 */ /* 0x000fe20000000800 */
[C---:B------:R-:W-:Y:S02]  /*147c0*/  FMUL.FTZ R57, R3.reuse, R93 ;  /* 0x0000005d03397220 */ /* 0x040fe40000410000 */
[C---:B------:R-:W-:Y:S03]  /*147d0*/  FMUL.FTZ R68, R3.reuse, R68 ;  /* 0x0000004403447220 */ /* 0x040fe60000410000 */
[C---:B------:R-:W-:Y:S02]  /*147e0*/  FMUL.FTZ R69, R3.reuse, R69 ;  /* 0x0000004503457220 */ /* 0x040fe40000410000 */
[C---:B------:R-:W-:Y:S02]  /*147f0*/  FMUL.FTZ R72, R3.reuse, R72 ;  /* 0x0000004803487220 */ /* 0x040fe40000410000 */
[----:B------:R-:W-:Y:S01]  /*14800*/  MUFU.EX2 R93, R163 ;  /* 0x000000a3005d7308 */ /* 0x000fe20000000800 */
[----:B------:R-:W-:Y:S02]  /*14810*/  FMUL.FTZ R73, R3, R73 ;  /* 0x0000004903497220 */ /* 0x000fe40000410000 */
[C---:B------:R-:W-:Y:S02]  /*14820*/  FMUL.FTZ R70, R2.reuse, R70 ;  /* 0x0000004602467220 */ /* 0x040fe40000410000 */
[C---:B------:R-:W-:Y:S02]  /*14830*/  FMUL.FTZ R71, R2.reuse, R71 ;  /* 0x0000004702477220 */ /* 0x040fe40000410000 */
[C---:B------:R-:W-:Y:S02]  /*14840*/  FMUL.FTZ R74, R2.reuse, R74 ;  /* 0x0000004a024a7220 */ /* 0x040fe40000410000 */
[----:B------:R-:W-:Y:S01]  /*14850*/  FMUL.FTZ R75, R2, R75 ;  /* 0x0000004b024b7220 */ /* 0x000fe20000410000 */
[----:B------:R-:W-:Y:S01]  /*14860*/  MUFU.EX2 R92, R162 ;  /* 0x000000a2005c7308 */ /* 0x000fe20000000800 */
[----:B------:R-:W-:Y:S09]  /*14870*/  FADD.FTZ R2, R15, R152 ;  /* 0x000000980f027221 */ /* 0x000ff20000010000 */
[----:B------:R-:W-:Y:S01]  /*14880*/  MUFU.EX2 R96, R170 ;  /* 0x000000aa00607308 */ /* 0x000fe20000000800 */
[C---:B-1----:R-:W-:Y:S09]  /*14890*/  HMMA.16816.F32.BF16 R36, R148.reuse, R84, R36 ;  /* 0x000000549424723c */ /* 0x042ff20000041824 */
[----:B------:R-:W-:Y:S01]  /*148a0*/  MUFU.EX2 R104, R211 ;  /* 0x000000d300687308 */ /* 0x000fe20000000800 */
[C---:B------:R-:W-:Y:S01]  /*148b0*/  HMMA.16816.F32.BF16 R40, R148.reuse, R86, R40 ;  /* 0x000000569428723c */ /* 0x040fe20000041828 */
[----:B------:R-:W1:Y:S08]  /*148c0*/  LDSM.16.MT88.4 R84, [R201+0x3800] ;  /* 0x00380000c954783b */ /* 0x000e700000004200 */
[----:B------:R-:W-:Y:S10]  /*148d0*/  MUFU.EX2 R174, R160 ;  /* 0x000000a000ae7308 */ /* 0x000ff40000000800 */
[----:B------:R-:W-:Y:S10]  /*148e0*/  MUFU.EX2 R170, R158 ;  /* 0x0000009e00aa7308 */ /* 0x000ff40000000800 */
[----:B------:R-:W-:Y:S10]  /*148f0*/  MUFU.EX2 R163, R167 ;  /* 0x000000a700a37308 */ /* 0x000ff40000000800 */
[----:B------:R-:W-:Y:S01]  /*14900*/  MUFU.EX2 R109, R227 ;  /* 0x000000e3006d7308 */ /* 0x000fe20000000800 */
[C---:B-1----:R-:W-:Y:S09]  /*14910*/  HMMA.16816.F32.BF16 R44, R148.reuse, R84, R44 ;  /* 0x00000054942c723c */ /* 0x042ff2000004182c */
[----:B------:R-:W-:Y:S01]  /*14920*/  MUFU.EX2 R108, R226 ;  /* 0x000000e2006c7308 */ /* 0x000fe20000000800 */
[C---:B------:R-:W-:Y:S01]  /*14930*/  HMMA.16816.F32.BF16 R48, R148.reuse, R86, R48 ;  /* 0x000000569430723c */ /* 0x040fe20000041830 */
[----:B------:R-:W1:Y:S08]  /*14940*/  LDSM.16.MT88.4 R84, [R202+0x3800] ;  /* 0x00380000ca54783b */ /* 0x000e700000004200 */
[----:B------:R-:W-:Y:S10]  /*14950*/  MUFU.EX2 R162, R169 ;  /* 0x000000a900a27308 */ /* 0x000ff40000000800 */
[----:B------:R-:W-:Y:S10]  /*14960*/  MUFU.EX2 R160, R172 ;  /* 0x000000ac00a07308 */ /* 0x000ff40000000800 */
[----:B------:R-:W2:Y:S10]  /*14970*/  MUFU.EX2 R3, R164 ;  /* 0x000000a400037308 */ /* 0x000eb40000000800 */
[----:B------:R-:W-:Y:S01]  /*14980*/  MUFU.EX2 R164, R153 ;  /* 0x0000009900a47308 */ /* 0x000fe20000000800 */
[C---:B-1----:R-:W-:Y:S09]  /*14990*/  HMMA.16816.F32.BF16 R52, R148.reuse, R84, R52 ;  /* 0x000000549434723c */ /* 0x042ff20000041834 */
[----:B------:R-:W-:Y:S01]  /*149a0*/  MUFU.EX2 R158, R214 ;  /* 0x000000d6009e7308 */ /* 0x000fe20000000800 */
[C---:B------:R-:W-:Y:S01]  /*149b0*/  HMMA.16816.F32.BF16 R56, R148.reuse, R86, R56 ;  /* 0x000000569438723c */ /* 0x040fe20000041838 */
[----:B------:R-:W1:Y:S02]  /*149c0*/  LDSM.16.MT88.4 R84, [R204+0x3800] ;  /* 0x00380000cc54783b */ /* 0x000e640000004200 */
[----:B--2---:R-:W-:Y:S04]  /*149d0*/  FADD.FTZ R2, R3, R2 ;  /* 0x0000000203027221 */ /* 0x004fe80000010000 */
[----:B------:R-:W-:Y:S02]  /*149e0*/  FADD.FTZ R2, R93, R2 ;  /* 0x000000025d027221 */ /* 0x000fe40000010000 */
[----:B------:R-:W-:Y:S03]  /*149f0*/  MUFU.EX2 R114, R243 ;  /* 0x000000f300727308 */ /* 0x000fe60000000800 */
[C---:B------:R-:W-:Y:S07]  /*14a00*/  FADD.FTZ R2, R92.reuse, R2 ;  /* 0x000000025c027221 */ /* 0x040fee0000010000 */
[----:B------:R-:W2:Y:S10]  /*14a10*/  MUFU.EX2 R113, R242 ;  /* 0x000000f200717308 */ /* 0x000eb40000000800 */
[----:B------:R-:W-:Y:S10]  /*14a20*/  MUFU.EX2 R112, R244 ;  /* 0x000000f400707308 */ /* 0x000ff40000000800 */
[----:B------:R-:W-:Y:S01]  /*14a30*/  MUFU.EX2 R154, R240 ;  /* 0x000000f0009a7308 */ /* 0x000fe20000000800 */
[C---:B-1----:R-:W-:Y:S08]  /*14a40*/  HMMA.16816.F32.BF16 R60, R148.reuse, R84, R60 ;  /* 0x00000054943c723c */ /* 0x042ff0000004183c */
[C---:B------:R-:W-:Y:S01]  /*14a50*/  HMMA.16816.F32.BF16 R64, R148.reuse, R86, R64 ;  /* 0x000000569440723c */ /* 0x040fe20000041840 */
[----:B------:R-:W1:Y:S01]  /*14a60*/  LDSM.16.MT88.4 R84, [R203+0x3800] ;  /* 0x00380000cb54783b */ /* 0x000e620000004200 */
[----:B------:R-:W3:Y:S10]  /*14a70*/  MUFU.EX2 R153, R241 ;  /* 0x000000f100997308 */ /* 0x000ef40000000800 */
[----:B------:R-:W4:Y:S01]  /*14a80*/  MUFU.EX2 R152, R245 ;  /* 0x000000f500987308 */ /* 0x000f220000000800 */
[C---:B-1----:R-:W-:Y:S07]  /*14a90*/  HMMA.16816.F32.BF16 R68, R148.reuse, R84, R68 ;  /* 0x000000549444723c */ /* 0x042fee0000041844 */
[----:B------:R-:W-:Y:S01]  /*14aa0*/  F2FP.BF16.PACK_AB R84, R3, R15 ;  /* 0x0000000f0354723e */ /* 0x000fe200000010ff */
[----:B------:R-:W-:Y:S01]  /*14ab0*/  HMMA.16816.F32.BF16 R72, R148, R86, R72 ;  /* 0x000000569448723c */ /* 0x000fe20000041848 */
[----:B------:R-:W1:Y:S03]  /*14ac0*/  MUFU.EX2 R15, R210 ;  /* 0x000000d2000f7308 */ /* 0x000e660000000800 */
[----:B------:R-:W-:Y:S03]  /*14ad0*/  F2FP.BF16.PACK_AB R85, R115, R249 ;  /* 0x000000f97355723e */ /* 0x000fe600000010ff */
[----:B------:R-:W-:Y:S02]  /*14ae0*/  F2FP.BF16.PACK_AB R86, R92, R93 ;  /* 0x0000005d5c56723e */ /* 0x000fe400000010ff */
[----:B------:R-:W5:Y:S02]  /*14af0*/  LDSM.16.MT88.4 R92, [R202+0x800] ;  /* 0x00080000ca5c783b */ /* 0x000f640000004200 */
[----:B------:R-:W1:Y:S01]  /*14b00*/  MUFU.EX2 R3, R175 ;  /* 0x000000af00037308 */ /* 0x000e620000000800 */
[----:B------:R-:W-:Y:S02]  /*14b10*/  F2FP.BF16.PACK_AB R87, R247, R248 ;  /* 0x000000f8f757723e */ /* 0x000fe400000010ff */
[----:B--2---:R-:W-:Y:S02]  /*14b20*/  F2FP.BF16.PACK_AB R148, R113, R114 ;  /* 0x000000727194723e */ /* 0x004fe400000010ff */
[----:B---3--:R-:W-:Y:S02]  /*14b30*/  F2FP.BF16.PACK_AB R149, R153, R154 ;  /* 0x0000009a9995723e */ /* 0x008fe400000010ff */
[----:B----4-:R-:W-:Y:S01]  /*14b40*/  F2FP.BF16.PACK_AB R151, R5, R152 ;  /* 0x000000980597723e */ /* 0x010fe200000010ff */
[C---:B------:R-:W-:Y:S02]  /*14b50*/  HMMA.16816.F32.BF16 R8, R84.reuse, R88, R8 ;  /* 0x000000585408723c */ /* 0x040fe40000041808 */
[----:B------:R-:W2:Y:S03]  /*14b60*/  MUFU.EX2 R175, R161 ;  /* 0x000000a100af7308 */ /* 0x000ea60000000800 */
[----:B-1----:R-:W-:Y:S03]  /*14b70*/  FADD.FTZ R2, R15, R2 ;  /* 0x000000020f027221 */ /* 0x002fe60000010000 */
[C---:B------:R-:W-:Y:S01]  /*14b80*/  HMMA.16816.F32.BF16 R16, R84.reuse, R90, R16 ;  /* 0x0000005a5410723c */ /* 0x040fe20000041810 */
[----:B------:R-:W1:Y:S03]  /*14b90*/  LDSM.16.MT88.4 R88, [R204+0x800] ;  /* 0x00080000cc58783b */ /* 0x000e660000004200 */
[----:B------:R-:W-:Y:S01]  /*14ba0*/  MUFU.EX2 R161, R171 ;  /* 0x000000ab00a17308 */ /* 0x000fe20000000800 */
[----:B------:R-:W-:Y:S04]  /*14bb0*/  FADD.FTZ R2, R3, R2 ;  /* 0x0000000203027221 */ /* 0x000fe80000010000 */
[----:B------:R-:W-:Y:S04]  /*14bc0*/  FADD.FTZ R2, R97, R2 ;  /* 0x0000000261027221 */ /* 0x000fe80000010000 */
[C---:B------:R-:W-:Y:S01]  /*14bd0*/  FADD.FTZ R2, R96.reuse, R2 ;  /* 0x0000000260027221 */ /* 0x040fe20000010000 */
[C---:B-----5:R-:W-:Y:S08]  /*14be0*/  HMMA.16816.F32.BF16 R20, R84.reuse, R92, R20 ;  /* 0x0000005c5414723c */ /* 0x060ff00000041814 */
[C---:B------:R-:W-:Y:S01]  /*14bf0*/  HMMA.16816.F32.BF16 R24, R84.reuse, R94, R24 ;  /* 0x0000005e5418723c */ /* 0x040fe20000041818 */
[----:B------:R-:W3:Y:S07]  /*14c00*/  LDSM.16.MT88.4 R92, [R203+0x800] ;  /* 0x00080000cb5c783b */ /* 0x000eee0000004200 */
[C---:B-1----:R-:W-:Y:S08]  /*14c10*/  HMMA.16816.F32.BF16 R28, R84.reuse, R88, R28 ;  /* 0x00000058541c723c */ /* 0x042ff0000004181c */
[C---:B------:R-:W-:Y:S01]  /*14c20*/  HMMA.16816.F32.BF16 R32, R84.reuse, R90, R32 ;  /* 0x0000005a5420723c */ /* 0x040fe20000041820 */
[----:B------:R-:W1:Y:S07]  /*14c30*/  LDSM.16.MT88.4 R88, [R201+0x4000] ;  /* 0x00400000c958783b */ /* 0x000e6e0000004200 */
[C---:B---3--:R-:W-:Y:S08]  /*14c40*/  HMMA.16816.F32.BF16 R36, R84.reuse, R92, R36 ;  /* 0x0000005c5424723c */ /* 0x048ff00000041824 */
        /* <DEDUP_REMOVED lines=12> */
[----:B------:R-:W-:Y:S01]  /*14d10*/  HMMA.16816.F32.BF16 R72, R84, R94, R72 ;  /* 0x0000005e5448723c */ /* 0x000fe20000041848 */
[----:B------:R-:W3:Y:S06]  /*14d20*/  LDSM.16.MT88.4 R92, [R202+0x1000] ;  /* 0x00100000ca5c783b */ /* 0x000eec0000004200 */
[----:B------:R-:W-:Y:S02]  /*14d30*/  F2FP.BF16.PACK_AB R86, R96, R97 ;  /* 0x000000616056723e */ /* 0x000fe400000010ff */
[----:B------:R-:W4:Y:S03]  /*14d40*/  LDSM.16.MT88.4 R96, [R204+0x1000] ;  /* 0x00100000cc60783b */ /* 0x000f260000004200 */
[----:B------:R-:W-:Y:S02]  /*14d50*/  F2FP.BF16.PACK_AB R84, R3, R15 ;  /* 0x0000000f0354723e */ /* 0x000fe400000010ff */
[----:B--2---:R-:W-:Y:S01]  /*14d60*/  F2FP.BF16.PACK_AB R85, R174, R175 ;  /* 0x000000afae55723e */ /* 0x004fe200000010ff */
[----:B------:R-:W2:Y:S01]  /*14d70*/  MUFU.EX2 R15, R223 ;  /* 0x000000df000f7308 */ /* 0x000ea20000000800 */
[----:B------:R-:W-:Y:S07]  /*14d80*/  F2FP.BF16.PACK_AB R87, R168, R170 ;  /* 0x000000aaa857723e */ /* 0x000fee00000010ff */
[C---:B-1----:R-:W-:Y:S02]  /*14d90*/  HMMA.16816.F32.BF16 R8, R84.reuse, R88, R8 ;  /* 0x000000585408723c */ /* 0x042fe40000041808 */
[----:B------:R-:W1:Y:S06]  /*14da0*/  MUFU.EX2 R3, R222 ;  /* 0x000000de00037308 */ /* 0x000e6c0000000800 */
[C---:B------:R-:W-:Y:S01]  /*14db0*/  HMMA.16816.F32.BF16 R16, R84.reuse, R90, R16 ;  /* 0x0000005a5410723c */ /* 0x040fe20000041810 */
[----:B------:R-:W5:Y:S03]  /*14dc0*/  LDSM.16.MT88.4 R88, [R203+0x1000] ;  /* 0x00100000cb58783b */ /* 0x000f660000004200 */
[----:B--2---:R-:W-:Y:S04]  /*14dd0*/  FADD.FTZ R2, R15, R2 ;  /* 0x000000020f027221 */ /* 0x004fe80000010000 */
[C---:B---3--:R-:W-:Y:S08]  /*14de0*/  HMMA.16816.F32.BF16 R20, R84.reuse, R92, R20 ;  /* 0x0000005c5414723c */ /* 0x048ff00000041814 */
[C---:B------:R-:W-:Y:S01]  /*14df0*/  HMMA.16816.F32.BF16 R24, R84.reuse, R94, R24 ;  /* 0x0000005e5418723c */ /* 0x040fe20000041818 */
[----:B------:R-:W2:Y:S03]  /*14e00*/  LDSM.16.MT88.4 R92, [R201+0x4800] ;  /* 0x00480000c95c783b */ /* 0x000ea60000004200 */
[----:B-1----:R-:W-:Y:S04]  /*14e10*/  FADD.FTZ R2, R3, R2 ;  /* 0x0000000203027221 */ /* 0x002fe80000010000 */
[C---:B----4-:R-:W-:Y:S04]  /*14e20*/  HMMA.16816.F32.BF16 R28, R84.reuse, R96, R28 ;  /* 0x00000060541c723c */ /* 0x050fe8000004181c */
[----:B------:R-:W-:Y:S04]  /*14e30*/  FADD.FTZ R2, R105, R2 ;  /* 0x0000000269027221 */ /* 0x000fe80000010000 */
[C---:B------:R-:W-:Y:S01]  /*14e40*/  HMMA.16816.F32.BF16 R32, R84.reuse, R98, R32 ;  /* 0x000000625420723c */ /* 0x040fe20000041820 */
[----:B------:R-:W1:Y:S03]  /*14e50*/  LDSM.16.MT88.4 R96, [R202+0x4800] ;  /* 0x00480000ca60783b */ /* 0x000e660000004200 */
[----:B------:R-:W-:Y:S04]  /*14e60*/  FADD.FTZ R2, R104, R2 ;  /* 0x0000000268027221 */ /* 0x000fe80000010000 */
[C---:B-----5:R-:W-:Y:S08]  /*14e70*/  HMMA.16816.F32.BF16 R36, R84.reuse, R88, R36 ;  /* 0x000000585424723c */ /* 0x060ff00000041824 */
        /* <DEDUP_REMOVED lines=19> */
[----:B------:R-:W4:Y:S07]  /*14fb0*/  LDSM.16.MT88.4 R84, [R204+0x1800] ;  /* 0x00180000cc54783b */ /* 0x000f2e0000004200 */
        /* <DEDUP_REMOVED lines=10> */
[C---:B------:R-:W-:Y:S04]  /*15060*/  FADD.FTZ R2, R108.reuse, R2 ;  /* 0x000000026c027221 */ /* 0x040fe80000010000 */
        /* <DEDUP_REMOVED lines=35> */
[----:B------:R-:W1:Y:S03]  /*152a0*/  LDSM.16.MT88.4 R104, [R204+0x5800] ;  /* 0x00580000cc68783b */ /* 0x000e660000004200 */
[----:B------:R-:W-:Y:S04]  /*152b0*/  FADD.FTZ R2, R114, R2 ;  /* 0x0000000272027221 */ /* 0x000fe80000010000 */
[C---:B----4-:R-:W-:Y:S04]  /*152c0*/  HMMA.16816.F32.BF16 R28, R84.reuse, R100, R28 ;  /* 0x00000064541c723c */ /* 0x050fe8000004181c */
[----:B------:R-:W-:Y:S04]  /*152d0*/  FADD.FTZ R2, R113, R2 ;  /* 0x0000000271027221 */ /* 0x000fe80000010000 */
[C---:B------:R-:W-:Y:S01]  /*152e0*/  HMMA.16816.F32.BF16 R32, R84.reuse, R102, R32 ;  /* 0x000000665420723c */ /* 0x040fe20000041820 */
[----:B------:R-:W4:Y:S03]  /*152f0*/  LDSM.16.MT88.4 R100, [R203+0x5800] ;  /* 0x00580000cb64783b */ /* 0x000f260000004200 */
[----:B------:R-:W-:Y:S04]  /*15300*/  FADD.FTZ R2, R112, R2 ;  /* 0x0000000270027221 */ /* 0x000fe80000010000 */
[C---:B------:R-:W-:Y:S07]  /*15310*/  HMMA.16816.F32.BF16 R36, R84.reuse, R88, R36 ;  /* 0x000000585424723c */ /* 0x040fee0000041824 */
[----:B------:R-:W-:Y:S01]  /*15320*/  F2FP.BF16.PACK_AB R88, R108, R109 ;  /* 0x0000006d6c58723e */ /* 0x000fe200000010ff */
[C---:B------:R-:W-:Y:S01]  /*15330*/  HMMA.16816.F32.BF16 R40, R84.reuse, R90, R40 ;  /* 0x0000005a5428723c */ /* 0x040fe20000041828 */
[----:B------:R-:W-:Y:S03]  /*15340*/  LDSM.16.MT88.4 R108, [R202+0x6000] ;  /* 0x00600000ca6c783b */ /* 0x000fe60000004200 */
[----:B------:R-:W-:Y:S03]  /*15350*/  F2FP.BF16.PACK_AB R89, R157, R158 ;  /* 0x0000009e9d59723e */ /* 0x000fe600000010ff */
[----:B------:R-:W-:Y:S01]  /*15360*/  F2FP.BF16.PACK_AB R90, R3, R15 ;  /* 0x0000000f035a723e */ /* 0x000fe200000010ff */
[C---:B--2---:R-:W-:Y:S01]  /*15370*/  HMMA.16816.F32.BF16 R44, R84.reuse, R92, R44 ;  /* 0x0000005c542c723c */ /* 0x044fe2000004182c */
[----:B------:R-:W2:Y:S03]  /*15380*/  MUFU.EX2 R15, R246 ;  /* 0x000000f6000f7308 */ /* 0x000ea60000000800 */
[----:B------:R-:W-:Y:S01]  /*15390*/  F2FP.BF16.PACK_AB R91, R155, R156 ;  /* 0x0000009c9b5b723e */ /* 0x000fe200000010ff */
[----:B------:R-:W-:Y:S03]  /*153a0*/  FADD.FTZ R3, R121, R120 ;  /* 0x0000007879037221 */ /* 0x000fe60000010000 */
[C---:B------:R-:W-:Y:S01]  /*153b0*/  HMMA.16816.F32.BF16 R48, R84.reuse, R94, R48 ;  /* 0x0000005e5430723c */ /* 0x040fe20000041830 */
[----:B------:R-:W5:Y:S07]  /*153c0*/  LDSM.16.MT88.4 R92, [R201+0x2800] ;  /* 0x00280000c95c783b */ /* 0x000f6e0000004200 */
[C---:B---3--:R-:W-:Y:S08]  /*153d0*/  HMMA.16816.F32.BF16 R52, R84.reuse, R96, R52 ;  /* 0x000000605434723c */ /* 0x048ff00000041834 */
[C---:B------:R-:W-:Y:S01]  /*153e0*/  HMMA.16816.F32.BF16 R56, R84.reuse, R98, R56 ;  /* 0x000000625438723c */ /* 0x040fe20000041838 */
[----:B------:R-:W3:Y:S03]  /*153f0*/  LDSM.16.MT88.4 R96, [R202+0x2800] ;  /* 0x00280000ca60783b */ /* 0x000ee60000004200 */
[C---:B--2---:R-:W-:Y:S01]  /*15400*/  F2FP.BF16.PACK_AB R150, R15.reuse, R112 ;  /* 0x000000700f96723e */ /* 0x044fe200000010ff */
[----:B------:R-:W-:Y:S02]  /*15410*/  FADD.FTZ R232, R15, R2 ;  /* 0x000000020fe87221 */ /* 0x000fe40000010000 */
[----:B------:R-:W-:Y:S01]  /*15420*/  FADD.FTZ R2, R122, R3 ;  /* 0x000000037a027221 */ /* 0x000fe20000010000 */
[C---:B-1----:R-:W-:Y:S04]  /*15430*/  HMMA.16816.F32.BF16 R60, R84.reuse, R104, R60 ;  /* 0x00000068543c723c */ /* 0x042fe8000004183c */
        /* <DEDUP_REMOVED lines=9> */
[C---:B-----5:R-:W-:Y:S01]  /*154d0*/  HMMA.16816.F32.BF16 R8, R88.reuse, R92, R8 ;  /* 0x0000005c5808723c */ /* 0x060fe20000041808 */
        /* <DEDUP_REMOVED lines=50> */
[C---:B------:R-:W-:Y:S08]  /*15800*/  HMMA.16816.F32.BF16 R120, R148.reuse, R116, R28 ;  /* 0x000000749478723c */ /* 0x040ff0000004181c */
        /* <DEDUP_REMOVED lines=13> */
.L_x_443:
        /* <DEDUP_REMOVED lines=8> */
.L_x_541:
[----:B------:R-:W-:Y:S01]  /*15960*/  FSETP.NE.FTZ.AND P1, PT, R8, RZ, PT ;  /* 0x000000ff0800720b */ /* 0x000fe20003f35000 */
[----:B------:R-:W-:Y:S01]  /*15970*/  CS2R R2, SRZ ;  /* 0x0000000000027805 */ /* 0x000fe2000001ff00 */
[----:B--23--:R-:W-:Y:S01]  /*15980*/  FADD.FTZ R4, R9, R4 ;  /* 0x0000000409047221 */ /* 0x00cfe20000010000 */
[----:B------:R-:W-:Y:S02]  /*15990*/  MOV R27, 0xff800000 ;  /* 0xff800000001b7802 */ /* 0x000fe40000000f00 */
[----:B------:R-:W-:-:S02]  /*159a0*/  MOV R26, 0xff800000 ;  /* 0xff800000001a7802 */ /* 0x000fc40000000f00 */
[----:B------:R-:W-:-:S06]  /*159b0*/  FSETP.NE.FTZ.AND P0, PT, R4, RZ, PT ;  /* 0x000000ff0400720b */ /* 0x000fcc0003f15000 */
[----:B------:R-:W1:Y:S08]  /*159c0*/  @P1 MUFU.RCP R3, R8 ;  /* 0x0000000800031308 */ /* 0x000e700000001000 */
[----:B------:R2:W3:Y:S01]  /*159d0*/  @P1 MUFU.LG2 R10, R8 ;  /* 0x00000008000a1308 */ /* 0x0004e20000000c00 */
[----:B-1----:R-:W-:-:S07]  /*159e0*/  FMUL.FTZ R50, R3, R92 ;  /* 0x0000005c03327220 */ /* 0x002fce0000410000 */
[----:B------:R-:W1:Y:S01]  /*159f0*/  @P0 MUFU.RCP R2, R4 ;  /* 0x0000000400020308 */ /* 0x000e620000001000 */
[C---:B------:R-:W-:Y:S02]  /*15a00*/  FMUL.FTZ R51, R3.reuse, R93 ;  /* 0x0000005d03337220 */ /* 0x040fe40000410000 */
[C---:B------:R-:W-:Y:S02]  /*15a10*/  FMUL.FTZ R54, R3.reuse, R136 ;  /* 0x0000008803367220 */ /* 0x040fe40000410000 */
[C---:B------:R-:W-:Y:S02]  /*15a20*/  FMUL.FTZ R55, R3.reuse, R137 ;  /* 0x0000008903377220 */ /* 0x040fe40000410000 */
[C---:B------:R-:W-:Y:S01]  /*15a30*/  FMUL.FTZ R30, R3.reuse, R132 ;  /* 0x00000084031e7220 */ /* 0x040fe20000410000 */
[----:B--2---:R-:W-:Y:S01]  /*15a40*/  @P1 MOV R8, 0x3f317218 ;  /* 0x3f31721800081802 */ /* 0x004fe20000000f00 */
        /* <DEDUP_REMOVED lines=28> */
[----:B---3--:R-:W-:Y:S02]  /*15c10*/  @P1 FMUL.FTZ R10, R10, 0.69314718246459960938 ;  /* 0x3f3172180a0a1820 */ /* 0x008fe40000410000 */
[----:B------:R-:W-:Y:S02]  /*15c20*/  @P1 FMUL.FTZ R8, R8, c[0x0][0x2d0] ;  /* 0x0000b40008081a20 */ /* 0x000fe40000410000 */
[----:B-1----:R-:W-:Y:S02]  /*15c30*/  FMUL.FTZ R96, R2, R138 ;  /* 0x0000008a02607220 */ /* 0x002fe40000410000 */
[----:B------:R-:W-:Y:S01]  /*15c40*/  @P1 FFMA.FTZ R27, R8, R6, R10 ;  /* 0x00000006081b1223 */ /* 0x000fe2000001000a */
[----:B------:R-:W-:Y:S01]  /*15c50*/  MOV R6, 0x1 ;  /* 0x0000000100067802 */ /* 0x000fe20000000f00 */
[----:B------:R-:W-:-:S02]  /*15c60*/  FMUL.FTZ R97, R2, R139 ;  /* 0x0000008b02617220 */ /* 0x000fc40000410000 */
[C---:B------:R-:W-:Y:S02]  /*15c70*/  FMUL.FTZ R68, R2.reuse, R134 ;  /* 0x0000008602447220 */ /* 0x040fe40000410000 */
[C---:B------:R-:W-:Y:S02]  /*15c80*/  FMUL.FTZ R69, R2.reuse, R135 ;  /* 0x0000008702457220 */ /* 0x040fe40000410000 */
[C---:B------:R-:W-:Y:S01]  /*15c90*/  FMUL.FTZ R56, R2.reuse, R130 ;  /* 0x0000008202387220 */ /* 0x040fe20000410000 */
[----:B--2---:R-:W-:Y:S01]  /*15ca0*/  @P0 MOV R4, 0x3f317218 ;  /* 0x3f31721800040802 */ /* 0x004fe20000000f00 */
        /* <DEDUP_REMOVED lines=28> */
[----:B------:R-:W-:Y:S01]  /*15e70*/  FMUL.FTZ R67, R2, R75 ;  /* 0x0000004b02437220 */ /* 0x000fe20000410000 */
[----:B------:R-:W-:Y:S01]  /*15e80*/  PRMT R2, R6, 0x7610, R2 ;  /* 0x0000761006027816 */ /* 0x000fe20000000002 */
[----:B------:R-:W-:Y:S02]  /*15e90*/  @P0 FFMA.FTZ R26, R4, R5, R3 ;  /* 0x00000005041a0223 */ /* 0x000fe40000010003 */
.L_x_393:
[----:B------:R2:W5:Y:S04]  /*15ea0*/  LDL R6, [R1+0x20] ;  /* 0x0000200001067983 */ /* 0x0005680000100800 */
[----:B------:R-:W3:Y:S01]  /*15eb0*/  S2R R3, SR_TID.X ;  /* 0x0000000000037919 */ /* 0x000ee20000002100 */
[----:B------:R-:W-:Y:S01]  /*15ec0*/  BSSY B0, `(.L_x_460) ;  /* 0x0000011000007945 */ /* 0x000fe20003800000 */
[----:B---3--:R-:W-:-:S13]  /*15ed0*/  LOP3.LUT P0, RZ, R3, 0xff, RZ, 0xc0, !PT ;  /* 0x000000ff03ff7812 */ /* 0x008fda000780c0ff */
[----:B------:R-:W-:Y:S05]  /*15ee0*/  @P0 BRA `(.L_x_461) ;  /* 0x000000e000000947 */ /* 0x000fea0003800000 */
[----:B-12---:R-:W1:Y:S01]  /*15ef0*/  S2R R5, SR_LANEID ;  /* 0x0000000000057919 */ /* 0x006e620000000000 */
[----:B------:R-:W-:Y:S01]  /*15f00*/  VOTEU.ANY UR5, UPT, PT ;  /* 0x0000000000057886 */ /* 0x000fe200038e0100 */
[----:B------:R-:W-:Y:S01]  /*15f10*/  IMAD.MOV.U32 R8, RZ, RZ, c[0x0][0x560] ;  /* 0x00015800ff087624 */ /* 0x000fe200078e00ff */
[----:B------:R-:W1:Y:S01]  /*15f20*/  FLO.U32 R4, UR5 ;  /* 0x0000000500047d00 */ /* 0x000e6200080e0000 */
[----:B------:R-:W-:-:S07]  /*15f30*/  IMAD.MOV.U32 R9, RZ, RZ, c[0x0][0x564] ;  /* 0x00015900ff097624 */ /* 0x000fce00078e00ff */
[----:B------:R-:W2:Y:S01]  /*15f40*/  POPC R3, UR5 ;  /* 0x0000000500037d09 */ /* 0x000ea20008000000 */
[----:B-1----:R-:W-:-:S13]  /*15f50*/  ISETP.EQ.U32.AND P0, PT, R4, R5, PT ;  /* 0x000000050400720c */ /* 0x002fda0003f02070 */
[----:B--2---:R-:W2:Y:S04]  /*15f60*/  @P0 ATOMG.E.ADD.STRONG.GPU PT, R3, [R8.64], R3 ;  /* 0x00000003080309a8 */ /* 0x004ea800081ee1c8 */
[----:B------:R-:W1:Y:S04]  /*15f70*/  S2R R5, SR_LTMASK ;  /* 0x0000000000057919 */ /* 0x000e680000003900 */
[----:B--2---:R1:W2:Y:S02]  /*15f80*/  SHFL.IDX PT, R4, R3, R4, 0x1f ;  /* 0x00001f0403047589 */ /* 0x0042a400000e0000 */
[----:B-1----:R-:W-:-:S06]  /*15f90*/  LOP3.LUT R3, R5, UR5, RZ, 0xc0, !PT ;  /* 0x0000000505037c12 */ /* 0x002fcc000f8ec0ff */
[----:B------:R-:W2:Y:S02]  /*15fa0*/  POPC R3, R3 ;  /* 0x0000000300037309 */ /* 0x000ea40000000000 */
[----:B--2--5:R-:W-:-:S05]  /*15fb0*/  IADD3 R6, R4, c[0x0][0xc], R3 ;  /* 0x0000030004067a10 */ /* 0x024fca0007ffe003 */
[----:B------:R1:W-:Y:S02]  /*15fc0*/  STL [R1+0x20], R6 ;  /* 0x0000200601007387 */ /* 0x0003e40000100800 */
.L_x_461:
[----:B--2---:R-:W-:Y:S05]  /*15fd0*/  BSYNC B0 ;  /* 0x0000000000007941 */ /* 0x004fea0003800000 */
.L_x_460:
[----:B------:R-:W-:Y:S01]  /*15fe0*/  PRMT R2, R2, 0x9910, RZ ;  /* 0x0000991002027816 */ /* 0x000fe200000000ff */
[----:B------:R-:W-:Y:S01]  /*15ff0*/  BSSY B1, `(.L_x_462) ;  /* 0x00002bf000017945 */ /* 0x000fe20003800000 */
[----:B-----5:R-:W-:Y:S02]  /*16000*/  IMAD.MOV.U32 R74, RZ, RZ, R6 ;  /* 0x000000ffff4a7224 */ /* 0x020fe400078e0006 */
[----:B------:R-:W-:-:S13]  /*16010*/  ISETP.NE.AND P0, PT, R2, RZ, PT ;  /* 0x000000ff0200720c */ /* 0x000fda0003f05270 */
[----:B------:R-:W-:Y:S05]  /*16020*/  @!P0 BRA `(.L_x_463) ;  /* 0x0000206000008947 */ /* 0x000fea0003800000 */
[----:B-1----:R-:W2:Y:S04]  /*16030*/  LDL R10, [R1+0x88] ;  /* 0x00008800010a7983 */ /* 0x002ea80000100800 */
[----:B------:R-:W3:Y:S04]  /*16040*/  LDL R18, [R1+0x8c] ;  /* 0x00008c0001127983 */ /* 0x000ee80000100800 */
[----:B------:R-:W4:Y:S04]  /*16050*/  LDL R6, [R1+0x94] ;  /* 0x0000940001067983 */ /* 0x000f280000100800 */
[----:B------:R-:W4:Y:S04]  /*16060*/  LDL R17, [R1+0x90] ;  /* 0x0000900001117983 */ /* 0x000f280000100800 */
[----:B------:R-:W4:Y:S04]  /*16070*/  LDL R9, [R1+0xa4] ;  /* 0x0000a40001097983 */ /* 0x000f280000100800 */
[----:B------:R-:W4:Y:S04]  /*16080*/  LDL R8, [R1+0x9c] ;  /* 0x00009c0001087983 */ /* 0x000f280000100800 */
        /* <DEDUP_REMOVED lines=8> */
[----:B------:R-:W4:Y:S04]  /*16110*/  LDL.LU R15, [R1+0x30] ;  /* 0x00003000010f7983 */ /* 0x000f280000300800 */
[----:B--2---:R1:W-:Y:S04]  /*16120*/  STS [R10+0x80], R2 ;  /* 0x000080020a007388 */ /* 0x0043e80000000800 */
[----:B------:R2:W-:Y:S04]  /*16130*/  STS [R10+0x480], R3 ;  /* 0x000480030a007388 */ /* 0x0005e80000000800 */
[----:B---3--:R3:W-:Y:S01]  /*16140*/  STS [R18], R4 ;  /* 0x0000000412007388 */ /* 0x0087e20000000800 */
[----:B-1----:R-:W-:-:S02]  /*16150*/  F2FP.BF16.PACK_AB R2, R69, R68 ;  /* 0x000000444502723e */ /* 0x002fc400000010ff */
[----:B--2---:R-:W-:-:S03]  /*16160*/  F2FP.BF16.PACK_AB R3, R33, R32 ;  /* 0x000000202103723e */ /* 0x004fc600000010ff */
[----:B------:R1:W-:Y:S01]  /*16170*/  STS [R18+0x400], R2 ;  /* 0x0004000212007388 */ /* 0x0003e20000000800 */
[----:B---3--:R-:W-:-:S03]  /*16180*/  F2FP.BF16.PACK_AB R4, R57, R56 ;  /* 0x000000383904723e */ /* 0x008fc600000010ff */
[----:B----4-:R2:W-:Y:S04]  /*16190*/  STS [R6+0x80], R3 ;  /* 0x0000800306007388 */ /* 0x0105e80000000800 */
[----:B------:R3:W-:Y:S01]  /*161a0*/  STS [R6+0x480], R4 ;  /* 0x0004800406007388 */ /* 0x0007e20000000800 */
[----:B-1----:R-:W-:Y:S02]  /*161b0*/  F2FP.BF16.PACK_AB R2, R35, R34 ;  /* 0x000000222302723e */ /* 0x002fe400000010ff */
[----:B--2---:R-:W-:-:S03]  /*161c0*/  F2FP.BF16.PACK_AB R3, R105, R104 ;  /* 0x000000686903723e */ /* 0x004fc600000010ff */
[----:B------:R1:W-:Y:S01]  /*161d0*/  STS [R17], R2 ;  /* 0x0000000211007388 */ /* 0x0003e20000000800 */
[----:B---3--:R-:W-:-:S03]  /*161e0*/  F2FP.BF16.PACK_AB R4, R37, R36 ;  /* 0x000000242504723e */ /* 0x008fc600000010ff */
[----:B------:R2:W-:Y:S04]  /*161f0*/  STS [R17+0x400], R3 ;  /* 0x0004000311007388 */ /* 0x0005e80000000800 */
[----:B------:R3:W-:Y:S01]  /*16200*/  STS [R9+0x80], R4 ;  /* 0x0000800409007388 */ /* 0x0007e20000000800 */
        /* <DEDUP_REMOVED lines=8> */
[----:B------:R1:W-:Y:S01]  /*16290*/  STS [R16+0x80], R2 ;  /* 0x0000800210007388 */ /* 0x0003e20000000800 */
        /* <DEDUP_REMOVED lines=10> */
[----:B--2---:R-:W2:Y:S01]  /*16340*/  LDL.LU R10, [R1+0x34] ;  /* 0x00003400010a7983 */ /* 0x004ea20000300800 */
        /* <DEDUP_REMOVED lines=8> */
[----:B------:R-:W-:Y:S04]  /*163d0*/  STS [R17+0x4000], R3 ;  /* 0x0040000311007388 */ /* 0x000fe80000000800 */
[----:B------:R1:W-:Y:S01]  /*163e0*/  STS [R17+0x4400], R2 ;  /* 0x0044000211007388 */ /* 0x0003e20000000800 */
[----:B----4-:R-:W-:Y:S02]  /*163f0*/  F2FP.BF16.PACK_AB R5, R91, R90 ;  /* 0x0000005a5b05723e */ /* 0x010fe400000010ff */
[----:B------:R-:W-:Y:S01]  /*16400*/  F2FP.BF16.PACK_AB R4, R65, R64 ;  /* 0x000000404104723e */ /* 0x000fe200000010ff */
[----:B------:R-:W3:Y:S01]  /*16410*/  LDL.LU R6, [R1+0x40] ;  /* 0x0000400001067983 */ /* 0x000ee20000300800 */
[----:B------:R-:W-:Y:S02]  /*16420*/  ISETP.NE.U32.AND P0, PT, RZ, c[0x0][0x508], PT ;  /* 0x00014200ff007a0c */ /* 0x000fe40003f05070 */
[----:B-1----:R-:W-:-:S02]  /*16430*/  F2FP.BF16.PACK_AB R2, R93, R92 ;  /* 0x0000005c5d02723e */ /* 0x002fc400000010ff */
[----:B------:R-:W-:-:S03]  /*16440*/  F2FP.BF16.PACK_AB R3, R87, R86 ;  /* 0x000000565703723e */ /* 0x000fc600000010ff */
[----:B------:R1:W-:Y:S04]  /*16450*/  STS [R9+0x4080], R2 ;  /* 0x0040800209007388 */ /* 0x0003e80000000800 */
[----:B------:R4:W-:Y:S04]  /*16460*/  STS [R9+0x4480], R5 ;  /* 0x0044800509007388 */ /* 0x0009e80000000800 */
[----:B------:R-:W-:Y:S04]  /*16470*/  STS [R8+0x4000], R4 ;  /* 0x0040000408007388 */ /* 0x000fe80000000800 */
[----:B------:R4:W-:Y:S01]  /*16480*/  STS [R8+0x4400], R3 ;  /* 0x0044000308007388 */ /* 0x0009e20000000800 */
[----:B-1----:R-:W-:-:S05]  /*16490*/  F2FP.BF16.PACK_AB R2, R53, R52 ;  /* 0x000000343502723e */ /* 0x002fca00000010ff */
[----:B------:R1:W-:Y:S01]  /*164a0*/  STS [R16+0x4080], R2 ;  /* 0x0040800210007388 */ /* 0x0003e20000000800 */
[----:B----4-:R-:W-:Y:S02]  /*164b0*/  F2FP.BF16.PACK_AB R5, R67, R66 ;  /* 0x000000424305723e */ /* 0x010fe400000010ff */
[----:B------:R-:W-:-:S05]  /*164c0*/  F2FP.BF16.PACK_AB R3, R71, R70 ;  /* 0x000000464703723e */ /* 0x000fca00000010ff */
[----:B------:R4:W-:Y:S01]  /*164d0*/  STS [R16+0x4480], R3 ;  /* 0x0044800310007388 */ /* 0x0009e20000000800 */
[----:B------:R-:W-:Y:S02]  /*164e0*/  ISETP.NE.AND.EX P2, PT, RZ, c[0x0][0x50c], PT, P0 ;  /* 0x00014300ff007a0c */ /* 0x000fe40003f45300 */
[----:B-1----:R-:W-:-:S05]  /*164f0*/  F2FP.BF16.PACK_AB R2, R29, R28 ;  /* 0x0000001c1d02723e */ /* 0x002fca00000010ff */
[----:B------:R-:W-:Y:S04]  /*16500*/  STS [R11+0x4000], R2 ;  /* 0x004000020b007388 */ /* 0x000fe80000000800 */
[----:B------:R1:W-:Y:S04]  /*16510*/  STS [R11+0x4400], R5 ;  /* 0x004400050b007388 */ /* 0x0003e80000000800 */
[----:B------:R-:W-:Y:S01]  /*16520*/  BAR.SYNC.DEFER_BLOCKING 0x1, 0x100 ;  /* 0x0044000000007b1d */ /* 0x000fe20000010000 */
[----:B------:R-:W-:-:S04]  /*16530*/  ISETP.NE.U32.AND P3, PT, RZ, c[0x0][0x500], PT ;  /* 0x00014000ff007a0c */ /* 0x000fc80003f65070 */
[----:B------:R-:W-:Y:S02]  /*16540*/  ISETP.NE.AND.EX P3, PT, RZ, c[0x0][0x504], PT, P3 ;  /* 0x00014100ff007a0c */ /* 0x000fe40003f65330 */
[C---:B------:R-:W-:Y:S02]  /*16550*/  @P2 IADD3 R8, P0, R15.reuse, c[0x0][0x508], RZ ;  /* 0x000142000f082a10 */ /* 0x040fe40007f1e0ff */
[----:B------:R-:W-:Y:S01]  /*16560*/  IADD3 R4, P1, R15, c[0x0][0x500], RZ ;  /* 0x000140000f047a10 */ /* 0x000fe20007f3e0ff */
[----:B------:R-:W-:Y:S02]  /*16570*/  IMAD.MOV.U32 R18, RZ, RZ, c[0x0][0x388] ;  /* 0x0000e200ff127624 */ /* 0x000fe400078e00ff */
[----:B----4-:R-:W-:Y:S01]  /*16580*/  IMAD.MOV.U32 R3, RZ, RZ, RZ ;  /* 0x000000ffff037224 */ /* 0x010fe200078e00ff */
[C---:B--2---:R-:W-:Y:S02]  /*16590*/  @P2 IADD3.X R9, R10.reuse, c[0x0][0x50c], RZ, P0, !PT ;  /* 0x000143000a092a10 */ /* 0x044fe400007fe4ff */
[----:B-1----:R-:W-:-:S03]  /*165a0*/  IADD3.X R5, R10, c[0x0][0x504], RZ, P1, !PT ;  /* 0x000141000a057a10 */ /* 0x002fc60000ffe4ff */
[----:B------:R1:W5:Y:S04]  /*165b0*/  @P2 LDG.E R18, [R8.64] ;  /* 0x0000000808122981 */ /* 0x000368000c1e1900 */
[----:B------:R1:W5:Y:S01]  /*165c0*/  @P3 LDG.E R3, [R4.64] ;  /* 0x0000000804033981 */ /* 0x000362000c1e1900 */
[----:B---3--:R-:W-:-:S04]  /*165d0*/  ISETP.NE.AND P0, PT, R6, RZ, PT ;  /* 0x000000ff0600720c */ /* 0x008fc80003f05270 */
[----:B------:R-:W-:Y:S01]  /*165e0*/  SEL R2, R6, c[0x0][0x3d4], P0 ;  /* 0x0000f50006027a07 */ /* 0x000fe20000000000 */
[----:B------:R-:W-:Y:S05]  /*165f0*/  @P2 BRA `(.L_x_464) ;  /* 0x0000004000002947 */ /* 0x000fea0003800000 */
[----:B-1----:R-:W-:Y:S05]  /*16600*/  @!P3 BRA `(.L_x_464) ;  /* 0x000000300000b947 */ /* 0x002fea0003800000 */
[----:B-----5:R1:W2:Y:S04]  /*16610*/  LDG.E R18, [R4.64] ;  /* 0x0000000804127981 */ /* 0x0202a8000c1e1900 */
[----:B-1----:R-:W2:Y:S02]  /*16620*/  LDG.E R4, [R4.64+0x4] ;  /* 0x0000040804047981 */ /* 0x002ea4000c1e1900 */
[----:B--2---:R-:W-:Y:S02]  /*16630*/  IADD3 R18, -R18, R4, RZ ;  /* 0x0000000412127210 */ /* 0x004fe40007ffe1ff */
.L_x_464:
[----:B-1----:R-:W2:Y:S04]  /*16640*/  LDL.LU R8, [R1+0x38] ;  /* 0x0000380001087983 */ /* 0x002ea80000300800 */
[----:B------:R-:W3:Y:S04]  /*16650*/  LDL R6, [R1+0x100] ;  /* 0x0001000001067983 */ /* 0x000ee80000100800 */
[----:B------:R-:W4:Y:S04]  /*16660*/  LDL.LU R4, [R1+0x3c] ;  /* 0x00003c0001047983 */ /* 0x000f280000300800 */
[----:B------:R-:W3:Y:S04]  /*16670*/  LDL.LU R5, [R1+0x28] ;  /* 0x0000280001057983 */ /* 0x000ee80000300800 */
[----:B------:R-:W3:Y:S04]  /*16680*/  LDL R44, [R1+0x24] ;  /* 0x00002400012c7983 */ /* 0x000ee80000100800 */
[----:B------:R-:W3:Y:S04]  /*16690*/  LDL R19, [R1+0x44] ;  /* 0x0000440001137983 */ /* 0x000ee80000100800 */
[----:B------:R-:W3:Y:S01]  /*166a0*/  LDL R45, [R1+0xfc] ;  /* 0x0000fc00012d7983 */ /* 0x000ee20000100800 */
[----:B------:R-:W-:Y:S01]  /*166b0*/  IMAD.MOV.U32 R15, RZ, RZ, 0x368 ;  /* 0x00000368ff0f7424 */ /* 0x000fe200078e00ff */
[----:B------:R-:W-:-:S04]  /*166c0*/  ISETP.GT.AND P2, PT, R2, 0x1, PT ;  /* 0x000000010200780c */ /* 0x000fc80003f44270 */
[----:B------:R-:W-:-:S04]  /*166d0*/  SEL R15, R15, 0x328, P2 ;  /* 0x000003280f0f7807 */ /* 0x000fc80001000000 */
[----:B------:R-:W1:Y:S08]  /*166e0*/  LDC.64 R10, c[0x0][R15+0x170] ;  /* 0x00005c000f0a7b82 */ /* 0x000e700000000a00 */
[----:B------:R-:W1:Y:S08]  /*166f0*/  LDC.64 R20, c[0x0][R15+0x168] ;  /* 0x00005a000f147b82 */ /* 0x000e700000000a00 */
[----:B------:R1:W1:Y:S08]  /*16700*/  LDC.64 R24, c[0x0][R15+0x178] ;  /* 0x00005e000f187b82 */ /* 0x0002700000000a00 */
[----:B------:R1:W1:Y:S01]  /*16710*/  LDC.64 R22, c[0x0][R15+0x160] ;  /* 0x000058000f167b82 */ /* 0x0002620000000a00 */
[----:B------:R-:W-:Y:S01]  /*16720*/  IMAD.MOV.U32 R2, RZ, RZ, c[0x0][0x4e8] ;  /* 0x00013a00ff027624 */ /* 0x000fe200078e00ff */
[----:B------:R-:W-:-:S04]  /*16730*/  ISETP.NE.U32.AND P0, PT, RZ, c[0x0][0x500], PT ;  /* 0x00014000ff007a0c */ /* 0x000fc80003f05070 */
[----:B------:R-:W-:Y:S02]  /*16740*/  ISETP.NE.AND P3, PT, R2, 0x1, PT ;  /* 0x000000010200780c */ /* 0x000fe40003f65270 */
[----:B------:R-:W-:Y:S01]  /*16750*/  ISETP.NE.AND.EX P0, PT, RZ, c[0x0][0x504], PT, P0 ;  /* 0x00014100ff007a0c */ /* 0x000fe20003f05300 */
[----:B------:R-:W1:Y:S03]  /*16760*/  S2R R75, SR_TID.X ;  /* 0x00000000004b7919 */ /* 0x000e660000002100 */
[----:B--2---:R-:W-:Y:S02]  /*16770*/  SEL R2, R8, RZ, !P0 ;  /* 0x000000ff08027207 */ /* 0x004fe40004000000 */
[----:B----4-:R-:W-:-:S03]  /*16780*/  SEL R8, R4, RZ, !P0 ;  /* 0x000000ff04087207 */ /* 0x010fc60004000000 */
[----:B-1----:R-:W-:Y:S01]  /*16790*/  IMAD R4, R11, R2, RZ ;  /* 0x000000020b047224 */ /* 0x002fe200078e02ff */
[----:B---3--:R-:W-:Y:S01]  /*167a0*/  LOP3.LUT R5, R5, 0xffff, RZ, 0xc0, !PT ;  /* 0x0000ffff05057812 */ /* 0x008fe200078ec0ff */
[----:B------:R-:W-:Y:S02]  /*167b0*/  IMAD R6, R44, 0x80, R6 ;  /* 0x000000802c067824 */ /* 0x000fe400078e0206 */
[----:B------:R-:W-:Y:S02]  /*167c0*/  IMAD R17, R10, R8, R4 ;  /* 0x000000080a117224 */ /* 0x000fe400078e0204 */
[----:B------:R-:W-:-:S04]  /*167d0*/  @P3 IMAD.HI.U32 R16, R6, c[0x0][0x4ec], RZ ;  /* 0x00013b0006103a27 */ /* 0x000fc800078e00ff */
[----:B------:R-:W-:-:S04]  /*167e0*/  IMAD.WIDE.U32 R8, R10, R2, RZ ;  /* 0x000000020a087225 */ /* 0x000fc800078e00ff */
[----:B------:R-:W-:-:S04]  /*167f0*/  IMAD.WIDE.U32 R10, R20, R5, RZ ;  /* 0x00000005140a7225 */ /* 0x000fc800078e00ff */
[----:B------:R-:W-:Y:S01]  /*16800*/  IMAD.MOV.U32 R4, RZ, RZ, R6 ;  /* 0x000000ffff047224 */ /* 0x000fe200078e0006 */
[----:B------:R-:W-:Y:S01]  /*16810*/  @P3 SHF.R.U32.HI R4, RZ, c[0x0][0x4f0], R16 ;  /* 0x00013c00ff043a19 */ /* 0x000fe20000011610 */
[----:B------:R-:W-:Y:S01]  /*16820*/  IMAD R15, R21, R5, RZ ;  /* 0x00000005150f7224 */ /* 0x000fe200078e02ff */
[----:B------:R-:W-:Y:S01]  /*16830*/  SEL R16, R19, RZ, P2 ;  /* 0x000000ff13107207 */ /* 0x000fe20001000000 */
[----:B------:R-:W-:Y:S01]  /*16840*/  IMAD.IADD R19, R9, 0x1, R17 ;  /* 0x0000000109137824 */ /* 0x000fe200078e0211 */
[----:B-----5:R-:W-:Y:S01]  /*16850*/  IADD3 R20, P1, P0, R8, R10, R3 ;  /* 0x0000000a08147210 */ /* 0x020fe2000783e003 */
[----:B------:R-:W-:Y:S01]  /*16860*/  IMAD.IADD R8, R11, 0x1, R15 ;  /* 0x000000010b087824 */ /* 0x000fe200078e020f */
[----:B------:R-:W-:Y:S01]  /*16870*/  SHF.R.S32.HI R15, RZ, 0x1f, R3 ;  /* 0x0000001fff0f7819 */ /* 0x000fe20000011403 */
[----:B------:R-:W-:Y:S02]  /*16880*/  IMAD R17, R25, R16, RZ ;  /* 0x0000001019117224 */ /* 0x000fe400078e02ff */
[----:B------:R-:W-:-:S02]  /*16890*/  IMAD.MOV R9, RZ, RZ, -R4 ;  /* 0x000000ffff097224 */ /* 0x000fc400078e0a04 */
        /* <DEDUP_REMOVED lines=14> */
[----:B------:R-:W-:Y:S01]  /*16980*/  SHF.R.S32.HI R21, RZ, 0x1f, R75 ;  /* 0x0000001fff157819 */ /* 0x000fe2000001144b */
[----:B------:R-:W-:Y:S01]  /*16990*/  IMAD.IADD R4, R9, 0x1, R4 ;  /* 0x0000000109047824 */ /* 0x000fe200078e0204 */
[C---:B------:R-:W-:Y:S02]  /*169a0*/  LEA R10, P0, R8.reuse, R10, 0x2 ;  /* 0x0000000a080a7211 */ /* 0x040fe400078010ff */
[----:B------:R-:W-:Y:S02]  /*169b0*/  SEL R11, R11, c[0x0][0x454], P2 ;  /* 0x000115000b0b7a07 */ /* 0x000fe40001000000 */
[----:B------:R-:W-:Y:S02]  /*169c0*/  LEA.HI R21, R21, R75, RZ, 0x5 ;  /* 0x0000004b15157211 */ /* 0x000fe400078f28ff */
[----:B------:R-:W-:Y:S02]  /*169d0*/  LEA.HI.X R8, R8, R11, R4, 0x2, P0 ;  /* 0x0000000b08087211 */ /* 0x000fe400000f1404 */
[----:B------:R-:W-:Y:S01]  /*169e0*/  LOP3.LUT R21, R21, 0xffffffe0, RZ, 0xc0, !PT ;  /* 0xffffffe015157812 */ /* 0x000fe200078ec0ff */
[----:B------:R-:W-:Y:S04]  /*169f0*/  SHFL.IDX PT, R16, R10, RZ, 0x1c1f ;  /* 0x001c1fff0a107589 */ /* 0x000fe800000e0000 */
[----:B------:R-:W1:Y:S01]  /*16a00*/  SHFL.IDX PT, R17, R8, RZ, 0x1c1f ;  /* 0x001c1fff08117589 */ /* 0x000e6200000e0000 */
[----:B------:R-:W-:-:S03]  /*16a10*/  IMAD.IADD R21, R75, 0x1, -R21 ;  /* 0x000000014b157824 */ /* 0x000fc600078e0a15 */
[----:B------:R-:W-:Y:S01]  /*16a20*/  SHFL.IDX PT, R10, R10, 0x1, 0x1c1f ;  /* 0x003c1f000a0a7f89 */ /* 0x000fe200000e0000 */
[----:B------:R-:W-:-:S03]  /*16a30*/  IMAD R4, R18, c[0x0][0x4e8], RZ ;  /* 0x00013a0012047a24 */ /* 0x000fc600078e02ff */
[----:B------:R2:W3:Y:S01]  /*16a40*/  SHFL.IDX PT, R11, R8, 0x1, 0x1c1f ;  /* 0x003c1f00080b7f89 */ /* 0x0004e200000e0000 */
[----:B------:R-:W-:Y:S01]  /*16a50*/  LOP3.LUT P0, RZ, R21, 0x3, RZ, 0xc0, !PT ;  /* 0x0000000315ff7812 */ /* 0x000fe2000780c0ff */
[----:B--2---:R-:W-:-:S05]  /*16a60*/  IMAD R8, R44, 0x80, R45 ;  /* 0x000000802c087824 */ /* 0x004fca00078e022d */
[C---:B------:R-:W-:Y:S02]  /*16a70*/  IADD3 R9, R8.reuse, 0x8, RZ ;  /* 0x0000000808097810 */ /* 0x040fe40007ffe0ff */
[-C--:B------:R-:W-:Y:S02]  /*16a80*/  ISETP.GE.OR P1, PT, R8, R4.reuse, P0 ;  /* 0x000000040800720c */ /* 0x080fe40000726670 */
[----:B------:R-:W-:-:S11]  /*16a90*/  ISETP.GE.OR P0, PT, R9, R4, P0 ;  /* 0x000000040900720c */ /* 0x000fd60000706670 */
[----:B-1----:R1:W-:Y:S01]  /*16aa0*/  @!P1 ST.E [R16.64], R27 ;  /* 0x0000001b10009985 */ /* 0x0023e2000c101908 */
[----:B------:R-:W-:-:S03]  /*16ab0*/  ISETP.GE.AND P1, PT, R9, R4, PT ;  /* 0x000000040900720c */ /* 0x000fc60003f26270 */
[----:B---3--:R1:W-:Y:S01]  /*16ac0*/  @!P0 ST.E [R10.64], R26 ;  /* 0x0000001a0a008985 */ /* 0x0083e2000c101908 */
[----:B------:R-:W-:Y:S02]  /*16ad0*/  ISETP.GE.AND P0, PT, R8, R4, PT ;  /* 0x000000040800720c */ /* 0x000fe40003f06270 */
[----:B------:R-:W-:Y:S01]  /*16ae0*/  P2R R18, PR, RZ, 0x2 ;  /* 0x00000002ff127803 */ /* 0x000fe20000000000 */
[----:B------:R-:W-:Y:S05]  /*16af0*/  @P2 BRA `(.L_x_465) ;  /* 0x0000067000002947 */ /* 0x000fea0003800000 */
[----:B------:R-:W-:Y:S01]  /*16b00*/  IMAD R15, R15, c[0x0][0x3a0], RZ ;  /* 0x0000e8000f0f7a24 */ /* 0x000fe200078e02ff */
[----:B------:R-:W-:Y:S01]  /*16b10*/  LEA R6, R44, R0, 0x7 ;  /* 0x000000002c067211 */ /* 0x000fe200078e38ff */
[C---:B------:R-:W-:Y:S01]  /*16b20*/  IMAD.WIDE.U32 R8, R3.reuse, c[0x0][0x3a0], RZ ;  /* 0x0000e80003087a25 */ /* 0x040fe200078e00ff */
[----:B-1----:R-:W-:Y:S01]  /*16b30*/  SHF.R.S32.HI R10, RZ, 0x1f, R2 ;  /* 0x0000001fff0a7819 */ /* 0x002fe20000011402 */
[----:B------:R1:W2:Y:S02]  /*16b40*/  LDS.128 R20, [R213+0x80] ;  /* 0x00008000d5147984 */ /* 0x0002a40000000c00 */
[----:B------:R-:W-:-:S02]  /*16b50*/  IMAD R3, R3, c[0x0][0x3a4], R15 ;  /* 0x0000e90003037a24 */ /* 0x000fc400078e020f */
[----:B------:R-:W-:Y:S01]  /*16b60*/  @P3 IMAD.HI.U32 R11, R6, c[0x0][0x4ec], RZ ;  /* 0x00013b00060b3a27 */ /* 0x000fe200078e00ff */
[----:B------:R1:W3:Y:S02]  /*16b70*/  LDS.128 R28, [R213+0x1080] ;  /* 0x00108000d51c7984 */ /* 0x0002e40000000c00 */
[----:B------:R-:W-:Y:S01]  /*16b80*/  IADD3 R9, R9, R3, RZ ;  /* 0x0000000309097210 */ /* 0x000fe20007ffe0ff */
[----:B------:R-:W-:Y:S01]  /*16b90*/  IMAD R10, R10, c[0x0][0x3f0], RZ ;  /* 0x0000fc000a0a7a24 */ /* 0x000fe200078e02ff */
[----:B------:R1:W4:Y:S01]  /*16ba0*/  LDS.128 R36, [R213+0x2080] ;  /* 0x00208000d5247984 */ /* 0x0003220000000c00 */
[----:B------:R-:W-:Y:S02]  /*16bb0*/  MOV R3, R6 ;  /* 0x0000000600037202 */ /* 0x000fe40000000f00 */
[----:B------:R-:W-:Y:S01]  /*16bc0*/  IMAD.WIDE.U32 R8, R5, c[0x0][0x3e8], R8 ;  /* 0x0000fa0005087a25 */ /* 0x000fe200078e0008 */
[----:B------:R1:W1:Y:S01]  /*16bd0*/  LDS.128 R48, [R213+0x3080] ;  /* 0x00308000d5307984 */ /* 0x0002620000000c00 */
[----:B------:R-:W-:-:S02]  /*16be0*/  @P3 SHF.R.U32.HI R3, RZ, c[0x0][0x4f0], R11 ;  /* 0x00013c00ff033a19 */ /* 0x000fc4000001160b */
[----:B------:R-:W-:Y:S01]  /*16bf0*/  IMAD R9, R5, c[0x0][0x3ec], R9 ;  /* 0x0000fb0005097a24 */ /* 0x000fe200078e0209 */
[----:B------:R1:W1:Y:S01]  /*16c00*/  LDS.128 R16, [R213+0x4080] ;  /* 0x00408000d5107984 */ /* 0x0002620000000c00 */
[C---:B------:R-:W-:Y:S01]  /*16c10*/  IMAD R10, R2.reuse, c[0x0][0x3f4], R10 ;  /* 0x0000fd00020a7a24 */ /* 0x040fe200078e020a */
[----:B------:R-:W-:Y:S01]  /*16c20*/  SHF.R.S32.HI R5, RZ, 0x1f, R3 ;  /* 0x0000001fff057819 */ /* 0x000fe20000011403 */
[----:B------:R-:W-:Y:S01]  /*16c30*/  IMAD.WIDE.U32 R8, R2, c[0x0][0x3f0], R8 ;  /* 0x0000fc0002087a25 */ /* 0x000fe200078e0008 */
[----:B------:R1:W1:Y:S01]  /*16c40*/  LDS.128 R24, [R213+0x5080] ;  /* 0x00508000d5187984 */ /* 0x0002620000000c00 */
[----:B------:R-:W-:-:S03]  /*16c50*/  IADD3 R2, -R3, RZ, RZ ;  /* 0x000000ff03027210 */ /* 0x000fc60007ffe1ff */
[----:B------:R1:W1:Y:S01]  /*16c60*/  LDS.128 R32, [R213+0x6080] ;  /* 0x00608000d5207984 */ /* 0x0002620000000c00 */
[----:B------:R-:W-:Y:S01]  /*16c70*/  IADD3 R9, R9, R10, RZ ;  /* 0x0000000a09097210 */ /* 0x000fe20007ffe0ff */
[----:B------:R-:W-:Y:S02]  /*16c80*/  IMAD R10, R5, c[0x0][0x3e0], RZ ;  /* 0x0000f800050a7a24 */ /* 0x000fe400078e02ff */
[----:B------:R1:W1:Y:S01]  /*16c90*/  LDS.128 R40, [R213+0x7080] ;  /* 0x00708000d5287984 */ /* 0x0002620000000c00 */
        /* <DEDUP_REMOVED lines=9> */
[----:B------:R-:W-:Y:S02]  /*16d30*/  IADD3 R3, R3, R5, RZ ;  /* 0x0000000503037210 */ /* 0x000fe40007ffe0ff */
[----:B------:R-:W-:Y:S02]  /*16d40*/  LEA R5, R44, R81, 0x7 ;  /* 0x000000512c057211 */ /* 0x000fe400078e38ff */
[----:B------:R-:W-:Y:S01]  /*16d50*/  LEA.HI.X R6, R2, c[0x0][0x384], R3, 0x1, P0 ;  /* 0x0000e10002067a11 */ /* 0x000fe200000f0c03 */
[----:B------:R-:W-:Y:S05]  /*16d60*/  BRA.DIV ~URZ, `(.L_x_466) ;  /* 0x00003b227f007947 */ /* 0x000fea000b800000 */
[----:B--234-:R2:W3:Y:S02]  /*16d70*/  SHFL.IDX PT, R11, R6, RZ, 0x181f ;  /* 0x00181fff060b7589 */ /* 0x01c4e400000e0000 */
.L_x_542:
[----:B------:R-:W-:Y:S05]  /*16d80*/  BRA.DIV ~URZ, `(.L_x_467) ;  /* 0x00003b727f007947 */ /* 0x000fea000b800000 */
[----:B------:R4:W2:Y:S02]  /*16d90*/  SHFL.IDX PT, R2, R10, RZ, 0x181f ;  /* 0x00181fff0a027589 */ /* 0x0008a400000e0000 */
.L_x_543:
[----:B------:R-:W-:Y:S01]  /*16da0*/  ISETP.GE.AND P0, PT, R5, R4, PT ;  /* 0x000000040500720c */ /* 0x000fe20003f06270 */
[----:B------:R-:W-:-:S12]  /*16db0*/  BSSY B0, `(.L_x_468) ;  /* 0x000000a000007945 */ /* 0x000fd80003800000 */
[----:B------:R-:W-:Y:S05]  /*16dc0*/  @P0 BRA `(.L_x_469) ;  /* 0x0000008000000947 */ /* 0x000fea0003800000 */
[----:B------:R-:W-:Y:S02]  /*16dd0*/  ISETP.GE.AND P1, PT, R76, c[0x0][0x3c8], PT ;  /* 0x0000f2004c007a0c */ /* 0x000fe40003f26270 */
[----:B------:R-:W-:-:S11]  /*16de0*/  ISETP.GE.AND P0, PT, R212, c[0x0][0x3c8], PT ;  /* 0x0000f200d4007a0c */ /* 0x000fd60003f06270 */
[-C--:B--2---:R-:W-:Y:S02]  /*16df0*/  @!P1 LEA R8, P3, R76, R2.reuse, 0x1 ;  /* 0x000000024c089211 */ /* 0x084fe400078608ff */
[----:B------:R-:W-:Y:S02]  /*16e00*/  @!P0 LEA R2, P2, R212, R2, 0x1 ;  /* 0x00000002d4028211 */ /* 0x000fe400078408ff */
[-C--:B---3--:R-:W-:Y:S02]  /*16e10*/  @!P1 LEA.HI.X R9, R76, R11.reuse, R77, 0x1, P3 ;  /* 0x0000000b4c099211 */ /* 0x088fe400018f0c4d */
[----:B------:R-:W-:-:S03]  /*16e20*/  @!P0 LEA.HI.X R3, R212, R11, R231, 0x1, P2 ;  /* 0x0000000bd4038211 */ /* 0x000fc600010f0ce7 */
[----:B------:R2:W-:Y:S04]  /*16e30*/  @!P1 ST.E.128 [R8.64], R20 ;  /* 0x0000001408009985 */ /* 0x0005e8000c101d08 */
[----:B-1----:R2:W-:Y:S02]  /*16e40*/  @!P0 ST.E.128 [R2.64], R16 ;  /* 0x0000001002008985 */ /* 0x0025e4000c101d08 */
.L_x_469:
[----:B------:R-:W-:Y:S05]  /*16e50*/  BSYNC B0 ;  /* 0x0000000000007941 */ /* 0x000fea0003800000 */
.L_x_468:
[----:B------:R-:W-:Y:S05]  /*16e60*/  BRA.DIV ~URZ, `(.L_x_470) ;  /* 0x00003b027f007947 */ /* 0x000fea000b800000 */
[----:B---3--:R3:W4:Y:S04]  /*16e70*/  SHFL.IDX PT, R11, R6, 0x1, 0x181f ;  /* 0x00381f00060b7f89 */ /* 0x00872800000e0000 */
[----:B--2---:R3:W2:Y:S02]  /*16e80*/  SHFL.IDX PT, R2, R10, 0x1, 0x181f ;  /* 0x00381f000a027f89 */ /* 0x0046a400000e0000 */
.L_x_544:
[----:B------:R-:W-:Y:S01]  /*16e90*/  IADD3 R3, R5, 0x20, RZ ;  /* 0x0000002005037810 */ /* 0x000fe20007ffe0ff */
[----:B------:R-:W-:Y:S03]  /*16ea0*/  BSSY B0, `(.L_x_471) ;  /* 0x000000b000007945 */ /* 0x000fe60003800000 */
[----:B------:R-:W-:-:S13]  /*16eb0*/  ISETP.GE.AND P0, PT, R3, R4, PT ;  /* 0x000000040300720c */ /* 0x000fda0003f06270 */
[----:B------:R-:W-:Y:S05]  /*16ec0*/  @P0 BRA `(.L_x_472) ;  /* 0x0000008000000947 */ /* 0x000fea0003800000 */
[----:B------:R-:W-:Y:S02]  /*16ed0*/  ISETP.GE.AND P1, PT, R76, c[0x0][0x3c8], PT ;  /* 0x0000f2004c007a0c */ /* 0x000fe40003f26270 */
[----:B------:R-:W-:-:S11]  /*16ee0*/  ISETP.GE.AND P0, PT, R212, c[0x0][0x3c8], PT ;  /* 0x0000f200d4007a0c */ /* 0x000fd60003f06270 */
[-C--:B--2---:R-:W-:Y:S02]  /*16ef0*/  @!P1 LEA R8, P3, R76, R2.reuse, 0x1 ;  /* 0x000000024c089211 */ /* 0x084fe400078608ff */
[----:B------:R-:W-:Y:S02]  /*16f00*/  @!P0 LEA R2, P2, R212, R2, 0x1 ;  /* 0x00000002d4028211 */ /* 0x000fe400078408ff */
[-C--:B----4-:R-:W-:Y:S02]  /*16f10*/  @!P1 LEA.HI.X R9, R76, R11.reuse, R77, 0x1, P3 ;  /* 0x0000000b4c099211 */ /* 0x090fe400018f0c4d */
[----:B------:R-:W-:-:S03]  /*16f20*/  @!P0 LEA.HI.X R3, R212, R11, R231, 0x1, P2 ;  /* 0x0000000bd4038211 */ /* 0x000fc600010f0ce7 */
[----:B------:R2:W-:Y:S04]  /*16f30*/  @!P1 ST.E.128 [R8.64], R28 ;  /* 0x0000001c08009985 */ /* 0x0005e8000c101d08 */
[----:B-1----:R2:W-:Y:S02]  /*16f40*/  @!P0 ST.E.128 [R2.64], R24 ;  /* 0x0000001802008985 */ /* 0x0025e4000c101d08 */
.L_x_472:
[----:B------:R-:W-:Y:S05]  /*16f50*/  BSYNC B0 ;  /* 0x0000000000007941 */ /* 0x000fea0003800000 */
.L_x_471:
[----:B------:R-:W-:Y:S05]  /*16f60*/  BRA.DIV ~URZ, `(.L_x_473) ;  /* 0x00003ad27f007947 */ /* 0x000fea000b800000 */
[----:B----4-:R4:W3:Y:S02]  /*16f70*/  SHFL.IDX PT, R11, R6, 0x2, 0x181f ;  /* 0x00581f00060b7f89 */ /* 0x0108e400000e0000 */
.L_x_545:
[----:B------:R-:W-:Y:S05]  /*16f80*/  BRA.DIV ~URZ, `(.L_x_474) ;  /* 0x00003b227f007947 */ /* 0x000fea000b800000 */
[----:B--2---:R2:W4:Y:S02]  /*16f90*/  SHFL.IDX PT, R2, R10, 0x2, 0x181f ;  /* 0x00581f000a027f89 */ /* 0x00452400000e0000 */
.L_x_546:
[----:B------:R-:W-:Y:S01]  /*16fa0*/  IADD3 R3, R5, 0x40, RZ ;  /* 0x0000004005037810 */ /* 0x000fe20007ffe0ff */
[----:B------:R-:W-:Y:S03]  /*16fb0*/  BSSY B0, `(.L_x_475) ;  /* 0x000000b000007945 */ /* 0x000fe60003800000 */
[----:B------:R-:W-:-:S13]  /*16fc0*/  ISETP.GE.AND P0, PT, R3, R4, PT ;  /* 0x000000040300720c */ /* 0x000fda0003f06270 */
[----:B------:R-:W-:Y:S05]  /*16fd0*/  @P0 BRA `(.L_x_476) ;  /* 0x0000008000000947 */ /* 0x000fea0003800000 */
[----:B------:R-:W-:Y:S02]  /*16fe0*/  ISETP.GE.AND P1, PT, R76, c[0x0][0x3c8], PT ;  /* 0x0000f2004c007a0c */ /* 0x000fe40003f26270 */
[----:B------:R-:W-:-:S11]  /*16ff0*/  ISETP.GE.AND P0, PT, R212, c[0x0][0x3c8], PT ;  /* 0x0000f200d4007a0c */ /* 0x000fd60003f06270 */
[-C--:B----4-:R-:W-:Y:S02]  /*17000*/  @!P1 LEA R8, P3, R76, R2.reuse, 0x1 ;  /* 0x000000024c089211 */ /* 0x090fe400078608ff */
[----:B------:R-:W-:Y:S02]  /*17010*/  @!P0 LEA R2, P2, R212, R2, 0x1 ;  /* 0x00000002d4028211 */ /* 0x000fe400078408ff */
[-C--:B---3--:R-:W-:Y:S02]  /*17020*/  @!P1 LEA.HI.X R9, R76, R11.reuse, R77, 0x1, P3 ;  /* 0x0000000b4c099211 */ /* 0x088fe400018f0c4d */
[----:B------:R-:W-:-:S03]  /*17030*/  @!P0 LEA.HI.X R3, R212, R11, R231, 0x1, P2 ;  /* 0x0000000bd4038211 */ /* 0x000fc600010f0ce7 */
[----:B------:R3:W-:Y:S04]  /*17040*/  @!P1 ST.E.128 [R8.64], R36 ;  /* 0x0000002408009985 */ /* 0x0007e8000c101d08 */
[----:B-1----:R3:W-:Y:S02]  /*17050*/  @!P0 ST.E.128 [R2.64], R32 ;  /* 0x0000002002008985 */ /* 0x0027e4000c101d08 */
.L_x_476:
[----:B------:R-:W-:Y:S05]  /*17060*/  BSYNC B0 ;  /* 0x0000000000007941 */ /* 0x000fea0003800000 */
.L_x_475:
[----:B------:R-:W-:Y:S05]  /*17070*/  BRA.DIV ~URZ, `(.L_x_477) ;  /* 0x00003aa27f007947 */ /* 0x000fea000b800000 */
[----:B---3--:R3:W2:Y:S04]  /*17080*/  SHFL.IDX PT, R8, R6, 0x3, 0x181f ;  /* 0x00781f0006087f89 */ /* 0x0086a800000e0000 */
[----:B----4-:R3:W4:Y:S02]  /*17090*/  SHFL.IDX PT, R6, R10, 0x3, 0x181f ;  /* 0x00781f000a067f89 */ /* 0x01072400000e0000 */
.L_x_547:
[----:B------:R-:W-:-:S04]  /*170a0*/  IADD3 R2, R5, 0x60, RZ ;  /* 0x0000006005027810 */ /* 0x000fc80007ffe0ff */
[----:B------:R-:W-:-:S13]  /*170b0*/  ISETP.GE.AND P0, PT, R2, R4, PT ;  /* 0x000000040200720c */ /* 0x000fda0003f06270 */
[----:B------:R-:W-:Y:S05]  /*170c0*/  @P0 BRA `(.L_x_478) ;  /* 0x00001b1000000947 */ /* 0x000fea0003800000 */
[----:B------:R-:W-:-:S13]  /*170d0*/  ISETP.GE.AND P0, PT, R76, c[0x0][0x3c8], PT ;  /* 0x0000f2004c007a0c */ /* 0x000fda0003f06270 */
[----:B----4-:R-:W-:-:S04]  /*170e0*/  @!P0 LEA R2, P1, R76, R6, 0x1 ;  /* 0x000000064c028211 */ /* 0x010fc800078208ff */
[----:B--2---:R-:W-:-:S05]  /*170f0*/  @!P0 LEA.HI.X R3, R76, R8, R77, 0x1, P1 ;  /* 0x000000084c038211 */ /* 0x004fca00008f0c4d */
[----:B-1----:R1:W-:Y:S01]  /*17100*/  @!P0 ST.E.128 [R2.64], R48 ;  /* 0x0000003002008985 */ /* 0x0023e2000c101d08 */
[----:B------:R-:W-:-:S13]  /*17110*/  ISETP.GE.AND P0, PT, R212, c[0x0][0x3c8], PT ;  /* 0x0000f200d4007a0c */ /* 0x000fda0003f06270 */
[----:B------:R-:W-:Y:S05]  /*17120*/  @P0 BRA `(.L_x_478) ;  /* 0x00001ab000000947 */ /* 0x000fea0003800000 */
[----:B-1----:R-:W-:-:S04]  /*17130*/  LEA R2, P0, R212, R6, 0x1 ;  /* 0x00000006d4027211 */ /* 0x002fc800078008ff */
[----:B------:R-:W-:-:S05]  /*17140*/  LEA.HI.X R3, R212, R8, R231, 0x1, P0 ;  /* 0x00000008d4037211 */ /* 0x000fca00000f0ce7 */
[----:B------:R1:W-:Y:S01]  /*17150*/  ST.E.128 [R2.64], R40 ;  /* 0x0000002802007985 */ /* 0x0003e2000c101d08 */
[----:B------:R-:W-:Y:S05]  /*17160*/  BRA `(.L_x_478) ;  /* 0x00001a7000007947 */ /* 0x000fea0003800000 */
.L_x_465:
[----:B-1----:R-:W2:Y:S01]  /*17170*/  LDL.LU R10, [R1+0x44] ;  /* 0x00004400010a7983 */ /* 0x002ea20000300800 */
[----:B------:R-:W-:Y:S02]  /*17180*/  IMAD R15, R15, c[0x0][0x408], RZ ;  /* 0x000102000f0f7a24 */ /* 0x000fe400078e02ff */
[----:B------:R-:W-:-:S04]  /*17190*/  IMAD.WIDE.U32 R8, R3, c[0x0][0x408], RZ ;  /* 0x0001020003087a25 */ /* 0x000fc800078e00ff */
[----:B------:R-:W-:-:S05]  /*171a0*/  IMAD R3, R3, c[0x0][0x40c], R15 ;  /* 0x0001030003037a24 */ /* 0x000fca00078e020f */
[----:B------:R-:W-:Y:S02]  /*171b0*/  IADD3 R9, R9, R3, RZ ;  /* 0x0000000309097210 */ /* 0x000fe40007ffe0ff */
[----:B------:R-:W-:-:S03]  /*171c0*/  SHF.R.S32.HI R3, RZ, 0x1f, R2 ;  /* 0x0000001fff037819 */ /* 0x000fc60000011402 */
[----:B------:R-:W-:-:S04]  /*171d0*/  IMAD.WIDE.U32 R8, R5, c[0x0][0x438], R8 ;  /* 0x00010e0005087a25 */ /* 0x000fc800078e0008 */
[----:B------:R-:W-:Y:S01]  /*171e0*/  IMAD R3, R3, c[0x0][0x440], RZ ;  /* 0x0001100003037a24 */ /* 0x000fe200078e02ff */
[----:B------:R-:W-:Y:S01]  /*171f0*/  MOV R4, R8 ;  /* 0x0000000800047202 */ /* 0x000fe20000000f00 */
[----:B------:R-:W-:Y:S02]  /*17200*/  IMAD R5, R5, c[0x0][0x43c], R9 ;  /* 0x00010f0005057a24 */ /* 0x000fe400078e0209 */
[----:B------:R-:W-:-:S04]  /*17210*/  @P3 IMAD.HI.U32 R9, R6, c[0x0][0x4ec], RZ ;  /* 0x00013b0006093a27 */ /* 0x000fc800078e00ff */
[C---:B------:R-:W-:Y:S02]  /*17220*/  IMAD R3, R2.reuse, c[0x0][0x444], R3 ;  /* 0x0001110002037a24 */ /* 0x040fe400078e0203 */
[----:B------:R-:W-:Y:S01]  /*17230*/  IMAD.WIDE.U32 R4, R2, c[0x0][0x440], R4 ;  /* 0x0001100002047a25 */ /* 0x000fe200078e0004 */
[----:B------:R-:W-:Y:S02]  /*17240*/  MOV R2, R6 ;  /* 0x0000000600027202 */ /* 0x000fe40000000f00 */
[----:B------:R-:W-:Y:S02]  /*17250*/  @P3 SHF.R.U32.HI R2, RZ, c[0x0][0x4f0], R9 ;  /* 0x00013c00ff023a19 */ /* 0x000fe40000011609 */
        /* <DEDUP_REMOVED lines=19> */
.L_x_548:
[----:B------:R-:W-:Y:S05]  /*17390*/  BRA.DIV ~URZ, `(.L_x_480) ;  /* 0x000038c27f007947 */ /* 0x000fea000b800000 */
[----:B------:R3:W4:Y:S02]  /*173a0*/  SHFL.IDX PT, R2, R5, RZ, 0x1c1f ;  /* 0x001c1fff05027589 */ /* 0x00072400000e0000 */
.L_x_549:
        /* <DEDUP_REMOVED lines=22> */
[----:B------:R-:W-:-:S04]  /*17510*/  @!P1 IMAD.MOV.U32 R3, RZ, RZ, R4 ;  /* 0x000000ffff039224 */ /* 0x000fc800078e0004 */
[----:B------:R-:W-:Y:S01]  /*17520*/  @!P1 IMAD.WIDE R10, R10, 0x4, R2 ;  /* 0x000000040a0a9825 */ /* 0x000fe200078e0202 */
[----:B--2---:R-:W-:Y:S01]  /*17530*/  ISETP.GE.AND P4, PT, R15, c[0x0][0x3c8], PT ;  /* 0x0000f2000f007a0c */ /* 0x004fe20003f86270 */
[----:B------:R-:W2:Y:S04]  /*17540*/  LDL R3, [R1+0x50] ;  /* 0x0000500001037983 */ /* 0x000ea80000100800 */
[----:B------:R3:W-:Y:S01]  /*17550*/  @!P1 ST.E.64 [R10.64], R54 ;  /* 0x000000360a009985 */ /* 0x0007e2000c101b08 */
[----:B------:R-:W-:-:S04]  /*17560*/  @!P0 LEA R8, P2, R25, R2, 0x2 ;  /* 0x0000000219088211 */ /* 0x000fc800078410ff */
[----:B------:R-:W-:Y:S02]  /*17570*/  @!P0 LEA.HI.X R9, R25, R4, R26, 0x2, P2 ;  /* 0x0000000419098211 */ /* 0x000fe400010f141a */
[----:B------:R-:W4:Y:S01]  /*17580*/  LDL R25, [R1+0x58] ;  /* 0x0000580001197983 */ /* 0x000f220000100800 */
[----:B------:R-:W-:-:S03]  /*17590*/  ISETP.GE.AND P2, PT, R22, c[0x0][0x3c8], PT ;  /* 0x0000f20016007a0c */ /* 0x000fc60003f46270 */
[----:B------:R5:W-:Y:S01]  /*175a0*/  @!P0 ST.E.64 [R8.64], R30 ;  /* 0x0000001e08008985 */ /* 0x000be2000c101b08 */
[----:B---3--:R-:W-:-:S03]  /*175b0*/  @!P3 LEA R10, P5, R17, R2, 0x2 ;  /* 0x00000002110ab211 */ /* 0x008fc600078a10ff */
[----:B------:R-:W3:Y:S01]  /*175c0*/  LDL R54, [R1+0xc4] ;  /* 0x0000c40001367983 */ /* 0x000ee20000100800 */
[----:B------:R-:W-:-:S03]  /*175d0*/  @!P3 LEA.HI.X R11, R17, R4, R23, 0x2, P5 ;  /* 0x00000004110bb211 */ /* 0x000fc600028f1417 */
[----:B------:R-:W2:Y:S04]  /*175e0*/  LDL R26, [R1+0xb8] ;  /* 0x0000b800011a7983 */ /* 0x000ea80000100800 */
[----:B------:R-:W2:Y:S01]  /*175f0*/  LDL R17, [R1+0xc8] ;  /* 0x0000c80001117983 */ /* 0x000ea20000100800 */
[----:B-----5:R-:W-:-:S03]  /*17600*/  @!P4 LEA R8, P0, R15, R2, 0x2 ;  /* 0x000000020f08c211 */ /* 0x020fc600078010ff */
[----:B------:R-:W5:Y:S01]  /*17610*/  LDL R31, [R1+0xc0] ;  /* 0x0000c000011f7983 */ /* 0x000f620000100800 */
[----:B------:R-:W-:Y:S02]  /*17620*/  ISETP.GE.AND P1, PT, R19, c[0x0][0x3c8], PT ;  /* 0x0000f20013007a0c */ /* 0x000fe40003f26270 */
[----:B------:R-:W-:Y:S01]  /*17630*/  @!P4 LEA.HI.X R9, R15, R4, R20, 0x2, P0 ;  /* 0x000000040f09c211 */ /* 0x000fe200000f1414 */
[----:B------:R-:W5:Y:S04]  /*17640*/  LDL R23, [R1+0x54] ;  /* 0x0000540001177983 */ /* 0x000f680000100800 */
[----:B------:R-:W5:Y:S04]  /*17650*/  LDL R30, [R1+0xbc] ;  /* 0x0000bc00011e7983 */ /* 0x000f680000100800 */
[----:B------:R-:W5:Y:S04]  /*17660*/  LDL R20, [R1+0x4c] ;  /* 0x00004c0001147983 */ /* 0x000f680000100800 */
[----:B------:R-:W5:Y:S04]  /*17670*/  LDL R15, [R1+0x48] ;  /* 0x00004800010f7983 */ /* 0x000f680000100800 */
[----:B------:R1:W-:Y:S04]  /*17680*/  @!P3 ST.E.64 [R10.64], R32 ;  /* 0x000000200a00b985 */ /* 0x0003e8000c101b08 */
[----:B------:R1:W-:Y:S02]  /*17690*/  @!P4 ST.E.64 [R8.64], R34 ;  /* 0x000000220800c985 */ /* 0x0003e4000c101b08 */
[----:B-1----:R-:W-:-:S02]  /*176a0*/  @!P2 LEA R10, P5, R22, R2, 0x2 ;  /* 0x00000002160aa211 */ /* 0x002fc400078a10ff */
[C---:B------:R-:W-:Y:S02]  /*176b0*/  @!P1 LEA R8, P0, R19.reuse, R2, 0x2 ;  /* 0x0000000213089211 */ /* 0x040fe400078010ff */
[-C--:B------:R-:W-:Y:S02]  /*176c0*/  @!P2 LEA.HI.X R11, R22, R4.reuse, R24, 0x2, P5 ;  /* 0x00000004160ba211 */ /* 0x080fe400028f1418 */
[----:B------:R-:W5:Y:S01]  /*176d0*/  LDL R22, [R1+0xb0] ;  /* 0x0000b00001167983 */ /* 0x000f620000100800 */
[----:B------:R-:W-:-:S03]  /*176e0*/  @!P1 LEA.HI.X R9, R19, R4, R21, 0x2, P0 ;  /* 0x0000000413099211 */ /* 0x000fc600000f1415 */
[----:B------:R-:W5:Y:S04]  /*176f0*/  LDL R24, [R1+0xb4] ;  /* 0x0000b40001187983 */ /* 0x000f680000100800 */
[----:B------:R-:W5:Y:S04]  /*17700*/  LDL R21, [R1+0xac] ;  /* 0x0000ac0001157983 */ /* 0x000f680000100800 */
[----:B------:R-:W5:Y:S01]  /*17710*/  LDL R19, [R1+0xa8] ;  /* 0x0000a80001137983 */ /* 0x000f620000100800 */
[----:B------:R-:W-:Y:S02]  /*17720*/  ISETP.GE.AND P3, PT, R75, c[0x0][0x3c8], PT ;  /* 0x0000f2004b007a0c */ /* 0x000fe40003f66270 */
[----:B------:R-:W-:Y:S01]  /*17730*/  ISETP.GE.AND P4, PT, R16, c[0x0][0x3c8], PT ;  /* 0x0000f20010007a0c */ /* 0x000fe20003f86270 */
[----:B------:R1:W-:Y:S01]  /*17740*/  @!P2 ST.E.64 [R10.64], R36 ;  /* 0x000000240a00a985 */ /* 0x0003e2000c101b08 */
[----:B------:R-:W-:-:S03]  /*17750*/  ISETP.GE.AND P2, PT, R45, c[0x0][0x3c8], PT ;  /* 0x0000f2002d007a0c */ /* 0x000fc60003f46270 */
[----:B------:R1:W-:Y:S01]  /*17760*/  @!P1 ST.E.64 [R8.64], R38 ;  /* 0x0000002608009985 */ /* 0x0003e2000c101b08 */
[----:B------:R-:W-:Y:S02]  /*17770*/  ISETP.GE.AND P1, PT, R44, c[0x0][0x3c8], PT ;  /* 0x0000f2002c007a0c */ /* 0x000fe40003f26270 */
[----:B------:R-:W-:-:S03]  /*17780*/  ISETP.GE.AND P6, PT, R27, c[0x0][0x3c8], PT ;  /* 0x0000f2001b007a0c */ /* 0x000fc60003fc6270 */
[CC--:B-1----:R-:W-:Y:S02]  /*17790*/  @!P3 LEA R10, P5, R75.reuse, R2.reuse, 0x2 ;  /* 0x000000024b0ab211 */ /* 0x0c2fe400078a10ff */
[----:B------:R-:W-:Y:S02]  /*177a0*/  @!P4 LEA R8, P0, R16, R2, 0x2 ;  /* 0x000000021008c211 */ /* 0x000fe400078010ff */
[----:B------:R-:W-:-:S05]  /*177b0*/  @!P3 LEA.HI.X R11, R75, R4, R83, 0x2, P5 ;  /* 0x000000044b0bb211 */ /* 0x000fca00028f1453 */
[----:B------:R1:W-:Y:S01]  /*177c0*/  @!P3 ST.E.64 [R10.64], R40 ;  /* 0x000000280a00b985 */ /* 0x0003e2000c101b08 */
[----:B----4-:R-:W-:Y:S02]  /*177d0*/  ISETP.GE.AND P5, PT, R25, c[0x0][0x3c8], PT ;  /* 0x0000f20019007a0c */ /* 0x010fe40003fa6270 */
[----:B--2---:R-:W-:Y:S02]  /*177e0*/  @!P4 LEA.HI.X R9, R16, R4, R17, 0x2, P0 ;  /* 0x000000041009c211 */ /* 0x004fe400000f1411 */
[----:B------:R-:W-:-:S03]  /*177f0*/  @!P2 LEA R16, P0, R45, R2, 0x2 ;  /* 0x000000022d10a211 */ /* 0x000fc600078010ff */
[----:B------:R2:W-:Y:S01]  /*17800*/  @!P4 ST.E.64 [R8.64], R42 ;  /* 0x0000002a0800c985 */ /* 0x0005e2000c101b08 */
[----:B---3--:R-:W-:Y:S02]  /*17810*/  @!P2 LEA.HI.X R17, R45, R4, R54, 0x2, P0 ;  /* 0x000000042d11a211 */ /* 0x008fe400000f1436 */
[----:B-1----:R-:W-:-:S03]  /*17820*/  @!P6 LEA R10, P0, R27, R2, 0x2 ;  /* 0x000000021b0ae211 */ /* 0x002fc600078010ff */
[----:B------:R1:W-:Y:S01]  /*17830*/  @!P2 ST.E.64 [R16.64], R60 ;  /* 0x0000003c1000a985 */ /* 0x0003e2000c101b08 */
[----:B------:R-:W-:Y:S02]  /*17840*/  ISETP.GE.AND P2, PT, R3, c[0x0][0x3c8], PT ;  /* 0x0000f20003007a0c */ /* 0x000fe40003f46270 */
[----:B-----5:R-:W-:Y:S02]  /*17850*/  ISETP.GE.AND P4, PT, R23, c[0x0][0x3c8], PT ;  /* 0x0000f20017007a0c */ /* 0x020fe40003f86270 */
[----:B------:R-:W-:Y:S02]  /*17860*/  @!P6 LEA.HI.X R11, R27, R4, R30, 0x2, P0 ;  /* 0x000000041b0be211 */ /* 0x000fe400000f141e */
[----:B------:R-:W-:Y:S02]  /*17870*/  ISETP.GE.AND P0, PT, R15, c[0x0][0x3c8], PT ;  /* 0x0000f2000f007a0c */ /* 0x000fe40003f06270 */
[----:B--2---:R-:W-:-:S04]  /*17880*/  @!P1 LEA R8, P3, R44, R2, 0x2 ;  /* 0x000000022c089211 */ /* 0x004fc800078610ff */
[----:B------:R-:W-:-:S05]  /*17890*/  @!P1 LEA.HI.X R9, R44, R4, R31, 0x2, P3 ;  /* 0x000000042c099211 */ /* 0x000fca00018f141f */
[----:B------:R2:W-:Y:S01]  /*178a0*/  @!P1 ST.E.64 [R8.64], R46 ;  /* 0x0000002e08009985 */ /* 0x0005e2000c101b08 */
[----:B------:R-:W-:-:S03]  /*178b0*/  ISETP.GE.AND P1, PT, R20, c[0x0][0x3c8], PT ;  /* 0x0000f20014007a0c */ /* 0x000fc60003f26270 */
[----:B------:R3:W-:Y:S01]  /*178c0*/  @!P6 ST.E.64 [R10.64], R48 ;  /* 0x000000300a00e985 */ /* 0x0007e2000c101b08 */
[-C--:B-1----:R-:W-:Y:S02]  /*178d0*/  @!P4 LEA R16, P6, R23, R2.reuse, 0x2 ;  /* 0x000000021710c211 */ /* 0x082fe400078c10ff */
[----:B--2---:R-:W-:-:S04]  /*178e0*/  @!P5 LEA R8, P3, R25, R2, 0x2 ;  /* 0x000000021908d211 */ /* 0x004fc800078610ff */
[----:B------:R-:W-:Y:S02]  /*178f0*/  @!P5 LEA.HI.X R9, R25, R4, R26, 0x2, P3 ;  /* 0x000000041909d211 */ /* 0x000fe400018f141a */
[----:B---3--:R-:W-:-:S03]  /*17900*/  @!P2 LEA R10, P3, R3, R2, 0x2 ;  /* 0x00000002030aa211 */ /* 0x008fc600078610ff */
[----:B------:R1:W-:Y:S01]  /*17910*/  @!P5 ST.E.64 [R8.64], R50 ;  /* 0x000000320800d985 */ /* 0x0003e2000c101b08 */
[-C--:B------:R-:W-:Y:S02]  /*17920*/  @!P2 LEA.HI.X R11, R3, R4.reuse, R22, 0x2, P3 ;  /* 0x00000004030ba211 */ /* 0x080fe400018f1416 */
[----:B------:R-:W-:-:S05]  /*17930*/  @!P4 LEA.HI.X R17, R23, R4, R24, 0x2, P6 ;  /* 0x000000041711c211 */ /* 0x000fca00030f1418 */
[----:B------:R2:W-:Y:S04]  /*17940*/  @!P4 ST.E.64 [R16.64], R92 ;  /* 0x0000005c1000c985 */ /* 0x0005e8000c101b08 */
[----:B------:R2:W-:Y:S01]  /*17950*/  @!P2 ST.E.64 [R10.64], R64 ;  /* 0x000000400a00a985 */ /* 0x0005e2000c101b08 */
[CC--:B-1----:R-:W-:Y:S02]  /*17960*/  @!P1 LEA R8, P5, R20.reuse, R2.reuse, 0x2 ;  /* 0x0000000214089211 */ /* 0x0c2fe400078a10ff */
[C---:B------:R-:W-:Y:S02]  /*17970*/  @!P0 LEA R2, P3, R15.reuse, R2, 0x2 ;  /* 0x000000020f028211 */ /* 0x040fe400078610ff */
[-C--:B------:R-:W-:Y:S02]  /*17980*/  @!P1 LEA.HI.X R9, R20, R4.reuse, R21, 0x2, P5 ;  /* 0x0000000414099211 */ /* 0x080fe400028f1415 */
[----:B------:R-:W-:-:S03]  /*17990*/  @!P0 LEA.HI.X R3, R15, R4, R19, 0x2, P3 ;  /* 0x000000040f038211 */ /* 0x000fc600018f1413 */
[----:B------:R2:W-:Y:S04]  /*179a0*/  @!P1 ST.E.64 [R8.64], R52 ;  /* 0x0000003408009985 */ /* 0x0005e8000c101b08 */
[----:B------:R2:W-:Y:S02]  /*179b0*/  @!P0 ST.E.64 [R2.64], R28 ;  /* 0x0000001c02008985 */ /* 0x0005e4000c101b08 */
.L_x_482:
[----:B------:R-:W-:Y:S05]  /*179c0*/  BSYNC B0 ;  /* 0x0000000000007941 */ /* 0x000fea0003800000 */
.L_x_481:
[----:B------:R-:W-:Y:S05]  /*179d0*/  BRA.DIV ~URZ, `(.L_x_483) ;  /* 0x000032f27f007947 */ /* 0x000fea000b800000 */
[----:B--2---:R2:W1:Y:S04]  /*179e0*/  SHFL.IDX PT, R4, R6, 0x1, 0x1c1f ;  /* 0x003c1f0006047f89 */ /* 0x00446800000e0000 */
[----:B----4-:R2:W4:Y:S02]  /*179f0*/  SHFL.IDX PT, R2, R5, 0x1, 0x1c1f ;  /* 0x003c1f0005027f89 */ /* 0x01052400000e0000 */
.L_x_550:
[----:B------:R-:W-:-:S13]  /*17a00*/  ISETP.NE.AND P0, PT, R18, RZ, PT ;  /* 0x000000ff1200720c */ /* 0x000fda0003f05270 */
[----:B------:R-:W-:Y:S05]  /*17a10*/  @P0 BRA `(.L_x_478) ;  /* 0x000011c000000947 */ /* 0x000fea0003800000 */
[----:B------:R-:W5:Y:S04]  /*17a20*/  LDL R16, [R1+0x84] ;  /* 0x0000840001107983 */ /* 0x000f680000100800 */
[----:B--2---:R-:W2:Y:S04]  /*17a30*/  LDL R24, [R1+0x80] ;  /* 0x0000800001187983 */ /* 0x004ea80000100800 */
[----:B---3--:R-:W3:Y:S04]  /*17a40*/  LDL R20, [R1+0x7c] ;  /* 0x00007c0001147983 */ /* 0x008ee80000100800 */
[----:B----4-:R-:W4:Y:S04]  /*17a50*/  LDL R19, [R1+0x74] ;  /* 0x0000740001137983 */ /* 0x010f280000100800 */
        /* <DEDUP_REMOVED lines=17> */
[----:B---3--:R-:W-:Y:S02]  /*17b70*/  ISETP.GE.AND P0, PT, R20, c[0x0][0x3c8], PT ;  /* 0x0000f20014007a0c */ /* 0x008fe40003f06270 */
[----:B----4-:R-:W-:-:S07]  /*17b80*/  ISETP.GE.AND P4, PT, R19, c[0x0][0x3c8], PT ;  /* 0x0000f20013007a0c */ /* 0x010fce0003f86270 */
[----:B------:R-:W-:Y:S02]  /*17b90*/  @!P2 IMAD.MOV.U32 R3, RZ, RZ, R4 ;  /* 0x000000ffff03a224 */ /* 0x000fe400078e0004 */
[----:B------:R-:W-:Y:S02]  /*17ba0*/  @!P1 LEA R10, P3, R24, R2, 0x2 ;  /* 0x00000002180a9211 */ /* 0x000fe400078610ff */
[----:B------:R-:W-:Y:S02]  /*17bb0*/  @!P2 IMAD.WIDE R16, R16, 0x4, R2 ;  /* 0x000000041010a825 */ /* 0x000fe400078e0202 */
[----:B------:R-:W-:Y:S02]  /*17bc0*/  @!P1 LEA.HI.X R11, R24, R4, R26, 0x2, P3 ;  /* 0x00000004180b9211 */ /* 0x000fe400018f141a */
[----:B------:R-:W-:Y:S01]  /*17bd0*/  @!P0 LEA R8, P6, R20, R2, 0x2 ;  /* 0x0000000214088211 */ /* 0x000fe200078c10ff */
[----:B------:R-:W-:Y:S01]  /*17be0*/  @!P2 ST.E.64 [R16.64], R96 ;  /* 0x000000601000a985 */ /* 0x000fe2000c101b08 */
[----:B------:R-:W-:-:S02]  /*17bf0*/  ISETP.GE.AND P5, PT, R6, c[0x0][0x3c8], PT ;  /* 0x0000f20006007a0c */ /* 0x000fc40003fa6270 */
[----:B------:R-:W-:Y:S01]  /*17c00*/  @!P0 LEA.HI.X R9, R20, R4, R22, 0x2, P6 ;  /* 0x0000000414098211 */ /* 0x000fe200030f1416 */
[----:B------:R1:W-:Y:S04]  /*17c10*/  @!P1 ST.E.64 [R10.64], R68 ;  /* 0x000000440a009985 */ /* 0x0003e8000c101b08 */
[----:B------:R-:W2:Y:S04]  /*17c20*/  LDL R26, [R1+0x60] ;  /* 0x00006000011a7983 */ /* 0x000ea80000100800 */
[----:B------:R-:W3:Y:S04]  /*17c30*/  LDL R24, [R1+0x58] ;  /* 0x0000580001187983 */ /* 0x000ee80000100800 */
[----:B------:R4:W-:Y:S01]  /*17c40*/  @!P0 ST.E.64 [R8.64], R56 ;  /* 0x0000003808008985 */ /* 0x0009e2000c101b08 */
[----:B------:R-:W-:-:S03]  /*17c50*/  ISETP.GE.AND P3, PT, R15, c[0x0][0x3c8], PT ;  /* 0x0000f2000f007a0c */ /* 0x000fc60003f66270 */
[----:B------:R-:W5:Y:S04]  /*17c60*/  LDL R22, [R1+0x54] ;  /* 0x0000540001167983 */ /* 0x000f680000100800 */
[----:B------:R-:W5:Y:S01]  /*17c70*/  LDL R20, [R1+0x50] ;  /* 0x0000500001147983 */ /* 0x000f620000100800 */
[-C--:B-1----:R-:W-:Y:S02]  /*17c80*/  @!P4 LEA R10, P6, R19, R2.reuse, 0x2 ;  /* 0x00000002130ac211 */ /* 0x082fe400078c10ff */
[----:B------:R-:W-:-:S04]  /*17c90*/  @!P5 LEA R16, P0, R6, R2, 0x2 ;  /* 0x000000020610d211 */ /* 0x000fc800078010ff */
[----:B------:R-:W-:Y:S02]  /*17ca0*/  @!P5 LEA.HI.X R17, R6, R4, R25, 0x2, P0 ;  /* 0x000000040611d211 */ /* 0x000fe400000f1419 */
[----:B------:R-:W5:Y:S01]  /*17cb0*/  LDL R6, [R1+0x4c] ;  /* 0x00004c0001067983 */ /* 0x000f620000100800 */
[----:B------:R-:W-:-:S03]  /*17cc0*/  ISETP.GE.AND P2, PT, R5, c[0x0][0x3c8], PT ;  /* 0x0000f20005007a0c */ /* 0x000fc60003f46270 */
[----:B------:R-:W5:Y:S01]  /*17cd0*/  LDL R25, [R1+0xb8] ;  /* 0x0000b80001197983 */ /* 0x000f620000100800 */
[----:B------:R-:W-:-:S04]  /*17ce0*/  P2R R3, PR, RZ, 0x40 ;  /* 0x00000040ff037803 */ /* 0x000fc80000000000 */
[----:B------:R-:W-:-:S04]  /*17cf0*/  ISETP.NE.AND P0, PT, R3, RZ, PT ;  /* 0x000000ff0300720c */ /* 0x000fc80003f05270 */
[----:B------:R-:W-:Y:S02]  /*17d00*/  @!P4 LEA.HI.X R11, R19, R4, R23, 0x2, P0 ;  /* 0x00000004130bc211 */ /* 0x000fe400000f1417 */
[----:B------:R-:W5:Y:S01]  /*17d10*/  LDL R19, [R1+0xbc] ;  /* 0x0000bc0001137983 */ /* 0x000f620000100800 */
[----:B----4-:R-:W-:-:S03]  /*17d20*/  @!P3 LEA R8, P6, R15, R2, 0x2 ;  /* 0x000000020f08b211 */ /* 0x010fc600078c10ff */
[----:B------:R-:W4:Y:S01]  /*17d30*/  LDL R23, [R1+0xb4] ;  /* 0x0000b40001177983 */ /* 0x000f220000100800 */
[----:B------:R-:W-:-:S03]  /*17d40*/  @!P3 LEA.HI.X R9, R15, R4, R21, 0x2, P6 ;  /* 0x000000040f09b211 */ /* 0x000fc600030f1415 */
[----:B------:R1:W-:Y:S04]  /*17d50*/  @!P5 ST.E.64 [R16.64], R104 ;  /* 0x000000681000d985 */ /* 0x0003e8000c101b08 */
[----:B------:R-:W4:Y:S04]  /*17d60*/  LDL R21, [R1+0xb0] ;  /* 0x0000b00001157983 */ /* 0x000f280000100800 */
[----:B------:R1:W-:Y:S04]  /*17d70*/  @!P4 ST.E.64 [R10.64], R72 ;  /* 0x000000480a00c985 */ /* 0x0003e8000c101b08 */
[----:B------:R-:W4:Y:S04]  /*17d80*/  LDL R15, [R1+0xac] ;  /* 0x0000ac00010f7983 */ /* 0x000f280000100800 */
[----:B------:R1:W-:Y:S02]  /*17d90*/  @!P3 ST.E.64 [R8.64], R58 ;  /* 0x0000003a0800b985 */ /* 0x0003e4000c101b08 */
[----:B-1----:R-:W-:-:S04]  /*17da0*/  @!P2 LEA R16, P3, R5, R2, 0x2 ;  /* 0x000000020510a211 */ /* 0x002fc800078610ff */
[----:B------:R-:W-:Y:S02]  /*17db0*/  @!P2 LEA.HI.X R17, R5, R4, R32, 0x2, P3 ;  /* 0x000000040511a211 */ /* 0x000fe400018f1420 */
[----:B------:R-:W4:Y:S01]  /*17dc0*/  LDL R5, [R1+0x48] ;  /* 0x0000480001057983 */ /* 0x000f220000100800 */
[----:B------:R-:W-:Y:S02]  /*17dd0*/  ISETP.GE.AND P1, PT, R30, c[0x0][0x3c8], PT ;  /* 0x0000f2001e007a0c */ /* 0x000fe40003f26270 */
[----:B------:R-:W-:-:S11]  /*17de0*/  ISETP.GE.AND P0, PT, R28, c[0x0][0x3c8], PT ;  /* 0x0000f2001c007a0c */ /* 0x000fd60003f06270 */
[-C--:B------:R-:W-:Y:S02]  /*17df0*/  @!P1 LEA R10, P4, R30, R2.reuse, 0x2 ;  /* 0x000000021e0a9211 */ /* 0x080fe400078810ff */
[----:B------:R-:W-:-:S11]  /*17e00*/  @!P0 LEA R8, P6, R28, R2, 0x2 ;  /* 0x000000021c088211 */ /* 0x000fd600078c10ff */
[----:B------:R-:W-:-:S04]  /*17e10*/  P2R R3, PR, RZ, 0x10 ;  /* 0x00000010ff037803 */ /* 0x000fc80000000000 */
[----:B------:R-:W-:Y:S02]  /*17e20*/  ISETP.NE.AND P3, PT, R3, RZ, PT ;  /* 0x000000ff0300720c */ /* 0x000fe40003f65270 */
[----:B------:R-:W-:Y:S02]  /*17e30*/  ISETP.GE.AND P4, PT, R18, c[0x0][0x3c8], PT ;  /* 0x0000f20012007a0c */ /* 0x000fe40003f86270 */
[-C--:B------:R-:W-:Y:S02]  /*17e40*/  @!P1 LEA.HI.X R11, R30, R4.reuse, R31, 0x2, P3 ;  /* 0x000000041e0b9211 */ /* 0x080fe400018f141f */
[----:B------:R-:W-:Y:S01]  /*17e50*/  @!P0 LEA.HI.X R9, R28, R4, R29, 0x2, P6 ;  /* 0x000000041c098211 */ /* 0x000fe200030f141d */
[----:B------:R-:W-:Y:S04]  /*17e60*/  @!P2 ST.E.64 [R16.64], R108 ;  /* 0x0000006c1000a985 */ /* 0x000fe8000c101b08 */
[----:B------:R-:W-:Y:S04]  /*17e70*/  @!P1 ST.E.64 [R10.64], R100 ;  /* 0x000000640a009985 */ /* 0x000fe8000c101b08 */
[----:B------:R1:W-:Y:S02]  /*17e80*/  @!P0 ST.E.64 [R8.64], R62 ;  /* 0x0000003e08008985 */ /* 0x0003e4000c101b08 */
[----:B-1----:R-:W-:-:S02]  /*17e90*/  @!P4 LEA R8, P6, R18, R2, 0x2 ;  /* 0x000000021208c211 */ /* 0x002fc400078c10ff */
[----:B--2---:R-:W-:Y:S02]  /*17ea0*/  ISETP.GE.AND P5, PT, R26, c[0x0][0x3c8], PT ;  /* 0x0000f2001a007a0c */ /* 0x004fe40003fa6270 */
[----:B---3--:R-:W-:-:S11]  /*17eb0*/  ISETP.GE.AND P3, PT, R24, c[0x0][0x3c8], PT ;  /* 0x0000f20018007a0c */ /* 0x008fd60003f66270 */
[----:B------:R-:W-:-:S04]  /*17ec0*/  @!P5 LEA R10, P0, R26, R2, 0x2 ;  /* 0x000000021a0ad211 */ /* 0x000fc800078010ff */
[----:B------:R-:W-:-:S05]  /*17ed0*/  @!P5 LEA.HI.X R11, R26, R4, R27, 0x2, P0 ;  /* 0x000000041a0bd211 */ /* 0x000fca00000f141b */
[----:B------:R1:W-:Y:S01]  /*17ee0*/  @!P5 ST.E.64 [R10.64], R84 ;  /* 0x000000540a00d985 */ /* 0x0003e2000c101b08 */
[----:B-----5:R-:W-:Y:S02]  /*17ef0*/  ISETP.GE.AND P2, PT, R22, c[0x0][0x3c8], PT ;  /* 0x0000f20016007a0c */ /* 0x020fe40003f46270 */
[----:B------:R-:W-:Y:S02]  /*17f00*/  ISETP.GE.AND P1, PT, R20, c[0x0][0x3c8], PT ;  /* 0x0000f20014007a0c */ /* 0x000fe40003f26270 */
[----:B------:R-:W-:Y:S02]  /*17f10*/  ISETP.GE.AND P0, PT, R6, c[0x0][0x3c8], PT ;  /* 0x0000f20006007a0c */ /* 0x000fe40003f06270 */
[----:B------:R-:W-:Y:S02]  /*17f20*/  @!P4 LEA.HI.X R9, R18, R4, R19, 0x2, P6 ;  /* 0x000000041209c211 */ /* 0x000fe400030f1413 */
[----:B------:R-:W-:-:S03]  /*17f30*/  @!P3 LEA R18, P5, R24, R2, 0x2 ;  /* 0x000000021812b211 */ /* 0x000fc600078a10ff */
[----:B------:R2:W-:Y:S02]  /*17f40*/  @!P4 ST.E.64 [R8.64], R88 ;  /* 0x000000580800c985 */ /* 0x0005e4000c101b08 */
[----:B------:R-:W-:-:S08]  /*17f50*/  @!P2 LEA R16, P6, R22, R2, 0x2 ;  /* 0x000000021610a211 */ /* 0x000fd000078c10ff */
[----:B------:R-:W-:-:S04]  /*17f60*/  P2R R3, PR, RZ, 0x20 ;  /* 0x00000020ff037803 */ /* 0x000fc80000000000 */
[----:B------:R-:W-:Y:S02]  /*17f70*/  ISETP.NE.AND P4, PT, R3, RZ, PT ;  /* 0x000000ff0300720c */ /* 0x000fe40003f85270 */
[----:B-1----:R-:W-:Y:S02]  /*17f80*/  @!P1 LEA R10, P5, R20, R2, 0x2 ;  /* 0x00000002140a9211 */ /* 0x002fe400078a10ff */
[-C--:B------:R-:W-:Y:S02]  /*17f90*/  @!P3 LEA.HI.X R19, R24, R4.reuse, R25, 0x2, P4 ;  /* 0x000000041813b211 */ /* 0x080fe400020f1419 */
[-C--:B----4-:R-:W-:Y:S02]  /*17fa0*/  @!P2 LEA.HI.X R17, R22, R4.reuse, R23, 0x2, P6 ;  /* 0x000000041611a211 */ /* 0x090fe400030f1417 */
[----:B------:R-:W-:Y:S01]  /*17fb0*/  @!P1 LEA.HI.X R11, R20, R4, R21, 0x2, P5 ;  /* 0x00000004140b9211 */ /* 0x000fe200028f1415 */
[----:B------:R1:W-:Y:S01]  /*17fc0*/  @!P3 ST.E.64 [R18.64], R94 ;  /* 0x0000005e1200b985 */ /* 0x0003e2000c101b08 */
[----:B--2---:R-:W-:-:S03]  /*17fd0*/  @!P0 LEA R8, P4, R6, R2, 0x2 ;  /* 0x0000000206088211 */ /* 0x004fc600078810ff */
[----:B------:R1:W-:Y:S01]  /*17fe0*/  @!P2 ST.E.64 [R16.64], R90 ;  /* 0x0000005a1000a985 */ /* 0x0003e2000c101b08 */
[----:B------:R-:W-:-:S03]  /*17ff0*/  @!P0 LEA.HI.X R9, R6, R4, R15, 0x2, P4 ;  /* 0x0000000406098211 */ /* 0x000fc600020f140f */
[----:B------:R1:W-:Y:S04]  /*18000*/  @!P1 ST.E.64 [R10.64], R86 ;  /* 0x000000560a009985 */ /* 0x0003e8000c101b08 */
[----:B------:R1:W-:Y:S01]  /*18010*/  @!P0 ST.E.64 [R8.64], R70 ;  /* 0x0000004608008985 */ /* 0x0003e2000c101b08 */
[----:B------:R-:W-:-:S13]  /*18020*/  ISETP.GE.AND P0, PT, R5, c[0x0][0x3c8], PT ;  /* 0x0000f20005007a0c */ /* 0x000fda0003f06270 */
[----:B------:R-:W-:Y:S05]  /*18030*/  @P0 BRA `(.L_x_478) ;  /* 0x00000ba000000947 */ /* 0x000fea0003800000 */
[----:B------:R-:W2:Y:S01]  /*18040*/  LDL R6, [R1+0xa8] ;  /* 0x0000a80001067983 */ /* 0x000ea20000100800 */
[----:B------:R-:W-:-:S04]  /*18050*/  LEA R2, P0, R5, R2, 0x2 ;  /* 0x0000000205027211 */ /* 0x000fc800078010ff */
[----:B--2---:R-:W-:-:S05]  /*18060*/  LEA.HI.X R3, R5, R4, R6, 0x2, P0 ;  /* 0x0000000405037211 */ /* 0x004fca00000f1406 */
[----:B------:R2:W-:Y:S01]  /*18070*/  ST.E.64 [R2.64], R66 ;  /* 0x0000004202007985 */ /* 0x0005e2000c101b08 */
[----:B------:R-:W-:Y:S05]  /*18080*/  BRA `(.L_x_478) ;  /* 0x00000b5000007947 */ /* 0x000fea0003800000 */
.L_x_463:
[----:B------:R-:W2:Y:S04]  /*18090*/  LDL.LU R2, [R1+0x30] ;  /* 0x0000300001027983 */ /* 0x000ea80000300800 */
[----:B-1----:R-:W3:Y:S01]  /*180a0*/  LDL.LU R6, [R1+0x34] ;  /* 0x0000340001067983 */ /* 0x002ee20000300800 */
[----:B------:R-:W-:Y:S02]  /*180b0*/  ISETP.NE.U32.AND P0, PT, RZ, c[0x0][0x508], PT ;  /* 0x00014200ff007a0c */ /* 0x000fe40003f05070 */
[----:B------:R-:W-:Y:S01]  /*180c0*/  ISETP.NE.U32.AND P3, PT, RZ, c[0x0][0x500], PT ;  /* 0x00014000ff007a0c */ /* 0x000fe20003f65070 */
[----:B------:R-:W4:Y:S01]  /*180d0*/  LDL.LU R3, [R1+0x40] ;  /* 0x0000400001037983 */ /* 0x000f220000300800 */
[----:B------:R-:W-:Y:S01]  /*180e0*/  ISETP.NE.AND.EX P2, PT, RZ, c[0x0][0x50c], PT, P0 ;  /* 0x00014300ff007a0c */ /* 0x000fe20003f45300 */
[----:B------:R-:W-:Y:S01]  /*180f0*/  IMAD.MOV.U32 R23, RZ, RZ, c[0x0][0x388] ;  /* 0x0000e200ff177624 */ /* 0x000fe200078e00ff */
[----:B------:R-:W-:-:S02]  /*18100*/  ISETP.NE.AND.EX P3, PT, RZ, c[0x0][0x504], PT, P3 ;  /* 0x00014100ff007a0c */ /* 0x000fc40003f65330 */
[----:B--2---:R-:W-:-:S09]  /*18110*/  IADD3 R4, P1, R2, c[0x0][0x500], RZ ;  /* 0x0001400002047a10 */ /* 0x004fd20007f3e0ff */
[----:B------:R-:W-:Y:S01]  /*18120*/  @P2 IADD3 R8, P0, R2, c[0x0][0x508], RZ ;  /* 0x0001420002082a10 */ /* 0x000fe20007f1e0ff */
[----:B------:R-:W-:Y:S01]  /*18130*/  IMAD.MOV.U32 R2, RZ, RZ, RZ ;  /* 0x000000ffff027224 */ /* 0x000fe200078e00ff */
[C---:B---3--:R-:W-:Y:S02]  /*18140*/  IADD3.X R5, R6.reuse, c[0x0][0x504], RZ, P1, !PT ;  /* 0x0001410006057a10 */ /* 0x048fe40000ffe4ff */
[----:B------:R-:W-:-:S03]  /*18150*/  @P2 IADD3.X R9, R6, c[0x0][0x50c], RZ, P0, !PT ;  /* 0x0001430006092a10 */ /* 0x000fc600007fe4ff */
[----:B------:R1:W5:Y:S04]  /*18160*/  @P3 LDG.E R2, [R4.64] ;  /* 0x0000000804023981 */ /* 0x000368000c1e1900 */
[----:B------:R1:W5:Y:S01]  /*18170*/  @P2 LDG.E R23, [R8.64] ;  /* 0x0000000808172981 */ /* 0x000362000c1e1900 */
[----:B----4-:R-:W-:-:S04]  /*18180*/  ISETP.NE.AND P0, PT, R3, RZ, PT ;  /* 0x000000ff0300720c */ /* 0x010fc80003f05270 */
[----:B------:R-:W-:Y:S01]  /*18190*/  SEL R22, R3, c[0x0][0x3d4], P0 ;  /* 0x0000f50003167a07 */ /* 0x000fe20000000000 */
[----:B------:R-:W-:Y:S05]  /*181a0*/  @P2 BRA `(.L_x_484) ;  /* 0x0000004000002947 */ /* 0x000fea0003800000 */
[----:B------:R-:W-:Y:S05]  /*181b0*/  @!P3 BRA `(.L_x_484) ;  /* 0x000000300000b947 */ /* 0x000fea0003800000 */
[----:B------:R2:W3:Y:S04]  /*181c0*/  LDG.E R3, [R4.64] ;  /* 0x0000000804037981 */ /* 0x0004e8000c1e1900 */
[----:B-12---:R-:W3:Y:S02]  /*181d0*/  LDG.E R4, [R4.64+0x4] ;  /* 0x0000040804047981 */ /* 0x006ee4000c1e1900 */
[----:B---3-5:R-:W-:Y:S02]  /*181e0*/  IADD3 R23, -R3, R4, RZ ;  /* 0x0000000403177210 */ /* 0x028fe40007ffe1ff */
.L_x_484:
[----:B------:R-:W2:Y:S04]  /*181f0*/  LDL.LU R6, [R1+0x28] ;  /* 0x0000280001067983 */ /* 0x000ea80000300800 */
[----:B-1----:R-:W3:Y:S04]  /*18200*/  LDL.LU R4, [R1+0x38] ;  /* 0x0000380001047983 */ /* 0x002ee80000300800 */
[----:B------:R-:W4:Y:S01]  /*18210*/  LDL.LU R3, [R1+0x3c] ;  /* 0x00003c0001037983 */ /* 0x000f220000300800 */
[----:B------:R-:W-:Y:S01]  /*18220*/  BSSY B0, `(.L_x_485) ;  /* 0x0000039000007945 */ /* 0x000fe20003800000 */
[----:B-----5:R-:W-:-:S02]  /*18230*/  SHF.R.S32.HI R21, RZ, 0x1f, R2 ;  /* 0x0000001fff157819 */ /* 0x020fc40000011402 */
[----:B------:R-:W1:Y:S02]  /*18240*/  S2R R5, SR_TID.X ;  /* 0x0000000000057919 */ /* 0x000e640000002100 */
[----:B-1----:R-:W-:Y:S02]  /*18250*/  ISETP.GT.AND P0, PT, R5, 0x7f, PT ;  /* 0x0000007f0500780c */ /* 0x002fe40003f04270 */
[----:B--2---:R-:W-:Y:S02]  /*18260*/  LOP3.LUT R6, R6, 0xffff, RZ, 0xc0, !PT ;  /* 0x0000ffff06067812 */ /* 0x004fe400078ec0ff */
[----:B---3--:R-:W-:Y:S02]  /*18270*/  SEL R15, R4, RZ, !P3 ;  /* 0x000000ff040f7207 */ /* 0x008fe40005800000 */
[----:B----4-:R-:W-:-:S07]  /*18280*/  SEL R26, R3, RZ, !P3 ;  /* 0x000000ff031a7207 */ /* 0x010fce0005800000 */
[----:B------:R-:W-:Y:S05]  /*18290*/  @P0 BRA `(.L_x_486) ;  /* 0x0000031000000947 */ /* 0x000fea0003800000 */
[----:B------:R-:W2:Y:S01]  /*182a0*/  LDL R4, [R1+0x24] ;  /* 0x0000240001047983 */ /* 0x000ea20000100800 */
[----:B------:R-:W-:Y:S01]  /*182b0*/  IMAD R3, R23, c[0x0][0x4e8], RZ ;  /* 0x00013a0017037a24 */ /* 0x000fe200078e02ff */
[----:B--2---:R-:W-:-:S04]  /*182c0*/  LEA R20, R4, R5, 0x7 ;  /* 0x0000000504147211 */ /* 0x004fc800078e38ff */
        /* <DEDUP_REMOVED lines=12> */
[C---:B------:R-:W-:Y:S01]  /*18390*/  IMAD.WIDE.U32 R4, R10.reuse, R15, RZ ;  /* 0x0000000f0a047225 */ /* 0x040fe200078e00ff */
        /* <DEDUP_REMOVED lines=33> */
.L_x_486:
[----:B------:R-:W-:Y:S05]  /*185b0*/  BSYNC B0 ;  /* 0x0000000000007941 */ /* 0x000fea0003800000 */
.L_x_485:
[----:B------:R-:W-:-:S13]  /*185c0*/  ISETP.GT.AND P0, PT, R22, 0x1, PT ;  /* 0x000000011600780c */ /* 0x000fda0003f04270 */
[----:B------:R-:W-:Y:S05]  /*185d0*/  @P0 BRA `(.L_x_478) ;  /* 0x0000060000000947 */ /* 0x000fea0003800000 */
[----:B------:R-:W2:Y:S01]  /*185e0*/  LDL.LU R11, [R1+0x24] ;  /* 0x00002400010b7983 */ /* 0x000ea20000300800 */
[----:B------:R-:W-:Y:S01]  /*185f0*/  MOV R4, c[0x0][0x4e8] ;  /* 0x00013a0000047a02 */ /* 0x000fe20000000f00 */
[----:B-1----:R-:W-:Y:S02]  /*18600*/  IMAD R3, R21, c[0x0][0x3a0], RZ ;  /* 0x0000e80015037a24 */ /* 0x002fe400078e02ff */
[----:B------:R-:W-:Y:S01]  /*18610*/  IMAD R8, R26, c[0x0][0x3f0], RZ ;  /* 0x0000fc001a087a24 */ /* 0x000fe200078e02ff */
[----:B------:R-:W-:Y:S01]  /*18620*/  ISETP.NE.AND P0, PT, R4, 0x1, PT ;  /* 0x000000010400780c */ /* 0x000fe20003f05270 */
[----:B------:R-:W-:-:S04]  /*18630*/  IMAD.WIDE.U32 R4, R2, c[0x0][0x3a0], RZ ;  /* 0x0000e80002047a25 */ /* 0x000fc800078e00ff */
[----:B------:R-:W-:-:S05]  /*18640*/  IMAD R2, R2, c[0x0][0x3a4], R3 ;  /* 0x0000e90002027a24 */ /* 0x000fca00078e0203 */
[----:B------:R-:W-:-:S05]  /*18650*/  IADD3 R5, R5, R2, RZ ;  /* 0x0000000205057210 */ /* 0x000fca0007ffe0ff */
[----:B------:R-:W-:-:S04]  /*18660*/  IMAD.WIDE.U32 R4, R6, c[0x0][0x3e8], R4 ;  /* 0x0000fa0006047a25 */ /* 0x000fc800078e0004 */
[----:B------:R-:W-:-:S04]  /*18670*/  IMAD R5, R6, c[0x0][0x3ec], R5 ;  /* 0x0000fb0006057a24 */ /* 0x000fc800078e0205 */
[----:B------:R-:W-:Y:S01]  /*18680*/  IMAD.WIDE.U32 R4, R15, c[0x0][0x3f0], R4 ;  /* 0x0000fc000f047a25 */ /* 0x000fe200078e0004 */
[----:B--2---:R-:W-:-:S04]  /*18690*/  LEA R3, R11, R0, 0x7 ;  /* 0x000000000b037211 */ /* 0x004fc800078e38ff */
[----:B------:R-:W-:Y:S01]  /*186a0*/  MOV R2, R3 ;  /* 0x0000000300027202 */ /* 0x000fe20000000f00 */
[----:B------:R-:W-:-:S05]  /*186b0*/  @P0 IMAD.HI.U32 R9, R3, c[0x0][0x4ec], RZ ;  /* 0x00013b0003090a27 */ /* 0x000fca00078e00ff */
[----:B------:R-:W-:Y:S01]  /*186c0*/  @P0 SHF.R.U32.HI R2, RZ, c[0x0][0x4f0], R9 ;  /* 0x00013c00ff020a19 */ /* 0x000fe20000011609 */
[----:B------:R-:W-:-:S03]  /*186d0*/  IMAD R9, R15, c[0x0][0x3f4], R8 ;  /* 0x0000fd000f097a24 */ /* 0x000fc600078e0208 */
[----:B------:R-:W-:Y:S02]  /*186e0*/  IADD3 R6, -R2, RZ, RZ ;  /* 0x000000ff02067210 */ /* 0x000fe40007ffe1ff */
[----:B------:R-:W-:Y:S02]  /*186f0*/  SHF.R.S32.HI R8, RZ, 0x1f, R2 ;  /* 0x0000001fff087819 */ /* 0x000fe40000011402 */
[----:B------:R-:W-:Y:S01]  /*18700*/  IADD3 R5, R5, R9, RZ ;  /* 0x0000000905057210 */ /* 0x000fe20007ffe0ff */
[----:B------:R-:W-:Y:S02]  /*18710*/  IMAD R6, R6, c[0x0][0x4e8], R3 ;  /* 0x00013a0006067a24 */ /* 0x000fe400078e0203 */
[----:B------:R-:W-:-:S03]  /*18720*/  IMAD R3, R8, c[0x0][0x3e0], RZ ;  /* 0x0000f80008037a24 */ /* 0x000fc600078e02ff */
[----:B------:R-:W-:Y:S01]  /*18730*/  SHF.R.S32.HI R8, RZ, 0x1f, R6 ;  /* 0x0000001fff087819 */ /* 0x000fe20000011406 */
[C---:B------:R-:W-:Y:S02]  /*18740*/  IMAD R9, R2.reuse, c[0x0][0x3e4], R3 ;  /* 0x0000f90002097a24 */ /* 0x040fe400078e0203 */
[----:B------:R-:W-:-:S04]  /*18750*/  IMAD.WIDE.U32 R2, R2, c[0x0][0x3e0], R4 ;  /* 0x0000f80002027a25 */ /* 0x000fc800078e0004 */
[----:B------:R-:W-:Y:S01]  /*18760*/  IMAD R4, R8, c[0x0][0x3d8], RZ ;  /* 0x0000f60008047a24 */ /* 0x000fe200078e02ff */
[----:B------:R-:W-:-:S03]  /*18770*/  IADD3 R3, R3, R9, RZ ;  /* 0x0000000903037210 */ /* 0x000fc60007ffe0ff */
[C---:B------:R-:W-:Y:S02]  /*18780*/  IMAD R4, R6.reuse, c[0x0][0x3dc], R4 ;  /* 0x0000f70006047a24 */ /* 0x040fe400078e0204 */
[----:B------:R-:W-:Y:S01]  /*18790*/  IMAD.WIDE.U32 R2, R6, c[0x0][0x3d8], R2 ;  /* 0x0000f60006027a25 */ /* 0x000fe200078e0002 */
[----:B------:R-:W-:-:S04]  /*187a0*/  LEA R6, R11, R81, 0x7 ;  /* 0x000000510b067211 */ /* 0x000fc800078e38ff */
[----:B------:R-:W-:Y:S02]  /*187b0*/  IADD3 R5, R3, R4, RZ ;  /* 0x0000000403057210 */ /* 0x000fe40007ffe0ff */
[----:B------:R-:W-:-:S04]  /*187c0*/  LEA R10, P0, R2, c[0x0][0x380], 0x1 ;  /* 0x0000e000020a7a11 */ /* 0x000fc800078008ff */
[----:B------:R-:W-:Y:S01]  /*187d0*/  LEA.HI.X R5, R2, c[0x0][0x384], R5, 0x1, P0 ;  /* 0x0000e10002057a11 */ /* 0x000fe200000f0c05 */
[----:B------:R-:W-:Y:S06]  /*187e0*/  BRA.DIV ~URZ, `(.L_x_487) ;  /* 0x000025b27f007947 */ /* 0x000fec000b800000 */
[----:B------:R1:W2:Y:S02]  /*187f0*/  SHFL.IDX PT, R11, R5, RZ, 0x181f ;  /* 0x00181fff050b7589 */ /* 0x0002a400000e0000 */
.L_x_551:
[----:B------:R-:W-:Y:S05]  /*18800*/  BRA.DIV ~URZ, `(.L_x_488) ;  /* 0x000026027f007947 */ /* 0x000fea000b800000 */
[----:B------:R3:W4:Y:S02]  /*18810*/  SHFL.IDX PT, R2, R10, RZ, 0x181f ;  /* 0x00181fff0a027589 */ /* 0x00072400000e0000 */
.L_x_552:
[----:B------:R-:W-:Y:S01]  /*18820*/  IMAD R4, R23, c[0x0][0x4e8], RZ ;  /* 0x00013a0017047a24 */ /* 0x000fe200078e02ff */
[----:B------:R-:W-:Y:S04]  /*18830*/  BSSY B0, `(.L_x_489) ;  /* 0x000000b000007945 */ /* 0x000fe80003800000 */
[----:B------:R-:W-:-:S13]  /*18840*/  ISETP.GE.AND P0, PT, R6, R4, PT ;  /* 0x000000040600720c */ /* 0x000fda0003f06270 */
[----:B------:R-:W-:Y:S05]  /*18850*/  @P0 BRA `(.L_x_490) ;  /* 0x0000008000000947 */ /* 0x000fea0003800000 */
[----:B------:R-:W-:Y:S02]  /*18860*/  ISETP.GE.AND P1, PT, R76, c[0x0][0x3c8], PT ;  /* 0x0000f2004c007a0c */ /* 0x000fe40003f26270 */
[----:B------:R-:W-:-:S11]  /*18870*/  ISETP.GE.AND P0, PT, R212, c[0x0][0x3c8], PT ;  /* 0x0000f200d4007a0c */ /* 0x000fd60003f06270 */
[-C--:B----4-:R-:W-:Y:S02]  /*18880*/  @!P1 LEA R8, P3, R76, R2.reuse, 0x1 ;  /* 0x000000024c089211 */ /* 0x090fe400078608ff */
[----:B------:R-:W-:Y:S02]  /*18890*/  @!P0 LEA R2, P2, R212, R2, 0x1 ;  /* 0x00000002d4028211 */ /* 0x000fe400078408ff */
[-C--:B--2---:R-:W-:Y:S02]  /*188a0*/  @!P1 LEA.HI.X R9, R76, R11.reuse, R77, 0x1, P3 ;  /* 0x0000000b4c099211 */ /* 0x084fe400018f0c4d */
[----:B------:R-:W-:-:S03]  /*188b0*/  @!P0 LEA.HI.X R3, R212, R11, R231, 0x1, P2 ;  /* 0x0000000bd4038211 */ /* 0x000fc600010f0ce7 */
[----:B------:R2:W-:Y:S04]  /*188c0*/  @!P1 ST.E.128 [R8.64], RZ ;  /* 0x000000ff08009985 */ /* 0x0005e8000c101d08 */
[----:B------:R2:W-:Y:S02]  /*188d0*/  @!P0 ST.E.128 [R2.64], RZ ;  /* 0x000000ff02008985 */ /* 0x0005e4000c101d08 */
.L_x_490:
[----:B------:R-:W-:Y:S05]  /*188e0*/  BSYNC B0 ;  /* 0x0000000000007941 */ /* 0x000fea0003800000 */
.L_x_489:
[----:B------:R-:W-:Y:S05]  /*188f0*/  BRA.DIV ~URZ, `(.L_x_491) ;  /* 0x000025827f007947 */ /* 0x000fea000b800000 */
[----:B--2---:R2:W1:Y:S04]  /*18900*/  SHFL.IDX PT, R11, R5, 0x1, 0x181f ;  /* 0x00381f00050b7f89 */ /* 0x00446800000e0000 */
[----:B----4-:R2:W4:Y:S02]  /*18910*/  SHFL.IDX PT, R2, R10, 0x1, 0x181f ;  /* 0x00381f000a027f89 */ /* 0x01052400000e0000 */
.L_x_553:
        /* <DEDUP_REMOVED lines=8> */
[-C--:B-1----:R-:W-:Y:S02]  /*189a0*/  @!P1 LEA.HI.X R9, R76, R11.reuse, R77, 0x1, P3 ;  /* 0x0000000b4c099211 */ /* 0x082fe400018f0c4d */
[----:B------:R-:W-:-:S03]  /*189b0*/  @!P0 LEA.HI.X R3, R212, R11, R231, 0x1, P2 ;  /* 0x0000000bd4038211 */ /* 0x000fc600010f0ce7 */
[----:B------:R1:W-:Y:S04]  /*189c0*/  @!P1 ST.E.128 [R8.64], RZ ;  /* 0x000000ff08009985 */ /* 0x0003e8000c101d08 */
[----:B------:R1:W-:Y:S02]  /*189d0*/  @!P0 ST.E.128 [R2.64], RZ ;  /* 0x000000ff02008985 */ /* 0x0003e4000c101d08 */
.L_x_493:
[----:B------:R-:W-:Y:S05]  /*189e0*/  BSYNC B0 ;  /* 0x0000000000007941 */ /* 0x000fea0003800000 */
.L_x_492:
[----:B------:R-:W-:Y:S05]  /*189f0*/  BRA.DIV ~URZ, `(.L_x_494) ;  /* 0x000025527f007947 */ /* 0x000fea000b800000 */
[----:B-1----:R1:W2:Y:S02]  /*18a00*/  SHFL.IDX PT, R11, R5, 0x2, 0x181f ;  /* 0x00581f00050b7f89 */ /* 0x0022a400000e0000 */
.L_x_554:
[----:B------:R-:W-:Y:S05]  /*18a10*/  BRA.DIV ~URZ, `(.L_x_495) ;  /* 0x000025a27f007947 */ /* 0x000fea000b800000 */
[----:B----4-:R4:W1:Y:S02]  /*18a20*/  SHFL.IDX PT, R2, R10, 0x2, 0x181f ;  /* 0x00581f000a027f89 */ /* 0x01086400000e0000 */
.L_x_555:
[----:B------:R-:W-:Y:S01]  /*18a30*/  IADD3 R3, R6, 0x40, RZ ;  /* 0x0000004006037810 */ /* 0x000fe20007ffe0ff */
[----:B------:R-:W-:Y:S03]  /*18a40*/  BSSY B0, `(.L_x_496) ;  /* 0x000000b000007945 */ /* 0x000fe60003800000 */
[----:B------:R-:W-:-:S13]  /*18a50*/  ISETP.GE.AND P0, PT, R3, R4, PT ;  /* 0x000000040300720c */ /* 0x000fda0003f06270 */
[----:B------:R-:W-:Y:S05]  /*18a60*/  @P0 BRA `(.L_x_497) ;  /* 0x0000008000000947 */ /* 0x000fea0003800000 */
[----:B------:R-:W-:Y:S02]  /*18a70*/  ISETP.GE.AND P1, PT, R76, c[0x0][0x3c8], PT ;  /* 0x0000f2004c007a0c */ /* 0x000fe40003f26270 */
[----:B------:R-:W-:-:S11]  /*18a80*/  ISETP.GE.AND P0, PT, R212, c[0x0][0x3c8], PT ;  /* 0x0000f200d4007a0c */ /* 0x000fd60003f06270 */
[-C--:B-1----:R-:W-:Y:S02]  /*18a90*/  @!P1 LEA R8, P3, R76, R2.reuse, 0x1 ;  /* 0x000000024c089211 */ /* 0x082fe400078608ff */
[----:B------:R-:W-:Y:S02]  /*18aa0*/  @!P0 LEA R2, P2, R212, R2, 0x1 ;  /* 0x00000002d4028211 */ /* 0x000fe400078408ff */
[-C--:B--2---:R-:W-:Y:S02]  /*18ab0*/  @!P1 LEA.HI.X R9, R76, R11.reuse, R77, 0x1, P3 ;  /* 0x0000000b4c099211 */ /* 0x084fe400018f0c4d */
[----:B------:R-:W-:-:S03]  /*18ac0*/  @!P0 LEA.HI.X R3, R212, R11, R231, 0x1, P2 ;  /* 0x0000000bd4038211 */ /* 0x000fc600010f0ce7 */
[----:B------:R1:W-:Y:S04]  /*18ad0*/  @!P1 ST.E.128 [R8.64], RZ ;  /* 0x000000ff08009985 */ /* 0x0003e8000c101d08 */
[----:B------:R1:W-:Y:S02]  /*18ae0*/  @!P0 ST.E.128 [R2.64], RZ ;  /* 0x000000ff02008985 */ /* 0x0003e4000c101d08 */
.L_x_497:
[----:B------:R-:W-:Y:S05]  /*18af0*/  BSYNC B0 ;  /* 0x0000000000007941 */ /* 0x000fea0003800000 */
.L_x_496:
[----:B------:R-:W-:Y:S05]  /*18b00*/  BRA.DIV ~URZ, `(.L_x_498) ;  /* 0x000025227f007947 */ /* 0x000fea000b800000 */
[----:B-1----:R1:W3:Y:S04]  /*18b10*/  SHFL.IDX PT, R8, R5, 0x3, 0x181f ;  /* 0x00781f0005087f89 */ /* 0x0022e800000e0000 */
[----:B------:R1:W4:Y:S02]  /*18b20*/  SHFL.IDX PT, R2, R10, 0x3, 0x181f ;  /* 0x00781f000a027f89 */ /* 0x00032400000e0000 */
.L_x_556:
[----:B------:R-:W-:-:S04]  /*18b30*/  IADD3 R6, R6, 0x60, RZ ;  /* 0x0000006006067810 */ /* 0x000fc80007ffe0ff */
[----:B------:R-:W-:-:S13]  /*18b40*/  ISETP.GE.AND P0, PT, R6, R4, PT ;  /* 0x000000040600720c */ /* 0x000fda0003f06270 */
[----:B------:R-:W-:Y:S05]  /*18b50*/  @P0 BRA `(.L_x_478) ;  /* 0x0000008000000947 */ /* 0x000fea0003800000 */
[----:B------:R-:W-:Y:S02]  /*18b60*/  ISETP.GE.AND P1, PT, R76, c[0x0][0x3c8], PT ;  /* 0x0000f2004c007a0c */ /* 0x000fe40003f26270 */
[----:B------:R-:W-:-:S11]  /*18b70*/  ISETP.GE.AND P0, PT, R212, c[0x0][0x3c8], PT ;  /* 0x0000f200d4007a0c */ /* 0x000fd60003f06270 */
[-C--:B----4-:R-:W-:Y:S02]  /*18b80*/  @!P1 LEA R4, P3, R76, R2.reuse, 0x1 ;  /* 0x000000024c049211 */ /* 0x090fe400078608ff */
[----:B------:R-:W-:Y:S02]  /*18b90*/  @!P0 LEA R2, P2, R212, R2, 0x1 ;  /* 0x00000002d4028211 */ /* 0x000fe400078408ff */
[-C--:B-123--:R-:W-:Y:S02]  /*18ba0*/  @!P1 LEA.HI.X R5, R76, R8.reuse, R77, 0x1, P3 ;  /* 0x000000084c059211 */ /* 0x08efe400018f0c4d */
[----:B------:R-:W-:-:S03]  /*18bb0*/  @!P0 LEA.HI.X R3, R212, R8, R231, 0x1, P2 ;  /* 0x00000008d4038211 */ /* 0x000fc600010f0ce7 */
[----:B------:R1:W-:Y:S04]  /*18bc0*/  @!P1 ST.E.128 [R4.64], RZ ;  /* 0x000000ff04009985 */ /* 0x0003e8000c101d08 */
[----:B------:R1:W-:Y:S02]  /*18bd0*/  @!P0 ST.E.128 [R2.64], RZ ;  /* 0x000000ff02008985 */ /* 0x0003e4000c101d08 */
.L_x_478:
[----:B------:R-:W-:Y:S05]  /*18be0*/  BSYNC B1 ;  /* 0x0000000000017941 */ /* 0x000fea0003800000 */
.L_x_462:
[----:B------:R-:W-:-:S13]  /*18bf0*/  ISETP.NE.AND P0, PT, RZ, UR7, PT ;  /* 0x00000007ff007c0c */ /* 0x000fda000bf05270 */
[----:B------:R-:W-:Y:S01]  /*18c00*/  @P0 WARPSYNC 0xffffffff ;  /* 0xffffffff00000948 */ /* 0x000fe20003800000 */
[----:B------:R-:W-:Y:S06]  /*18c10*/  @P0 BAR.SYNC.DEFER_BLOCKING 0x5, 0x100 ;  /* 0x0144000000000b1d */ /* 0x000fec0000010000 */
[----:B-1234-:R-:W1:Y:S04]  /*18c20*/  @P0 LDS.128 R8, [0xf100] ;  /* 0x00f10000ff080984 */ /* 0x01ee680000000c00 */
[----:B-1----:R1:W-:Y:S04]  /*18c30*/  @P0 STL.64 [R1+0x20], R8 ;  /* 0x0000200801000387 */ /* 0x0023e80000100a00 */
[----:B------:R1:W-:Y:S04]  /*18c40*/  @P0 STL.64 [R1+0x28], R10 ;  /* 0x0000280a01000387 */ /* 0x0003e80000100a00 */
[----:B------:R-:W-:Y:S06]  /*18c50*/  @P0 BAR.ARV 0x4, 0x100 ;  /* 0x0104000000000b1d */ /* 0x000fec0000002000 */
[----:B------:R-:W-:Y:S05]  /*18c60*/  @P0 BRA `(.L_x_499) ;  /* 0x00000ba000000947 */ /* 0x000fea0003800000 */
[----:B------:R-:W2:Y:S01]  /*18c70*/  S2R R2, SR_TID.X ;  /* 0x0000000000027919 */ /* 0x000ea20000002100 */
[----:B-1----:R-:W-:Y:S01]  /*18c80*/  IMAD.MOV.U32 R8, RZ, RZ, RZ ;  /* 0x000000ffff087224 */ /* 0x002fe200078e00ff */
[----:B--2---:R-:W-:-:S04]  /*18c90*/  LOP3.LUT R18, R2, 0x1f, RZ, 0xc0, !PT ;  /* 0x0000001f02127812 */ /* 0x004fc800078ec0ff */
[----:B------:R-:W-:Y:S01]  /*18ca0*/  ISETP.NE.AND P6, PT, R18, 0x1f, PT ;  /* 0x0000001f1200780c */ /* 0x000fe20003fc5270 */
[----:B------:R-:W-:Y:S10]  /*18cb0*/  BRA.DIV ~URZ, `(.L_x_500) ;  /* 0x000024427f007947 */ /* 0x000ff4000b800000 */
[----:B------:R1:W2:Y:S02]  /*18cc0*/  SHFL.IDX PT, R10, R74, RZ, 0x1f ;  /* 0x00001fff4a0a7589 */ /* 0x0002a400000e0000 */
.L_x_557:
[----:B------:R-:W-:Y:S05]  /*18cd0*/  BRA.DIV ~URZ, `(.L_x_501) ;  /* 0x000024927f007947 */ /* 0x000fea000b800000 */
[----:B------:R3:W4:Y:S02]  /*18ce0*/  SHFL.IDX PT, R9, R74, 0x1, 0x1f ;  /* 0x00201f004a097f89 */ /* 0x00072400000e0000 */
.L_x_558:
[----:B------:R-:W5:Y:S01]  /*18cf0*/  LDL R2, [R1+0x2c] ;  /* 0x00002c0001027983 */ /* 0x000f620000100800 */
[----:B------:R-:W-:Y:S02]  /*18d00*/  IMAD.MOV.U32 R6, RZ, RZ, RZ ;  /* 0x000000ffff067224 */ /* 0x000fe400078e00ff */
[----:B-----5:R-:W-:-:S05]  /*18d10*/  IMAD.IADD R2, R2, 0x1, R18 ;  /* 0x0000000102027824 */ /* 0x020fca00078e0212 */
        /* <DEDUP_REMOVED lines=16> */
.L_x_559:
        /* <DEDUP_REMOVED lines=16> */
.L_x_560:
[----:B---3--:R-:W-:Y:S01]  /*18f20*/  IMAD R2, R2, c[0x0][0x538], RZ ;  /* 0x00014e0002027a24 */ /* 0x008fe200078e02ff */
[----:B------:R-:W-:Y:S04]  /*18f30*/  BSSY B1, `(.L_x_504) ;  /* 0x0000084000017945 */ /* 0x000fe80003800000 */
[----:B----4-:R-:W-:-:S04]  /*18f40*/  IADD3 R9, R2, R9, RZ ;  /* 0x0000000902097210 */ /* 0x010fc80007ffe0ff */
[----:B--2---:R-:W-:-:S13]  /*18f50*/  ISETP.GT.AND P0, PT, R9, R10, PT ;  /* 0x0000000a0900720c */ /* 0x004fda0003f04270 */
[----:B------:R-:W-:Y:S05]  /*18f60*/  @P0 BRA `(.L_x_505) ;  /* 0x0000026000000947 */ /* 0x000fea0003800000 */
.L_x_509:
[----:B------:R-:W2:Y:S02]  /*18f70*/  LDL.LU R2, [R1+0x2c] ;  /* 0x00002c0001027983 */ /* 0x000ea40000300800 */
[----:B--2---:R-:W-:-:S04]  /*18f80*/  IADD3 R2, R2, 0x1f, RZ ;  /* 0x0000001f02027810 */ /* 0x004fc80007ffe0ff */
[----:B------:R-:W-:-:S13]  /*18f90*/  ISETP.GE.AND P0, PT, R2, c[0x0][0x53c], PT ;  /* 0x00014f0002007a0c */ /* 0x000fda0003f06270 */
[----:B------:R-:W-:Y:S05]  /*18fa0*/  @P0 BRA `(.L_x_506) ;  /* 0x0000077000000947 */ /* 0x000fea0003800000 */
[----:B------:R2:W-:Y:S01]  /*18fb0*/  STL [R1+0x2c], R2 ;  /* 0x00002c0201007387 */ /* 0x0005e20000100800 */
[----:B------:R-:W-:Y:S02]  /*18fc0*/  MOV R6, RZ ;  /* 0x000000ff00067202 */ /* 0x000fe40000000f00 */
[----:B------:R-:W-:Y:S02]  /*18fd0*/  MOV R8, RZ ;  /* 0x000000ff00087202 */ /* 0x000fe40000000f00 */
[----:B--2---:R-:W-:-:S04]  /*18fe0*/  IADD3 R2, R2, R18, RZ ;  /* 0x0000001202027210 */ /* 0x004fc80007ffe0ff */
[----:B------:R-:W-:-:S13]  /*18ff0*/  ISETP.GE.OR P0, PT, R2, c[0x0][0x53c], !P6 ;  /* 0x00014f0002007a0c */ /* 0x000fda0007706670 */
[----:B-1----:R-:W-:Y:S02]  /*19000*/  @!P0 MOV R4, 0x4 ;  /* 0x0000000400048802 */ /* 0x002fe40000000f00 */
[----:B------:R-:W-:-:S03]  /*19010*/  @!P0 MOV R3, 0x4 ;  /* 0x0000000400038802 */ /* 0x000fc60000000f00 */
[----:B------:R-:W-:-:S04]  /*19020*/  @!P0 IMAD.WIDE R4, R2, R4, c[0x0][0x580] ;  /* 0x0001600002048625 */ /* 0x000fc800078e0204 */
[----:B------:R-:W-:Y:S01]  /*19030*/  @!P0 IMAD.WIDE R2, R2, R3, c[0x0][0x578] ;  /* 0x00015e0002028625 */ /* 0x000fe200078e0203 */
[----:B------:R-:W2:Y:S04]  /*19040*/  @!P0 LDG.E R6, [R4.64] ;  /* 0x0000000804068981 */ /* 0x000ea8000c1e1900 */
[----:B------:R-:W2:Y:S02]  /*19050*/  @!P0 LDG.E R8, [R2.64] ;  /* 0x0000000802088981 */ /* 0x000ea4000c1e1900 */
[----:B--2---:R-:W-:Y:S01]  /*19060*/  IMAD R2, R8, R6, RZ ;  /* 0x0000000608027224 */ /* 0x004fe200078e02ff */
[----:B------:R-:W-:Y:S05]  /*19070*/  BRA.DIV ~URZ, `(.L_x_507) ;  /* 0x000023527f007947 */ /* 0x000fea000b800000 */
[----:B------:R1:W2:Y:S02]  /*19080*/  SHFL.UP PT, R3, R2, 0x1, RZ ;  /* 0x0420000002037989 */ /* 0x0002a400000e00ff */
.L_x_561:
        /* <DEDUP_REMOVED lines=16> */
.L_x_562:
[----:B--2---:R-:W-:-:S05]  /*19190*/  IMAD R2, R2, c[0x0][0x538], RZ ;  /* 0x00014e0002027a24 */ /* 0x004fca00078e02ff */
[----:B------:R-:W-:-:S04]  /*191a0*/  IADD3 R9, R2, R9, RZ ;  /* 0x0000000902097210 */ /* 0x000fc80007ffe0ff */
[----:B------:R-:W-:-:S13]  /*191b0*/  ISETP.GT.AND P0, PT, R9, R10, PT ;  /* 0x0000000a0900720c */ /* 0x000fda0003f04270 */
[----:B-1----:R-:W-:Y:S05]  /*191c0*/  @!P0 BRA `(.L_x_509) ;  /* 0xfffffda000008947 */ /* 0x002fea000383ffff */
.L_x_505:
[----:B------:R-:W-:-:S05]  /*191d0*/  IADD3 R15, -R2, R9, RZ ;  /* 0x00000009020f7210 */ /* 0x000fca0007ffe1ff */
[----:B------:R-:W-:-:S05]  /*191e0*/  IMAD R2, R4, c[0x0][0x538], R15 ;  /* 0x00014e0004027a24 */ /* 0x000fca00078e020f */
[----:B------:R-:W-:Y:S01]  /*191f0*/  ISETP.GT.AND P0, PT, R2, R10, PT ;  /* 0x0000000a0200720c */ /* 0x000fe20003f04270 */
[----:B------:R-:W-:-:S12]  /*19200*/  BRA.DIV ~URZ, `(.L_x_510) ;  /* 0x000023b27f007947 */ /* 0x000fd8000b800000 */
[----:B------:R-:W-:-:S04]  /*19210*/  VOTE.ANY R9, PT, !P0 ;  /* 0x0000000000097806 */ /* 0x000fc800040e0100 */
.L_x_563:
[----:B------:R2:W3:Y:S01]  /*19220*/  POPC R11, R9 ;  /* 0x00000009000b7309 */ /* 0x0004e20000000000 */
[----:B------:R-:W-:Y:S05]  /*19230*/  BRA.DIV ~URZ, `(.L_x_511) ;  /* 0x000023d27f007947 */ /* 0x000fea000b800000 */
[----:B---3--:R3:W4:Y:S04]  /*19240*/  SHFL.IDX PT, R6, R6, R11, 0x1f ;  /* 0x00001f0b06067589 */ /* 0x00872800000e0000 */
[----:B------:R3:W1:Y:S02]  /*19250*/  SHFL.IDX PT, R5, R8, R11, 0x1f ;  /* 0x00001f0b08057589 */ /* 0x00066400000e0000 */
.L_x_564:
[----:B------:R-:W-:Y:S01]  /*19260*/  ISETP.NE.AND P0, PT, R9, RZ, PT ;  /* 0x000000ff0900720c */ /* 0x000fe20003f05270 */
[----:B------:R-:W-:-:S12]  /*19270*/  BSSY B0, `(.L_x_512) ;  /* 0x0000005000007945 */ /* 0x000fd80003800000 */
[----:B------:R-:W-:Y:S05]  /*19280*/  @!P0 BRA `(.L_x_513) ;  /* 0x0000003000008947 */ /* 0x000fea0003800000 */
[----:B------:R-:W-:Y:S01]  /*19290*/  IADD3 R2, R11, -0x1, RZ ;  /* 0xffffffff0b027810 */ /* 0x000fe20007ffe0ff */
[----:B------:R-:W-:Y:S05]  /*192a0*/  BRA.DIV ~URZ, `(.L_x_514) ;  /* 0x000024327f007947 */ /* 0x000fea000b800000 */
[----:B------:R2:W3:Y:S02]  /*192b0*/  SHFL.IDX PT, R16, R4, R2, 0x1f ;  /* 0x00001f0204107589 */ /* 0x0004e400000e0000 */
.L_x_513:
[----:B------:R-:W-:Y:S05]  /*192c0*/  BSYNC B0 ;  /* 0x0000000000007941 */ /* 0x000fea0003800000 */
.L_x_512:
[----:B---3--:R-:W-:Y:S01]  /*192d0*/  IMAD R15, R16, c[0x0][0x538], R15 ;  /* 0x00014e00100f7a24 */ /* 0x008fe200078e020f */
[----:B----4-:R-:W-:Y:S02]  /*192e0*/  IABS R3, R6 ;  /* 0x0000000600037213 */ /* 0x010fe40000000000 */
[----:B-12---:R-:W-:Y:S02]  /*192f0*/  IABS R2, R5 ;  /* 0x0000000500027213 */ /* 0x006fe40000000000 */
[----:B------:R1:W-:Y:S01]  /*19300*/  STL [R1+0x20], R15 ;  /* 0x0000200f01007387 */ /* 0x0003e20000100800 */
[----:B------:R-:W2:Y:S03]  /*19310*/  I2F.RP R8, R3 ;  /* 0x0000000300087306 */ /* 0x000ea60000209400 */
[----:B------:R-:W3:Y:S05]  /*19320*/  LDL.LU R19, [R1+0x2c] ;  /* 0x00002c0001137983 */ /* 0x000eea0000300800 */
[----:B--2---:R-:W2:Y:S01]  /*19330*/  MUFU.RCP R8, R8 ;  /* 0x0000000800087308 */ /* 0x004ea20000001000 */
[----:B-1----:R-:W-:Y:S01]  /*19340*/  IMAD.IADD R15, R10, 0x1, -R15 ;  /* 0x000000010a0f7824 */ /* 0x002fe200078e0a0f */
[----:B--2---:R-:W-:-:S06]  /*19350*/  IADD3 R8, R8, 0xffffffe, RZ ;  /* 0x0ffffffe08087810 */ /* 0x004fcc0007ffe0ff */
[----:B------:R-:W1:Y:S01]  /*19360*/  F2I.FTZ.U32.TRUNC.NTZ R9, R8 ;  /* 0x0000000800097305 */ /* 0x000e62000021f000 */
[----:B------:R-:W-:Y:S01]  /*19370*/  IMAD.MOV.U32 R10, RZ, RZ, R2 ;  /* 0x000000ffff0a7224 */ /* 0x000fe200078e0002 */
[----:B------:R-:W-:Y:S02]  /*19380*/  IABS R2, R6 ;  /* 0x0000000600027213 */ /* 0x000fe40000000000 */
[----:B------:R-:W-:-:S04]  /*19390*/  IABS R16, R15 ;  /* 0x0000000f00107213 */ /* 0x000fc80000000000 */
[----:B------:R-:W2:Y:S01]  /*193a0*/  I2F.RP R17, R10 ;  /* 0x0000000a00117306 */ /* 0x000ea20000209400 */
[----:B-1----:R-:W-:Y:S01]  /*193b0*/  IMAD.MOV R4, RZ, RZ, -R9 ;  /* 0x000000ffff047224 */ /* 0x002fe200078e0a09 */
[----:B------:R-:W-:-:S03]  /*193c0*/  MOV R8, RZ ;  /* 0x000000ff00087202 */ /* 0x000fc60000000f00 */
[----:B------:R-:W-:Y:S02]  /*193d0*/  IMAD R4, R4, R3, RZ ;  /* 0x0000000304047224 */ /* 0x000fe400078e02ff */
[----:B------:R-:W-:Y:S02]  /*193e0*/  IMAD.MOV R2, RZ, RZ, -R2 ;  /* 0x000000ffff027224 */ /* 0x000fe400078e0a02 */
[----:B------:R-:W-:-:S04]  /*193f0*/  IMAD.HI.U32 R9, R9, R4, R8 ;  /* 0x0000000409097227 */ /* 0x000fc800078e0008 */
[----:B------:R-:W-:Y:S02]  /*19400*/  IMAD.MOV.U32 R4, RZ, RZ, R16 ;  /* 0x000000ffff047224 */ /* 0x000fe400078e0010 */
[----:B------:R-:W-:Y:S02]  /*19410*/  IMAD.MOV.U32 R8, RZ, RZ, R2 ;  /* 0x000000ffff087224 */ /* 0x000fe400078e0002 */
[----:B------:R-:W-:-:S04]  /*19420*/  IMAD.HI.U32 R2, R9, R4, RZ ;  /* 0x0000000409027227 */ /* 0x000fc800078e00ff */
[----:B------:R-:W-:Y:S02]  /*19430*/  IMAD R4, R2, R8, R4 ;  /* 0x0000000802047224 */ /* 0x000fe400078e0204 */
[----:B--2---:R-:W1:Y:S03]  /*19440*/  MUFU.RCP R8, R17 ;  /* 0x0000001100087308 */ /* 0x004e660000001000 */
[----:B------:R-:W-:Y:S02]  /*19450*/  ISETP.GT.U32.AND P0, PT, R3, R4, PT ;  /* 0x000000040300720c */ /* 0x000fe40003f04070 */
[----:B-1----:R-:W-:-:S11]  /*19460*/  IADD3 R8, R8, 0xffffffe, RZ ;  /* 0x0ffffffe08087810 */ /* 0x002fd60007ffe0ff */
[-C--:B------:R-:W-:Y:S01]  /*19470*/  @!P0 IADD3 R4, R4, -R3.reuse, RZ ;  /* 0x8000000304048210 */ /* 0x080fe20007ffe0ff */
[----:B------:R-:W1:Y:S03]  /*19480*/  F2I.FTZ.U32.TRUNC.NTZ R9, R8 ;  /* 0x0000000800097305 */ /* 0x000e66000021f000 */
[----:B------:R-:W-:Y:S02]  /*19490*/  ISETP.GE.U32.AND P2, PT, R4, R3, PT ;  /* 0x000000030400720c */ /* 0x000fe40003f46070 */
[----:B------:R-:W-:Y:S02]  /*194a0*/  LOP3.LUT R3, R15, R6, RZ, 0x3c, !PT ;  /* 0x000000060f037212 */ /* 0x000fe400078e3cff */
[----:B------:R-:W-:Y:S02]  /*194b0*/  @!P0 IADD3 R2, R2, 0x1, RZ ;  /* 0x0000000102028810 */ /* 0x000fe40007ffe0ff */
[----:B------:R-:W-:-:S02]  /*194c0*/  ISETP.GE.AND P1, PT, R3, RZ, PT ;  /* 0x000000ff0300720c */ /* 0x000fc40003f26270 */
[----:B------:R-:W-:-:S05]  /*194d0*/  ISETP.NE.AND P0, PT, R6, RZ, PT ;  /* 0x000000ff0600720c */ /* 0x000fca0003f05270 */
[----:B------:R-:W-:Y:S01]  /*194e0*/  @P2 IADD3 R2, R2, 0x1, RZ ;  /* 0x0000000102022810 */ /* 0x000fe20007ffe0ff */
[----:B-1----:R-:W-:-:S04]  /*194f0*/  IMAD.MOV R3, RZ, RZ, -R9 ;  /* 0x000000ffff037224 */ /* 0x002fc800078e0a09 */
[----:B------:R-:W-:Y:S02]  /*19500*/  IMAD.MOV.U32 R4, RZ, RZ, R3 ;  /* 0x000000ffff047224 */ /* 0x000fe400078e0003 */
[----:B------:R-:W-:Y:S01]  /*19510*/  @!P1 IMAD.MOV R2, RZ, RZ, -R2 ;  /* 0x000000ffff029224 */ /* 0x000fe200078e0a02 */
[----:B------:R-:W-:Y:S01]  /*19520*/  @!P0 LOP3.LUT R2, RZ, R6, RZ, 0x33, !PT ;  /* 0x00000006ff028212 */ /* 0x000fe200078e33ff */
[----:B------:R-:W-:Y:S01]  /*19530*/  IMAD R4, R4, R10, RZ ;  /* 0x0000000a04047224 */ /* 0x000fe200078e02ff */
[----:B------:R-:W-:Y:S01]  /*19540*/  IABS R3, R5 ;  /* 0x0000000500037213 */ /* 0x000fe20000000000 */
[----:B------:R-:W-:Y:S01]  /*19550*/  IMAD.MOV.U32 R8, RZ, RZ, RZ ;  /* 0x000000ffff087224 */ /* 0x000fe200078e00ff */
[----:B------:R-:W-:Y:S02]  /*19560*/  IABS R17, R2 ;  /* 0x0000000200117213 */ /* 0x000fe40000000000 */
[----:B------:R-:W-:Y:S01]  /*19570*/  IADD3 R16, RZ, -R3, RZ ;  /* 0x80000003ff107210 */ /* 0x000fe20007ffe0ff */
[----:B------:R-:W-:-:S04]  /*19580*/  IMAD.HI.U32 R3, R9, R4, R8 ;  /* 0x0000000409037227 */ /* 0x000fc800078e0008 */
[----:B------:R-:W-:Y:S01]  /*19590*/  IMAD.MOV.U32 R4, RZ, RZ, R17 ;  /* 0x000000ffff047224 */ /* 0x000fe200078e0011 */
[----:B------:R-:W-:-:S03]  /*195a0*/  MOV R8, R16 ;  /* 0x0000001000087202 */ /* 0x000fc60000000f00 */
[----:B------:R-:W-:-:S04]  /*195b0*/  IMAD.HI.U32 R3, R3, R4, RZ ;  /* 0x0000000403037227 */ /* 0x000fc800078e00ff */
[----:B------:R-:W-:-:S05]  /*195c0*/  IMAD R4, R3, R8, R4 ;  /* 0x0000000803047224 */ /* 0x000fca00078e0204 */
[----:B------:R-:W-:-:S13]  /*195d0*/  ISETP.GT.U32.AND P0, PT, R10, R4, PT ;  /* 0x000000040a00720c */ /* 0x000fda0003f04070 */
[----:B------:R-:W-:-:S05]  /*195e0*/  @!P0 IMAD.IADD R4, R4, 0x1, -R10 ;  /* 0x0000000104048824 */ /* 0x000fca00078e0a0a */
[----:B------:R-:W-:Y:S02]  /*195f0*/  ISETP.GE.U32.AND P2, PT, R4, R10, PT ;  /* 0x0000000a0400720c */ /* 0x000fe40003f46070 */
[----:B------:R-:W-:Y:S02]  /*19600*/  LOP3.LUT R4, R2, R5, RZ, 0x3c, !PT ;  /* 0x0000000502047212 */ /* 0x000fe400078e3cff */
[----:B------:R-:W-:Y:S02]  /*19610*/  @!P0 IADD3 R3, R3, 0x1, RZ ;  /* 0x0000000103038810 */ /* 0x000fe40007ffe0ff */
[----:B------:R-:W-:Y:S02]  /*19620*/  ISETP.GE.AND P1, PT, R4, RZ, PT ;  /* 0x000000ff0400720c */ /* 0x000fe40003f26270 */
[----:B------:R-:W-:-:S05]  /*19630*/  ISETP.NE.AND P0, PT, R5, RZ, PT ;  /* 0x000000ff0500720c */ /* 0x000fca0003f05270 */
[----:B------:R-:W-:-:S06]  /*19640*/  @P2 IADD3 R3, R3, 0x1, RZ ;  /* 0x0000000103032810 */ /* 0x000fcc0007ffe0ff */
[----:B------:R-:W-:Y:S02]  /*19650*/  @!P1 IMAD.MOV R3, RZ, RZ, -R3 ;  /* 0x000000ffff039224 */ /* 0x000fe400078e0a03 */
[----:B------:R-:W-:-:S04]  /*19660*/  @!P0 LOP3.LUT R3, RZ, R5, RZ, 0x33, !PT ;  /* 0x00000005ff038212 */ /* 0x000fc800078e33ff */
[----:B------:R-:W-:Y:S01]  /*19670*/  IADD3 R4, -R3, RZ, RZ ;  /* 0x000000ff03047210 */ /* 0x000fe20007ffe1ff */
[----:B------:R-:W-:Y:S02]  /*19680*/  IMAD R6, R2, R6, RZ ;  /* 0x0000000602067224 */ /* 0x000fe400078e02ff */
[C---:B------:R-:W-:Y:S02]  /*19690*/  IMAD R3, R5.reuse, 0x1000000, R3 ;  /* 0x0100000005037824 */ /* 0x040fe400078e0203 */
[----:B------:R-:W-:Y:S01]  /*196a0*/  IMAD R2, R5, R4, R2 ;  /* 0x0000000405027224 */ /* 0x000fe200078e0202 */
[----:B------:R-:W-:-:S03]  /*196b0*/  IADD3 R4, R15, -R6, RZ ;  /* 0x800000060f047210 */ /* 0x000fc60007ffe0ff */
[----:B------:R-:W-:-:S05]  /*196c0*/  IMAD R2, R2, 0x10000, R3 ;  /* 0x0001000002027824 */ /* 0x000fca00078e0203 */
[----:B------:R1:W-:Y:S01]  /*196d0*/  STL [R1+0x28], R2 ;  /* 0x0000280201007387 */ /* 0x0003e20000100800 */
[----:B---3--:R-:W-:-:S05]  /*196e0*/  IMAD.IADD R19, R11, 0x1, R19 ;  /* 0x000000010b137824 */ /* 0x008fca00078e0213 */
[----:B------:R1:W-:Y:S04]  /*196f0*/  STL [R1+0x2c], R19 ;  /* 0x00002c1301007387 */ /* 0x0003e80000100800 */
[----:B------:R1:W-:Y:S01]  /*19700*/  STL [R1+0x24], R4 ;  /* 0x0000240401007387 */ /* 0x0003e20000100800 */
[----:B------:R-:W-:Y:S05]  /*19710*/  BRA `(.L_x_515) ;  /* 0x0000005000007947 */ /* 0x000fea0003800000 */
.L_x_506:
[----:B------:R-:W-:Y:S01]  /*19720*/  MOV R2, c[0x0][0x53c] ;  /* 0x00014f0000027a02 */ /* 0x000fe20000000f00 */
[----:B------:R2:W-:Y:S04]  /*19730*/  STL [R1+0x20], R10 ;  /* 0x0000200a01007387 */ /* 0x0005e80000100800 */
[----:B------:R2:W-:Y:S04]  /*19740*/  STL [R1+0x24], RZ ;  /* 0x000024ff01007387 */ /* 0x0005e80000100800 */
[----:B------:R2:W-:Y:S04]  /*19750*/  STL [R1+0x28], RZ ;  /* 0x000028ff01007387 */ /* 0x0005e80000100800 */
[----:B------:R2:W-:Y:S02]  /*19760*/  STL [R1+0x2c], R2 ;  /* 0x00002c0201007387 */ /* 0x0005e40000100800 */
.L_x_515:
[----:B------:R-:W-:Y:S05]  /*19770*/  BSYNC B1 ;  /* 0x0000000000017941 */ /* 0x000fea0003800000 */
.L_x_504:
[----:B------:R-:W3:Y:S04]  /*19780*/  LDL R8, [R1+0x20] ;  /* 0x0000200001087983 */ /* 0x000ee80000100800 */
[----:B------:R-:W3:Y:S04]  /*19790*/  LDL R9, [R1+0x24] ;  /* 0x0000240001097983 */ /* 0x000ee80000100800 */
[----:B--2---:R-:W3:Y:S04]  /*197a0*/  LDL R10, [R1+0x28] ;  /* 0x00002800010a7983 */ /* 0x004ee80000100800 */
[----:B------:R-:W3:Y:S01]  /*197b0*/  LDL R11, [R1+0x2c] ;  /* 0x00002c00010b7983 */ /* 0x000ee20000100800 */
[----:B------:R-:W-:Y:S03]  /*197c0*/  WARPSYNC 0xffffffff ;  /* 0xffffffff00007948 */ /* 0x000fe60003800000 */
[----:B------:R-:W-:Y:S01]  /*197d0*/  BAR.SYNC.DEFER_BLOCKING 0x4, 0x100 ;  /* 0x0104000000007b1d */ /* 0x000fe20000010000 */
[----:B------:R-:W-:-:S13]  /*197e0*/  ISETP.NE.AND P0, PT, R18, RZ, PT ;  /* 0x000000ff1200720c */ /* 0x000fda0003f05270 */
[----:B---3--:R2:W-:Y:S04]  /*197f0*/  @!P0 STS.128 [0xf100], R8 ;  /* 0x00f10008ff008388 */ /* 0x0085e80000000c00 */
[----:B------:R-:W-:Y:S06]  /*19800*/  BAR.ARV 0x5, 0x100 ;  /* 0x0144000000007b1d */ /* 0x000fec0000002000 */
.L_x_499:
[----:B-1----:R-:W3:Y:S02]  /*19810*/  LDL R2, [R1+0x2c] ;  /* 0x00002c0001027983 */ /* 0x002ee40000100800 */
[----:B---3--:R-:W-:-:S13]  /*19820*/  ISETP.GE.AND P0, PT, R2, c[0x0][0x53c], PT ;  /* 0x00014f0002007a0c */ /* 0x008fda0003f06270 */
[----:B--2---:R-:W-:Y:S01]  /*19830*/  @P0 CALL.REL.NOINC `(.L_x_516) ;  /* 0x0000001000000944 */ /* 0x004fe20003c00000 */
[----:B------:R-:W-:Y:S05]  /*19840*/  BRA `(.L_x_517) ;  /* 0xfffe823000007947 */ /* 0x000fea000383ffff */
.L_x_516:
[----:B------:R-:W-:Y:S05]  /*19850*/  EXIT ;  /* 0x000000000000794d */ /* 0x000fea0003800000 */
.L_x_327:
[----:B------:R-:W-:Y:S02]  /*19860*/  MOV R3, 0x1 ;  /* 0x0000000100037802 */ /* 0x000fe40000000f00 */
[----:B------:R-:W-:Y:S02]  /*19870*/  MOV R4, 0x19890 ;  /* 0x0001989000047802 */ /* 0x000fe40000000f00 */
[----:B------:R-:W-:Y:S05]  /*19880*/  CALL.REL.NOINC `($__internal_8_$__cuda_sm70_shflsync_up_p) ;  /* 0x00001f7000007944 */ /* 0x000fea0003c00000 */
[----:B------:R-:W-:Y:S01]  /*19890*/  MOV R0, R3 ;  /* 0x0000000300007202 */ /* 0x000fe20000000f00 */
[----:B------:R-:W-:Y:S05]  /*198a0*/  BRA `(.L_x_518) ;  /* 0xfffe6bc000007947 */ /* 0x000fea000383ffff */
.L_x_328:
[----:B------:R-:W-:Y:S02]  /*198b0*/  MOV R3, 0x2 ;  /* 0x0000000200037802 */ /* 0x000fe40000000f00 */
[----:B------:R-:W-:Y:S02]  /*198c0*/  MOV R4, 0x198e0 ;  /* 0x000198e000047802 */ /* 0x000fe40000000f00 */
[----:B------:R-:W-:Y:S05]  /*198d0*/  CALL.REL.NOINC `($__internal_8_$__cuda_sm70_shflsync_up_p) ;  /* 0x00001f2000007944 */ /* 0x000fea0003c00000 */
[----:B------:R-:W-:Y:S02]  /*198e0*/  SEL R0, R3, RZ, P4 ;  /* 0x000000ff03007207 */ /* 0x000fe40002000000 */
[----:B------:R-:W-:Y:S02]  /*198f0*/  MOV R3, 0x4 ;  /* 0x0000000400037802 */ /* 0x000fe40000000f00 */
[----:B------:R-:W-:Y:S01]  /*19900*/  MOV R4, 0x19940 ;  /* 0x0001994000047802 */ /* 0x000fe20000000f00 */
[----:B------:R-:W-:-:S04]  /*19910*/  IMAD.IADD R0, R2, 0x1, R0 ;  /* 0x0000000102007824 */ /* 0x000fc800078e0200 */
[----:B------:R-:W-:Y:S02]  /*19920*/  IMAD.MOV.U32 R2, RZ, RZ, R0 ;  /* 0x000000ffff027224 */ /* 0x000fe400078e0000 */
[----:B------:R-:W-:Y:S05]  /*19930*/  CALL.REL.NOINC `($__internal_8_$__cuda_sm70_shflsync_up_p) ;  /* 0x00001ec000007944 */ /* 0x000fea0003c00000 */
[----:B------:R-:W-:Y:S02]  /*19940*/  SEL R3, R3, RZ, P3 ;  /* 0x000000ff03037207 */ /* 0x000fe40001800000 */
[----:B------:R-:W-:-:S03]  /*19950*/  MOV R4, 0x199a0 ;  /* 0x000199a000047802 */ /* 0x000fc60000000f00 */
[----:B------:R-:W-:Y:S01]  /*19960*/  IMAD.IADD R0, R0, 0x1, R3 ;  /* 0x0000000100007824 */ /* 0x000fe200078e0203 */
[----:B------:R-:W-:-:S03]  /*19970*/  MOV R3, 0x8 ;  /* 0x0000000800037802 */ /* 0x000fc60000000f00 */
        /* <DEDUP_REMOVED lines=8> */
[----:B------:R-:W-:Y:S01]  /*19a00*/  SEL R3, R3, RZ, P1 ;  /* 0x000000ff03037207 */ /* 0x000fe20000800000 */
[----:B------:R-:W-:Y:S01]  /*19a10*/  IMAD.MOV.U32 R44, RZ, RZ, 0x1f ;  /* 0x0000001fff2c7424 */ /* 0x000fe200078e00ff */
[----:B------:R-:W-:-:S03]  /*19a20*/  MOV R2, 0x19a70 ;  /* 0x00019a7000027802 */ /* 0x000fc60000000f00 */
[----:B------:R-:W-:Y:S01]  /*19a30*/  IMAD.IADD R4, R0, 0x1, R3 ;  /* 0x0000000100047824 */ /* 0x000fe200078e0203 */
[----:B------:R-:W-:-:S03]  /*19a40*/  MOV R3, 0x1f ;  /* 0x0000001f00037802 */ /* 0x000fc60000000f00 */
[----:B------:R-:W-:Y:S02]  /*19a50*/  IMAD.MOV.U32 R45, RZ, RZ, R4 ;  /* 0x000000ffff2d7224 */ /* 0x000fe400078e0004 */
[----:B------:R-:W-:Y:S05]  /*19a60*/  CALL.REL.NOINC `($__internal_7_$__cuda_sm70_shflsync_idx_p) ;  /* 0x00001d4000007944 */ /* 0x000fea0003c00000 */
[----:B------:R-:W-:Y:S01]  /*19a70*/  MOV R0, R44 ;  /* 0x0000002c00007202 */ /* 0x000fe20000000f00 */
[----:B------:R-:W-:Y:S05]  /*19a80*/  BRA `(.L_x_519) ;  /* 0xfffe6ae000007947 */ /* 0x000fea000383ffff */
.L_x_330:
[----:B------:R-:W-:Y:S02]  /*19a90*/  SEL R2, RZ, 0x1, P0 ;  /* 0x00000001ff027807 */ /* 0x000fe40000000000 */
[----:B------:R-:W-:Y:S02]  /*19aa0*/  MOV R3, 0x19ac0 ;  /* 0x00019ac000037802 */ /* 0x000fe40000000f00 */
[----:B------:R-:W-:Y:S05]  /*19ab0*/  CALL.REL.NOINC `($__internal_9_$__cuda_sm70_votesync_ballot) ;  /* 0x00001da000007944 */ /* 0x000fea0003c00000 */
[----:B------:R-:W-:Y:S05]  /*19ac0*/  BRA `(.L_x_520) ;  /* 0xfffe6b3000007947 */ /* 0x000fea000383ffff */
.L_x_331:
[----:B------:R-:W-:Y:S01]  /*19ad0*/  IMAD.MOV.U32 R45, RZ, RZ, R8 ;  /* 0x000000ffff2d7224 */ /* 0x000fe200078e0008 */
[----:B--2---:R-:W-:Y:S01]  /*19ae0*/  MOV R44, R13 ;  /* 0x0000000d002c7202 */ /* 0x004fe20000000f00 */
[----:B------:R-:W-:Y:S01]  /*19af0*/  IMAD.MOV.U32 R3, RZ, RZ, 0x1f ;  /* 0x0000001fff037424 */ /* 0x000fe200078e00ff */
[----:B------:R-:W-:Y:S02]  /*19b00*/  MOV R2, 0x19b20 ;  /* 0x00019b2000027802 */ /* 0x000fe40000000f00 */
[----:B-1----:R-:W-:Y:S05]  /*19b10*/  CALL.REL.NOINC `($__internal_7_$__cuda_sm70_shflsync_idx_p) ;  /* 0x00001c9000007944 */ /* 0x002fea0003c00000 */
[----:B------:R-:W-:Y:S01]  /*19b20*/  IMAD.MOV.U32 R11, RZ, RZ, R44 ;  /* 0x000000ffff0b7224 */ /* 0x000fe200078e002c */
[----:B------:R-:W-:Y:S01]  /*19b30*/  MOV R45, R7 ;  /* 0x00000007002d7202 */ /* 0x000fe20000000f00 */
[----:B------:R-:W-:Y:S01]  /*19b40*/  IMAD.MOV.U32 R6, RZ, RZ, RZ ;  /* 0x000000ffff067224 */ /* 0x000fe200078e00ff */
[----:B------:R-:W-:Y:S01]  /*19b50*/  MOV R44, R13 ;  /* 0x0000000d002c7202 */ /* 0x000fe20000000f00 */
[----:B------:R-:W-:Y:S01]  /*19b60*/  IMAD.MOV.U32 R3, RZ, RZ, 0x1f ;  /* 0x0000001fff037424 */ /* 0x000fe200078e00ff */
[----:B------:R-:W-:-:S02]  /*19b70*/  MOV R2, 0x19b90 ;  /* 0x00019b9000027802 */ /* 0x000fc40000000f00 */
[----:B------:R-:W-:Y:S05]  /*19b80*/  CALL.REL.NOINC `($__internal_7_$__cuda_sm70_shflsync_idx_p) ;  /* 0x00001c2000007944 */ /* 0x000fea0003c00000 */
[----:B------:R-:W-:Y:S01]  /*19b90*/  MOV R10, R44 ;  /* 0x0000002c000a7202 */ /* 0x000fe20000000f00 */
[----:B------:R-:W-:Y:S05]  /*19ba0*/  BRA `(.L_x_521) ;  /* 0xfffe6aa000007947 */ /* 0x000fea000383ffff */
.L_x_334:
[----:B------:R-:W-:Y:S01]  /*19bb0*/  IMAD.MOV.U32 R45, RZ, RZ, R4 ;  /* 0x000000ffff2d7224 */ /* 0x000fe200078e0004 */
[----:B------:R-:W-:-:S02]  /*19bc0*/  MOV R3, 0x1f ;  /* 0x0000001f00037802 */ /* 0x000fc40000000f00 */
[----:B------:R-:W-:Y:S02]  /*19bd0*/  MOV R2, 0x19bf0 ;  /* 0x00019bf000027802 */ /* 0x000fe40000000f00 */
[----:B-1234-:R-:W-:Y:S05]  /*19be0*/  CALL.REL.NOINC `($__internal_7_$__cuda_sm70_shflsync_idx_p) ;  /* 0x00001bc000007944 */ /* 0x01efea0003c00000 */
[----:B------:R-:W-:Y:S01]  /*19bf0*/  MOV R6, R44 ;  /* 0x0000002c00067202 */ /* 0x000fe20000000f00 */
[----:B------:R-:W-:Y:S05]  /*19c00*/  BRA `(.L_x_333) ;  /* 0xfffe6aa000007947 */ /* 0x000fea000383ffff */
.L_x_426:
[----:B------:R-:W-:Y:S01]  /*19c10*/  IMAD.MOV.U32 R45, RZ, RZ, R3 ;  /* 0x000000ffff2d7224 */ /* 0x000fe200078e0003 */
[----:B------:R-:W-:Y:S01]  /*19c20*/  MOV R44, 0x3 ;  /* 0x00000003002c7802 */ /* 0x000fe20000000f00 */
[----:B------:R-:W-:Y:S01]  /*19c30*/  IMAD.MOV.U32 R3, RZ, RZ, 0x181f ;  /* 0x0000181fff037424 */ /* 0x000fe200078e00ff */
[----:B------:R-:W-:Y:S02]  /*19c40*/  MOV R2, 0x19c60 ;  /* 0x00019c6000027802 */ /* 0x000fe40000000f00 */
[----:B---3-5:R-:W-:Y:S05]  /*19c50*/  CALL.REL.NOINC `($__internal_7_$__cuda_sm70_shflsync_idx_p) ;  /* 0x00001b5000007944 */ /* 0x028fea0003c00000 */
[----:B------:R-:W-:Y:S01]  /*19c60*/  IMAD.MOV.U32 R6, RZ, RZ, R44 ;  /* 0x000000ffff067224 */ /* 0x000fe200078e002c */
[----:B------:R-:W-:Y:S01]  /*19c70*/  MOV R44, 0x3 ;  /* 0x00000003002c7802 */ /* 0x000fe20000000f00 */
[----:B------:R-:W-:Y:S01]  /*19c80*/  IMAD.MOV.U32 R45, RZ, RZ, R5 ;  /* 0x000000ffff2d7224 */ /* 0x000fe200078e0005 */
[----:B------:R-:W-:Y:S02]  /*19c90*/  MOV R3, 0x181f ;  /* 0x0000181f00037802 */ /* 0x000fe40000000f00 */
[----:B------:R-:W-:Y:S02]  /*19ca0*/  MOV R2, 0x19cc0 ;  /* 0x00019cc000027802 */ /* 0x000fe40000000f00 */
[----:B------:R-:W-:Y:S05]  /*19cb0*/  CALL.REL.NOINC `($__internal_7_$__cuda_sm70_shflsync_idx_p) ;  /* 0x00001af000007944 */ /* 0x000fea0003c00000 */
[----:B------:R-:W-:Y:S01]  /*19cc0*/  MOV R2, R44 ;  /* 0x0000002c00027202 */ /* 0x000fe20000000f00 */
[----:B------:R-:W-:Y:S05]  /*19cd0*/  BRA `(.L_x_522) ;  /* 0xffff43c000007947 */ /* 0x000fea000383ffff */
.L_x_429:
[----:B------:R-:W-:Y:S01]  /*19ce0*/  IMAD.MOV.U32 R45, RZ, RZ, R4 ;  /* 0x000000ffff2d7224 */ /* 0x000fe200078e0004 */
[----:B------:R-:W-:Y:S01]  /*19cf0*/  MOV R44, RZ ;  /* 0x000000ff002c7202 */ /* 0x000fe20000000f00 */
[----:B------:R-:W-:Y:S01]  /*19d00*/  IMAD.MOV.U32 R3, RZ, RZ, 0x181f ;  /* 0x0000181fff037424 */ /* 0x000fe200078e00ff */
[----:B------:R-:W-:-:S02]  /*19d10*/  MOV R2, 0x19d30 ;  /* 0x00019d3000027802 */ /* 0x000fc40000000f00 */
[----:B------:R-:W-:Y:S05]  /*19d20*/  CALL.REL.NOINC `($__internal_7_$__cuda_sm70_shflsync_idx_p) ;  /* 0x00001a8000007944 */ /* 0x000fea0003c00000 */
[----:B------:R-:W-:Y:S01]  /*19d30*/  MOV R6, R44 ;  /* 0x0000002c00067202 */ /* 0x000fe20000000f00 */
[----:B------:R-:W-:Y:S05]  /*19d40*/  BRA `(.L_x_523) ;  /* 0xffff57e000007947 */ /* 0x000fea000383ffff */
.L_x_430:
[----:B------:R-:W-:Y:S01]  /*19d50*/  IMAD.MOV.U32 R45, RZ, RZ, R5 ;  /* 0x000000ffff2d7224 */ /* 0x000fe200078e0005 */
[----:B------:R-:W-:Y:S01]  /*19d60*/  MOV R44, RZ ;  /* 0x000000ff002c7202 */ /* 0x000fe20000000f00 */
[----:B------:R-:W-:Y:S01]  /*19d70*/  IMAD.MOV.U32 R3, RZ, RZ, 0x181f ;  /* 0x0000181fff037424 */ /* 0x000fe200078e00ff */
[----:B------:R-:W-:-:S02]  /*19d80*/  MOV R2, 0x19da0 ;  /* 0x00019da000027802 */ /* 0x000fc40000000f00 */
[----:B-12---:R-:W-:Y:S05]  /*19d90*/  CALL.REL.NOINC `($__internal_7_$__cuda_sm70_shflsync_idx_p) ;  /* 0x00001a1000007944 */ /* 0x006fea0003c00000 */
[----:B------:R-:W-:Y:S01]  /*19da0*/  MOV R2, R44 ;  /* 0x0000002c00027202 */ /* 0x000fe20000000f00 */
[----:B------:R-:W-:Y:S05]  /*19db0*/  BRA `(.L_x_524) ;  /* 0xffff579000007947 */ /* 0x000fea000383ffff */
.L_x_433:
[----:B------:R-:W-:Y:S01]  /*19dc0*/  IMAD.MOV.U32 R45, RZ, RZ, R4 ;  /* 0x000000ffff2d7224 */ /* 0x000fe200078e0004 */
[----:B------:R-:W-:Y:S01]  /*19dd0*/  MOV R44, 0x1 ;  /* 0x00000001002c7802 */ /* 0x000fe20000000f00 */
[----:B--2---:R-:W-:Y:S01]  /*19de0*/  IMAD.MOV.U32 R3, RZ, RZ, 0x181f ;  /* 0x0000181fff037424 */ /* 0x004fe200078e00ff */
[----:B----4-:R-:W-:-:S02]  /*19df0*/  MOV R2, 0x19e10 ;  /* 0x00019e1000027802 */ /* 0x010fc40000000f00 */
[----:B-1-3--:R-:W-:Y:S05]  /*19e00*/  CALL.REL.NOINC `($__internal_7_$__cuda_sm70_shflsync_idx_p) ;  /* 0x000019a000007944 */ /* 0x00afea0003c00000 */
[----:B------:R-:W-:Y:S01]  /*19e10*/  IMAD.MOV.U32 R6, RZ, RZ, R44 ;  /* 0x000000ffff067224 */ /* 0x000fe200078e002c */
[----:B------:R-:W-:Y:S01]  /*19e20*/  MOV R44, 0x1 ;  /* 0x00000001002c7802 */ /* 0x000fe20000000f00 */
[----:B------:R-:W-:Y:S01]  /*19e30*/  IMAD.MOV.U32 R45, RZ, RZ, R5 ;  /* 0x000000ffff2d7224 */ /* 0x000fe200078e0005 */
[----:B------:R-:W-:-:S02]  /*19e40*/  MOV R3, 0x181f ;  /* 0x0000181f00037802 */ /* 0x000fc40000000f00 */
[----:B------:R-:W-:Y:S02]  /*19e50*/  MOV R2, 0x19e70 ;  /* 0x00019e7000027802 */ /* 0x000fe40000000f00 */
[----:B------:R-:W-:Y:S05]  /*19e60*/  CALL.REL.NOINC `($__internal_7_$__cuda_sm70_shflsync_idx_p) ;  /* 0x0000194000007944 */ /* 0x000fea0003c00000 */
[----:B------:R-:W-:Y:S01]  /*19e70*/  MOV R2, R44 ;  /* 0x0000002c00027202 */ /* 0x000fe20000000f00 */
[----:B------:R-:W-:Y:S05]  /*19e80*/  BRA `(.L_x_525) ;  /* 0xffff57d000007947 */ /* 0x000fea000383ffff */
.L_x_436:
[----:B------:R-:W-:Y:S01]  /*19e90*/  IMAD.MOV.U32 R45, RZ, RZ, R4 ;  /* 0x000000ffff2d7224 */ /* 0x000fe200078e0004 */
[----:B------:R-:W-:Y:S01]  /*19ea0*/  MOV R44, 0x2 ;  /* 0x00000002002c7802 */ /* 0x000fe20000000f00 */
[----:B-1----:R-:W-:Y:S01]  /*19eb0*/  IMAD.MOV.U32 R3, RZ, RZ, 0x181f ;  /* 0x0000181fff037424 */ /* 0x002fe200078e00ff */
[----:B----4-:R-:W-:Y:S02]  /*19ec0*/  MOV R2, 0x19ee0 ;  /* 0x00019ee000027802 */ /* 0x010fe40000000f00 */
[----:B--23--:R-:W-:Y:S05]  /*19ed0*/  CALL.REL.NOINC `($__internal_7_$__cuda_sm70_shflsync_idx_p) ;  /* 0x000018d000007944 */ /* 0x00cfea0003c00000 */
[----:B------:R-:W-:Y:S01]  /*19ee0*/  MOV R6, R44 ;  /* 0x0000002c00067202 */ /* 0x000fe20000000f00 */
[----:B------:R-:W-:Y:S05]  /*19ef0*/  BRA `(.L_x_526) ;  /* 0xffff586000007947 */ /* 0x000fea000383ffff */
.L_x_437:
[----:B------:R-:W-:Y:S01]  /*19f00*/  IMAD.MOV.U32 R45, RZ, RZ, R5 ;  /* 0x000000ffff2d7224 */ /* 0x000fe200078e0005 */
[----:B------:R-:W-:Y:S01]  /*19f10*/  MOV R44, 0x2 ;  /* 0x00000002002c7802 */ /* 0x000fe20000000f00 */
[----:B------:R-:W-:Y:S01]  /*19f20*/  IMAD.MOV.U32 R3, RZ, RZ, 0x181f ;  /* 0x0000181fff037424 */ /* 0x000fe200078e00ff */
[----:B----4-:R-:W-:Y:S02]  /*19f30*/  MOV R2, 0x19f50 ;  /* 0x00019f5000027802 */ /* 0x010fe40000000f00 */
[----:B-123--:R-:W-:Y:S05]  /*19f40*/  CALL.REL.NOINC `($__internal_7_$__cuda_sm70_shflsync_idx_p) ;  /* 0x0000186000007944 */ /* 0x00efea0003c00000 */
[----:B------:R-:W-:Y:S01]  /*19f50*/  MOV R2, R44 ;  /* 0x0000002c00027202 */ /* 0x000fe20000000f00 */
[----:B------:R-:W-:Y:S05]  /*19f60*/  BRA `(.L_x_527) ;  /* 0xffff581000007947 */ /* 0x000fea000383ffff */
.L_x_440:
[----:B------:R-:W-:Y:S01]  /*19f70*/  IMAD.MOV.U32 R45, RZ, RZ, R4 ;  /* 0x000000ffff2d7224 */ /* 0x000fe200078e0004 */
[----:B------:R-:W-:Y:S01]  /*19f80*/  MOV R44, 0x3 ;  /* 0x00000003002c7802 */ /* 0x000fe20000000f00 */
[----:B-1----:R-:W-:Y:S01]  /*19f90*/  IMAD.MOV.U32 R3, RZ, RZ, 0x181f ;  /* 0x0000181fff037424 */ /* 0x002fe200078e00ff */
[----:B------:R-:W-:-:S02]  /*19fa0*/  MOV R2, 0x19fc0 ;  /* 0x00019fc000027802 */ /* 0x000fc40000000f00 */
[----:B--234-:R-:W-:Y:S05]  /*19fb0*/  CALL.REL.NOINC `($__internal_7_$__cuda_sm70_shflsync_idx_p) ;  /* 0x000017f000007944 */ /* 0x01cfea0003c00000 */
        /* <DEDUP_REMOVED lines=8> */
.L_x_441:
[----:B------:R-:W-:Y:S01]  /*1a040*/  IMAD.MOV.U32 R4, RZ, RZ, R6 ;  /* 0x000000ffff047224 */ /* 0x000fe200078e0006 */
[----:B------:R-:W-:Y:S02]  /*1a050*/  MOV R3, 0x2 ;  /* 0x0000000200037802 */ /* 0x000fe40000000f00 */
[----:B------:R-:W-:Y:S02]  /*1a060*/  MOV R2, 0x1a080 ;  /* 0x0001a08000027802 */ /* 0x000fe40000000f00 */
[----:B-----5:R-:W-:Y:S05]  /*1a070*/  CALL.REL.NOINC `($__internal_6_$__cuda_sm70_shflsync_bfly_p) ;  /* 0x000016d000007944 */ /* 0x020fea0003c00000 */
[----:B------:R-:W-:Y:S01]  /*1a080*/  MOV R2, R9 ;  /* 0x0000000900027202 */ /* 0x000fe20000000f00 */
[----:B------:R-:W-:Y:S05]  /*1a090*/  BRA `(.L_x_529) ;  /* 0xffff61b000007947 */ /* 0x000fea000383ffff */
.L_x_442:
[----:B------:R-:W-:Y:S01]  /*1a0a0*/  IMAD.MOV.U32 R4, RZ, RZ, R6 ;  /* 0x000000ffff047224 */ /* 0x000fe200078e0006 */
[----:B------:R-:W-:Y:S02]  /*1a0b0*/  MOV R3, 0x1 ;  /* 0x0000000100037802 */ /* 0x000fe40000000f00 */
[----:B------:R-:W-:Y:S02]  /*1a0c0*/  MOV R2, 0x1a0e0 ;  /* 0x0001a0e000027802 */ /* 0x000fe40000000f00 */
[----:B-----5:R-:W-:Y:S05]  /*1a0d0*/  CALL.REL.NOINC `($__internal_6_$__cuda_sm70_shflsync_bfly_p) ;  /* 0x0000167000007944 */ /* 0x020fea0003c00000 */
[----:B------:R-:W-:Y:S01]  /*1a0e0*/  FMNMX.FTZ R6, R6, R9, !PT ;  /* 0x0000000906067209 */ /* 0x000fe20007810000 */
[----:B------:R-:W-:Y:S01]  /*1a0f0*/  IMAD.MOV.U32 R4, RZ, RZ, R5 ;  /* 0x000000ffff047224 */ /* 0x000fe200078e0005 */
[----:B------:R-:W-:Y:S01]  /*1a100*/  MOV R2, 0x1a130 ;  /* 0x0001a13000027802 */ /* 0x000fe20000000f00 */
[----:B------:R-:W-:-:S02]  /*1a110*/  IMAD.MOV.U32 R3, RZ, RZ, 0x2 ;  /* 0x00000002ff037424 */ /* 0x000fc400078e00ff */
[----:B------:R-:W-:Y:S05]  /*1a120*/  CALL.REL.NOINC `($__internal_6_$__cuda_sm70_shflsync_bfly_p) ;  /* 0x0000162000007944 */ /* 0x000fea0003c00000 */
[----:B------:R-:W-:Y:S01]  /*1a130*/  FMNMX.FTZ R5, R5, R9, !PT ;  /* 0x0000000905057209 */ /* 0x000fe20007810000 */
[----:B------:R-:W-:Y:S01]  /*1a140*/  IMAD.MOV.U32 R3, RZ, RZ, 0x1 ;  /* 0x00000001ff037424 */ /* 0x000fe200078e00ff */
[----:B------:R-:W-:-:S03]  /*1a150*/  MOV R2, 0x1a180 ;  /* 0x0001a18000027802 */ /* 0x000fc60000000f00 */
[----:B------:R-:W-:Y:S02]  /*1a160*/  IMAD.MOV.U32 R4, RZ, RZ, R5 ;  /* 0x000000ffff047224 */ /* 0x000fe400078e0005 */
[----:B------:R-:W-:Y:S05]  /*1a170*/  CALL.REL.NOINC `($__internal_6_$__cuda_sm70_shflsync_bfly_p) ;  /* 0x000015d000007944 */ /* 0x000fea0003c00000 */
[----:B------:R-:W-:Y:S01]  /*1a180*/  MOV R4, R9 ;  /* 0x0000000900047202 */ /* 0x000fe20000000f00 */
[----:B------:R-:W-:Y:S05]  /*1a190*/  BRA `(.L_x_530) ;  /* 0xffff612000007947 */ /* 0x000fea000383ffff */
.L_x_444:
[----:B-1-34-:R-:W-:Y:S01]  /*1a1a0*/  MOV R44, RZ ;  /* 0x000000ff002c7202 */ /* 0x01afe20000000f00 */
[----:B------:R-:W-:Y:S01]  /*1a1b0*/  IMAD.MOV.U32 R45, RZ, RZ, R4 ;  /* 0x000000ffff2d7224 */ /* 0x000fe200078e0004 */
[----:B------:R-:W-:Y:S01]  /*1a1c0*/  MOV R2, 0x1a1f0 ;  /* 0x0001a1f000027802 */ /* 0x000fe20000000f00 */
[----:B------:R-:W-:Y:S02]  /*1a1d0*/  IMAD.MOV.U32 R3, RZ, RZ, 0x181f ;  /* 0x0000181fff037424 */ /* 0x000fe400078e00ff */
[----:B------:R-:W-:Y:S05]  /*1a1e0*/  CALL.REL.NOINC `($__internal_7_$__cuda_sm70_shflsync_idx_p) ;  /* 0x000015c000007944 */ /* 0x000fea0003c00000 */
[----:B------:R-:W-:Y:S01]  /*1a1f0*/  MOV R3, R44 ;  /* 0x0000002c00037202 */ /* 0x000fe20000000f00 */
[----:B------:R-:W-:-:S05]  /*1a200*/  BRA `(.L_x_531) ;  /* 0xffff7ae000007947 */ /* 0x000fca000383ffff */
.L_x_447:
[----:B------:R-:W-:Y:S01]  /*1a210*/  MOV R44, 0x3 ;  /* 0x00000003002c7802 */ /* 0x000fe20000000f00 */
[----:B------:R-:W-:Y:S01]  /*1a220*/  IMAD.MOV.U32 R45, RZ, RZ, R4 ;  /* 0x000000ffff2d7224 */ /* 0x000fe200078e0004 */
[----:B--2---:R-:W-:Y:S01]  /*1a230*/  MOV R2, 0x1a260 ;  /* 0x0001a26000027802 */ /* 0x004fe20000000f00 */
[----:B------:R-:W-:Y:S02]  /*1a240*/  IMAD.MOV.U32 R3, RZ, RZ, 0x181f ;  /* 0x0000181fff037424 */ /* 0x000fe400078e00ff */
[----:B-1----:R-:W-:Y:S05]  /*1a250*/  CALL.REL.NOINC `($__internal_7_$__cuda_sm70_shflsync_idx_p) ;  /* 0x0000155000007944 */ /* 0x002fea0003c00000 */
[----:B------:R-:W-:Y:S01]  /*1a260*/  MOV R3, 0x181f ;  /* 0x0000181f00037802 */ /* 0x000fe20000000f00 */
[----:B------:R-:W-:Y:S01]  /*1a270*/  IMAD.MOV.U32 R9, RZ, RZ, R44 ;  /* 0x000000ffff097224 */ /* 0x000fe200078e002c */
[----:B------:R-:W-:Y:S01]  /*1a280*/  MOV R44, 0x3 ;  /* 0x00000003002c7802 */ /* 0x000fe20000000f00 */
[----:B------:R-:W-:Y:S01]  /*1a290*/  IMAD.MOV.U32 R45, RZ, RZ, R8 ;  /* 0x000000ffff2d7224 */ /* 0x000fe200078e0008 */
[----:B------:R-:W-:Y:S02]  /*1a2a0*/  MOV R2, 0x1a2c0 ;  /* 0x0001a2c000027802 */ /* 0x000fe40000000f00 */
[----:B------:R-:W-:Y:S05]  /*1a2b0*/  CALL.REL.NOINC `($__internal_7_$__cuda_sm70_shflsync_idx_p) ;  /* 0x000014f000007944 */ /* 0x000fea0003c00000 */
[----:B------:R-:W-:Y:S01]  /*1a2c0*/  MOV R4, R44 ;  /* 0x0000002c00047202 */ /* 0x000fe20000000f00 */
[----:B------:R-:W-:-:S05]  /*1a2d0*/  BRA `(.L_x_532) ;  /* 0xffff7c9000007947 */ /* 0x000fca000383ffff */
.L_x_450:
[----:B------:R-:W-:Y:S01]  /*1a2e0*/  MOV R44, RZ ;  /* 0x000000ff002c7202 */ /* 0x000fe20000000f00 */
[----:B------:R-:W-:Y:S01]  /*1a2f0*/  IMAD.MOV.U32 R45, RZ, RZ, R4 ;  /* 0x000000ffff2d7224 */ /* 0x000fe200078e0004 */
[----:B------:R-:W-:Y:S01]  /*1a300*/  MOV R2, 0x1a330 ;  /* 0x0001a33000027802 */ /* 0x000fe20000000f00 */
[----:B------:R-:W-:Y:S02]  /*1a310*/  IMAD.MOV.U32 R3, RZ, RZ, 0x181f ;  /* 0x0000181fff037424 */ /* 0x000fe400078e00ff */
[----:B------:R-:W-:Y:S05]  /*1a320*/  CALL.REL.NOINC `($__internal_7_$__cuda_sm70_shflsync_idx_p) ;  /* 0x0000148000007944 */ /* 0x000fea0003c00000 */
[----:B------:R-:W-:Y:S01]  /*1a330*/  MOV R10, R44 ;  /* 0x0000002c000a7202 */ /* 0x000fe20000000f00 */
[----:B------:R-:W-:-:S05]  /*1a340*/  BRA `(.L_x_533) ;  /* 0xffff90a000007947 */ /* 0x000fca000383ffff */
.L_x_451:
[----:B------:R-:W-:Y:S01]  /*1a350*/  MOV R44, RZ ;  /* 0x000000ff002c7202 */ /* 0x000fe20000000f00 */
[----:B------:R-:W-:Y:S01]  /*1a360*/  IMAD.MOV.U32 R45, RZ, RZ, R8 ;  /* 0x000000ffff2d7224 */ /* 0x000fe200078e0008 */
[----:B------:R-:W-:Y:S01]  /*1a370*/  MOV R2, 0x1a3a0 ;  /* 0x0001a3a000027802 */ /* 0x000fe20000000f00 */
[----:B------:R-:W-:Y:S02]  /*1a380*/  IMAD.MOV.U32 R3, RZ, RZ, 0x181f ;  /* 0x0000181fff037424 */ /* 0x000fe400078e00ff */
[----:B-12---:R-:W-:Y:S05]  /*1a390*/  CALL.REL.NOINC `($__internal_7_$__cuda_sm70_shflsync_idx_p) ;  /* 0x0000141000007944 */ /* 0x006fea0003c00000 */
[----:B------:R-:W-:Y:S01]  /*1a3a0*/  MOV R9, R44 ;  /* 0x0000002c00097202 */ /* 0x000fe20000000f00 */
[----:B------:R-:W-:-:S05]  /*1a3b0*/  BRA `(.L_x_534) ;  /* 0xffff905000007947 */ /* 0x000fca000383ffff */
.L_x_452:
[----:B------:R-:W-:Y:S01]  /*1a3c0*/  MOV R44, 0x1 ;  /* 0x00000001002c7802 */ /* 0x000fe20000000f00 */
[----:B------:R-:W-:Y:S01]  /*1a3d0*/  IMAD.MOV.U32 R45, RZ, RZ, R4 ;  /* 0x000000ffff2d7224 */ /* 0x000fe200078e0004 */
[----:B--2---:R-:W-:Y:S01]  /*1a3e0*/  MOV R2, 0x1a410 ;  /* 0x0001a41000027802 */ /* 0x004fe20000000f00 */
[----:B------:R-:W-:Y:S02]  /*1a3f0*/  IMAD.MOV.U32 R3, RZ, RZ, 0x181f ;  /* 0x0000181fff037424 */ /* 0x000fe400078e00ff */
[----:B-1-3--:R-:W-:Y:S05]  /*1a400*/  CALL.REL.NOINC `($__internal_7_$__cuda_sm70_shflsync_idx_p) ;  /* 0x000013a000007944 */ /* 0x00afea0003c00000 */
        /* <DEDUP_REMOVED lines=8> */
.L_x_453:
[----:B------:R-:W-:Y:S01]  /*1a490*/  MOV R44, 0x2 ;  /* 0x00000002002c7802 */ /* 0x000fe20000000f00 */
[----:B------:R-:W-:Y:S01]  /*1a4a0*/  IMAD.MOV.U32 R45, RZ, RZ, R4 ;  /* 0x000000ffff2d7224 */ /* 0x000fe200078e0004 */
[----:B-1----:R-:W-:Y:S01]  /*1a4b0*/  MOV R2, 0x1a4e0 ;  /* 0x0001a4e000027802 */ /* 0x002fe20000000f00 */
[----:B------:R-:W-:Y:S02]  /*1a4c0*/  IMAD.MOV.U32 R3, RZ, RZ, 0x181f ;  /* 0x0000181fff037424 */ /* 0x000fe400078e00ff */
[----:B---34-:R-:W-:Y:S05]  /*1a4d0*/  CALL.REL.NOINC `($__internal_7_$__cuda_sm70_shflsync_idx_p) ;  /* 0x000012d000007944 */ /* 0x018fea0003c00000 */
[----:B------:R-:W-:Y:S01]  /*1a4e0*/  MOV R10, R44 ;  /* 0x0000002c000a7202 */ /* 0x000fe20000000f00 */
[----:B------:R-:W-:-:S05]  /*1a4f0*/  BRA `(.L_x_536) ;  /* 0xffff918000007947 */ /* 0x000fca000383ffff */
.L_x_454:
[----:B------:R-:W-:Y:S01]  /*1a500*/  MOV R44, 0x2 ;  /* 0x00000002002c7802 */ /* 0x000fe20000000f00 */
[----:B------:R-:W-:Y:S01]  /*1a510*/  IMAD.MOV.U32 R45, RZ, RZ, R8 ;  /* 0x000000ffff2d7224 */ /* 0x000fe200078e0008 */
[----:B-1----:R-:W-:Y:S01]  /*1a520*/  MOV R2, 0x1a550 ;  /* 0x0001a55000027802 */ /* 0x002fe20000000f00 */
[----:B------:R-:W-:Y:S02]  /*1a530*/  IMAD.MOV.U32 R3, RZ, RZ, 0x181f ;  /* 0x0000181fff037424 */ /* 0x000fe400078e00ff */
[----:B--234-:R-:W-:Y:S05]  /*1a540*/  CALL.REL.NOINC `($__internal_7_$__cuda_sm70_shflsync_idx_p) ;  /* 0x0000126000007944 */ /* 0x01cfea0003c00000 */
[----:B------:R-:W-:Y:S01]  /*1a550*/  MOV R9, R44 ;  /* 0x0000002c00097202 */ /* 0x000fe20000000f00 */
[----:B------:R-:W-:-:S05]  /*1a560*/  BRA `(.L_x_537) ;  /* 0xffff913000007947 */ /* 0x000fca000383ffff */
.L_x_455:
[----:B------:R-:W-:Y:S01]  /*1a570*/  MOV R44, 0x3 ;  /* 0x00000003002c7802 */ /* 0x000fe20000000f00 */
[----:B------:R-:W-:Y:S01]  /*1a580*/  IMAD.MOV.U32 R45, RZ, RZ, R4 ;  /* 0x000000ffff2d7224 */ /* 0x000fe200078e0004 */
[----:B-1----:R-:W-:Y:S01]  /*1a590*/  MOV R2, 0x1a5c0 ;  /* 0x0001a5c000027802 */ /* 0x002fe20000000f00 */
[----:B------:R-:W-:Y:S02]  /*1a5a0*/  IMAD.MOV.U32 R3, RZ, RZ, 0x181f ;  /* 0x0000181fff037424 */ /* 0x000fe400078e00ff */
[----:B--2-4-:R-:W-:Y:S05]  /*1a5b0*/  CALL.REL.NOINC `($__internal_7_$__cuda_sm70_shflsync_idx_p) ;  /* 0x000011f000007944 */ /* 0x014fea0003c00000 */
        /* <DEDUP_REMOVED lines=8> */
.L_x_456:
[----:B------:R-:W-:Y:S02]  /*1a640*/  MOV R3, 0x2 ;  /* 0x0000000200037802 */ /* 0x000fe40000000f00 */
[----:B------:R-:W-:Y:S02]  /*1a650*/  MOV R2, 0x1a670 ;  /* 0x0001a67000027802 */ /* 0x000fe40000000f00 */
[----:B------:R-:W-:Y:S05]  /*1a660*/  CALL.REL.NOINC `($__internal_6_$__cuda_sm70_shflsync_bfly_p) ;  /* 0x000010e000007944 */ /* 0x000fea0003c00000 */
[----:B------:R-:W-:Y:S01]  /*1a670*/  MOV R2, R9 ;  /* 0x0000000900027202 */ /* 0x000fe20000000f00 */
[----:B------:R-:W-:-:S05]  /*1a680*/  BRA `(.L_x_539) ;  /* 0xffff962000007947 */ /* 0x000fca000383ffff */
.L_x_457:
[----:B------:R-:W-:Y:S02]  /*1a690*/  MOV R3, 0x1 ;  /* 0x0000000100037802 */ /* 0x000fe40000000f00 */
[----:B------:R-:W-:Y:S02]  /*1a6a0*/  MOV R2, 0x1a6c0 ;  /* 0x0001a6c000027802 */ /* 0x000fe40000000f00 */
[----:B------:R-:W-:Y:S05]  /*1a6b0*/  CALL.REL.NOINC `($__internal_6_$__cuda_sm70_shflsync_bfly_p) ;  /* 0x0000109000007944 */ /* 0x000fea0003c00000 */
[----:B------:R-:W-:Y:S01]  /*1a6c0*/  IMAD.MOV.U32 R3, RZ, RZ, 0x2 ;  /* 0x00000002ff037424 */ /* 0x000fe200078e00ff */
[----:B------:R-:W-:Y:S01]  /*1a6d0*/  FMNMX.FTZ R6, R4, R9, !PT ;  /* 0x0000000904067209 */ /* 0x000fe20007810000 */
[----:B------:R-:W-:Y:S01]  /*1a6e0*/  IMAD.MOV.U32 R4, RZ, RZ, R8 ;  /* 0x000000ffff047224 */ /* 0x000fe200078e0008 */
[----:B------:R-:W-:Y:S02]  /*1a6f0*/  MOV R2, 0x1a710 ;  /* 0x0001a71000027802 */ /* 0x000fe40000000f00 */
[----:B------:R-:W-:Y:S05]  /*1a700*/  CALL.REL.NOINC `($__internal_6_$__cuda_sm70_shflsync_bfly_p) ;  /* 0x0000104000007944 */ /* 0x000fea0003c00000 */
[----:B------:R-:W-:Y:S01]  /*1a710*/  FMNMX.FTZ R4, R8, R9, !PT ;  /* 0x0000000908047209 */ /* 0x000fe20007810000 */
[----:B------:R-:W-:Y:S01]  /*1a720*/  IMAD.MOV.U32 R3, RZ, RZ, 0x1 ;  /* 0x00000001ff037424 */ /* 0x000fe200078e00ff */
[----:B------:R-:W-:Y:S02]  /*1a730*/  MOV R2, 0x1a750 ;  /* 0x0001a75000027802 */ /* 0x000fe40000000f00 */
[----:B------:R-:W-:Y:S05]  /*1a740*/  CALL.REL.NOINC `($__internal_6_$__cuda_sm70_shflsync_bfly_p) ;  /* 0x0000100000007944 */ /* 0x000fea0003c00000 */
[----:B------:R-:W-:Y:S01]  /*1a750*/  MOV R2, R9 ;  /* 0x0000000900027202 */ /* 0x000fe20000000f00 */
[----:B------:R-:W-:-:S05]  /*1a760*/  BRA `(.L_x_540) ;  /* 0xffff95b000007947 */ /* 0x000fca000383ffff */
.L_x_459:
[----:B------:R-:W-:Y:S01]  /*1a770*/  IMAD.MOV.U32 R4, RZ, RZ, R232 ;  /* 0x000000ffff047224 */ /* 0x000fe200078e00e8 */
[----:B------:R-:W-:-:S02]  /*1a780*/  MOV R3, 0x2 ;  /* 0x0000000200037802 */ /* 0x000fc40000000f00 */
[----:B------:R-:W-:Y:S02]  /*1a790*/  MOV R2, 0x1a7b0 ;  /* 0x0001a7b000027802 */ /* 0x000fe40000000f00 */
[----:B------:R-:W-:Y:S05]  /*1a7a0*/  CALL.REL.NOINC `($__internal_6_$__cuda_sm70_shflsync_bfly_p) ;  /* 0x00000fa000007944 */ /* 0x000fea0003c00000 */
[----:B------:R-:W-:Y:S01]  /*1a7b0*/  FADD.FTZ R4, R232, R9 ;  /* 0x00000009e8047221 */ /* 0x000fe20000010000 */
[----:B------:R-:W-:Y:S02]  /*1a7c0*/  MOV R3, 0x1 ;  /* 0x0000000100037802 */ /* 0x000fe40000000f00 */
[----:B------:R-:W-:Y:S02]  /*1a7d0*/  MOV R2, 0x1a7f0 ;  /* 0x0001a7f000027802 */ /* 0x000fe40000000f00 */
[----:B------:R-:W-:Y:S05]  /*1a7e0*/  CALL.REL.NOINC `($__internal_6_$__cuda_sm70_shflsync_bfly_p) ;  /* 0x00000f6000007944 */ /* 0x000fea0003c00000 */
[----:B------:R-:W-:Y:S01]  /*1a7f0*/  FADD.FTZ R8, R4, R9 ;  /* 0x0000000904087221 */ /* 0x000fe20000010000 */
[----:B------:R-:W-:Y:S02]  /*1a800*/  MOV R4, R247 ;  /* 0x000000f700047202 */ /* 0x000fe40000000f00 */
[----:B------:R-:W-:Y:S02]  /*1a810*/  MOV R3, 0x2 ;  /* 0x0000000200037802 */ /* 0x000fe40000000f00 */
[----:B------:R-:W-:Y:S02]  /*1a820*/  MOV R2, 0x1a840 ;  /* 0x0001a84000027802 */ /* 0x000fe40000000f00 */
[----:B------:R-:W-:Y:S05]  /*1a830*/  CALL.REL.NOINC `($__internal_6_$__cuda_sm70_shflsync_bfly_p) ;  /* 0x00000f1000007944 */ /* 0x000fea0003c00000 */
[----:B------:R-:W-:Y:S01]  /*1a840*/  FADD.FTZ R4, R247, R9 ;  /* 0x00000009f7047221 */ /* 0x000fe20000010000 */
[----:B------:R-:W-:Y:S02]  /*1a850*/  MOV R3, 0x1 ;  /* 0x0000000100037802 */ /* 0x000fe40000000f00 */
[----:B------:R-:W-:-:S02]  /*1a860*/  MOV R2, 0x1a880 ;  /* 0x0001a88000027802 */ /* 0x000fc40000000f00 */
[----:B------:R-:W-:Y:S05]  /*1a870*/  CALL.REL.NOINC `($__internal_6_$__cuda_sm70_shflsync_bfly_p) ;  /* 0x00000ed000007944 */ /* 0x000fea0003c00000 */
[----:B------:R-:W-:Y:S05]  /*1a880*/  BRA `(.L_x_541) ;  /* 0xffffb0d000007947 */ /* 0x000fea000383ffff */
.L_x_466:
[----:B--234-:R-:W-:Y:S01]  /*1a890*/  IMAD.MOV.U32 R45, RZ, RZ, R6 ;  /* 0x000000ffff2d7224 */ /* 0x01cfe200078e0006 */
[----:B------:R-:W-:Y:S01]  /*1a8a0*/  MOV R44, RZ ;  /* 0x000000ff002c7202 */ /* 0x000fe20000000f00 */
[----:B------:R-:W-:Y:S01]  /*1a8b0*/  IMAD.MOV.U32 R3, RZ, RZ, 0x181f ;  /* 0x0000181fff037424 */ /* 0x000fe200078e00ff */
[----:B------:R-:W-:-:S02]  /*1a8c0*/  MOV R2, 0x1a8e0 ;  /* 0x0001a8e000027802 */ /* 0x000fc40000000f00 */
[----:B-1----:R-:W-:Y:S05]  /*1a8d0*/  CALL.REL.NOINC `($__internal_7_$__cuda_sm70_shflsync_idx_p) ;  /* 0x00000ed000007944 */ /* 0x002fea0003c00000 */
[----:B------:R-:W-:Y:S01]  /*1a8e0*/  MOV R11, R44 ;  /* 0x0000002c000b7202 */ /* 0x000fe20000000f00 */
[----:B------:R-:W-:Y:S05]  /*1a8f0*/  BRA `(.L_x_542) ;  /* 0xffffc48000007947 */ /* 0x000fea000383ffff */
.L_x_467:
[----:B------:R-:W-:Y:S01]  /*1a900*/  IMAD.MOV.U32 R45, RZ, RZ, R10 ;  /* 0x000000ffff2d7224 */ /* 0x000fe200078e000a */
[----:B------:R-:W-:Y:S01]  /*1a910*/  MOV R44, RZ ;  /* 0x000000ff002c7202 */ /* 0x000fe20000000f00 */
[----:B------:R-:W-:Y:S01]  /*1a920*/  IMAD.MOV.U32 R3, RZ, RZ, 0x181f ;  /* 0x0000181fff037424 */ /* 0x000fe200078e00ff */
[----:B------:R-:W-:-:S02]  /*1a930*/  MOV R2, 0x1a950 ;  /* 0x0001a95000027802 */ /* 0x000fc40000000f00 */
[----:B-123--:R-:W-:Y:S05]  /*1a940*/  CALL.REL.NOINC `($__internal_7_$__cuda_sm70_shflsync_idx_p) ;  /* 0x00000e6000007944 */ /* 0x00efea0003c00000 */
[----:B------:R-:W-:Y:S01]  /*1a950*/  MOV R2, R44 ;  /* 0x0000002c00027202 */ /* 0x000fe20000000f00 */
[----:B------:R-:W-:Y:S05]  /*1a960*/  BRA `(.L_x_543) ;  /* 0xffffc43000007947 */ /* 0x000fea000383ffff */
.L_x_470:
[----:B------:R-:W-:Y:S01]  /*1a970*/  IMAD.MOV.U32 R45, RZ, RZ, R6 ;  /* 0x000000ffff2d7224 */ /* 0x000fe200078e0006 */
[----:B------:R-:W-:Y:S01]  /*1a980*/  MOV R44, 0x1 ;  /* 0x00000001002c7802 */ /* 0x000fe20000000f00 */
[----:B--2---:R-:W-:Y:S01]  /*1a990*/  IMAD.MOV.U32 R3, RZ, RZ, 0x181f ;  /* 0x0000181fff037424 */ /* 0x004fe200078e00ff */
[----:B------:R-:W-:-:S02]  /*1a9a0*/  MOV R2, 0x1a9c0 ;  /* 0x0001a9c000027802 */ /* 0x000fc40000000f00 */
[----:B-1-34-:R-:W-:Y:S05]  /*1a9b0*/  CALL.REL.NOINC `($__internal_7_$__cuda_sm70_shflsync_idx_p) ;  /* 0x00000df000007944 */ /* 0x01afea0003c00000 */
        /* <DEDUP_REMOVED lines=8> */
.L_x_473:
[----:B------:R-:W-:Y:S01]  /*1aa40*/  IMAD.MOV.U32 R45, RZ, RZ, R6 ;  /* 0x000000ffff2d7224 */ /* 0x000fe200078e0006 */
[----:B------:R-:W-:Y:S01]  /*1aa50*/  MOV R44, 0x2 ;  /* 0x00000002002c7802 */ /* 0x000fe20000000f00 */
[----:B--2---:R-:W-:Y:S01]  /*1aa60*/  IMAD.MOV.U32 R3, RZ, RZ, 0x181f ;  /* 0x0000181fff037424 */ /* 0x004fe200078e00ff */
[----:B------:R-:W-:Y:S02]  /*1aa70*/  MOV R2, 0x1aa90 ;  /* 0x0001aa9000027802 */ /* 0x000fe40000000f00 */
[----:B-1-34-:R-:W-:Y:S05]  /*1aa80*/  CALL.REL.NOINC `($__internal_7_$__cuda_sm70_shflsync_idx_p) ;  /* 0x00000d2000007944 */ /* 0x01afea0003c00000 */
[----:B------:R-:W-:Y:S01]  /*1aa90*/  MOV R11, R44 ;  /* 0x0000002c000b7202 */ /* 0x000fe20000000f00 */
[----:B------:R-:W-:Y:S05]  /*1aaa0*/  BRA `(.L_x_545) ;  /* 0xffffc4d000007947 */ /* 0x000fea000383ffff */
.L_x_474:
[----:B------:R-:W-:Y:S01]  /*1aab0*/  IMAD.MOV.U32 R45, RZ, RZ, R10 ;  /* 0x000000ffff2d7224 */ /* 0x000fe200078e000a */
[----:B------:R-:W-:Y:S01]  /*1aac0*/  MOV R44, 0x2 ;  /* 0x00000002002c7802 */ /* 0x000fe20000000f00 */
[----:B--2---:R-:W-:Y:S01]  /*1aad0*/  IMAD.MOV.U32 R3, RZ, RZ, 0x181f ;  /* 0x0000181fff037424 */ /* 0x004fe200078e00ff */
[----:B------:R-:W-:Y:S02]  /*1aae0*/  MOV R2, 0x1ab00 ;  /* 0x0001ab0000027802 */ /* 0x000fe40000000f00 */
[----:B-1-34-:R-:W-:Y:S05]  /*1aaf0*/  CALL.REL.NOINC `($__internal_7_$__cuda_sm70_shflsync_idx_p) ;  /* 0x00000cb000007944 */ /* 0x01afea0003c00000 */
[----:B------:R-:W-:Y:S01]  /*1ab00*/  MOV R2, R44 ;  /* 0x0000002c00027202 */ /* 0x000fe20000000f00 */
[----:B------:R-:W-:Y:S05]  /*1ab10*/  BRA `(.L_x_546) ;  /* 0xffffc48000007947 */ /* 0x000fea000383ffff */
.L_x_477:
[----:B------:R-:W-:Y:S01]  /*1ab20*/  IMAD.MOV.U32 R45, RZ, RZ, R6 ;  /* 0x000000ffff2d7224 */ /* 0x000fe200078e0006 */
[----:B------:R-:W-:Y:S01]  /*1ab30*/  MOV R44, 0x3 ;  /* 0x00000003002c7802 */ /* 0x000fe20000000f00 */
[----:B---3--:R-:W-:Y:S01]  /*1ab40*/  IMAD.MOV.U32 R3, RZ, RZ, 0x181f ;  /* 0x0000181fff037424 */ /* 0x008fe200078e00ff */
[----:B----4-:R-:W-:-:S02]  /*1ab50*/  MOV R2, 0x1ab70 ;  /* 0x0001ab7000027802 */ /* 0x010fc40000000f00 */
[----:B-12---:R-:W-:Y:S05]  /*1ab60*/  CALL.REL.NOINC `($__internal_7_$__cuda_sm70_shflsync_idx_p) ;  /* 0x00000c4000007944 */ /* 0x006fea0003c00000 */
        /* <DEDUP_REMOVED lines=8> */
.L_x_479:
[----:B------:R-:W-:Y:S01]  /*1abf0*/  IMAD.MOV.U32 R45, RZ, RZ, R6 ;  /* 0x000000ffff2d7224 */ /* 0x000fe200078e0006 */
[----:B------:R-:W-:Y:S01]  /*1ac00*/  MOV R44, RZ ;  /* 0x000000ff002c7202 */ /* 0x000fe20000000f00 */
[----:B------:R-:W-:Y:S01]  /*1ac10*/  IMAD.MOV.U32 R3, RZ, RZ, 0x1c1f ;  /* 0x00001c1fff037424 */ /* 0x000fe200078e00ff */
[----:B------:R-:W-:Y:S02]  /*1ac20*/  MOV R2, 0x1ac40 ;  /* 0x0001ac4000027802 */ /* 0x000fe40000000f00 */
[----:B------:R-:W-:Y:S05]  /*1ac30*/  CALL.REL.NOINC `($__internal_7_$__cuda_sm70_shflsync_idx_p) ;  /* 0x00000b7000007944 */ /* 0x000fea0003c00000 */
[----:B------:R-:W-:Y:S01]  /*1ac40*/  MOV R4, R44 ;  /* 0x0000002c00047202 */ /* 0x000fe20000000f00 */
[----:B------:R-:W-:Y:S05]  /*1ac50*/  BRA `(.L_x_548) ;  /* 0xffffc73000007947 */ /* 0x000fea000383ffff */
.L_x_480:
[----:B------:R-:W-:Y:S01]  /*1ac60*/  IMAD.MOV.U32 R45, RZ, RZ, R5 ;  /* 0x000000ffff2d7224 */ /* 0x000fe200078e0005 */
[----:B------:R-:W-:Y:S01]  /*1ac70*/  MOV R44, RZ ;  /* 0x000000ff002c7202 */ /* 0x000fe20000000f00 */
[----:B------:R-:W-:Y:S01]  /*1ac80*/  IMAD.MOV.U32 R3, RZ, RZ, 0x1c1f ;  /* 0x00001c1fff037424 */ /* 0x000fe200078e00ff */
[----:B------:R-:W-:Y:S02]  /*1ac90*/  MOV R2, 0x1acb0 ;  /* 0x0001acb000027802 */ /* 0x000fe40000000f00 */
[----:B-12---:R-:W-:Y:S05]  /*1aca0*/  CALL.REL.NOINC `($__internal_7_$__cuda_sm70_shflsync_idx_p) ;  /* 0x00000b0000007944 */ /* 0x006fea0003c00000 */
[----:B------:R-:W-:Y:S01]  /*1acb0*/  MOV R2, R44 ;  /* 0x0000002c00027202 */ /* 0x000fe20000000f00 */
[----:B------:R-:W-:Y:S05]  /*1acc0*/  BRA `(.L_x_549) ;  /* 0xffffc6e000007947 */ /* 0x000fea000383ffff */
.L_x_483:
        /* <DEDUP_REMOVED lines=13> */
.L_x_487:
[----:B------:R-:W-:Y:S01]  /*1ada0*/  IMAD.MOV.U32 R45, RZ, RZ, R5 ;  /* 0x000000ffff2d7224 */ /* 0x000fe200078e0005 */
[----:B------:R-:W-:Y:S01]  /*1adb0*/  MOV R44, RZ ;  /* 0x000000ff002c7202 */ /* 0x000fe20000000f00 */
[----:B------:R-:W-:Y:S01]  /*1adc0*/  IMAD.MOV.U32 R3, RZ, RZ, 0x181f ;  /* 0x0000181fff037424 */ /* 0x000fe200078e00ff */
[----:B------:R-:W-:Y:S02]  /*1add0*/  MOV R2, 0x1adf0 ;  /* 0x0001adf000027802 */ /* 0x000fe40000000f00 */
[----:B------:R-:W-:Y:S05]  /*1ade0*/  CALL.REL.NOINC `($__internal_7_$__cuda_sm70_shflsync_idx_p) ;  /* 0x000009c000007944 */ /* 0x000fea0003c00000 */
[----:B------:R-:W-:Y:S01]  /*1adf0*/  MOV R11, R44 ;  /* 0x0000002c000b7202 */ /* 0x000fe20000000f00 */
[----:B------:R-:W-:Y:S05]  /*1ae00*/  BRA `(.L_x_551) ;  /* 0xffffd9f000007947 */ /* 0x000fea000383ffff */
.L_x_488:
[----:B------:R-:W-:Y:S01]  /*1ae10*/  IMAD.MOV.U32 R45, RZ, RZ, R10 ;  /* 0x000000ffff2d7224 */ /* 0x000fe200078e000a */
[----:B------:R-:W-:Y:S01]  /*1ae20*/  MOV R44, RZ ;  /* 0x000000ff002c7202 */ /* 0x000fe20000000f00 */
[----:B------:R-:W-:Y:S01]  /*1ae30*/  IMAD.MOV.U32 R3, RZ, RZ, 0x181f ;  /* 0x0000181fff037424 */ /* 0x000fe200078e00ff */
[----:B------:R-:W-:Y:S02]  /*1ae40*/  MOV R2, 0x1ae60 ;  /* 0x0001ae6000027802 */ /* 0x000fe40000000f00 */
[----:B-12---:R-:W-:Y:S05]  /*1ae50*/  CALL.REL.NOINC `($__internal_7_$__cuda_sm70_shflsync_idx_p) ;  /* 0x0000095000007944 */ /* 0x006fea0003c00000 */
[----:B------:R-:W-:Y:S01]  /*1ae60*/  MOV R2, R44 ;  /* 0x0000002c00027202 */ /* 0x000fe20000000f00 */
[----:B------:R-:W-:Y:S05]  /*1ae70*/  BRA `(.L_x_552) ;  /* 0xffffd9a000007947 */ /* 0x000fea000383ffff */
.L_x_491:
        /* <DEDUP_REMOVED lines=13> */
.L_x_494:
[----:B------:R-:W-:Y:S01]  /*1af50*/  IMAD.MOV.U32 R45, RZ, RZ, R5 ;  /* 0x000000ffff2d7224 */ /* 0x000fe200078e0005 */
[----:B------:R-:W-:Y:S01]  /*1af60*/  MOV R44, 0x2 ;  /* 0x00000002002c7802 */ /* 0x000fe20000000f00 */
[----:B-1----:R-:W-:Y:S01]  /*1af70*/  IMAD.MOV.U32 R3, RZ, RZ, 0x181f ;  /* 0x0000181fff037424 */ /* 0x002fe200078e00ff */
[----:B----4-:R-:W-:Y:S02]  /*1af80*/  MOV R2, 0x1afa0 ;  /* 0x0001afa000027802 */ /* 0x010fe40000000f00 */
[----:B--23--:R-:W-:Y:S05]  /*1af90*/  CALL.REL.NOINC `($__internal_7_$__cuda_sm70_shflsync_idx_p) ;  /* 0x0000081000007944 */ /* 0x00cfea0003c00000 */
[----:B------:R-:W-:Y:S01]  /*1afa0*/  MOV R11, R44 ;  /* 0x0000002c000b7202 */ /* 0x000fe20000000f00 */
[----:B------:R-:W-:Y:S05]  /*1afb0*/  BRA `(.L_x_554) ;  /* 0xffffda5000007947 */ /* 0x000fea000383ffff */
.L_x_495:
[----:B------:R-:W-:Y:S01]  /*1afc0*/  IMAD.MOV.U32 R45, RZ, RZ, R10 ;  /* 0x000000ffff2d7224 */ /* 0x000fe200078e000a */
[----:B------:R-:W-:Y:S01]  /*1afd0*/  MOV R44, 0x2 ;  /* 0x00000002002c7802 */ /* 0x000fe20000000f00 */
[----:B------:R-:W-:Y:S01]  /*1afe0*/  IMAD.MOV.U32 R3, RZ, RZ, 0x181f ;  /* 0x0000181fff037424 */ /* 0x000fe200078e00ff */
[----:B----4-:R-:W-:Y:S02]  /*1aff0*/  MOV R2, 0x1b010 ;  /* 0x0001b01000027802 */ /* 0x010fe40000000f00 */
[----:B-123--:R-:W-:Y:S05]  /*1b000*/  CALL.REL.NOINC `($__internal_7_$__cuda_sm70_shflsync_idx_p) ;  /* 0x000007a000007944 */ /* 0x00efea0003c00000 */
[----:B------:R-:W-:Y:S01]  /*1b010*/  MOV R2, R44 ;  /* 0x0000002c00027202 */ /* 0x000fe20000000f00 */
[----:B------:R-:W-:Y:S05]  /*1b020*/  BRA `(.L_x_555) ;  /* 0xffffda0000007947 */ /* 0x000fea000383ffff */
.L_x_498:
        /* <DEDUP_REMOVED lines=13> */
.L_x_500:
[----:B------:R-:W-:Y:S01]  /*1b100*/  IMAD.MOV.U32 R45, RZ, RZ, R74 ;  /* 0x000000ffff2d7224 */ /* 0x000fe200078e004a */
[----:B------:R-:W-:Y:S01]  /*1b110*/  MOV R44, RZ ;  /* 0x000000ff002c7202 */ /* 0x000fe20000000f00 */
[----:B------:R-:W-:Y:S01]  /*1b120*/  IMAD.MOV.U32 R3, RZ, RZ, 0x1f ;  /* 0x0000001fff037424 */ /* 0x000fe200078e00ff */
[----:B------:R-:W-:Y:S02]  /*1b130*/  MOV R2, 0x1b150 ;  /* 0x0001b15000027802 */ /* 0x000fe40000000f00 */
[----:B------:R-:W-:Y:S05]  /*1b140*/  CALL.REL.NOINC `($__internal_7_$__cuda_sm70_shflsync_idx_p) ;  /* 0x0000066000007944 */ /* 0x000fea0003c00000 */
[----:B------:R-:W-:Y:S01]  /*1b150*/  MOV R10, R44 ;  /* 0x0000002c000a7202 */ /* 0x000fe20000000f00 */
[----:B------:R-:W-:Y:S05]  /*1b160*/  BRA `(.L_x_557) ;  /* 0xffffdb6000007947 */ /* 0x000fea000383ffff */
.L_x_501:
[----:B------:R-:W-:Y:S01]  /*1b170*/  IMAD.MOV.U32 R45, RZ, RZ, R74 ;  /* 0x000000ffff2d7224 */ /* 0x000fe200078e004a */
[----:B------:R-:W-:Y:S01]  /*1b180*/  MOV R44, 0x1 ;  /* 0x00000001002c7802 */ /* 0x000fe20000000f00 */
[----:B------:R-:W-:Y:S01]  /*1b190*/  IMAD.MOV.U32 R3, RZ, RZ, 0x1f ;  /* 0x0000001fff037424 */ /* 0x000fe200078e00ff */
[----:B------:R-:W-:Y:S02]  /*1b1a0*/  MOV R2, 0x1b1c0 ;  /* 0x0001b1c000027802 */ /* 0x000fe40000000f00 */
[----:B-12---:R-:W-:Y:S05]  /*1b1b0*/  CALL.REL.NOINC `($__internal_7_$__cuda_sm70_shflsync_idx_p) ;  /* 0x000005f000007944 */ /* 0x006fea0003c00000 */
[----:B------:R-:W-:Y:S01]  /*1b1c0*/  MOV R9, R44 ;  /* 0x0000002c00097202 */ /* 0x000fe20000000f00 */
[----:B------:R-:W-:Y:S05]  /*1b1d0*/  BRA `(.L_x_558) ;  /* 0xffffdb1000007947 */ /* 0x000fea000383ffff */
.L_x_502:
[----:B------:R-:W-:Y:S02]  /*1b1e0*/  MOV R3, 0x1 ;  /* 0x0000000100037802 */ /* 0x000fe40000000f00 */
[----:B------:R-:W-:-:S02]  /*1b1f0*/  MOV R4, 0x1b210 ;  /* 0x0001b21000047802 */ /* 0x000fc40000000f00 */
[----:B-1234-:R-:W-:Y:S05]  /*1b200*/  CALL.REL.NOINC `($__internal_8_$__cuda_sm70_shflsync_up_p) ;  /* 0x000005f000007944 */ /* 0x01efea0003c00000 */
[----:B------:R-:W-:Y:S05]  /*1b210*/  BRA `(.L_x_559) ;  /* 0xffffdc0000007947 */ /* 0x000fea000383ffff */
.L_x_503:
[----:B------:R-:W-:Y:S02]  /*1b220*/  MOV R3, 0x2 ;  /* 0x0000000200037802 */ /* 0x000fe40000000f00 */
[----:B------:R-:W-:-:S02]  /*1b230*/  MOV R4, 0x1b250 ;  /* 0x0001b25000047802 */ /* 0x000fc40000000f00 */
[----:B--2-4-:R-:W-:Y:S05]  /*1b240*/  CALL.REL.NOINC `($__internal_8_$__cuda_sm70_shflsync_up_p) ;  /* 0x000005b000007944 */ /* 0x014fea0003c00000 */
[----:B------:R-:W-:Y:S02]  /*1b250*/  SEL R3, R3, RZ, P1 ;  /* 0x000000ff03037207 */ /* 0x000fe40000800000 */
[----:B------:R-:W-:-:S03]  /*1b260*/  MOV R4, 0x1b2a0 ;  /* 0x0001b2a000047802 */ /* 0x000fc60000000f00 */
[----:B------:R-:W-:Y:S02]  /*1b270*/  IMAD.IADD R2, R2, 0x1, R3 ;  /* 0x0000000102027824 */ /* 0x000fe400078e0203 */
[----:B------:R-:W-:Y:S02]  /*1b280*/  IMAD.MOV.U32 R3, RZ, RZ, 0x4 ;  /* 0x00000004ff037424 */ /* 0x000fe400078e00ff */
[----:B------:R-:W-:Y:S05]  /*1b290*/  CALL.REL.NOINC `($__internal_8_$__cuda_sm70_shflsync_up_p) ;  /* 0x0000056000007944 */ /* 0x000fea0003c00000 */
        /* <DEDUP_REMOVED lines=10> */
[----:B------:R-:W-:Y:S01]  /*1b340*/  SEL R3, R3, RZ, P4 ;  /* 0x000000ff03037207 */ /* 0x000fe20002000000 */
[----:B------:R-:W-:-:S04]  /*1b350*/  IMAD.MOV.U32 R44, RZ, RZ, 0x1f ;  /* 0x0000001fff2c7424 */ /* 0x000fc800078e00ff */
[----:B------:R-:W-:Y:S01]  /*1b360*/  IMAD.IADD R4, R3, 0x1, R2 ;  /* 0x0000000103047824 */ /* 0x000fe200078e0202 */
[----:B------:R-:W-:Y:S02]  /*1b370*/  MOV R3, 0x1f ;  /* 0x0000001f00037802 */ /* 0x000fe40000000f00 */
[----:B------:R-:W-:Y:S01]  /*1b380*/  MOV R2, 0x1b3b0 ;  /* 0x0001b3b000027802 */ /* 0x000fe20000000f00 */
[----:B------:R-:W-:Y:S02]  /*1b390*/  IMAD.MOV.U32 R45, RZ, RZ, R4 ;  /* 0x000000ffff2d7224 */ /* 0x000fe400078e0004 */
[----:B------:R-:W-:Y:S05]  /*1b3a0*/  CALL.REL.NOINC `($__internal_7_$__cuda_sm70_shflsync_idx_p) ;  /* 0x0000040000007944 */ /* 0x000fea0003c00000 */
[----:B------:R-:W-:Y:S01]  /*1b3b0*/  MOV R2, R44 ;  /* 0x0000002c00027202 */ /* 0x000fe20000000f00 */
[----:B------:R-:W-:Y:S05]  /*1b3c0*/  BRA `(.L_x_560) ;  /* 0xffffdb5000007947 */ /* 0x000fea000383ffff */
.L_x_507:
[----:B------:R-:W-:Y:S02]  /*1b3d0*/  MOV R3, 0x1 ;  /* 0x0000000100037802 */ /* 0x000fe40000000f00 */
[----:B------:R-:W-:Y:S02]  /*1b3e0*/  MOV R4, 0x1b400 ;  /* 0x0001b40000047802 */ /* 0x000fe40000000f00 */
[----:B------:R-:W-:Y:S05]  /*1b3f0*/  CALL.REL.NOINC `($__internal_8_$__cuda_sm70_shflsync_up_p) ;  /* 0x0000040000007944 */ /* 0x000fea0003c00000 */
[----:B------:R-:W-:Y:S05]  /*1b400*/  BRA `(.L_x_561) ;  /* 0xffffdc8000007947 */ /* 0x000fea000383ffff */
.L_x_508:
[----:B------:R-:W-:Y:S02]  /*1b410*/  MOV R3, 0x2 ;  /* 0x0000000200037802 */ /* 0x000fe40000000f00 */
[----:B------:R-:W-:Y:S02]  /*1b420*/  MOV R4, 0x1b440 ;  /* 0x0001b44000047802 */ /* 0x000fe40000000f00 */
        /* <DEDUP_REMOVED lines=25> */
.L_x_510:
[----:B------:R-:W-:Y:S02]  /*1b5c0*/  SEL R2, RZ, 0x1, P0 ;  /* 0x00000001ff027807 */ /* 0x000fe40000000000 */
[----:B------:R-:W-:Y:S02]  /*1b5d0*/  MOV R3, 0x1b5f0 ;  /* 0x0001b5f000037802 */ /* 0x000fe40000000f00 */
[----:B-1----:R-:W-:Y:S05]  /*1b5e0*/  CALL.REL.NOINC `($__internal_9_$__cuda_sm70_votesync_ballot) ;  /* 0x0000027000007944 */ /* 0x002fea0003c00000 */
[----:B------:R-:W-:Y:S01]  /*1b5f0*/  MOV R9, R5 ;  /* 0x0000000500097202 */ /* 0x000fe20000000f00 */
[----:B------:R-:W-:Y:S05]  /*1b600*/  BRA `(.L_x_563) ;  /* 0xffffdc1000007947 */ /* 0x000fea000383ffff */
.L_x_511:
[----:B------:R-:W-:Y:S01]  /*1b610*/  IMAD.MOV.U32 R45, RZ, RZ, R6 ;  /* 0x000000ffff2d7224 */ /* 0x000fe200078e0006 */
[----:B---3--:R-:W-:Y:S01]  /*1b620*/  MOV R44, R11 ;  /* 0x0000000b002c7202 */ /* 0x008fe20000000f00 */
[----:B------:R-:W-:Y:S01]  /*1b630*/  IMAD.MOV.U32 R3, RZ, RZ, 0x1f ;  /* 0x0000001fff037424 */ /* 0x000fe200078e00ff */
[----:B------:R-:W-:-:S02]  /*1b640*/  MOV R2, 0x1b660 ;  /* 0x0001b66000027802 */ /* 0x000fc40000000f00 */
[----:B-12---:R-:W-:Y:S05]  /*1b650*/  CALL.REL.NOINC `($__internal_7_$__cuda_sm70_shflsync_idx_p) ;  /* 0x0000015000007944 */ /* 0x006fea0003c00000 */
[----:B------:R-:W-:Y:S01]  /*1b660*/  IMAD.MOV.U32 R6, RZ, RZ, R44 ;  /* 0x000000ffff067224 */ /* 0x000fe200078e002c */
[----:B------:R-:W-:Y:S01]  /*1b670*/  MOV R44, R11 ;  /* 0x0000000b002c7202 */ /* 0x000fe20000000f00 */
[----:B------:R-:W-:Y:S01]  /*1b680*/  IMAD.MOV.U32 R45, RZ, RZ, R8 ;  /* 0x000000ffff2d7224 */ /* 0x000fe200078e0008 */
[----:B------:R-:W-:-:S02]  /*1b690*/  MOV R3, 0x1f ;  /* 0x0000001f00037802 */ /* 0x000fc40000000f00 */
[----:B------:R-:W-:Y:S02]  /*1b6a0*/  MOV R2, 0x1b6c0 ;  /* 0x0001b6c000027802 */ /* 0x000fe40000000f00 */
[----:B------:R-:W-:Y:S05]  /*1b6b0*/  CALL.REL.NOINC `($__internal_7_$__cuda_sm70_shflsync_idx_p) ;  /* 0x000000f000007944 */ /* 0x000fea0003c00000 */
[----:B------:R-:W-:Y:S01]  /*1b6c0*/  MOV R5, R44 ;  /* 0x0000002c00057202 */ /* 0x000fe20000000f00 */
[----:B------:R-:W-:Y:S05]  /*1b6d0*/  BRA `(.L_x_564) ;  /* 0xffffdb8000007947 */ /* 0x000fea000383ffff */
.L_x_514:
[----:B------:R-:W-:Y:S01]  /*1b6e0*/  MOV R44, R2 ;  /* 0x00000002002c7202 */ /* 0x000fe20000000f00 */
[----:B------:R-:W-:Y:S01]  /*1b6f0*/  IMAD.MOV.U32 R45, RZ, RZ, R4 ;  /* 0x000000ffff2d7224 */ /* 0x000fe200078e0004 */
[----:B------:R-:W-:Y:S01]  /*1b700*/  MOV R2, 0x1b730 ;  /* 0x0001b73000027802 */ /* 0x000fe20000000f00 */
[----:B------:R-:W-:Y:S02]  /*1b710*/  IMAD.MOV.U32 R3, RZ, RZ, 0x1f ;  /* 0x0000001fff037424 */ /* 0x000fe400078e00ff */
[----:B-1234-:R-:W-:Y:S05]  /*1b720*/  CALL.REL.NOINC `($__internal_7_$__cuda_sm70_shflsync_idx_p) ;  /* 0x0000008000007944 */ /* 0x01efea0003c00000 */
[----:B------:R-:W-:Y:S01]  /*1b730*/  MOV R16, R44 ;  /* 0x0000002c00107202 */ /* 0x000fe20000000f00 */
[----:B------:R-:W-:Y:S05]  /*1b740*/  BRA `(.L_x_513) ;  /* 0xffffdb7000007947 */ /* 0x000fea000383ffff */
        .weak           $__internal_6_$__cuda_sm70_shflsync_bfly_p
        .type           $__internal_6_$__cuda_sm70_shflsync_bfly_p,@function
        .size           $__internal_6_$__cuda_sm70_shflsync_bfly_p,($__internal_7_$__cuda_sm70_shflsync_idx_p - $__internal_6_$__cuda_sm70_shflsync_bfly_p)
$__internal_6_$__cuda_sm70_shflsync_bfly_p:
[----:B------:R-:W-:Y:S02]  /*1b750*/  MOV R9, 0x1f ;  /* 0x0000001f00097802 */ /* 0x000fe40000000f00 */
[----:B------:R-:W-:-:S04]  /*1b760*/  MOV R43, 0xffffffff ;  /* 0xffffffff002b7802 */ /* 0x000fc80000000f00 */
[----:B------:R-:W-:Y:S04]  /*1b770*/  WARPSYNC R43 ;  /* 0x0000002b00007348 */ /* 0x000fe80003800000 */
[----:B------:R1:W2:Y:S02]  /*1b780*/  SHFL.BFLY PT, R9, R4, R3, R9 ;  /* 0x0c00000304097389 */ /* 0x0002a400000e0009 */
[----:B-1----:R-:W-:-:S04]  /*1b790*/  MOV R3, 0x0 ;  /* 0x0000000000037802 */ /* 0x002fc80000000f00 */
[----:B--2---:R-:W-:Y:S05]  /*1b7a0*/  RET.REL.NODEC R2 `(_ZN7cutlass13device_kernelIN5flash19enable_sm80_to_sm89INS1_16FlashAttnFwdSm80INS1_25CollectiveMainloopFwdSm80ILi8ELi1ELb1EN4cute5tupleIJNS5_1CILi128EEENS7_ILi112EEES8_EEELi128ENS_10bfloat16_tEfNS_4arch4Sm80ELb0ELb0ELb1ELb1ELb1ELb1ELb1ELb1EEENS1_21CollectiveEpilogueFwdINS6_IJS8_S8_S9_EEENS6_IJNS7_ILi1EEESH_SH_EEESB_SD_Li256ELb1ELb1ELb1ELb0EEENS1_36VarlenDynamicPersistentTileSchedulerILi128ELi112ELi256ELi256ELb1ELb1ELb0ELb0ELb1ELb1EEEEEEEEEvNT_6ParamsE) ;  /* 0xfffe485002007950 */ /* 0x004fea0003c3ffff */
        .weak           $__internal_7_$__cuda_sm70_shflsync_idx_p
        .type           $__internal_7_$__cuda_sm70_shflsync_idx_p,@function
        .size           $__internal_7_$__cuda_sm70_shflsync_idx_p,($__internal_8_$__cuda_sm70_shflsync_up_p - $__internal_7_$__cuda_sm70_shflsync_idx_p)
$__internal_7_$__cuda_sm70_shflsync_idx_p:
[----:B------:R-:W-:-:S04]  /*1b7b0*/  MOV R221, 0xffffffff ;  /* 0xffffffff00dd7802 */ /* 0x000fc80000000f00 */
[----:B------:R-:W-:Y:S04]  /*1b7c0*/  WARPSYNC R221 ;  /* 0x000000dd00007348 */ /* 0x000fe80003800000 */
[----:B------:R1:W2:Y:S02]  /*1b7d0*/  SHFL.IDX PT, R44, R45, R44, R3 ;  /* 0x0000002c2d2c7389 */ /* 0x0002a400000e0003 */
[----:B-1----:R-:W-:-:S04]  /*1b7e0*/  MOV R3, 0x0 ;  /* 0x0000000000037802 */ /* 0x002fc80000000f00 */
[----:B--2---:R-:W-:Y:S05]  /*1b7f0*/  RET.REL.NODEC R2 `(_ZN7cutlass13device_kernelIN5flash19enable_sm80_to_sm89INS1_16FlashAttnFwdSm80INS1_25CollectiveMainloopFwdSm80ILi8ELi1ELb1EN4cute5tupleIJNS5_1CILi128EEENS7_ILi112EEES8_EEELi128ENS_10bfloat16_tEfNS_4arch4Sm80ELb0ELb0ELb1ELb1ELb1ELb1ELb1ELb1EEENS1_21CollectiveEpilogueFwdINS6_IJS8_S8_S9_EEENS6_IJNS7_ILi1EEESH_SH_EEESB_SD_Li256ELb1ELb1ELb1ELb0EEENS1_36VarlenDynamicPersistentTileSchedulerILi128ELi112ELi256ELi256ELb1ELb1ELb0ELb0ELb1ELb1EEEEEEEEEvNT_6ParamsE) ;  /* 0xfffe480002007950 */ /* 0x004fea0003c3ffff */
        .weak           $__internal_8_$__cuda_sm70_shflsync_up_p
        .type           $__internal_8_$__cuda_sm70_shflsync_up_p,@function
        .size           $__internal_8_$__cuda_sm70_shflsync_up_p,($__internal_9_$__cuda_sm70_votesync_ballot - $__internal_8_$__cuda_sm70_shflsync_up_p)
$__internal_8_$__cuda_sm70_shflsync_up_p:
[----:B------:R-:W-:Y:S02]  /*1b800*/  MOV R11, 0xffffffff ;  /* 0xffffffff000b7802 */ /* 0x000fe40000000f00 */
[----:B------:R-:W-:Y:S02]  /*1b810*/  MOV R5, RZ ;  /* 0x000000ff00057202 */ /* 0x000fe40000000f00 */
[----:B------:R-:W-:Y:S04]  /*1b820*/  WARPSYNC R11 ;  /* 0x0000000b00007348 */ /* 0x000fe80003800000 */
[----:B------:R1:W2:Y:S02]  /*1b830*/  SHFL.UP PT, R3, R2, R3, R5 ;  /* 0x0400000302037389 */ /* 0x0002a400000e0005 */
[----:B-1----:R-:W-:-:S04]  /*1b840*/  MOV R5, 0x0 ;  /* 0x0000000000057802 */ /* 0x002fc80000000f00 */
[----:B--2---:R-:W-:Y:S05]  /*1b850*/  RET.REL.NODEC R4 `(_ZN7cutlass13device_kernelIN5flash19enable_sm80_to_sm89INS1_16FlashAttnFwdSm80INS1_25CollectiveMainloopFwdSm80ILi8ELi1ELb1EN4cute5tupleIJNS5_1CILi128EEENS7_ILi112EEES8_EEELi128ENS_10bfloat16_tEfNS_4arch4Sm80ELb0ELb0ELb1ELb1ELb1ELb1ELb1ELb1EEENS1_21CollectiveEpilogueFwdINS6_IJS8_S8_S9_EEENS6_IJNS7_ILi1EEESH_SH_EEESB_SD_Li256ELb1ELb1ELb1ELb0EEENS1_36VarlenDynamicPersistentTileSchedulerILi128ELi112ELi256ELi256ELb1ELb1ELb0ELb0ELb1ELb1EEEEEEEEEvNT_6ParamsE) ;  /* 0xfffe47a004007950 */ /* 0x004fea0003c3ffff */
        .weak           $__internal_9_$__cuda_sm70_votesync_ballot
        .type           $__internal_9_$__cuda_sm70_votesync_ballot,@function
        .size           $__internal_9_$__cuda_sm70_votesync_ballot,(.L_x_1795 - $__internal_9_$__cuda_sm70_votesync_ballot)
$__internal_9_$__cuda_sm70_votesync_ballot:
[----:B------:R-:W-:Y:S01]  /*1b860*/  ISETP.NE.U32.AND P0, PT, R2, 0x1, PT ;  /* 0x000000010200780c */ /* 0x000fe20003f05070 */
[----:B------:R-:W-:-:S04]  /*1b870*/  IMAD.MOV.U32 R5, RZ, RZ, -0x1 ;  /* 0xffffffffff057424 */ /* 0x000fc800078e00ff */
[----:B------:R-:W-:Y:S08]  /*1b880*/  WARPSYNC R5 ;  /* 0x0000000500007348 */ /* 0x000ff00003800000 */
[----:B------:R-:W-:-:S04]  /*1b890*/  VOTE.ANY R2, PT, !P0 ;  /* 0x0000000000027806 */ /* 0x000fc800040e0100 */
[----:B------:R-:W-:Y:S01]  /*1b8a0*/  LOP3.LUT R5, R2, R5, RZ, 0xc0, !PT ;  /* 0x0000000502057212 */ /* 0x000fe200078ec0ff */
[----:B------:R-:W-:Y:S02]  /*1b8b0*/  IMAD.MOV.U32 R2, RZ, RZ, R3 ;  /* 0x000000ffff027224 */ /* 0x000fe400078e0003 */
[----:B------:R-:W-:-:S04]  /*1b8c0*/  IMAD.MOV.U32 R3, RZ, RZ, 0x0 ;  /* 0x00000000ff037424 */ /* 0x000fc800078e00ff */
[----:B------:R-:W-:Y:S05]  /*1b8d0*/  RET.REL.NODEC R2 `(_ZN7cutlass13device_kernelIN5flash19enable_sm80_to_sm89INS1_16FlashAttnFwdSm80INS1_25CollectiveMainloopFwdSm80ILi8ELi1ELb1EN4cute5tupleIJNS5_1CILi128EEENS7_ILi112EEES8_EEELi128ENS_10bfloat16_tEfNS_4arch4Sm80ELb0ELb0ELb1ELb1ELb1ELb1ELb1ELb1EEENS1_21CollectiveEpilogueFwdINS6_IJS8_S8_S9_EEENS6_IJNS7_ILi1EEESH_SH_EEESB_SD_Li256ELb1ELb1ELb1ELb0EEENS1_36VarlenDynamicPersistentTileSchedulerILi128ELi112ELi256ELi256ELb1ELb1ELb0ELb0ELb1ELb1EEEEEEEEEvNT_6ParamsE) ;  /* 0xfffe472002007950 */ /* 0x000fea0003c3ffff */
.L_x_565:
        /* <DEDUP_REMOVED lines=10> */
.L_x_1795:


//--------------------- .text._ZN7cutlass13device_kernelIN5flash19enable_sm80_to_sm89INS1_16FlashAttnFwdSm80INS1_25CollectiveMainloopFwdSm80ILi4ELi1ELb0EN4cute5tupleIJNS5_1CILi128EEENS7_ILi48EEES8_EEELi128ENS_10bfloat16_tEfNS_4arch4Sm80ELb0ELb1ELb1ELb0ELb1ELb0ELb1ELb1EEENS1_21CollectiveEpilogueFwdINS6_IJS8_S8_S9_EEENS6_IJNS7_ILi1EEESH_SH_EEESB_SD_Li128ELb0ELb1ELb1ELb0EEENS1_19SingleTileSchedulerILb0ELb1ELb1ELi128EEEEEEEEEvNT_6ParamsE --------------------------
	.section	.text._ZN7cutlass13device_kernelIN5flash19enable_sm80_to_sm89INS1_16FlashAttnFwdSm80INS1_25CollectiveMainloopFwdSm80ILi4ELi1ELb0EN4cute5tupleIJNS5_1CILi128EEENS7_ILi48EEES8_EEELi128ENS_10bfloat16_tEfNS_4arch4Sm80ELb0ELb1ELb1ELb0ELb1ELb0ELb1ELb1EEENS1_21CollectiveEpilogueFwdINS6_IJS8_S8_S9_EEENS6_IJNS7_ILi1EEESH_SH_EEESB_SD_Li128ELb0ELb1ELb1ELb0EEENS1_19SingleTileSchedulerILb0ELb1ELb1ELi128EEEEEEEEEvNT_6ParamsE,"ax",@progbits
	.sectioninfo	@"SHI_REGISTERS=255"
	.align	128
.text._ZN7cutlass13device_kernelIN5flash19enable_sm80_to_sm89INS1_16FlashAttnFwdSm80INS1_25CollectiveMainloopFwdSm80ILi4ELi1ELb0EN4cute5tupleIJNS5_1CILi128EEENS7_ILi48EEES8_EEELi128ENS_10bfloat16_tEfNS_4arch4Sm80ELb0ELb1ELb1ELb0ELb1ELb0ELb1ELb1EEENS1_21CollectiveEpilogueFwdINS6_IJS8_S8_S9_EEENS6_IJNS7_ILi1EEESH_SH_EEESB_SD_Li128ELb0ELb1ELb1ELb0EEENS1_19SingleTileSchedulerILb0ELb1ELb1ELi128EEEEEEEEEvNT_6ParamsE:
        .type           _ZN7cutlass13device_kernelIN5flash19enable_sm80_to_sm89INS1_16FlashAttnFwdSm80INS1_25CollectiveMainloopFwdSm80ILi4ELi1ELb0EN4cute5tupleIJNS5_1CILi128EEENS7_ILi48EEES8_EEELi128ENS_10bfloat16_tEfNS_4arch4Sm80ELb0ELb1ELb1ELb0ELb1ELb0ELb1ELb1EEENS1_21CollectiveEpilogueFwdINS6_IJS8_S8_S9_EEENS6_IJNS7_ILi1EEESH_SH_EEESB_SD_Li128ELb0ELb1ELb1ELb0EEENS1_19SingleTileSchedulerILb0ELb1ELb1ELi128EEEEEEEEEvNT_6ParamsE,@function
        .size           _ZN7cutlass13device_kernelIN5flash19enable_sm80_to_sm89INS1_16FlashAttnFwdSm80INS1_25CollectiveMainloopFwdSm80ILi4ELi1ELb0EN4cute5tupleIJNS5_1CILi128EEENS7_ILi48EEES8_EEELi128ENS_10bfloat16_tEfNS_4arch4Sm80ELb0ELb1ELb1ELb0ELb1ELb0ELb1ELb1EEENS1_21CollectiveEpilogueFwdINS6_IJS8_S8_S9_EEENS6_IJNS7_ILi1EEESH_SH_EEESB_SD_Li128ELb0ELb1ELb1ELb0EEENS1_19SingleTileSchedulerILb0ELb1ELb1ELi128EEEEEEEEEvNT_6ParamsE,(.L_x_1800 - _ZN7cutlass13device_kernelIN5flash19enable_sm80_to_sm89INS1_16FlashAttnFwdSm80INS1_25CollectiveMainloopFwdSm80ILi4ELi1ELb0EN4cute5tupleIJNS5_1CILi128EEENS7_ILi48EEES8_EEELi128ENS_10bfloat16_tEfNS_4arch4Sm80ELb0ELb1ELb1ELb0ELb1ELb0ELb1ELb1EEENS1_21CollectiveEpilogueFwdINS6_IJS8_S8_S9_EEENS6_IJNS7_ILi1EEESH_SH_EEESB_SD_Li128ELb0ELb1ELb1ELb0EEENS1_19SingleTileSchedulerILb0ELb1ELb1ELi128EEEEEEEEEvNT_6ParamsE)
        .other          _ZN7cutlass13device_kernelIN5flash19enable_sm80_to_sm89INS1_16FlashAttnFwdSm80INS1_25CollectiveMainloopFwdSm80ILi4ELi1ELb0EN4cute5tupleIJNS5_1CILi128EEENS7_ILi48EEES8_EEELi128ENS_10bfloat16_tEfNS_4arch4Sm80ELb0ELb1ELb1ELb0ELb1ELb0ELb1ELb1EEENS1_21CollectiveEpilogueFwdINS6_IJS8_S8_S9_EEENS6_IJNS7_ILi1EEESH_SH_EEESB_SD_Li128ELb0ELb1ELb1ELb0EEENS1_19SingleTileSchedulerILb0ELb1ELb1ELi128EEEEEEEEEvNT_6ParamsE,@"STO_CUDA_ENTRY STV_DEFAULT"
_ZN7cutlass13device_kernelIN5flash19enable_sm80_to_sm89INS1_16FlashAttnFwdSm80INS1_25CollectiveMainloopFwdSm80ILi4ELi1ELb0EN4cute5tupleIJNS5_1CILi128EEENS7_ILi48EEES8_EEELi128ENS_10bfloat16_tEfNS_4arch4Sm80ELb0ELb1ELb1ELb0ELb1ELb0ELb1ELb1EEENS1_21CollectiveEpilogueFwdINS6_IJS8_S8_S9_EEENS6_IJNS7_ILi1EEESH_SH_EEESB_SD_Li128ELb0ELb1ELb1ELb0EEENS1_19SingleTileSchedulerILb0ELb1ELb1ELi128EEEEEEEEEvNT_6ParamsE:
        /* <DEDUP_REMOVED lines=18> */
.L_x_566:
[----:B------:R-:W-:Y:S02]  /*0120*/  ULDC.64 UR4, c[0x0][0x550] ;  /* 0x0001540000047ab9 */ /* 0x000fe40000000a00 */
[----:B------:R-:W-:Y:S02]  /*0130*/  UISETP.NE.AND UP0, UPT, UR4, 0x1, UPT ;  /* 0x000000010400788c */ /* 0x000fe4000bf05270 */
[----:B------:R-:W-:-:S02]  /*0140*/  UIMAD.WIDE.U32 UR8, UR7, UR5, URZ ;  /* 0x00000005070872a5 */ /* 0x000fc4000f8e003f */
[----:B------:R-:W-:Y:S02]  /*0150*/  ULDC UR4, c[0x0][0x558] ;  /* 0x0001560000047ab9 */ /* 0x000fe40000000800 */
[----:B------:R-:W-:-:S05]  /*0160*/  UMOV UR11, UR7 ;  /* 0x00000007000b7c82 */ /* 0x000fca0008000000 */
[----:B------:R-:W-:-:S03]  /*0170*/  @UP0 USHF.R.U32.HI UR11, URZ, UR4, UR9 ;  /* 0x000000043f0b0299 */ /* 0x000fc60008011609 */
.L_x_567:
        /* <DEDUP_REMOVED lines=16> */
[----:B------:R-:W1:Y:S01]  /*0280*/  S2UR UR26, SR_CTAID.X ;  /* 0x00000000001a79c3 */ /* 0x000e620000002500 */
[----:B------:R-:W-:Y:S02]  /*0290*/  ULDC UR4, c[0x0][0x2c4] ;  /* 0x0000b10000047ab9 */ /* 0x000fe40000000800 */
[----:B------:R-:W-:Y:S02]  /*02a0*/  UISETP.NE.AND UP1, UPT, UR4, 0x1, UPT ;  /* 0x000000010400788c */ /* 0x000fe4000bf25270 */
[----:B------:R-:W-:Y:S02]  /*02b0*/  UMOV UR10, URZ ;  /* 0x0000003f000a7c82 */ /* 0x000fe40008000000 */
[----:B------:R-:W-:Y:S02]  /*02c0*/  ULDC.64 UR4, c[0x0][0x2c8] ;  /* 0x0000b20000047ab9 */ /* 0x000fe40000000a00 */
[----:B------:R-:W-:-:S02]  /*02d0*/  ULDC UR12, c[0x0][0x168] ;  /* 0x00005a00000c7ab9 */ /* 0x000fc40000000800 */
[----:B------:R-:W-:Y:S02]  /*02e0*/  UP2UR UR13, UPR, URZ, 0x2 ;  /* 0x000000023f0d7883 */ /* 0x000fe40008000000 */
[----:B-1----:R-:W-:-:S04]  /*02f0*/  USHF.L.U32 UR26, UR26, 0x7, URZ ;  /* 0x000000071a1a7899 */ /* 0x002fc8000800063f */
[----:B------:R-:W-:Y:S02]  /*0300*/  @UP1 UIADD3 UR14, UR26, 0x7f, URZ ;  /* 0x0000007f1a0e1890 */ /* 0x000fe4000fffe03f */
[----:B------:R-:W-:Y:S02]  /*0310*/  UIADD3 UR8, UR26, 0x7f, URZ ;  /* 0x0000007f1a087890 */ /* 0x000fe4000fffe03f */
[----:B------:R-:W-:-:S03]  /*0320*/  UIMAD.WIDE.U32 UR14, UR14, UR4, URZ ;  /* 0x000000040e0e72a5 */ /* 0x000fc6000f8e003f */
[----:B------:R-:W-:-:S04]  /*0330*/  ULDC UR4, c[0x0][0x2ac] ;  /* 0x0000ab0000047ab9 */ /* 0x000fc80000000800 */
[----:B------:R-:W-:Y:S02]  /*0340*/  @UP1 UMOV UR9, UR15 ;  /* 0x0000000f00091c82 */ /* 0x000fe40008000000 */
[----:B------:R-:W-:Y:S02]  /*0350*/  @UP1 USHF.R.U32.HI UR8, URZ, UR5, UR9 ;  /* 0x000000053f081299 */ /* 0x000fe40008011609 */
[----:B------:R-:W-:Y:S02]  /*0360*/  UMOV UR14, 0x1 ;  /* 0x00000001000e7882 */ /* 0x000fe40000000000 */
[----:B------:R-:W-:Y:S02]  /*0370*/  ULDC UR9, c[0x0][0x1d0] ;  /* 0x0000740000097ab9 */ /* 0x000fe40000000800 */
[----:B------:R-:W-:-:S03]  /*0380*/  UIMAD UR9, UR4, UR9, URZ ;  /* 0x00000009040972a4 */ /* 0x000fc6000f8e023f */
[----:B------:R-:W-:Y:S02]  /*0390*/  ULDC.64 UR4, c[0x0][0x328] ;  /* 0x0000ca0000047ab9 */ /* 0x000fe40000000a00 */
[----:B------:R-:W-:Y:S02]  /*03a0*/  UISETP.LE.AND UP0, UPT, UR14, UR5, UPT ;  /* 0x000000050e00728c */ /* 0x000fe4000bf03270 */
[----:B------:R-:W-:-:S04]  /*03b0*/  UIADD3 UR12, UR9, -UR12, UR14 ;  /* 0x8000000c090c7290 */ /* 0x000fc8000fffe00e */
[----:B------:R-:W-:Y:S02]  /*03c0*/  UIADD3 UR5, UR12, UR8, URZ ;  /* 0x000000080c057290 */ /* 0x000fe4000fffe03f */
[----:B------:R-:W-:Y:S02]  /*03d0*/  UP2UR UR12, UPR, URZ, 0x1 ;  /* 0x000000013f0c7883 */ /* 0x000fe40008000000 */
[----:B------:R-:W-:Y:S01]  /*03e0*/  UIADD3 UR8, UR5, UR4, URZ ;  /* 0x0000000405087290 */ /* 0x000fe2000fffe03f */
[----:B--2---:R1:W2:Y:S01]  /*03f0*/  @P0 R2UR UR10, R2 ;  /* 0x00000000020a03c2 */ /* 0x0042a200000e0000 */
[----:B------:R-:W-:-:S13]  /*0400*/  PLOP3.LUT P0, PT, PT, PT, UP0, 0x40, 0x0 ;  /* 0x000000000000781c */ /* 0x000fda0003f0e808 */
[----:B------:R-:W-:Y:S05]  /*0410*/  @P0 BRA `(.L_x_568) ;  /* 0x0000014000000947 */ /* 0x000fea0003800000 */
[----:B------:R-:W-:Y:S01]  /*0420*/  ISETP.LT.AND P0, PT, RZ, UR5, PT ;  /* 0x00000005ff007c0c */ /* 0x000fe2000bf01270 */
        /* <DEDUP_REMOVED lines=10> */
.L_x_569:
[----:B------:R-:W-:Y:S02]  /*04d0*/  ULDC UR4, c[0x0][0x32c] ;  /* 0x0000cb0000047ab9 */ /* 0x000fe40000000800 */
[----:B------:R-:W-:-:S03]  /*04e0*/  UISETP.NE.AND UP0, UPT, UR14, UR4, UPT ;  /* 0x000000040e00728c */ /* 0x000fc6000bf05270 */
[----:B------:R-:W-:Y:S02]  /*04f0*/  ULDC.64 UR4, c[0x0][0x330] ;  /* 0x0000cc0000047ab9 */ /* 0x000fe40000000a00 */
[----:B------:R-:W-:-:S06]  /*0500*/  UIMAD.WIDE.U32 UR16, UR15, UR4, URZ ;  /* 0x000000040f1072a5 */ /* 0x000fcc000f8e003f */
[----:B------:R-:W-:Y:S02]  /*0510*/  @UP0 USHF.R.U32.HI UR15, URZ, UR5, UR17 ;  /* 0x000000053f0f0299 */ /* 0x000fe40008011611 */
.L_x_570:
[----:B------:R-:W-:Y:S02]  /*0520*/  ULDC UR4, c[0x0][0x32c] ;  /* 0x0000cb0000047ab9 */ /* 0x000fe40000000800 */
[----:B------:R-:W-:-:S04]  /*0530*/  UIMAD UR4, UR15, UR4, UR4 ;  /* 0x000000040f0472a4 */ /* 0x000fc8000f8e0204 */
[----:B------:R-:W-:-:S04]  /*0540*/  UISETP.LT.AND UP0, UPT, UR8, UR4, UPT ;  /* 0x000000040800728c */ /* 0x000fc8000bf01270 */
[----:B------:R-:W-:Y:S02]  /*0550*/  USEL UR8, UR8, UR4, UP0 ;  /* 0x0000000408087287 */ /* 0x000fe40008000000 */
.L_x_568:
[----:B------:R-:W-:Y:S02]  /*0560*/  UISETP.NE.AND UP0, UPT, UR13, URZ, UPT ;  /* 0x0000003f0d00728c */ /* 0x000fe4000bf05270 */
[----:B------:R-:W-:Y:S02]  /*0570*/  UIADD3 UR14, UR9, 0x2f, URZ ;  /* 0x0000002f090e7890 */ /* 0x000fe4000fffe03f */
[----:B------:R-:W-:Y:S02]  /*0580*/  UIADD3 UR18, UR8, 0x2f, URZ ;  /* 0x0000002f08127890 */ /* 0x000fe4000fffe03f */
[----:B------:R-:W-:Y:S02]  /*0590*/  ULDC.64 UR4, c[0x0][0x2c8] ;  /* 0x0000b20000047ab9 */ /* 0x000fe40000000a00 */
[----:B------:R-:W-:Y:S02]  /*05a0*/  UIMAD.WIDE.U32 UR16, UR26, UR4, URZ ;  /* 0x000000041a1072a5 */ /* 0x000fe4000f8e003f */
[----:B------:R-:W-:-:S02]  /*05b0*/  UIMAD.WIDE UR14, UR14, 0x2aaaaaab, URZ ;  /* 0x2aaaaaab0e0e78a5 */ /* 0x000fc4000f8e023f */
[----:B------:R-:W-:Y:S02]  /*05c0*/  UIMAD.WIDE UR18, UR18, 0x2aaaaaab, URZ ;  /* 0x2aaaaaab121278a5 */ /* 0x000fe4000f8e023f */
[----:B------:R-:W-:Y:S02]  /*05d0*/  UISETP.NE.AND UP1, UPT, UR12, URZ, UPT ;  /* 0x0000003f0c00728c */ /* 0x000fe4000bf25270 */
[----:B------:R-:W-:Y:S02]  /*05e0*/  UMOV UR4, UR26 ;  /* 0x0000001a00047c82 */ /* 0x000fe40008000000 */
[----:B------:R-:W-:Y:S02]  /*05f0*/  @UP0 USHF.R.U32.HI UR4, URZ, UR5, UR17 ;  /* 0x000000053f040299 */ /* 0x000fe40008011611 */
[----:B------:R-:W-:Y:S01]  /*0600*/  PLOP3.LUT P0, PT, PT, PT, UP1, 0x40, 0x0 ;  /* 0x000000000000781c */ /* 0x000fe20003f0e818 */
[----:B------:R-:W-:Y:S02]  /*0610*/  UMOV UR17, UR15 ;  /* 0x0000000f00117c82 */ /* 0x000fe40008000000 */
[----:B------:R-:W-:-:S02]  /*0620*/  UMOV UR15, UR19 ;  /* 0x00000013000f7c82 */ /* 0x000fc40008000000 */
[----:B------:R-:W-:Y:S02]  /*0630*/  USHF.R.U32.HI UR14, URZ, 0x1f, UR17 ;  /* 0x0000001f3f0e7899 */ /* 0x000fe40008011611 */
[----:B------:R-:W-:Y:S02]  /*0640*/  USHF.R.U32.HI UR8, URZ, 0x1f, UR15 ;  /* 0x0000001f3f087899 */ /* 0x000fe4000801160f */
[----:B------:R-:W-:Y:S02]  /*0650*/  ULDC UR25, c[0x0][0x168] ;  /* 0x00005a0000197ab9 */ /* 0x000fe40000000800 */
[----:B------:R-:W-:Y:S02]  /*0660*/  UIADD3 UR25, UR9, -UR25, URZ ;  /* 0x8000001909197290 */ /* 0x000fe4000fffe03f */
[----:B------:R-:W-:Y:S02]  /*0670*/  ULEA.HI.SX32 UR14, UR17, UR14, 0x1d ;  /* 0x0000000e110e7291 */ /* 0x000fe4000f8fea3f */
[----:B------:R-:W-:-:S02]  /*0680*/  ULEA.HI.SX32 UR15, UR15, UR8, 0x1d ;  /* 0x000000080f0f7291 */ /* 0x000fc4000f8fea3f */
[----:B------:R-:W-:Y:S02]  /*0690*/  UIADD3 UR4, UR25, UR4, URZ ;  /* 0x0000000419047290 */ /* 0x000fe4000fffe03f */
[----:B------:R-:W-:Y:S02]  /*06a0*/  UISETP.LT.AND UP0, UPT, UR14, UR15, UPT ;  /* 0x0000000f0e00728c */ /* 0x000fe4000bf01270 */
[----:B------:R-:W-:Y:S02]  /*06b0*/  ULDC UR5, c[0x0][0x324] ;  /* 0x0000c90000057ab9 */ /* 0x000fe40000000800 */
[----:B------:R-:W-:Y:S02]  /*06c0*/  UIADD3 UR8, UR4, -UR5, URZ ;  /* 0x8000000504087290 */ /* 0x000fe4000fffe03f */
[----:B------:R-:W-:Y:S01]  /*06d0*/  USEL UR24, UR14, UR15, UP0 ;  /* 0x0000000f0e187287 */ /* 0x000fe20008000000 */
[----:B------:R-:W-:Y:S05]  /*06e0*/  @P0 BRA `(.L_x_571) ;  /* 0x0000017000000947 */ /* 0x000fea0003800000 */
[----:B------:R-:W-:Y:S02]  /*06f0*/  UMOV UR14, UR4 ;  /* 0x00000004000e7c82 */ /* 0x000fe40008000000 */
[----:B------:R-:W-:-:S06]  /*0700*/  UISETP.GT.AND UP0, UPT, UR14, -0x1, UPT ;  /* 0xffffffff0e00788c */ /* 0x000fcc000bf04270 */
[----:B------:R-:W-:-:S13]  /*0710*/  PLOP3.LUT P0, PT, PT, PT, UP0, 0x80, 0x0 ;  /* 0x000000000000781c */ /* 0x000fda0003f0f008 */
[----:B------:R-:W-:Y:S05]  /*0720*/  @P0 BRA `(.L_x_572) ;  /* 0x0000009000000947 */ /* 0x000fea0003800000 */
[----:B------:R-:W-:Y:S02]  /*0730*/  ULDC UR4, c[0x0][0x32c] ;  /* 0x0000cb0000047ab9 */ /* 0x000fe40000000800 */
[----:B------:R-:W-:Y:S02]  /*0740*/  UISETP.NE.AND UP0, UPT, UR4, 0x1, UPT ;  /* 0x000000010400788c */ /* 0x000fe4000bf05270 */
[----:B------:R-:W-:Y:S02]  /*0750*/  ULOP3.LUT UR14, URZ, UR14, URZ, 0x33, !UPT ;  /* 0x0000000e3f0e7292 */ /* 0x000fe4000f8e333f */
[----:B------:R-:W-:Y:S02]  /*0760*/  ULDC.64 UR4, c[0x0][0x330] ;  /* 0x0000cc0000047ab9 */ /* 0x000fe40000000a00 */
[----:B------:R-:W-:-:S07]  /*0770*/  UIMAD.WIDE.U32 UR16, UR14, UR4, URZ ;  /* 0x000000040e1072a5 */ /* 0x000fce000f8e003f */
[----:B------:R-:W-:Y:S02]  /*0780*/  @UP0 UMOV UR15, UR17 ;  /* 0x00000011000f0c82 */ /* 0x000fe40008000000 */
[----:B------:R-:W-:-:S04]  /*0790*/  @UP0 USHF.R.U32.HI UR14, URZ, UR5, UR15 ;  /* 0x000000053f0e0299 */ /* 0x000fc8000801160f */
[----:B------:R-:W-:Y:S01]  /*07a0*/  ULOP3.LUT UR14, URZ, UR14, URZ, 0x33, !UPT ;  /* 0x0000000e3f0e7292 */ /* 0x000fe2000f8e333f */
[----:B------:R-:W-:Y:S05]  /*07b0*/  BRA `(.L_x_573) ;  /* 0x0000006000007947 */ /* 0x000fea0003800000 */
.L_x_572:
[----:B------:R-:W-:Y:S02]  /*07c0*/  ULDC UR4, c[0x0][0x32c] ;  /* 0x0000cb0000047ab9 */ /* 0x000fe40000000800 */
[----:B------:R-:W-:-:S03]  /*07d0*/  UISETP.NE.AND UP0, UPT, UR4, 0x1, UPT ;  /* 0x000000010400788c */ /* 0x000fc6000bf05270 */
[----:B------:R-:W-:Y:S02]  /*07e0*/  ULDC.64 UR4, c[0x0][0x330] ;  /* 0x0000cc0000047ab9 */ /* 0x000fe40000000a00 */
[----:B------:R-:W-:-:S07]  /*07f0*/  UIMAD.WIDE.U32 UR16, UR14, UR4, URZ ;  /* 0x000000040e1072a5 */ /* 0x000fce000f8e003f */
[----:B------:R-:W-:Y:S02]  /*0800*/  @UP0 UMOV UR15, UR17 ;  /* 0x00000011000f0c82 */ /* 0x000fe40008000000 */
[----:B------:R-:W-:Y:S02]  /*0810*/  @UP0 USHF.R.U32.HI UR14, URZ, UR5, UR15 ;  /* 0x000000053f0e0299 */ /* 0x000fe4000801160f */
.L_x_573:
[----:B------:R-:W-:Y:S02]  /*0820*/  ULDC UR4, c[0x0][0x32c] ;  /* 0x0000cb0000047ab9 */ /* 0x000fe40000000800 */
[----:B------:R-:W-:-:S04]  /*0830*/  UIMAD UR4, UR14, UR4, URZ ;  /* 0x000000040e0472a4 */ /* 0x000fc8000f8e023f */
[----:B------:R-:W-:-:S04]  /*0840*/  UISETP.LT.AND UP0, UPT, UR8, UR4, UPT ;  /* 0x000000040800728c */ /* 0x000fc8000bf01270 */
[----:B------:R-:W-:-:S04]  /*0850*/  USEL UR8, UR8, UR4, !UP0 ;  /* 0x0000000408087287 */ /* 0x000fc8000c000000 */
.L_x_571:
[----:B------:R-:W-:-:S04]  /*0860*/  UIMAD.WIDE UR4, UR8, 0x2aaaaaab, URZ ;  /* 0x2aaaaaab080478a5 */ /* 0x000fc8000f8e023f */
[----:B------:R-:W-:-:S04]  /*0870*/  USHF.R.U32.HI UR4, URZ, 0x1f, UR5 ;  /* 0x0000001f3f047899 */ /* 0x000fc80008011605 */
[----:B------:R-:W-:-:S03]  /*0880*/  ULEA.HI.SX32 UR4, UR5, UR4, 0x1d ;  /* 0x0000000405047291 */ /* 0x000fc6000f8fea3f */
[----:B------:R-:W-:Y:S02]  /*0890*/  ULDC UR5, c[0x0][0x338] ;  /* 0x0000ce0000057ab9 */ /* 0x000fe40000000800 */
[----:B------:R-:W-:-:S04]  /*08a0*/  UISETP.LT.AND UP0, UPT, URZ, UR4, UPT ;  /* 0x000000043f00728c */ /* 0x000fc8000bf01270 */
[----:B------:R-:W-:Y:S02]  /*08b0*/  USEL UR8, URZ, UR4, !UP0 ;  /* 0x000000043f087287 */ /* 0x000fe4000c000000 */
[----:B------:R-:W-:Y:S02]  /*08c0*/  USHF.R.U32.HI UR4, URZ, 0x10, UR7 ;  /* 0x000000103f047899 */ /* 0x000fe40008011607 */
[----:B------:R-:W-:Y:S02]  /*08d0*/  UISETP.GT.AND UP0, UPT, UR24, UR8, UPT ;  /* 0x000000081800728c */ /* 0x000fe4000bf04270 */
[----:B------:R-:W-:-:S04]  /*08e0*/  UISETP.NE.AND UP1, UPT, UR4, URZ, UPT ;  /* 0x0000003f0400728c */ /* 0x000fc8000bf25270 */
[----:B------:R-:W-:Y:S01]  /*08f0*/  PLOP3.LUT P0, PT, PT, PT, UP0, 0x80, 0x0 ;  /* 0x000000000000781c */ /* 0x000fe20003f0f008 */
[----:B------:R-:W-:-:S03]  /*0900*/  USEL UR5, UR4, UR5, UP1 ;  /* 0x0000000504057287 */ /* 0x000fc60008800000 */
[----:B------:R-:W-:-:S09]  /*0910*/  UMOV UR4, URZ ;  /* 0x0000003f00047c82 */ /* 0x000fd20008000000 */
[----:B------:R-:W-:Y:S05]  /*0920*/  @!P0 BRA `(.L_x_574) ;  /* 0x0000021000008947 */ /* 0x000fea0003800000 */
[----:B------:R-:W-:Y:S01]  /*0930*/  IMAD.U32 R3, RZ, RZ, UR5 ;  /* 0x00000005ff037e24 */ /* 0x000fe2000f8e00ff */
[----:B------:R-:W-:Y:S02]  /*0940*/  UIADD3 UR17, UR5, -0x1, UR24 ;  /* 0xffffffff05117890 */ /* 0x000fe4000fffe018 */
[----:B------:R-:W-:Y:S02]  /*0950*/  UMOV UR18, URZ ;  /* 0x0000003f00127c82 */ /* 0x000fe40008000000 */
[----:B------:R-:W-:Y:S01]  /*0960*/  IABS R0, R3 ;  /* 0x0000000300007213 */ /* 0x000fe20000000000 */
[----:B------:R-:W-:-:S03]  /*0970*/  UIADD3 UR17, -UR8, UR17, URZ ;  /* 0x0000001108117290 */ /* 0x000fc6000fffe13f */
        /* <DEDUP_REMOVED lines=24> */
[----:B------:R-:W-:-:S05]  /*0b00*/  UISETP.NE.AND UP1, UPT, UR5, URZ, UPT ;  /* 0x0000003f0500728c */ /* 0x000fca000bf25270 */
[----:B------:R-:W-:Y:S02]  /*0b10*/  UMOV UR4, UR19 ;  /* 0x0000001300047c82 */ /* 0x000fe40008000000 */
[----:B------:R-:W-:-:S04]  /*0b20*/  @!UP0 UIADD3 UR4, -UR4, URZ, URZ ;  /* 0x0000003f04048290 */ /* 0x000fc8000fffe13f */
[----:B------:R-:W-:Y:S02]  /*0b30*/  @!UP1 ULOP3.LUT UR4, URZ, UR5, URZ, 0x33, !UPT ;  /* 0x000000053f049292 */ /* 0x000fe4000f8e333f */
.L_x_574:
[----:B------:R-:W-:Y:S01]  /*0b40*/  ULOP3.LUT UR7, UR7, 0xffff, URZ, 0xc0, !UPT ;  /* 0x0000ffff07077892 */ /* 0x000fe2000f8ec03f */
[----:B------:R-:W-:Y:S01]  /*0b50*/  PLOP3.LUT P4, PT, PT, PT, PT, 0x80, 0x0 ;  /* 0x000000000000781c */ /* 0x000fe20003f8f070 */
[----:B------:R-:W-:Y:S01]  /*0b60*/  CS2R R20, SRZ ;  /* 0x0000000000147805 */ /* 0x000fe2000001ff00 */
[----:B------:R-:W-:Y:S01]  /*0b70*/  CS2R R18, SRZ ;  /* 0x0000000000127805 */ /* 0x000fe2000001ff00 */
[----:B------:R-:W-:Y:S01]  /*0b80*/  UIMAD UR8, UR7, UR4, UR8 ;  /* 0x00000004070872a4 */ /* 0x000fe2000f8e0208 */
        /* <DEDUP_REMOVED lines=73> */
[----:B------:R-:W-:Y:S02]  /*1020*/  UISETP.NE.AND.EX UP0, UPT, URZ, UR5, UPT, UP0 ;  /* 0x000000053f00728c */ /* 0x000fe4000bf05300 */
[----:B------:R-:W-:-:S04]  /*1030*/  UISETP.NE.AND UP1, UPT, UR13, URZ, UPT ;  /* 0x0000003f0d00728c */ /* 0x000fc8000bf25270 */
[----:B------:R-:W-:-:S05]  /*1040*/  PLOP3.LUT P2, PT, PT, PT, UP0, 0x80, 0x0 ;  /* 0x000000000000781c */ /* 0x000fca0003f4f008 */
[----:B------:R-:W-:Y:S02]  /*1050*/  @UP0 UMOV UR4, 0x4 ;  /* 0x0000000400040882 */ /* 0x000fe40000000000 */
[----:B------:R-:W-:-:S06]  /*1060*/  @UP0 UIMAD.WIDE UR4, UR6, UR4, UR14 ;  /* 0x00000004060402a5 */ /* 0x000fcc000f8e020e */
[----:B-1----:R-:W-:Y:S02]  /*1070*/  IMAD.U32 R2, RZ, RZ, UR4 ;  /* 0x00000004ff027e24 */ /* 0x002fe4000f8e00ff */
[----:B------:R-:W-:Y:S01]  /*1080*/  IMAD.U32 R3, RZ, RZ, UR5 ;  /* 0x00000005ff037e24 */ /* 0x000fe2000f8e00ff */
[----:B------:R-:W-:Y:S01]  /*1090*/  SHF.R.S32.HI R124, RZ, 0x1f, R132 ;  /* 0x0000001fff7c7819 */ /* 0x000fe20000011484 */
[----:B------:R-:W-:Y:S01]  /*10a0*/  USHF.R.S32.HI UR7, URZ, 0x1f, UR11 ;  /* 0x0000001f3f077899 */ /* 0x000fe2000801140b */
[----:B------:R-:W-:Y:S01]  /*10b0*/  PLOP3.LUT P1, PT, PT, PT, UP1, 0x80, 0x0 ;  /* 0x000000000000781c */ /* 0x000fe20003f2f018 */
[----:B------:R-:W-:Y:S01]  /*10c0*/  ULDC.64 UR4, c[0x0][0x1b8] ;  /* 0x00006e0000047ab9 */ /* 0x000fe20000000a00 */
[----:B------:R1:W3:Y:S01]  /*10d0*/  @P2 LDG.E R7, [R2.64] ;  /* 0x0000001402072981 */ /* 0x0002e2000c1e1900 */
[----:B------:R-:W-:Y:S01]  /*10e0*/  PLOP3.LUT P0, PT, PT, PT, UP1, 0x80, 0x0 ;  /* 0x000000000000781c */ /* 0x000fe20003f0f018 */
[----:B------:R-:W-:Y:S01]  /*10f0*/  UIMAD UR7, UR7, UR4, URZ ;  /* 0x00000004070772a4 */ /* 0x000fe2000f8e023f */
[----:B------:R-:W-:Y:S01]  /*1100*/  LEA.HI R13, R124, R132, RZ, 0x4 ;  /* 0x000000847c0d7211 */ /* 0x000fe200078f20ff */
[----:B------:R-:W-:Y:S01]  /*1110*/  UIMAD.WIDE.U32 UR16, UR11, UR4, URZ ;  /* 0x000000040b1072a5 */ /* 0x000fe2000f8e003f */
[----:B------:R-:W-:Y:S01]  /*1120*/  BSSY B0, `(.L_x_576) ;  /* 0x000004f000007945 */ /* 0x000fe20003800000 */
[----:B------:R-:W-:-:S02]  /*1130*/  UIMAD UR7, UR11, UR5, UR7 ;  /* 0x000000050b0772a4 */ /* 0x000fc4000f8e0207 */
[----:B------:R-:W-:Y:S02]  /*1140*/  USHF.R.S32.HI UR14, URZ, 0x1f, UR6 ;  /* 0x0000001f3f0e7899 */ /* 0x000fe40008011406 */
[----:B------:R-:W-:Y:S02]  /*1150*/  ULDC.64 UR4, c[0x0][0x1c0] ;  /* 0x0000700000047ab9 */ /* 0x000fe40000000a00 */
[----:B------:R-:W-:Y:S02]  /*1160*/  UIADD3 UR17, UR17, UR7, URZ ;  /* 0x0000000711117290 */ /* 0x000fe4000fffe03f */
[----:B------:R-:W-:Y:S02]  /*1170*/  UIMAD UR14, UR14, UR4, URZ ;  /* 0x000000040e0e72a4 */ /* 0x000fe4000f8e023f */
[----:B------:R-:W-:Y:S02]  /*1180*/  UIMAD.WIDE.U32 UR16, UR6, UR4, UR16 ;  /* 0x00000004061072a5 */ /* 0x000fe4000f8e0010 */
[----:B------:R-:W-:-:S02]  /*1190*/  UIMAD UR5, UR6, UR5, UR14 ;  /* 0x00000005060572a4 */ /* 0x000fc4000f8e020e */
[----:B------:R-:W-:Y:S02]  /*11a0*/  ULDC UR4, c[0x0][0x2c4] ;  /* 0x0000b10000047ab9 */ /* 0x000fe40000000800 */
[----:B------:R-:W-:Y:S02]  /*11b0*/  UIADD3 UR5, UR17, UR5, URZ ;  /* 0x0000000511057290 */ /* 0x000fe4000fffe03f */
[----:B------:R-:W-:Y:S01]  /*11c0*/  ULDC UR7, c[0x0][0x168] ;  /* 0x00005a0000077ab9 */ /* 0x000fe20000000800 */
[----:B-1----:R-:W-:Y:S01]  /*11d0*/  LEA.HI R2, R124, R132, RZ, 0x3 ;  /* 0x000000847c027211 */ /* 0x002fe200078f18ff */
[----:B------:R-:W-:Y:S01]  /*11e0*/  IMAD.U32 R3, RZ, RZ, UR17 ;  /* 0x00000011ff037e24 */ /* 0x000fe2000f8e00ff */
[----:B------:R-:W-:Y:S01]  /*11f0*/  UIMAD UR7, UR4, UR7, URZ ;  /* 0x00000007040772a4 */ /* 0x000fe2000f8e023f */
[----:B------:R-:W-:Y:S01]  /*1200*/  IMAD.U32 R3, RZ, RZ, UR5 ;  /* 0x00000005ff037e24 */ /* 0x000fe2000f8e00ff */
[----:B------:R-:W-:Y:S02]  /*1210*/  LOP3.LUT R0, R2, 0xfffffff8, RZ, 0xc0, !PT ;  /* 0xfffffff802007812 */ /* 0x000fe400078ec0ff */
[----:B------:R-:W-:Y:S01]  /*1220*/  SHF.R.S32.HI R15, RZ, 0x3, R2 ;  /* 0x00000003ff0f7819 */ /* 0x000fe20000011402 */
[----:B------:R-:W-:-:S02]  /*1230*/  IMAD.U32 R2, RZ, RZ, UR16 ;  /* 0x00000010ff027e24 */ /* 0x000fc4000f8e00ff */
[----:B------:R-:W-:Y:S01]  /*1240*/  IMAD.IADD R36, R132, 0x1, -R0 ;  /* 0x0000000184247824 */ /* 0x000fe200078e0a00 */
[----:B------:R-:W-:-:S03]  /*1250*/  IADD3 R9, R15, UR26, RZ ;  /* 0x0000001a0f097c10 */ /* 0x000fc6000fffe0ff */
[C---:B------:R-:W-:Y:S01]  /*1260*/  IMAD R129, R36.reuse, 0x10, R15 ;  /* 0x0000001024817824 */ /* 0x040fe200078e020f */
[----:B------:R-:W-:Y:S01]  /*1270*/  ISETP.GE.AND P4, PT, R9, UR7, PT ;  /* 0x0000000709007c0c */ /* 0x000fe2000bf86270 */
[----:B------:R-:W-:-:S03]  /*1280*/  IMAD.SHL.U32 R127, R36, 0x8, RZ ;  /* 0x00000008247f7824 */ /* 0x000fc600078e00ff */
[----:B------:R-:W-:Y:S01]  /*1290*/  IADD3 R5, R129, UR26, RZ ;  /* 0x0000001a81057c10 */ /* 0x000fe2000fffe0ff */
[----:B------:R1:W-:Y:S01]  /*12a0*/  STL [R1+0x14], R129 ;  /* 0x0000148101007387 */ /* 0x0003e20000100800 */
[C---:B------:R-:W-:Y:S02]  /*12b0*/  IADD3 R23, R127.reuse, 0x40, RZ ;  /* 0x000000407f177810 */ /* 0x040fe40007ffe0ff */
[----:B------:R-:W-:Y:S01]  /*12c0*/  ISETP.GE.AND P3, PT, R127, c[0x0][0x198], PT ;  /* 0x000066007f007a0c */ /* 0x000fe20003f66270 */
[----:B------:R-:W-:Y:S01]  /*12d0*/  @P1 IMAD.HI.U32 R0, R5, c[0x0][0x2c8], RZ ;  /* 0x0000b20005001a27 */ /* 0x000fe200078e00ff */
[----:B------:R1:W-:Y:S03]  /*12e0*/  STL [R1+0xc], R127 ;  /* 0x00000c7f01007387 */ /* 0x0003e60000100800 */
[----:B------:R-:W-:Y:S01]  /*12f0*/  IMAD.MOV.U32 R4, RZ, RZ, R5 ;  /* 0x000000ffff047224 */ /* 0x000fe200078e0005 */
[----:B------:R-:W-:-:S04]  /*1300*/  @P0 SHF.R.U32.HI R4, RZ, c[0x0][0x2cc], R0 ;  /* 0x0000b300ff040a19 */ /* 0x000fc80000011600 */
[--C-:B------:R-:W-:Y:S01]  /*1310*/  SHF.R.S32.HI R6, RZ, 0x1f, R4.reuse ;  /* 0x0000001fff067819 */ /* 0x100fe20000011404 */
[----:B------:R-:W-:Y:S02]  /*1320*/  IMAD.MOV R0, RZ, RZ, -R4 ;  /* 0x000000ffff007224 */ /* 0x000fe400078e0a04 */
        /* <DEDUP_REMOVED lines=16> */
[----:B------:R-:W-:Y:S01]  /*1430*/  ISETP.GE.AND P0, PT, R23, c[0x0][0x198], PT ;  /* 0x0000660017007a0c */ /* 0x000fe20003f06270 */
[----:B------:R1:W4:Y:S01]  /*1440*/  SHFL.IDX PT, R4, R12, RZ, 0x181f ;  /* 0x00181fff0c047589 */ /* 0x00032200000e0000 */
        /* <DEDUP_REMOVED lines=13> */
[----:B---3--:R1:W3:Y:S01]  /*1520*/  @P2 R2UR UR14, R7 ;  /* 0x00000000070e23c2 */ /* 0x0082e200000e0000 */
[----:B------:R-:W-:Y:S01]  /*1530*/  R2P PR, R18, 0x6 ;  /* 0x0000000612007804 */ /* 0x000fe20000000000 */
[----:B---3--:R-:W-:-:S04]  /*1540*/  @!UP0 UMOV UR14, UR6 ;  /* 0x00000006000e8c82 */ /* 0x008fc80008000000 */
[----:B------:R-:W-:Y:S02]  /*1550*/  SEL R3, R2, 0xfffffff0, !P1 ;  /* 0xfffffff002037807 */ /* 0x000fe40004800000 */
[----:B------:R-:W-:Y:S01]  /*1560*/  SEL R2, R6, 0xffffffe0, !P2 ;  /* 0xffffffe006027807 */ /* 0x000fe20005000000 */
[----:B------:R-:W-:Y:S05]  /*1570*/  @P4 BRA `(.L_x_577) ;  /* 0x0000009000004947 */ /* 0x000fea0003800000 */
[----:B--2-4-:R-:W-:Y:S01]  /*1580*/  SHF.R.S32.HI R0, RZ, 0x1f, R23 ;  /* 0x0000001fff007819 */ /* 0x014fe20000011417 */
        /* <DEDUP_REMOVED lines=8> */
.L_x_577:
[----:B--2-4-:R-:W-:Y:S05]  /*1610*/  BSYNC B0 ;  /* 0x0000000000007941 */ /* 0x014fea0003800000 */
.L_x_576:
        /* <DEDUP_REMOVED lines=15> */
.L_x_579:
[----:B------:R-:W-:Y:S05]  /*1710*/  BSYNC B0 ;  /* 0x0000000000007941 */ /* 0x000fea0003800000 */
.L_x_578:
        /* <DEDUP_REMOVED lines=15> */
.L_x_581:
[----:B------:R-:W-:Y:S05]  /*1810*/  BSYNC B0 ;  /* 0x0000000000007941 */ /* 0x000fea0003800000 */
.L_x_580:
        /* <DEDUP_REMOVED lines=15> */
.L_x_583:
[----:B------:R-:W-:Y:S05]  /*1910*/  BSYNC B0 ;  /* 0x0000000000007941 */ /* 0x000fea0003800000 */
.L_x_582:
        /* <DEDUP_REMOVED lines=15> */
.L_x_585:
[----:B------:R-:W-:Y:S05]  /*1a10*/  BSYNC B0 ;  /* 0x0000000000007941 */ /* 0x000fea0003800000 */
.L_x_584:
        /* <DEDUP_REMOVED lines=15> */
.L_x_587:
[----:B------:R-:W-:Y:S05]  /*1b10*/  BSYNC B0 ;  /* 0x0000000000007941 */ /* 0x000fea0003800000 */
.L_x_586:
        /* <DEDUP_REMOVED lines=15> */
.L_x_589:
[----:B------:R-:W-:Y:S05]  /*1c10*/  BSYNC B0 ;  /* 0x0000000000007941 */ /* 0x000fea0003800000 */
.L_x_588:
[----:B--2---:R-:W-:Y:S01]  /*1c20*/  IMAD.MOV.U32 R0, RZ, RZ, c[0x0][0x2b8] ;  /* 0x0000ae00ff007624 */ /* 0x004fe200078e00ff */
[----:B------:R-:W-:Y:S01]  /*1c30*/  UMOV UR30, 0x30 ;  /* 0x00000030001e7882 */ /* 0x000fe20000000000 */
[----:B------:R-:W-:Y:S01]  /*1c40*/  SHFL.IDX PT, R4, R12, 0x7, 0x181f ;  /* 0x00f81f000c047f89 */ /* 0x000fe200000e0000 */
[----:B------:R-:W-:Y:S01]  /*1c50*/  UIMAD UR17, UR24, UR30, -0x30 ;  /* 0xffffffd0181174a4 */ /* 0x000fe2000f8e021e */
[----:B------:R-:W-:Y:S01]  /*1c60*/  IADD3 R6, R9, 0x70, RZ ;  /* 0x0000007009067810 */ /* 0x000fe20007ffe0ff */
[----:B------:R-:W-:Y:S01]  /*1c70*/  IMAD.SHL.U32 R252, R10, 0x2, RZ ;  /* 0x000000020afc7824 */ /* 0x000fe200078e00ff */
[----:B------:R-:W-:Y:S01]  /*1c80*/  ISETP.NE.AND P4, PT, R0, 0x1, PT ;  /* 0x000000010000780c */ /* 0x000fe20003f85270 */
[----:B----4-:R-:W2:Y:S01]  /*1c90*/  SHFL.IDX PT, R5, R11, 0x7, 0x181f ;  /* 0x00f81f000b057f89 */ /* 0x010ea200000e0000 */
[----:B------:R-:W-:Y:S01]  /*1ca0*/  ISETP.GE.AND P2, PT, R6, UR7, PT ;  /* 0x0000000706007c0c */ /* 0x000fe2000bf46270 */
[----:B------:R-:W-:Y:S01]  /*1cb0*/  USHF.R.S32.HI UR6, URZ, 0x1f, UR14 ;  /* 0x0000001f3f067899 */ /* 0x000fe2000801140e */
[----:B------:R-:W-:Y:S01]  /*1cc0*/  IADD3 R0, R129, UR17, RZ ;  /* 0x0000001181007c10 */ /* 0x000fe2000fffe0ff */
[----:B------:R-:W-:Y:S01]  /*1cd0*/  ULDC.64 UR4, c[0x0][0x2b0] ;  /* 0x0000ac0000047ab9 */ /* 0x000fe20000000a00 */
[----:B------:R-:W-:Y:S01]  /*1ce0*/  SHF.R.S32.HI R7, RZ, 0x1f, R23 ;  /* 0x0000001fff077819 */ /* 0x000fe20000011417 */
[----:B------:R-:W-:Y:S01]  /*1cf0*/  UIMAD UR6, UR6, UR4, URZ ;  /* 0x00000004060672a4 */ /* 0x000fe2000f8e023f */
[C---:B------:R-:W-:Y:S01]  /*1d00*/  IADD3 R8, R0.reuse, UR10, RZ ;  /* 0x0000000a00087c10 */ /* 0x040fe2000fffe0ff */
[----:B------:R-:W-:Y:S01]  /*1d10*/  UIMAD.WIDE.U32 UR18, UR14, UR4, URZ ;  /* 0x000000040e1272a5 */ /* 0x000fe2000f8e003f */
[----:B------:R-:W-:Y:S01]  /*1d20*/  ISETP.GE.AND P5, PT, R0, UR9, PT ;  /* 0x0000000900007c0c */ /* 0x000fe2000bfa6270 */
[----:B------:R-:W-:Y:S01]  /*1d30*/  UIMAD UR5, UR14, UR5, UR6 ;  /* 0x000000050e0572a4 */ /* 0x000fe2000f8e0206 */
[----:B------:R-:W-:-:S02]  /*1d40*/  IMAD.MOV.U32 R242, RZ, RZ, RZ ;  /* 0x000000fffff27224 */ /* 0x000fc400078e00ff */
[----:B------:R-:W-:Y:S01]  /*1d50*/  @P4 IMAD.HI.U32 R6, R8, c[0x0][0x2bc], RZ ;  /* 0x0000af0008064a27 */ /* 0x000fe200078e00ff */
[----:B------:R-:W-:Y:S01]  /*1d60*/  ISETP.GT.OR P5, PT, R129, 0x2f, P5 ;  /* 0x0000002f8100780c */ /* 0x000fe20002fa4670 */
[----:B------:R-:W-:Y:S02]  /*1d70*/  UIADD3 UR7, UR19, UR5, URZ ;  /* 0x0000000513077290 */ /* 0x000fe4000fffe03f */
[----:B------:R-:W-:Y:S01]  /*1d80*/  IMAD.MOV.U32 R0, RZ, RZ, R8 ;  /* 0x000000ffff007224 */ /* 0x000fe200078e0008 */
[----:B------:R-:W-:Y:S01]  /*1d90*/  @P4 SHF.R.U32.HI R0, RZ, c[0x0][0x2c0], R6 ;  /* 0x0000b000ff004a19 */ /* 0x000fe20000011606 */
[----:B------:R-:W-:Y:S01]  /*1da0*/  USHF.R.S32.HI UR16, URZ, 0x1f, UR11 ;  /* 0x0000001f3f107899 */ /* 0x000fe2000801140b */
[----:B------:R-:W-:Y:S01]  /*1db0*/  LEA.HI R6, R7, R23, RZ, 0x3 ;  /* 0x0000001707067211 */ /* 0x000fe200078f18ff */
[----:B------:R-:W-:-:S03]  /*1dc0*/  ULDC.64 UR4, c[0x0][0x1e8] ;  /* 0x00007a0000047ab9 */ /* 0x000fc60000000a00 */
[----:B------:R-:W-:Y:S01]  /*1dd0*/  LOP3.LUT R126, R6, 0xfffffff8, RZ, 0xc0, !PT ;  /* 0xfffffff8067e7812 */ /* 0x000fe200078ec0ff */
[--C-:B-123--:R-:W-:Y:S02]  /*1de0*/  @!P2 IMAD.WIDE R10, R127, 0x2, R4.reuse ;  /* 0x000000027f0aa825 */ /* 0x10efe400078e0204 */
[----:B------:R-:W-:Y:S02]  /*1df0*/  @!P5 IADD3 R7, P1, R0, UR18, RZ ;  /* 0x000000120007dc10 */ /* 0x000fe4000ff3e0ff */
[----:B------:R-:W-:Y:S01]  /*1e00*/  @!P2 IMAD.WIDE R4, R126, 0x2, R4 ;  /* 0x000000027e04a825 */ /* 0x000fe200078e0204 */
[----:B------:R-:W-:Y:S01]  /*1e10*/  @!PT LDS RZ, [RZ] ;  /* 0x00000000fffff984 */ /* 0x000fe20000000800 */
[----:B------:R1:W-:Y:S01]  /*1e20*/  @!P2 LDGSTS.E.BYPASS.LTC128B.128 [R252+0x9900], [R10.64], !P3 ;  /* 0x099000000afcafae */ /* 0x0003e2000d901d54 */
[----:B------:R-:W-:Y:S02]  /*1e30*/  @!P5 LEA.HI.X.SX32 R9, R0, UR7, 0x1, P1 ;  /* 0x000000070009dc11 */ /* 0x000fe400088f0eff */
[C---:B------:R-:W-:Y:S01]  /*1e40*/  @!P5 LEA R6, P1, R7.reuse, c[0x0][0x2a0], 0x2 ;  /* 0x0000a8000706da11 */ /* 0x040fe200078210ff */
[----:B------:R2:W-:Y:S03]  /*1e50*/  @!P2 LDGSTS.E.BYPASS.LTC128B.128 [R252+0xd900], [R4.64], !P0 ;  /* 0x0d90000004fcafae */ /* 0x0005e6000c101d54 */
[----:B------:R-:W-:Y:S01]  /*1e60*/  @!P5 LEA.HI.X R7, R7, c[0x0][0x2a4], R9, 0x2, P1 ;  /* 0x0000a9000707da11 */ /* 0x000fe200008f1409 */
[----:B------:R-:W0:Y:S04]  /*1e70*/  LDGDEPBAR ;  /* 0x00000000000079af */ /* 0x000e280000000000 */
[----:B------:R-:W-:Y:S01]  /*1e80*/  BAR.SYNC.DEFER_BLOCKING 0x0 ;  /* 0x0000000000007b1d */ /* 0x000fe20000010000 */
[----:B------:R-:W-:-:S04]  /*1e90*/  UIMAD UR6, UR16, UR4, URZ ;  /* 0x00000004100672a4 */ /* 0x000fc8000f8e023f */
[----:B------:R-:W-:Y:S01]  /*1ea0*/  UIMAD UR6, UR11, UR5, UR6 ;  /* 0x000000050b0672a4 */ /* 0x000fe2000f8e0206 */
[----:B------:R-:W-:Y:S01]  /*1eb0*/  ISETP.GE.AND P6, PT, R127, c[0x0][0x1d4], PT ;  /* 0x000075007f007a0c */ /* 0x000fe20003fc6270 */
[----:B------:R-:W-:Y:S01]  /*1ec0*/  UIMAD.WIDE.U32 UR14, UR11, UR4, URZ ;  /* 0x000000040b0e72a5 */ /* 0x000fe2000f8e003f */
[----:B------:R-:W-:Y:S01]  /*1ed0*/  SHF.R.S32.HI R12, RZ, 0x4, R13 ;  /* 0x00000004ff0c7819 */ /* 0x000fe2000001140d */
[----:B------:R-:W-:Y:S01]  /*1ee0*/  UIMAD UR30, UR24, -0x30, UR30 ;  /* 0xffffffd0181e78a4 */ /* 0x000fe2000f8e021e */
[----:B------:R-:W-:Y:S01]  /*1ef0*/  LEA.HI R123, R124, R132, RZ, 0x5 ;  /* 0x000000847c7b7211 */ /* 0x000fe200078f28ff */
[----:B------:R-:W-:Y:S01]  /*1f00*/  UIADD3 UR6, UR15, UR6, URZ ;  /* 0x000000060f067290 */ /* 0x000fe2000fffe03f */
[----:B------:R-:W-:Y:S01]  /*1f10*/  SHF.R.S32.HI R128, RZ, 0x1f, R127 ;  /* 0x0000001fff807819 */ /* 0x000fe2000001147f */
[----:B------:R-:W-:Y:S01]  /*1f20*/  UIADD3 UR27, UR30, UR9, URZ ;  /* 0x000000091e1b7290 */ /* 0x000fe2000fffe03f */
[----:B------:R-:W-:Y:S01]  /*1f30*/  STL [R1+0x34], R126 ;  /* 0x0000347e01007387 */ /* 0x000fe20000100800 */
[----:B------:R-:W-:-:S04]  /*1f40*/  ULDC.64 UR4, c[0x0][0x210] ;  /* 0x0000840000047ab9 */ /* 0x000fc80000000a00 */
[----:B------:R-:W-:-:S04]  /*1f50*/  IADD3 R37, -R15, UR27, RZ ;  /* 0x0000001b0f257c10 */ /* 0x000fc8000fffe1ff */
[C---:B------:R-:W-:Y:S01]  /*1f60*/  ISETP.GE.AND P2, PT, R37.reuse, 0x1, PT ;  /* 0x000000012500780c */ /* 0x040fe20003f46270 */
[----:B------:R3:W4:Y:S01]  /*1f70*/  @!P5 LDG.E R242, [R6.64] ;  /* 0x0000001406f2d981 */ /* 0x000722000c1e1900 */
[----:B------:R-:W-:Y:S01]  /*1f80*/  IMAD.MOV R0, RZ, RZ, -R0 ;  /* 0x000000ffff007224 */ /* 0x000fe200078e0a00 */
[----:B------:R-:W-:Y:S01]  /*1f90*/  ISETP.GE.AND P1, PT, R37, 0x11, PT ;  /* 0x000000112500780c */ /* 0x000fe20003f26270 */
[----:B------:R-:W-:Y:S01]  /*1fa0*/  UIMAD UR16, UR16, UR4, URZ ;  /* 0x00000004101072a4 */ /* 0x000fe2000f8e023f */
[----:B------:R-:W-:Y:S01]  /*1fb0*/  ISETP.GE.AND P5, PT, R23, c[0x0][0x1d4], PT ;  /* 0x0000750017007a0c */ /* 0x000fe20003fa6270 */
[----:B------:R-:W-:Y:S01]  /*1fc0*/  IMAD R243, R0, c[0x0][0x2b8], R8 ;  /* 0x0000ae0000f37a24 */ /* 0x000fe200078e0208 */
[----:B------:R-:W-:Y:S01]  /*1fd0*/  SHF.R.S32.HI R122, RZ, 0x5, R123 ;  /* 0x00000005ff7a7819 */ /* 0x000fe2000001147b */
[----:B------:R-:W-:Y:S01]  /*1fe0*/  UIMAD.WIDE.U32 UR22, UR11, UR4, URZ ;  /* 0x000000040b1672a5 */ /* 0x000fe2000f8e003f */
[----:B------:R-:W-:Y:S01]  /*1ff0*/  STL [R1+0x40], R128 ;  /* 0x0000408001007387 */ /* 0x000fe20000100800 */
[----:B--2---:R-:W-:Y:S01]  /*2000*/  IMAD.WIDE.U32 R4, R243, c[0x0][0x1e0], RZ ;  /* 0x00007800f3047a25 */ /* 0x004fe200078e00ff */
[----:B------:R-:W-:Y:S01]  /*2010*/  SHF.R.S32.HI R16, RZ, 0x1f, R243 ;  /* 0x0000001fff107819 */ /* 0x000fe200000114f3 */
[----:B------:R-:W-:Y:S01]  /*2020*/  UIMAD UR16, UR11, UR5, UR16 ;  /* 0x000000050b1072a4 */ /* 0x000fe2000f8e0210 */
[----:B------:R-:W-:Y:S01]  /*2030*/  SEL R125, RZ, 0x10, P5 ;  /* 0x00000010ff7d7807 */ /* 0x000fe20002800000 */
[----:B------:R-:W-:-:S02]  /*2040*/  UIADD3 UR4, UR24, -0x1, URZ ;  /* 0xffffffff18047890 */ /* 0x000fc4000fffe03f */
[----:B------:R-:W-:Y:S01]  /*2050*/  IMAD R0, R16, c[0x0][0x1e0], RZ ;  /* 0x0000780010007a24 */ /* 0x000fe200078e02ff */
[----:B------:R-:W-:Y:S02]  /*2060*/  UIADD3 UR16, UR23, UR16, URZ ;  /* 0x0000001017107290 */ /* 0x000fe4000fffe03f */
[----:B------:R-:W-:Y:S01]  /*2070*/  UISETP.GT.AND UP0, UPT, UR4, UR8, UPT ;  /* 0x000000080400728c */ /* 0x000fe2000bf04270 */
[----:B------:R-:W-:-:S04]  /*2080*/  IMAD R0, R243, c[0x0][0x1e4], R0 ;  /* 0x00007900f3007a24 */ /* 0x000fc800078e0200 */
[----:B------:R-:W-:Y:S02]  /*2090*/  IMAD.IADD R5, R5, 0x1, R0 ;  /* 0x0000000105057824 */ /* 0x000fe400078e0200 */
[----:B---3--:R-:W-:Y:S01]  /*20a0*/  IMAD R7, R243, c[0x0][0x1e0], RZ ;  /* 0x00007800f3077a24 */ /* 0x008fe200078e02ff */
[----:B----4-:R-:W-:Y:S01]  /*20b0*/  SHF.R.S32.HI R17, RZ, 0x1f, R242 ;  /* 0x0000001fff117819 */ /* 0x010fe200000114f2 */
[----:B------:R-:W-:-:S04]  /*20c0*/  IMAD.WIDE.U32 R4, R242, c[0x0][0x1f0], R4 ;  /* 0x00007c00f2047a25 */ /* 0x000fc800078e0004 */
[----:B------:R-:W-:Y:S01]  /*20d0*/  IMAD R6, R17, c[0x0][0x1f0], RZ ;  /* 0x00007c0011067a24 */ /* 0x000fe200078e02ff */
[----:B------:R-:W-:-:S03]  /*20e0*/  IADD3 R0, P0, R4, UR14, RZ ;  /* 0x0000000e04007c10 */ /* 0x000fc6000ff1e0ff */
[----:B------:R-:W-:-:S05]  /*20f0*/  IMAD R6, R242, c[0x0][0x1f4], R6 ;  /* 0x00007d00f2067a24 */ /* 0x000fca00078e0206 */
[----:B------:R-:W-:Y:S01]  /*2100*/  IADD3.X R4, R5, UR6, R6, P0, !PT ;  /* 0x0000000605047c10 */ /* 0x000fe200087fe406 */
[----:B------:R-:W-:Y:S01]  /*2110*/  IMAD.U32 R5, RZ, RZ, UR11 ;  /* 0x0000000bff057e24 */ /* 0x000fe2000f8e00ff */
[----:B------:R-:W-:Y:S01]  /*2120*/  LEA R8, P0, R0, c[0x0][0x1c8], 0x1 ;  /* 0x0000720000087a11 */ /* 0x000fe200078008ff */
[----:B------:R-:W-:-:S03]  /*2130*/  IMAD R6, R242, c[0x0][0x1f0], R7 ;  /* 0x00007c00f2067a24 */ /* 0x000fc600078e0207 */
[----:B------:R-:W-:Y:S01]  /*2140*/  LEA.HI.X R0, R0, c[0x0][0x1cc], R4, 0x1, P0 ;  /* 0x0000730000007a11 */ /* 0x000fe200000f0c04 */
[----:B------:R-:W-:Y:S01]  /*2150*/  IMAD R6, R5, c[0x0][0x1e8], R6 ;  /* 0x00007a0005067a24 */ /* 0x000fe200078e0206 */
[----:B------:R-:W-:Y:S01]  /*2160*/  SHFL.IDX PT, R4, R8, RZ, 0x181f ;  /* 0x00181fff08047589 */ /* 0x000fe200000e0000 */
[----:B------:R-:W-:-:S03]  /*2170*/  ISETP.GT.AND P0, PT, R37, 0x20, PT ;  /* 0x000000202500780c */ /* 0x000fc60003f04270 */
[----:B------:R-:W1:Y:S01]  /*2180*/  SHFL.IDX PT, R5, R0, RZ, 0x181f ;  /* 0x00181fff00057589 */ /* 0x000e6200000e0000 */
[----:B------:R-:W-:-:S03]  /*2190*/  LEA R6, R6, c[0x0][0x1c8], 0x1 ;  /* 0x0000720006067a11 */ /* 0x000fc600078e08ff */
[----:B------:R-:W-:Y:S04]  /*21a0*/  SHFL.IDX PT, R8, R8, 0x1, 0x181f ;  /* 0x00381f0008087f89 */ /* 0x000fe800000e0000 */
[----:B------:R-:W2:Y:S04]  /*21b0*/  SHFL.IDX PT, R9, R0, 0x1, 0x181f ;  /* 0x00381f0000097f89 */ /* 0x000ea800000e0000 */
[----:B------:R-:W-:Y:S04]  /*21c0*/  SHFL.IDX PT, R6, R6, 0x2, 0x181f ;  /* 0x00581f0006067f89 */ /* 0x000fe800000e0000 */
[----:B------:R3:W4:Y:S01]  /*21d0*/  SHFL.IDX PT, R7, R0, 0x2, 0x181f ;  /* 0x00581f0000077f89 */ /* 0x00072200000e0000 */
[----:B-1----:R-:W-:-:S05]  /*21e0*/  @P2 IMAD.WIDE R10, R127, 0x2, R4 ;  /* 0x000000027f0a2825 */ /* 0x002fca00078e0204 */
[----:B------:R1:W-:Y:S01]  /*21f0*/  @P2 LDGSTS.E.BYPASS.LTC128B.128 [R252+0x3100], [R10.64], !P6 ;  /* 0x031000000afc2fae */ /* 0x0003e2000f101d54 */
[----:B---3--:R-:W-:-:S04]  /*2200*/  LEA.HI R0, R13, R12, RZ, 0x1 ;  /* 0x0000000c0d007211 */ /* 0x008fc800078f08ff */
[----:B------:R-:W-:-:S05]  /*2210*/  LOP3.LUT R0, R0, 0xfffffffe, RZ, 0xc0, !PT ;  /* 0xfffffffe00007812 */ /* 0x000fca00078ec0ff */
[----:B------:R-:W-:Y:S02]  /*2220*/  IMAD.IADD R14, R12, 0x1, -R0 ;  /* 0x000000010c0e7824 */ /* 0x000fe400078e0a00 */
[----:B--2---:R-:W-:-:S04]  /*2230*/  @P1 IMAD.WIDE R12, R127, 0x2, R8 ;  /* 0x000000027f0c1825 */ /* 0x004fc800078e0208 */
[----:B------:R-:W-:-:S04]  /*2240*/  @P1 IMAD.WIDE R8, R126, 0x2, R8 ;  /* 0x000000027e081825 */ /* 0x000fc800078e0208 */
[----:B-1----:R-:W-:-:S04]  /*2250*/  @P2 IMAD.WIDE R10, R126, 0x2, R4 ;  /* 0x000000027e0a2825 */ /* 0x002fc800078e0204 */
[--C-:B----4-:R-:W-:Y:S01]  /*2260*/  @P0 IMAD.WIDE R4, R127, 0x2, R6.reuse ;  /* 0x000000027f040825 */ /* 0x110fe200078e0206 */
[----:B------:R1:W-:Y:S01]  /*2270*/  @P2 LDGSTS.E.BYPASS.LTC128B.128 [R252+0x4900], [R10.64], !P5 ;  /* 0x049000000afc2fae */ /* 0x0003e2000e901d54 */
[----:B------:R-:W-:Y:S02]  /*2280*/  ISETP.GE.AND P2, PT, R23, c[0x0][0x1d4], PT ;  /* 0x0000750017007a0c */ /* 0x000fe40003f46270 */
[----:B------:R-:W-:Y:S01]  /*2290*/  @P0 IMAD.WIDE R6, R126, 0x2, R6 ;  /* 0x000000027e060825 */ /* 0x000fe200078e0206 */
[----:B------:R2:W-:Y:S03]  /*22a0*/  @P1 LDGSTS.E.BYPASS.LTC128B.128 [R252+0x3900], [R12.64], !P6 ;  /* 0x039000000cfc1fae */ /* 0x0005e6000f101d54 */
[C---:B------:R-:W-:Y:S01]  /*22b0*/  IMAD.SHL.U32 R0, R36.reuse, 0x40, RZ ;  /* 0x0000004024007824 */ /* 0x040fe200078e00ff */
[----:B------:R1:W-:Y:S01]  /*22c0*/  @P1 LDGSTS.E.BYPASS.LTC128B.128 [R252+0x5100], [R8.64], !P5 ;  /* 0x0510000008fc1fae */ /* 0x0003e2000e901d54 */
[----:B------:R-:W-:-:S03]  /*22d0*/  LOP3.LUT P1, RZ, R36, 0x2, RZ, 0xc0, !PT ;  /* 0x0000000224ff7812 */ /* 0x000fc6000782c0ff */
[----:B------:R3:W-:Y:S01]  /*22e0*/  @P0 LDGSTS.E.BYPASS.LTC128B.128 [R252+0x4100], [R4.64], !P6 ;  /* 0x0410000004fc0fae */ /* 0x0007e2000f101d54 */
[----:B------:R-:W-:-:S03]  /*22f0*/  LOP3.LUT R0, R0, 0x1c0, RZ, 0xc0, !PT ;  /* 0x000001c000007812 */ /* 0x000fc600078ec0ff */
[----:B------:R4:W-:Y:S04]  /*2300*/  @P0 LDGSTS.E.BYPASS.LTC128B.128 [R252+0x5900], [R6.64], !P5 ;  /* 0x0590000006fc0fae */ /* 0x0009e8000e901d54 */
[----:B------:R-:W0:Y:S01]  /*2310*/  LDGDEPBAR ;  /* 0x00000000000079af */ /* 0x000e220000000000 */
[----:B---3--:R-:W-:Y:S02]  /*2320*/  IMAD.SHL.U32 R4, R18, 0x40, RZ ;  /* 0x0000004012047824 */ /* 0x008fe400078e00ff */
[----:B------:R-:W-:Y:S02]  /*2330*/  IMAD.SHL.U32 R5, R19, 0x40, RZ ;  /* 0x0000004013057824 */ /* 0x000fe400078e00ff */
[----:B----4-:R-:W-:Y:S01]  /*2340*/  IMAD.SHL.U32 R7, R15, 0x8, RZ ;  /* 0x000000080f077824 */ /* 0x010fe200078e00ff */
[----:B------:R-:W-:-:S04]  /*2350*/  DEPBAR.LE SB0, 0x1 ;  /* 0x000080400000791a */ /* 0x000fc80000000000 */
[----:B------:R-:W-:-:S04]  /*2360*/  DEPBAR.LE SB0, 0x0 ;  /* 0x000080000000791a */ /* 0x000fc80000000000 */
[----:B------:R-:W-:Y:S01]  /*2370*/  IMAD.SHL.U32 R6, R14, 0x8, RZ ;  /* 0x000000080e067824 */ /* 0x000fe200078e00ff */
[----:B------:R-:W-:Y:S02]  /*2380*/  LOP3.LUT R4, R4, 0x1c0, RZ, 0xc0, !PT ;  /* 0x000001c004047812 */ /* 0x000fe400078ec0ff */
[----:B------:R-:W-:Y:S02]  /*2390*/  LOP3.LUT R121, R5, 0xfffffe00, RZ, 0xc0, !PT ;  /* 0xfffffe0005797812 */ /* 0x000fe400078ec0ff */
[----:B------:R-:W-:Y:S02]  /*23a0*/  LOP3.LUT R7, R0, 0x8, R7, 0xf8, !PT ;  /* 0x0000000800077812 */ /* 0x000fe400078ef807 */
[----:B------:R-:W-:Y:S02]  /*23b0*/  LOP3.LUT R5, R4, 0x8, R6, 0xf8, !PT ;  /* 0x0000000804057812 */ /* 0x000fe400078ef806 */
[----:B------:R-:W-:Y:S02]  /*23c0*/  SHF.R.U32.HI R0, RZ, 0x3, R0 ;  /* 0x00000003ff007819 */ /* 0x000fe40000011600 */
[----:B------:R-:W-:-:S02]  /*23d0*/  SHF.R.U32.HI R4, RZ, 0x3, R4 ;  /* 0x00000003ff047819 */ /* 0x000fc40000011604 */
[----:B------:R-:W-:Y:S02]  /*23e0*/  LOP3.LUT R0, R7, R0, RZ, 0x3c, !PT ;  /* 0x0000000007007212 */ /* 0x000fe400078e3cff */
[----:B------:R-:W-:Y:S01]  /*23f0*/  LOP3.LUT R120, R5, R4, RZ, 0x3c, !PT ;  /* 0x0000000405787212 */ /* 0x000fe200078e3cff */
[----:B------:R-:W-:Y:S02]  /*2400*/  IMAD R4, R122, 0x400, R121 ;  /* 0x000004007a047824 */ /* 0x000fe400078e0279 */
[----:B------:R-:W-:Y:S02]  /*2410*/  IMAD R0, R14, 0x200, R0 ;  /* 0x000002000e007824 */ /* 0x000fe400078e0200 */
[----:B------:R-:W-:Y:S02]  /*2420*/  IMAD.IADD R4, R120, 0x1, R4 ;  /* 0x0000000178047824 */ /* 0x000fe400078e0204 */
[----:B------:R-:W-:Y:S01]  /*2430*/  IMAD.SHL.U32 R224, R0, 0x2, RZ ;  /* 0x0000000200e07824 */ /* 0x000fe200078e00ff */
[----:B------:R-:W-:Y:S01]  /*2440*/  BAR.SYNC.DEFER_BLOCKING 0x0 ;  /* 0x0000000000007b1d */ /* 0x000fe20000010000 */
[----:B------:R-:W-:-:S02]  /*2450*/  IMAD.SHL.U32 R231, R4, 0x2, RZ ;  /* 0x0000000204e77824 */ /* 0x000fc400078e00ff */
[----:B------:R-:W-:Y:S01]  /*2460*/  IMAD R0, R16, c[0x0][0x208], RZ ;  /* 0x0000820010007a24 */ /* 0x000fe200078e02ff */
[----:B------:R-:W-:Y:S01]  /*2470*/  IADD3 R235, R224, 0x3120, RZ ;  /* 0x00003120e0eb7810 */ /* 0x000fe20007ffe0ff */
[--C-:B------:R-:W-:Y:S02]  /*2480*/  IMAD R233, R3, 0x2, R231.reuse ;  /* 0x0000000203e97824 */ /* 0x100fe400078e02e7 */
[----:B------:R-:W-:Y:S02]  /*2490*/  IMAD R0, R243, c[0x0][0x20c], R0 ;  /* 0x00008300f3007a24 */ /* 0x000fe400078e0200 */
[C---:B------:R-:W-:Y:S02]  /*24a0*/  IMAD R232, R2.reuse, 0x2, R231 ;  /* 0x0000000202e87824 */ /* 0x040fe400078e02e7 */
[----:B------:R-:W-:Y:S02]  /*24b0*/  IMAD R234, R2, 0x2, R233 ;  /* 0x0000000202ea7824 */ /* 0x000fe400078e02e9 */
[----:B------:R-:W-:Y:S01]  /*24c0*/  IMAD R236, R3, 0x2, R232 ;  /* 0x0000000203ec7824 */ /* 0x000fe200078e02e8 */
[----:B------:R-:W-:Y:S04]  /*24d0*/  LDSM.16.M88.4 R4, [R224+0x3100] ;  /* 0x00310000e004783b */ /* 0x000fe80000000200 */
[----:B--2---:R-:W2:Y:S04]  /*24e0*/  LDSM.16.M88.4 R12, [R231+0x6100] ;  /* 0x00610000e70c783b */ /* 0x004ea80000000200 */
[----:B-1----:R-:W1:Y:S04]  /*24f0*/  LDSM.16.M88.4 R8, [R231+0x8100] ;  /* 0x00810000e708783b */ /* 0x002e680000000200 */
[----:B------:R-:W3:Y:S04]  /*2500*/  LDSM.16.M88.4 R24, [R224+0x3900] ;  /* 0x00390000e018783b */ /* 0x000ee80000000200 */
[----:B------:R-:W4:Y:S01]  /*2510*/  LDSM.16.M88.4 R32, [R224+0x4100] ;  /* 0x00410000e020783b */ /* 0x000f220000000200 */
[-C--:B--2---:R-:W-:Y:S08]  /*2520*/  HMMA.16816.F32.BF16 R112, R12, R4.reuse, RZ ;  /* 0x000000040c70723c */ /* 0x084ff000000418ff */
[C---:B-1----:R-:W-:Y:S07]  /*2530*/  HMMA.16816.F32.BF16 R68, R8.reuse, R4, RZ ;  /* 0x000000040844723c */ /* 0x042fee00000418ff */
[----:B------:R-:W-:Y:S01]  /*2540*/  IMAD.WIDE.U32 R4, R243, c[0x0][0x208], RZ ;  /* 0x00008200f3047a25 */ /* 0x000fe200078e00ff */
[----:B------:R-:W-:Y:S03]  /*2550*/  HMMA.16816.F32.BF16 R72, R8, R6, RZ ;  /* 0x000000060848723c */ /* 0x000fe600000418ff */
[----:B------:R-:W-:-:S02]  /*2560*/  IMAD.IADD R5, R5, 0x1, R0 ;  /* 0x0000000105057824 */ /* 0x000fc400078e0200 */
[----:B------:R-:W-:Y:S02]  /*2570*/  IMAD R0, R17, c[0x0][0x218], RZ ;  /* 0x0000860011007a24 */ /* 0x000fe400078e02ff */
[C---:B------:R-:W-:Y:S01]  /*2580*/  IMAD.WIDE.U32 R4, R242.reuse, c[0x0][0x218], R4 ;  /* 0x00008600f2047a25 */ /* 0x040fe200078e0004 */
[C---:B------:R-:W-:Y:S01]  /*2590*/  HMMA.16816.F32.BF16 R116, R12.reuse, R6, RZ ;  /* 0x000000060c74723c */ /* 0x040fe200000418ff */
[----:B------:R-:W-:Y:S06]  /*25a0*/  LDSM.16.M88.4 R16, [R233+0x8100] ;  /* 0x00810000e910783b */ /* 0x000fec0000000200 */
[----:B------:R-:W-:Y:S01]  /*25b0*/  IMAD R6, R242, c[0x0][0x21c], R0 ;  /* 0x00008700f2067a24 */ /* 0x000fe200078e0200 */
[----:B------:R-:W-:Y:S01]  /*25c0*/  IADD3 R0, P0, R4, UR22, RZ ;  /* 0x0000001604007c10 */ /* 0x000fe2000ff1e0ff */
[----:B---3--:R-:W-:Y:S01]  /*25d0*/  HMMA.16816.F32.BF16 R92, R12, R24, RZ ;  /* 0x000000180c5c723c */ /* 0x008fe200000418ff */
[----:B------:R-:W-:-:S02]  /*25e0*/  IADD3 R7, R224, 0x3100, RZ ;  /* 0x00003100e0077810 */ /* 0x000fc40007ffe0ff */
[----:B------:R-:W-:Y:S02]  /*25f0*/  IADD3.X R5, R5, UR16, R6, P0, !PT ;  /* 0x0000001005057c10 */ /* 0x000fe400087fe406 */
[C---:B------:R-:W-:Y:S02]  /*2600*/  LEA R4, P0, R0.reuse, c[0x0][0x1f8], 0x1 ;  /* 0x00007e0000047a11 */ /* 0x040fe400078008ff */
[----:B------:R-:W-:Y:S01]  /*2610*/  @P1 IADD3 R235, R7, -0x20, RZ ;  /* 0xffffffe007eb1810 */ /* 0x000fe20007ffe0ff */
[C---:B------:R-:W-:Y:S01]  /*2620*/  HMMA.16816.F32.BF16 R60, R8.reuse, R24, RZ ;  /* 0x00000018083c723c */ /* 0x040fe200000418ff */
[----:B------:R-:W-:Y:S01]  /*2630*/  LEA.HI.X R0, R0, c[0x0][0x1fc], R5, 0x1, P0 ;  /* 0x00007f0000007a11 */ /* 0x000fe200000f0c05 */
[----:B------:R-:W1:Y:S01]  /*2640*/  SHFL.IDX PT, R20, R4, 0x2, 0x181f ;  /* 0x00581f0004147f89 */ /* 0x000e6200000e0000 */
[C---:B------:R-:W-:Y:S02]  /*2650*/  IADD3 R241, R235.reuse, 0x800, RZ ;  /* 0x00000800ebf17810 */ /* 0x040fe40007ffe0ff */
[----:B------:R-:W-:Y:S01]  /*2660*/  IADD3 R240, R235, 0x1000, RZ ;  /* 0x00001000ebf07810 */ /* 0x000fe20007ffe0ff */
[----:B------:R-:W2:Y:S01]  /*2670*/  SHFL.IDX PT, R7, R4, 0x1, 0x181f ;  /* 0x00381f0004077f89 */ /* 0x000ea200000e0000 */
[----:B------:R-:W-:Y:S01]  /*2680*/  IMAD.WIDE R24, R127, 0x2, RZ ;  /* 0x000000027f187825 */ /* 0x000fe200078e02ff */
[----:B------:R-:W-:Y:S01]  /*2690*/  HMMA.16816.F32.BF16 R56, R8, R26, RZ ;  /* 0x0000001a0838723c */ /* 0x000fe200000418ff */
[C---:B------:R-:W-:Y:S01]  /*26a0*/  IADD3 R239, R235.reuse, 0x1800, RZ ;  /* 0x00001800ebef7810 */ /* 0x040fe20007ffe0ff */
[----:B------:R3:W5:Y:S01]  /*26b0*/  SHFL.IDX PT, R6, R4, RZ, 0x181f ;  /* 0x00181fff04067589 */ /* 0x00076200000e0000 */
[----:B------:R-:W-:-:S02]  /*26c0*/  IADD3 R238, R235, 0x2000, RZ ;  /* 0x00002000ebee7810 */ /* 0x000fc40007ffe0ff */
[----:B------:R-:W-:Y:S01]  /*26d0*/  IADD3 R237, R235, 0x2800, RZ ;  /* 0x00002800ebed7810 */ /* 0x000fe20007ffe0ff */
[----:B------:R-:W5:Y:S02]  /*26e0*/  SHFL.IDX PT, R21, R0, RZ, 0x181f ;  /* 0x00181fff00157589 */ /* 0x000f6400000e0000 */
[----:B------:R-:W-:Y:S02]  /*26f0*/  HMMA.16816.F32.BF16 R104, R12, R26, RZ ;  /* 0x0000001a0c68723c */ /* 0x000fe400000418ff */
[----:B------:R-:W5:Y:S04]  /*2700*/  SHFL.IDX PT, R22, R0, 0x1, 0x181f ;  /* 0x00381f0000167f89 */ /* 0x000f6800000e0000 */
[----:B------:R-:W5:Y:S02]  /*2710*/  SHFL.IDX PT, R0, R0, 0x2, 0x181f ;  /* 0x00581f0000007f89 */ /* 0x000f6400000e0000 */
[----:B----4-:R-:W-:Y:S01]  /*2720*/  HMMA.16816.F32.BF16 R48, R8, R32, RZ ;  /* 0x000000200830723c */ /* 0x010fe200000418ff */
[C---:B-1----:R-:W-:Y:S01]  /*2730*/  IADD3 R30, P0, R24.reuse, R20, RZ ;  /* 0x00000014181e7210 */ /* 0x042fe20007f1e0ff */
[----:B------:R-:W1:Y:S01]  /*2740*/  LDSM.16.M88.4 R44, [R235] ;  /* 0x00000000eb2c783b */ /* 0x000e620000000200 */
[----:B--2---:R-:W-:-:S03]  /*2750*/  IADD3 R26, P1, R24, R7, RZ ;  /* 0x00000007181a7210 */ /* 0x004fc60007f3e0ff */
[----:B------:R-:W2:Y:S02]  /*2760*/  LDSM.16.M88.4 R40, [R235+0x800] ;  /* 0x00080000eb28783b */ /* 0x000ea40000000200 */
[----:B------:R-:W-:Y:S01]  /*2770*/  HMMA.16816.F32.BF16 R64, R8, R34, RZ ;  /* 0x000000220840723c */ /* 0x000fe200000418ff */
[----:B---3--:R-:W-:Y:S01]  /*2780*/  IMAD.WIDE R4, R126, 0x2, RZ ;  /* 0x000000027e047825 */ /* 0x008fe200078e02ff */
[----:B-----5:R-:W-:Y:S01]  /*2790*/  IADD3 R28, P3, R6, R24, RZ ;  /* 0x00000018061c7210 */ /* 0x020fe20007f7e0ff */
[----:B------:R-:W3:Y:S04]  /*27a0*/  LDSM.16.M88.4 R52, [R235+0x1000] ;  /* 0x00100000eb34783b */ /* 0x000ee80000000200 */
[----:B------:R-:W-:Y:S01]  /*27b0*/  IMAD.X R29, R21, 0x1, R25, P3 ;  /* 0x00000001151d7824 */ /* 0x000fe200018e0619 */
[----:B------:R-:W-:Y:S01]  /*27c0*/  ISETP.GE.AND P3, PT, R127, c[0x0][0x1d4], PT ;  /* 0x000075007f007a0c */ /* 0x000fe20003f66270 */
[----:B------:R-:W-:Y:S01]  /*27d0*/  HMMA.16816.F32.BF16 R84, R12, R32, RZ ;  /* 0x000000200c54723c */ /* 0x000fe200000418ff */
[----:B------:R-:W-:-:S02]  /*27e0*/  IMAD.X R27, R25, 0x1, R22, P1 ;  /* 0x00000001191b7824 */ /* 0x000fc400008e0616 */
[----:B------:R-:W-:Y:S01]  /*27f0*/  IMAD.X R31, R25, 0x1, R0, P0 ;  /* 0x00000001191f7824 */ /* 0x000fe200000e0600 */
[----:B------:R-:W-:Y:S02]  /*2800*/  IADD3 R24, P0, R6, R4, RZ ;  /* 0x0000000406187210 */ /* 0x000fe40007f1e0ff */
[C---:B------:R-:W-:Y:S02]  /*2810*/  IADD3 R6, P1, R4.reuse, R7, RZ ;  /* 0x0000000704067210 */ /* 0x040fe40007f3e0ff */
[----:B------:R-:W-:Y:S01]  /*2820*/  HMMA.16816.F32.BF16 R100, R12, R34, RZ ;  /* 0x000000220c64723c */ /* 0x000fe200000418ff */
[----:B------:R-:W-:Y:S01]  /*2830*/  IMAD.X R25, R21, 0x1, R5, P0 ;  /* 0x0000000115197824 */ /* 0x000fe200000e0605 */
[----:B------:R-:W-:Y:S01]  /*2840*/  IADD3 R4, P0, R4, R20, RZ ;  /* 0x0000001404047210 */ /* 0x000fe20007f1e0ff */
[----:B------:R-:W-:Y:S01]  /*2850*/  IMAD.X R7, R5, 0x1, R22, P1 ;  /* 0x0000000105077824 */ /* 0x000fe200008e0616 */
[----:B------:R-:W-:Y:S01]  /*2860*/  ISETP.LT.OR P1, PT, R37, 0x1, P3 ;  /* 0x000000012500780c */ /* 0x000fe20001f21670 */
[----:B------:R-:W4:Y:S02]  /*2870*/  LDSM.16.M88.4 R20, [R233+0x6100] ;  /* 0x00610000e914783b */ /* 0x000f240000000200 */
[----:B------:R-:W-:Y:S01]  /*2880*/  IMAD.X R5, R5, 0x1, R0, P0 ;  /* 0x0000000105057824 */ /* 0x000fe200000e0600 */
[C---:B------:R-:W-:Y:S01]  /*2890*/  ISETP.LT.OR P0, PT, R37.reuse, 0x1, P2 ;  /* 0x000000012500780c */ /* 0x040fe20001701670 */
[----:B------:R-:W-:Y:S01]  /*28a0*/  IMAD.MOV.U32 R0, RZ, RZ, 0x40 ;  /* 0x00000040ff007424 */ /* 0x000fe200078e00ff */
[----:B-1----:R-:W-:Y:S07]  /*28b0*/  HMMA.16816.F32.BF16 R80, R16, R46, R72 ;  /* 0x0000002e1050723c */ /* 0x002fee0000041848 */
[----:B------:R-:W-:Y:S01]  /*28c0*/  @!PT LDS RZ, [RZ] ;  /* 0x00000000fffff984 */ /* 0x000fe20000000800 */
[----:B------:R-:W-:Y:S01]  /*28d0*/  @!PT LDS RZ, [RZ] ;  /* 0x00000000fffff984 */ /* 0x000fe20000000800 */
[----:B------:R-:W-:Y:S01]  /*28e0*/  @!PT LDS RZ, [RZ] ;  /* 0x00000000fffff984 */ /* 0x000fe20000000800 */
[----:B------:R1:W-:Y:S01]  /*28f0*/  LDGSTS.E.BYPASS.LTC128B.128 [R252+0x100], [R28.64], !P1 ;  /* 0x001000001cfc7fae */ /* 0x0003e2000c901d54 */
[----:B------:R-:W-:-:S02]  /*2900*/  ISETP.LT.OR P1, PT, R37, 0x11, P3 ;  /* 0x000000112500780c */ /* 0x000fc40001f21670 */
[C---:B------:R-:W-:Y:S01]  /*2910*/  ISETP.LT.OR P3, PT, R37.reuse, 0x21, P3 ;  /* 0x000000212500780c */ /* 0x040fe20001f61670 */
[----:B------:R5:W-:Y:S01]  /*2920*/  LDGSTS.E.BYPASS.LTC128B.128 [R252+0x1900], [R24.64], !P0 ;  /* 0x0190000018fc7fae */ /* 0x000be2000c101d54 */
[C---:B------:R-:W-:Y:S02]  /*2930*/  ISETP.LT.OR P0, PT, R37.reuse, 0x11, P2 ;  /* 0x000000112500780c */ /* 0x040fe40001701670 */
[----:B------:R-:W-:Y:S01]  /*2940*/  ISETP.LT.OR P2, PT, R37, 0x21, P2 ;  /* 0x000000212500780c */ /* 0x000fe20001741670 */
[C---:B--2---:R-:W-:Y:S06]  /*2950*/  HMMA.16816.F32.BF16 R76, R16.reuse, R42, R56 ;  /* 0x0000002a104c723c */ /* 0x044fec0000041838 */
[----:B------:R5:W-:Y:S01]  /*2960*/  LDGSTS.E.BYPASS.LTC128B.128 [R252+0x900], [R26.64], !P1 ;  /* 0x009000001afc7fae */ /* 0x000be2000c901d54 */
[----:B------:R-:W-:Y:S01]  /*2970*/  LOP3.LUT P1, RZ, R36, 0x4, RZ, 0xc0, !PT ;  /* 0x0000000424ff7812 */ /* 0x000fe2000782c0ff */
[----:B------:R-:W-:Y:S02]  /*2980*/  HMMA.16816.F32.BF16 R108, R16, R44, R68 ;  /* 0x0000002c106c723c */ /* 0x000fe40000041844 */
[----:B------:R2:W-:Y:S01]  /*2990*/  LDGSTS.E.BYPASS.LTC128B.128 [R252+0x2100], [R6.64], !P0 ;  /* 0x0210000006fc7fae */ /* 0x0005e2000c101d54 */
[----:B------:R-:W-:-:S02]  /*29a0*/  SEL R0, R0, 0xffffffc0, !P1 ;  /* 0xffffffc000007807 */ /* 0x000fc40004800000 */
[----:B------:R-:W-:Y:S01]  /*29b0*/  PLOP3.LUT P0, PT, PT, PT, UP0, 0x80, 0x0 ;  /* 0x000000000000781c */ /* 0x000fe20003f0f008 */
[----:B------:R1:W-:Y:S01]  /*29c0*/  LDGSTS.E.BYPASS.LTC128B.128 [R252+0x1100], [R30.64], !P3 ;  /* 0x011000001efc7fae */ /* 0x0003e2000d901d54 */
[----:B------:R-:W-:Y:S01]  /*29d0*/  ISETP.GT.AND P3, PT, R129, 0x2f, PT ;  /* 0x0000002f8100780c */ /* 0x000fe20003f64270 */
[----:B------:R-:W-:Y:S01]  /*29e0*/  IMAD.IADD R230, R224, 0x1, R0 ;  /* 0x00000001e0e67824 */ /* 0x000fe200078e0200 */
[C---:B------:R-:W-:Y:S01]  /*29f0*/  HMMA.16816.F32.BF16 R96, R16.reuse, R40, R60 ;  /* 0x000000281060723c */ /* 0x040fe2000004183c */
[----:B------:R2:W-:Y:S01]  /*2a00*/  LDGSTS.E.BYPASS.LTC128B.128 [R252+0x2900], [R4.64], !P2 ;  /* 0x0290000004fc7fae */ /* 0x0005e2000d101d54 */
[----:B------:R-:W-:Y:S01]  /*2a10*/  IMAD.IADD R229, R0, 0x1, R235 ;  /* 0x0000000100e57824 */ /* 0x000fe200078e02eb */
[----:B------:R-:W-:Y:S02]  /*2a20*/  LOP3.LUT R0, R120, R121, RZ, 0xfc, !PT ;  /* 0x0000007978007212 */ /* 0x000fe400078efcff */
[----:B------:R-:W-:Y:S03]  /*2a30*/  LDSM.16.M88.4 R8, [R232+0x8100] ;  /* 0x00810000e808783b */ /* 0x000fe60000000200 */
[C---:B---3--:R-:W-:Y:S01]  /*2a40*/  HMMA.16816.F32.BF16 R88, R16.reuse, R52, R48 ;  /* 0x000000341058723c */ /* 0x048fe20000041830 */
[----:B------:R-:W-:Y:S04]  /*2a50*/  LDSM.16.M88.4 R32, [R230+0x4100] ;  /* 0x00410000e620783b */ /* 0x000fe80000000200 */
[----:B------:R-:W-:Y:S03]  /*2a60*/  LDSM.16.M88.4 R12, [R232+0x6100] ;  /* 0x00610000e80c783b */ /* 0x000fe60000000200 */
[----:B------:R-:W-:Y:S01]  /*2a70*/  HMMA.16816.F32.BF16 R72, R16, R54, R64 ;  /* 0x000000361048723c */ /* 0x000fe20000041840 */
[----:B-----5:R-:W3:Y:S04]  /*2a80*/  LDSM.16.M88.4 R24, [R230+0x3900] ;  /* 0x00390000e618783b */ /* 0x020ee80000000200 */
[----:B------:R-:W-:Y:S03]  /*2a90*/  LDSM.16.M88.4 R36, [R229] ;  /* 0x00000000e524783b */ /* 0x000fe60000000200 */
[C---:B----4-:R-:W-:Y:S01]  /*2aa0*/  HMMA.16816.F32.BF16 R68, R20.reuse, R44, R112 ;  /* 0x0000002c1444723c */ /* 0x050fe20000041870 */
[----:B-1----:R-:W1:Y:S04]  /*2ab0*/  LDSM.16.M88.4 R28, [R230+0x3100] ;  /* 0x00310000e61c783b */ /* 0x002e680000000200 */
[----:B--2---:R-:W2:Y:S03]  /*2ac0*/  LDSM.16.M88.4 R4, [R234+0x8100] ;  /* 0x00810000ea04783b */ /* 0x004ea60000000200 */
[C---:B------:R-:W-:Y:S01]  /*2ad0*/  HMMA.16816.F32.BF16 R48, R20.reuse, R52, R84 ;  /* 0x000000341430723c */ /* 0x040fe20000041854 */
[----:B------:R-:W4:Y:S04]  /*2ae0*/  LDSM.16.M88.4 R60, [R229+0x800] ;  /* 0x00080000e53c783b */ /* 0x000f280000000200 */
[----:B------:R-:W-:Y:S03]  /*2af0*/  LDSM.16.M88.4 R64, [R229+0x1000] ;  /* 0x00100000e540783b */ /* 0x000fe60000000200 */
[C---:B------:R-:W-:Y:S01]  /*2b00*/  HMMA.16816.F32.BF16 R44, R20.reuse, R46, R116 ;  /* 0x0000002e142c723c */ /* 0x040fe20000041874 */
[----:B------:R-:W0:Y:S07]  /*2b10*/  LDGDEPBAR ;  /* 0x00000000000079af */ /* 0x000e2e0000000000 */
[C---:B------:R-:W-:Y:S08]  /*2b20*/  HMMA.16816.F32.BF16 R16, R20.reuse, R42, R104 ;  /* 0x0000002a1410723c */ /* 0x040ff00000041868 */
[C---:B------:R-:W-:Y:S08]  /*2b30*/  HMMA.16816.F32.BF16 R56, R20.reuse, R40, R92 ;  /* 0x000000281438723c */ /* 0x040ff0000004185c */
[----:B------:R-:W-:Y:S01]  /*2b40*/  HMMA.16816.F32.BF16 R52, R20, R54, R100 ;  /* 0x000000361434723c */ /* 0x000fe20000041864 */
[----:B------:R-:W5:Y:S07]  /*2b50*/  LDSM.16.M88.4 R20, [R234+0x6100] ;  /* 0x00610000ea14783b */ /* 0x000f6e0000000200 */
[C---:B---3--:R-:W-:Y:S08]  /*2b60*/  HMMA.16816.F32.BF16 R84, R8.reuse, R26, R76 ;  /* 0x0000001a0854723c */ /* 0x048ff0000004184c */
[C---:B-1----:R-:W-:Y:S08]  /*2b70*/  HMMA.16816.F32.BF16 R40, R8.reuse, R28, R108 ;  /* 0x0000001c0828723c */ /* 0x042ff0000004186c */
[C---:B------:R-:W-:Y:S08]  /*2b80*/  HMMA.16816.F32.BF16 R92, R8.reuse, R24, R96 ;  /* 0x00000018085c723c */ /* 0x040ff00000041860 */
[C---:B------:R-:W-:Y:S08]  /*2b90*/  HMMA.16816.F32.BF16 R88, R8.reuse, R32, R88 ;  /* 0x000000200858723c */ /* 0x040ff00000041858 */
[C---:B------:R-:W-:Y:S08]  /*2ba0*/  HMMA.16816.F32.BF16 R80, R8.reuse, R30, R80 ;  /* 0x0000001e0850723c */ /* 0x040ff00000041850 */
[----:B------:R-:W-:Y:S08]  /*2bb0*/  HMMA.16816.F32.BF16 R76, R8, R34, R72 ;  /* 0x00000022084c723c */ /* 0x000ff00000041848 */
[C---:B------:R-:W-:Y:S08]  /*2bc0*/  HMMA.16816.F32.BF16 R8, R12.reuse, R28, R68 ;  /* 0x0000001c0c08723c */ /* 0x040ff00000041844 */
[C---:B------:R-:W-:Y:S01]  /*2bd0*/  HMMA.16816.F32.BF16 R44, R12.reuse, R30, R44 ;  /* 0x0000001e0c2c723c */ /* 0x040fe2000004182c */
[----:B------:R-:W-:Y:S07]  /*2be0*/  LDSM.16.M88.4 R28, [R224+0x4900] ;  /* 0x00490000e01c783b */ /* 0x000fee0000000200 */
[C---:B------:R-:W-:Y:S01]  /*2bf0*/  HMMA.16816.F32.BF16 R104, R12.reuse, R26, R16 ;  /* 0x0000001a0c68723c */ /* 0x040fe20000041810 */
[----:B------:R-:W1:Y:S07]  /*2c00*/  LDSM.16.M88.4 R16, [R231+0xc100] ;  /* 0x00c10000e710783b */ /* 0x000e6e0000000200 */
[C---:B------:R-:W-:Y:S01]  /*2c10*/  HMMA.16816.F32.BF16 R56, R12.reuse, R24, R56 ;  /* 0x000000180c38723c */ /* 0x040fe20000041838 */
[----:B------:R-:W3:Y:S07]  /*2c20*/  LDSM.16.M88.4 R24, [R224+0x5100] ;  /* 0x00510000e018783b */ /* 0x000eee0000000200 */
[C---:B------:R-:W-:Y:S01]  /*2c30*/  HMMA.16816.F32.BF16 R108, R12.reuse, R32, R48 ;  /* 0x000000200c6c723c */ /* 0x040fe20000041830 */
[----:B------:R-:W-:Y:S07]  /*2c40*/  LDSM.16.M88.4 R48, [R235+0x1800] ;  /* 0x00180000eb30783b */ /* 0x000fee0000000200 */
[----:B------:R-:W-:Y:S01]  /*2c50*/  HMMA.16816.F32.BF16 R52, R12, R34, R52 ;  /* 0x000000220c34723c */ /* 0x000fe20000041834 */
[----:B------:R-:W1:Y:S07]  /*2c60*/  LDSM.16.M88.4 R12, [R224+0x5900] ;  /* 0x00590000e00c783b */ /* 0x000e6e0000000200 */
[C---:B--2---:R-:W-:Y:S08]  /*2c70*/  HMMA.16816.F32.BF16 R40, R4.reuse, R36, R40 ;  /* 0x000000240428723c */ /* 0x044ff00000041828 */
[C---:B----4-:R-:W-:Y:S08]  /*2c80*/  HMMA.16816.F32.BF16 R68, R4.reuse, R60, R92 ;  /* 0x0000003c0444723c */ /* 0x050ff0000004185c */
[----:B------:R-:W-:Y:S08]  /*2c90*/  HMMA.16816.F32.BF16 R32, R4, R38, R80 ;  /* 0x000000260420723c */ /* 0x000ff00000041850 */
[----:B-----5:R-:W-:Y:S01]  /*2ca0*/  HMMA.16816.F32.BF16 R92, R20, R36, R8 ;  /* 0x00000024145c723c */ /* 0x020fe20000041808 */
[----:B------:R-:W2:Y:S07]  /*2cb0*/  LDSM.16.M88.4 R8, [R231+0xa100] ;  /* 0x00a10000e708783b */ /* 0x000eae0000000200 */
[C---:B------:R-:W-:Y:S08]  /*2cc0*/  HMMA.16816.F32.BF16 R72, R4.reuse, R62, R84 ;  /* 0x0000003e0448723c */ /* 0x040ff00000041854 */
[C---:B------:R-:W-:Y:S08]  /*2cd0*/  HMMA.16816.F32.BF16 R100, R4.reuse, R64, R88 ;  /* 0x000000400464723c */ /* 0x040ff00000041858 */
[----:B------:R-:W-:Y:S01]  /*2ce0*/  HMMA.16816.F32.BF16 R96, R4, R66, R76 ;  /* 0x000000420460723c */ /* 0x000fe2000004184c */
[----:B------:R-:W-:Y:S07]  /*2cf0*/  LDSM.16.M88.4 R4, [R233+0xc100] ;  /* 0x00c10000e904783b */ /* 0x000fee0000000200 */
[C---:B------:R-:W-:Y:S01]  /*2d00*/  HMMA.16816.F32.BF16 R84, R20.reuse, R38, R44 ;  /* 0x000000261454723c */ /* 0x040fe2000004182c */
[----:B------:R-:W4:Y:S07]  /*2d10*/  LDSM.16.M88.4 R44, [R235+0x2000] ;  /* 0x00200000eb2c783b */ /* 0x000f2e0000000200 */
[C---:B------:R-:W-:Y:S01]  /*2d20*/  HMMA.16816.F32.BF16 R88, R20.reuse, R60, R56 ;  /* 0x0000003c1458723c */ /* 0x040fe20000041838 */
[----:B------:R-:W5:Y:S07]  /*2d30*/  LDSM.16.M88.4 R56, [R235+0x2800] ;  /* 0x00280000eb38783b */ /* 0x000f6e0000000200 */
[C---:B------:R-:W-:Y:S08]  /*2d40*/  HMMA.16816.F32.BF16 R104, R20.reuse, R62, R104 ;  /* 0x0000003e1468723c */ /* 0x040ff00000041868 */
[C---:B------:R-:W-:Y:S08]  /*2d50*/  HMMA.16816.F32.BF16 R108, R20.reuse, R64, R108 ;  /* 0x00000040146c723c */ /* 0x040ff0000004186c */
[----:B------:R-:W-:Y:S01]  /*2d60*/  HMMA.16816.F32.BF16 R80, R20, R66, R52 ;  /* 0x000000421450723c */ /* 0x000fe20000041834 */
[----:B------:R-:W2:Y:S07]  /*2d70*/  LDSM.16.M88.4 R20, [R233+0xa100] ;  /* 0x00a10000e914783b */ /* 0x000eae0000000200 */
[C---:B-1----:R-:W-:Y:S08]  /*2d80*/  HMMA.16816.F32.BF16 R76, R16.reuse, R28, R40 ;  /* 0x0000001c104c723c */ /* 0x042ff00000041828 */
[C---:B------:R-:W-:Y:S08]  /*2d90*/  HMMA.16816.F32.BF16 R52, R16.reuse, R30, R32 ;  /* 0x0000001e1034723c */ /* 0x040ff00000041820 */
[C---:B---3--:R-:W-:Y:S08]  /*2da0*/  HMMA.16816.F32.BF16 R40, R16.reuse, R24, R68 ;  /* 0x000000181028723c */ /* 0x048ff00000041844 */
[C---:B------:R-:W-:Y:S08]  /*2db0*/  HMMA.16816.F32.BF16 R36, R16.reuse, R26, R72 ;  /* 0x0000001a1024723c */ /* 0x040ff00000041848 */
[----:B------:R-:W-:Y:S08]  /*2dc0*/  HMMA.16816.F32.BF16 R32, R16, R12, R100 ;  /* 0x0000000c1020723c */ /* 0x000ff00000041864 */
[C---:B--2---:R-:W-:Y:S08]  /*2dd0*/  HMMA.16816.F32.BF16 R72, R8.reuse, R28, R92 ;  /* 0x0000001c0848723c */ /* 0x044ff0000004185c */
[----:B------:R-:W-:Y:S08]  /*2de0*/  HMMA.16816.F32.BF16 R68, R8, R30, R84 ;  /* 0x0000001e0844723c */ /* 0x000ff00000041854 */
[----:B------:R-:W-:Y:S01]  /*2df0*/  HMMA.16816.F32.BF16 R64, R16, R14, R96 ;  /* 0x0000000e1040723c */ /* 0x000fe20000041860 */
[----:B------:R-:W-:Y:S07]  /*2e00*/  LDSM.16.M88.4 R16, [R232+0xc100] ;  /* 0x00c10000e810783b */ /* 0x000fee0000000200 */
[C---:B------:R-:W-:Y:S08]  /*2e10*/  HMMA.16816.F32.BF16 R60, R8.reuse, R24, R88 ;  /* 0x00000018083c723c */ /* 0x040ff00000041858 */
[C---:B------:R-:W-:Y:S08]  /*2e20*/  HMMA.16816.F32.BF16 R28, R8.reuse, R26, R104 ;  /* 0x0000001a081c723c */ /* 0x040ff00000041868 */
[C---:B------:R-:W-:Y:S08]  /*2e30*/  HMMA.16816.F32.BF16 R24, R8.reuse, R12, R108 ;  /* 0x0000000c0818723c */ /* 0x040ff0000004186c */
[----:B------:R-:W-:Y:S01]  /*2e40*/  HMMA.16816.F32.BF16 R80, R8, R14, R80 ;  /* 0x0000000e0850723c */ /* 0x000fe20000041850 */
[----:B------:R-:W-:Y:S04]  /*2e50*/  LDSM.16.M88.4 R12, [R232+0xa100] ;  /* 0x00a10000e80c783b */ /* 0x000fe80000000200 */
[----:B------:R-:W-:Y:S03]  /*2e60*/  LDSM.16.M88.4 R8, [R234+0xa100] ;  /* 0x00a10000ea08783b */ /* 0x000fe60000000200 */
[C---:B----4-:R-:W-:Y:S01]  /*2e70*/  HMMA.16816.F32.BF16 R108, R4.reuse, R44, R40 ;  /* 0x0000002c046c723c */ /* 0x050fe20000041828 */
[----:B------:R-:W1:Y:S07]  /*2e80*/  LDSM.16.M88.4 R40, [R230+0x4900] ;  /* 0x00490000e628783b */ /* 0x000e6e0000000200 */
[C---:B------:R-:W-:Y:S01]  /*2e90*/  HMMA.16816.F32.BF16 R104, R4.reuse, R46, R36 ;  /* 0x0000002e0468723c */ /* 0x040fe20000041824 */
[----:B------:R-:W2:Y:S07]  /*2ea0*/  LDSM.16.M88.4 R36, [R230+0x5100] ;  /* 0x00510000e624783b */ /* 0x000eae0000000200 */
[C---:B-----5:R-:W-:Y:S01]  /*2eb0*/  HMMA.16816.F32.BF16 R100, R4.reuse, R56, R32 ;  /* 0x000000380464723c */ /* 0x060fe20000041820 */
[----:B------:R-:W3:Y:S07]  /*2ec0*/  LDSM.16.M88.4 R32, [R230+0x5900] ;  /* 0x00590000e620783b */ /* 0x000eee0000000200 */
[C---:B------:R-:W-:Y:S08]  /*2ed0*/  HMMA.16816.F32.BF16 R112, R4.reuse, R48, R76 ;  /* 0x000000300470723c */ /* 0x040ff0000004184c */
[----:B------:R-:W-:Y:S08]  /*2ee0*/  HMMA.16816.F32.BF16 R76, R4, R50, R52 ;  /* 0x00000032044c723c */ /* 0x000ff00000041834 */
[C---:B------:R-:W-:Y:S08]  /*2ef0*/  HMMA.16816.F32.BF16 R96, R20.reuse, R48, R72 ;  /* 0x000000301460723c */ /* 0x040ff00000041848 */
[----:B------:R-:W-:Y:S08]  /*2f00*/  HMMA.16816.F32.BF16 R92, R20, R50, R68 ;  /* 0x00000032145c723c */ /* 0x000ff00000041844 */
[----:B------:R-:W-:Y:S01]  /*2f10*/  HMMA.16816.F32.BF16 R52, R4, R58, R64 ;  /* 0x0000003a0434723c */ /* 0x000fe20000041840 */
[----:B------:R-:W-:Y:S07]  /*2f20*/  LDSM.16.M88.4 R4, [R236+0xc100] ;  /* 0x00c10000ec04783b */ /* 0x000fee0000000200 */
[C---:B------:R-:W-:Y:S08]  /*2f30*/  HMMA.16816.F32.BF16 R88, R20.reuse, R44, R60 ;  /* 0x0000002c1458723c */ /* 0x040ff0000004183c */
[C---:B------:R-:W-:Y:S01]  /*2f40*/  HMMA.16816.F32.BF16 R84, R20.reuse, R46, R28 ;  /* 0x0000002e1454723c */ /* 0x040fe2000004181c */
[----:B------:R-:W4:Y:S07]  /*2f50*/  LDSM.16.M88.4 R28, [R229+0x1800] ;  /* 0x00180000e51c783b */ /* 0x000f2e0000000200 */
[C---:B------:R-:W-:Y:S01]  /*2f60*/  HMMA.16816.F32.BF16 R60, R20.reuse, R56, R24 ;  /* 0x00000038143c723c */ /* 0x040fe20000041818 */
[----:B------:R-:W5:Y:S07]  /*2f70*/  LDSM.16.M88.4 R24, [R229+0x2000] ;  /* 0x00200000e518783b */ /* 0x000f6e0000000200 */
[----:B------:R-:W-:Y:S01]  /*2f80*/  HMMA.16816.F32.BF16 R56, R20, R58, R80 ;  /* 0x0000003a1438723c */ /* 0x000fe20000041850 */
[----:B------:R-:W3:Y:S01]  /*2f90*/  LDSM.16.M88.4 R20, [R229+0x2800] ;  /* 0x00280000e514783b */ /* 0x000ee20000000200 */
[----:B------:R-:W-:-:S06]  /*2fa0*/  DEPBAR.LE SB0, 0x0 ;  /* 0x000080000000791a */ /* 0x000fcc0000000000 */
[C---:B-1----:R-:W-:Y:S08]  /*2fb0*/  HMMA.16816.F32.BF16 R80, R16.reuse, R40, R112 ;  /* 0x000000281050723c */ /* 0x042ff00000041870 */
[----:B------:R-:W-:Y:S08]  /*2fc0*/  HMMA.16816.F32.BF16 R76, R16, R42, R76 ;  /* 0x0000002a104c723c */ /* 0x000ff0000004184c */
[C---:B------:R-:W-:Y:S08]  /*2fd0*/  HMMA.16816.F32.BF16 R48, R12.reuse, R40, R96 ;  /* 0x000000280c30723c */ /* 0x040ff00000041860 */
[----:B------:R-:W-:Y:S08]  /*2fe0*/  HMMA.16816.F32.BF16 R44, R12, R42, R92 ;  /* 0x0000002a0c2c723c */ /* 0x000ff0000004185c */
[C---:B--2---:R-:W-:Y:S08]  /*2ff0*/  HMMA.16816.F32.BF16 R72, R16.reuse, R36, R108 ;  /* 0x000000241048723c */ /* 0x044ff0000004186c */
[C---:B------:R-:W-:Y:S08]  /*3000*/  HMMA.16816.F32.BF16 R68, R16.reuse, R38, R104 ;  /* 0x000000261044723c */ /* 0x040ff00000041868 */
[C---:B---3--:R-:W-:Y:S08]  /*3010*/  HMMA.16816.F32.BF16 R64, R16.reuse, R32, R100 ;  /* 0x000000201040723c */ /* 0x048ff00000041864 */
[----:B------:R-:W-:Y:S08]  /*3020*/  HMMA.16816.F32.BF16 R52, R16, R34, R52 ;  /* 0x000000221034723c */ /* 0x000ff00000041834 */
[C---:B------:R-:W-:Y:S08]  /*3030*/  HMMA.16816.F32.BF16 R40, R12.reuse, R36, R88 ;  /* 0x000000240c28723c */ /* 0x040ff00000041858 */
[C---:B------:R-:W-:Y:S08]  /*3040*/  HMMA.16816.F32.BF16 R36, R12.reuse, R38, R84 ;  /* 0x000000260c24723c */ /* 0x040ff00000041854 */
[C---:B------:R-:W-:Y:S08]  /*3050*/  HMMA.16816.F32.BF16 R16, R12.reuse, R32, R60 ;  /* 0x000000200c10723c */ /* 0x040ff0000004183c */
[----:B------:R-:W-:Y:S08]  /*3060*/  HMMA.16816.F32.BF16 R12, R12, R34, R56 ;  /* 0x000000220c0c723c */ /* 0x000ff00000041838 */
[C---:B----4-:R-:W-:Y:S08]  /*3070*/  HMMA.16816.F32.BF16 R56, R8.reuse, R28, R48 ;  /* 0x0000001c0838723c */ /* 0x050ff00000041830 */
[C---:B------:R-:W-:Y:S08]  /*3080*/  HMMA.16816.F32.BF16 R48, R8.reuse, R30, R44 ;  /* 0x0000001e0830723c */ /* 0x040ff0000004182c */
[C---:B-----5:R-:W-:Y:S08]  /*3090*/  HMMA.16816.F32.BF16 R44, R8.reuse, R24, R40 ;  /* 0x00000018082c723c */ /* 0x060ff00000041828 */
[----:B------:R-:W-:Y:S07]  /*30a0*/  HMMA.16816.F32.BF16 R40, R8, R22, R12 ;  /* 0x000000160828723c */ /* 0x000fee000004180c */
[----:B------:R-:W-:Y:S01]  /*30b0*/  SHF.R.S32.HI R12, RZ, 0x1f, R126 ;  /* 0x0000001fff0c7819 */ /* 0x000fe2000001147e */
[C---:B------:R-:W-:Y:S04]  /*30c0*/  HMMA.16816.F32.BF16 R84, R4.reuse, R24, R72 ;  /* 0x000000180454723c */ /* 0x040fe80000041848 */
[----:B------:R1:W-:Y:S04]  /*30d0*/  STL [R1+0x3c], R12 ;  /* 0x00003c0c01007387 */ /* 0x0003e80000100800 */
[C---:B------:R-:W-:Y:S08]  /*30e0*/  HMMA.16816.F32.BF16 R92, R4.reuse, R28, R80 ;  /* 0x0000001c045c723c */ /* 0x040ff00000041850 */
[C---:B------:R-:W-:Y:S08]  /*30f0*/  HMMA.16816.F32.BF16 R88, R4.reuse, R30, R76 ;  /* 0x0000001e0458723c */ /* 0x040ff0000004184c */
[C---:B------:R-:W-:Y:S08]  /*3100*/  HMMA.16816.F32.BF16 R72, R4.reuse, R22, R52 ;  /* 0x000000160448723c */ /* 0x040ff00000041834 */
[C---:B------:R-:W-:Y:S08]  /*3110*/  HMMA.16816.F32.BF16 R76, R4.reuse, R26, R68 ;  /* 0x0000001a044c723c */ /* 0x040ff00000041844 */
[----:B------:R-:W-:Y:S07]  /*3120*/  HMMA.16816.F32.BF16 R80, R4, R20, R64 ;  /* 0x000000140450723c */ /* 0x000fee0000041840 */
[----:B------:R-:W-:Y:S01]  /*3130*/  IADD3 R4, R252, 0x100, RZ ;  /* 0x00000100fc047810 */ /* 0x000fe20007ffe0ff */
[C---:B------:R-:W-:Y:S08]  /*3140*/  HMMA.16816.F32.BF16 R52, R8.reuse, R26, R36 ;  /* 0x0000001a0834723c */ /* 0x040ff00000041824 */
[----:B------:R-:W-:Y:S01]  /*3150*/  HMMA.16816.F32.BF16 R32, R8, R20, R16 ;  /* 0x000000140820723c */ /* 0x000fe20000041810 */
[----:B------:R-:W-:Y:S06]  /*3160*/  BAR.SYNC.DEFER_BLOCKING 0x0 ;  /* 0x0000000000007b1d */ /* 0x000fec0000010000 */
[----:B------:R-:W-:Y:S05]  /*3170*/  @!P0 BRA `(.L_x_590) ;  /* 0x000003e000008947 */ /* 0x000fea0003800000 */
[----:B-1----:R-:W-:Y:S02]  /*3180*/  IMAD.U32 R4, RZ, RZ, UR17 ;  /* 0x00000011ff047e24 */ /* 0x002fe4000f8e00ff */
[----:B------:R-:W-:-:S03]  /*3190*/  IMAD.MOV.U32 R242, RZ, RZ, RZ ;  /* 0x000000fffff27224 */ /* 0x000fc600078e00ff */
[----:B------:R-:W-:-:S04]  /*31a0*/  IADD3 R4, R129, UR10, R4 ;  /* 0x0000000a81047c10 */ /* 0x000fc8000fffe004 */
[----:B------:R-:W-:-:S05]  /*31b0*/  IADD3 R5, R4, -0x30, RZ ;  /* 0xffffffd004057810 */ /* 0x000fca0007ffe0ff */
[----:B------:R-:W-:-:S04]  /*31c0*/  @P4 IMAD.HI.U32 R6, R5, c[0x0][0x2bc], RZ ;  /* 0x0000af0005064a27 */ /* 0x000fc800078e00ff */
[----:B------:R-:W-:Y:S01]  /*31d0*/  IMAD.MOV.U32 R4, RZ, RZ, R5 ;  /* 0x000000ffff047224 */ /* 0x000fe200078e0005 */
        /* <DEDUP_REMOVED lines=9> */
[----:B------:R-:W-:Y:S01]  /*3270*/  IADD3 R8, -R125, 0x10, RZ ;  /* 0x000000107d087810 */ /* 0x000fe20007ffe1ff */
        /* <DEDUP_REMOVED lines=9> */
[----:B------:R-:W-:-:S03]  /*3310*/  IADD3 R4, P0, R4, UR14, RZ ;  /* 0x0000000e04047c10 */ /* 0x000fc6000ff1e0ff */
[----:B------:R-:W-:-:S05]  /*3320*/  IMAD R6, R242, c[0x0][0x1f4], R6 ;  /* 0x00007d00f2067a24 */ /* 0x000fca00078e0206 */
[----:B------:R-:W-:Y:S02]  /*3330*/  IADD3.X R6, R5, UR6, R6, P0, !PT ;  /* 0x0000000605067c10 */ /* 0x000fe400087fe406 */
[----:B------:R-:W-:-:S04]  /*3340*/  LEA R5, P0, R4, c[0x0][0x1c8], 0x1 ;  /* 0x0000720004057a11 */ /* 0x000fc800078008ff */
[----:B------:R-:W-:Y:S01]  /*3350*/  LEA.HI.X R4, R4, c[0x0][0x1cc], R6, 0x1, P0 ;  /* 0x0000730004047a11 */ /* 0x000fe200000f0c06 */
[----:B------:R-:W-:Y:S01]  /*3360*/  SHFL.IDX PT, R7, R5, 0x2, 0x181f ;  /* 0x00581f0005077f89 */ /* 0x000fe200000e0000 */
[----:B------:R-:W-:-:S03]  /*3370*/  SHF.L.U64.HI R6, R127, 0x1, R128 ;  /* 0x000000017f067819 */ /* 0x000fc60000010280 */
[----:B------:R-:W-:Y:S04]  /*3380*/  SHFL.IDX PT, R9, R4, 0x2, 0x181f ;  /* 0x00581f0004097f89 */ /* 0x000fe800000e0000 */
[----:B------:R-:W1:Y:S04]  /*3390*/  SHFL.IDX PT, R10, R5, RZ, 0x181f ;  /* 0x00181fff050a7589 */ /* 0x000e6800000e0000 */
[----:B------:R2:W3:Y:S04]  /*33a0*/  SHFL.IDX PT, R11, R5, 0x1, 0x181f ;  /* 0x00381f00050b7f89 */ /* 0x0004e800000e0000 */
[----:B------:R-:W4:Y:S04]  /*33b0*/  SHFL.IDX PT, R13, R4, RZ, 0x181f ;  /* 0x00181fff040d7589 */ /* 0x000f2800000e0000 */
[----:B------:R5:W3:Y:S01]  /*33c0*/  SHFL.IDX PT, R18, R4, 0x1, 0x181f ;  /* 0x00381f0004127f89 */ /* 0x000ae200000e0000 */
[----:B-1----:R-:W-:-:S02]  /*33d0*/  IADD3 R14, P2, R10, R15, RZ ;  /* 0x0000000f0a0e7210 */ /* 0x002fc40007f5e0ff */
[----:B--2---:R-:W-:-:S04]  /*33e0*/  IADD3 R5, -R19, 0x10, RZ ;  /* 0x0000001013057810 */ /* 0x004fc80007ffe1ff */
[----:B------:R-:W-:Y:S01]  /*33f0*/  LOP3.LUT R5, R5, 0xf, RZ, 0xc0, !PT ;  /* 0x0000000f05057812 */ /* 0x000fe200078ec0ff */
[----:B-----5:R-:W-:-:S03]  /*3400*/  IMAD.SHL.U32 R4, R126, 0x2, RZ ;  /* 0x000000027e047824 */ /* 0x020fc600078e00ff */
[----:B------:R-:W-:Y:S02]  /*3410*/  IADD3 R16, P1, P0, R5, R7, R15 ;  /* 0x0000000705107210 */ /* 0x000fe4000783e00f */
[----:B------:R-:W-:Y:S02]  /*3420*/  LOP3.LUT R5, R8, 0xf, RZ, 0xc0, !PT ;  /* 0x0000000f08057812 */ /* 0x000fe400078ec0ff */
[----:B------:R-:W-:Y:S02]  /*3430*/  IADD3.X R17, RZ, R9, R6, P1, P0 ;  /* 0x00000009ff117210 */ /* 0x000fe40000fe0406 */
[----:B------:R-:W-:Y:S02]  /*3440*/  IADD3 R8, P1, P0, R5, R7, R4 ;  /* 0x0000000705087210 */ /* 0x000fe4000783e004 */
[----:B------:R-:W-:-:S04]  /*3450*/  SHF.L.U64.HI R5, R126, 0x1, R12 ;  /* 0x000000017e057819 */ /* 0x000fc8000001020c */
[--C-:B------:R-:W-:Y:S02]  /*3460*/  IADD3.X R9, RZ, R9, R5.reuse, P1, P0 ;  /* 0x00000009ff097210 */ /* 0x100fe40000fe0405 */
[-C--:B------:R-:W-:Y:S02]  /*3470*/  IADD3 R12, P1, R10, R4.reuse, RZ ;  /* 0x000000040a0c7210 */ /* 0x080fe40007f3e0ff */
[----:B---3--:R-:W-:Y:S01]  /*3480*/  IADD3 R10, P0, R11, R15, RZ ;  /* 0x0000000f0b0a7210 */ /* 0x008fe20007f1e0ff */
[--C-:B----4-:R-:W-:Y:S01]  /*3490*/  IMAD.X R15, R13, 0x1, R6.reuse, P2 ;  /* 0x000000010d0f7824 */ /* 0x110fe200010e0606 */
        /* <DEDUP_REMOVED lines=10> */
[----:B------:R1:W-:Y:S04]  /*3540*/  LDGSTS.E.BYPASS.LTC128B.128.ZFILL [R252+0x4100], [R16.64], P1 ;  /* 0x0410000010fc7fae */ /* 0x0003e80008941d54 */
[----:B------:R1:W-:Y:S02]  /*3550*/  LDGSTS.E.BYPASS.LTC128B.128.ZFILL [R252+0x5900], [R8.64], P0 ;  /* 0x0590000008fc7fae */ /* 0x0003e40008141d54 */
.L_x_590:
[----:B-1----:R-:W-:Y:S01]  /*3560*/  FMUL.FTZ R4, R48, c[0x0][0x320] ;  /* 0x0000c80030047a20 */ /* 0x002fe20000410000 */
[----:B------:R-:W-:Y:S01]  /*3570*/  SHF.R.S32.HI R7, RZ, 0x1f, R122 ;  /* 0x0000001fff077819 */ /* 0x000fe2000001147a */
[----:B------:R-:W-:Y:S01]  /*3580*/  FMUL.FTZ R5, R45, c[0x0][0x320] ;  /* 0x0000c8002d057a20 */ /* 0x000fe20000410000 */
[----:B------:R-:W-:Y:S01]  /*3590*/  LEA.HI R6, R124, R132, RZ, 0x2 ;  /* 0x000000847c067211 */ /* 0x000fe200078f10ff */
[----:B------:R1:W2:Y:S01]  /*35a0*/  MUFU.TANH R20, R4 ;  /* 0x0000000400147308 */ /* 0x0002a20000002400 */
[----:B------:R-:W-:Y:S01]  /*35b0*/  FMUL.FTZ R8, R52, c[0x0][0x320] ;  /* 0x0000c80034087a20 */ /* 0x000fe20000410000 */
[----:B------:R-:W-:Y:S01]  /*35c0*/  UISETP.NE.AND UP1, UPT, UR13, URZ, UPT ;  /* 0x0000003f0d00728c */ /* 0x000fe2000bf25270 */
[----:B------:R-:W-:Y:S01]  /*35d0*/  LOP3.LUT R6, R6, 0xfffffffc, RZ, 0xc0, !PT ;  /* 0xfffffffc06067812 */ /* 0x000fe200078ec0ff */
[----:B------:R-:W-:Y:S01]  /*35e0*/  UISETP.NE.AND UP0, UPT, UR12, URZ, UPT ;  /* 0x0000003f0c00728c */ /* 0x000fe2000bf05270 */
[----:B------:R-:W-:Y:S01]  /*35f0*/  FMUL.FTZ R10, R53, c[0x0][0x320] ;  /* 0x0000c800350a7a20 */ /* 0x000fe20000410000 */
[----:B------:R-:W-:Y:S01]  /*3600*/  ULDC UR17, c[0x0][0x324] ;  /* 0x0000c90000117ab9 */ /* 0x000fe20000000800 */
[----:B------:R-:W0:Y:S01]  /*3610*/  LDGDEPBAR ;  /* 0x00000000000079af */ /* 0x000e220000000000 */
[----:B------:R3:W4:Y:S01]  /*3620*/  MUFU.TANH R29, R5 ;  /* 0x00000005001d7308 */ /* 0x0007220000002400 */
[----:B------:R-:W-:Y:S01]  /*3630*/  IMAD.IADD R6, R132, 0x1, -R6 ;  /* 0x0000000184067824 */ /* 0x000fe200078e0a06 */
[----:B------:R-:W-:Y:S01]  /*3640*/  PLOP3.LUT P1, PT, PT, PT, UP1, 0x80, 0x0 ;  /* 0x000000000000781c */ /* 0x000fe20003f2f018 */
[----:B------:R-:W-:Y:S01]  /*3650*/  ULDC UR5, c[0x0][0x2ac] ;  /* 0x0000ab0000057ab9 */ /* 0x000fe20000000800 */
[----:B------:R-:W-:Y:S01]  /*3660*/  PLOP3.LUT P0, PT, PT, PT, UP1, 0x80, 0x0 ;  /* 0x000000000000781c */ /* 0x000fe20003f0f018 */
[----:B------:R-:W-:-:S02]  /*3670*/  ULDC UR4, c[0x0][0x1d0] ;  /* 0x0000740000047ab9 */ /* 0x000fc40000000800 */
[----:B------:R-:W-:Y:S01]  /*3680*/  ULOP3.LUT UR17, URZ, UR17, URZ, 0x33, !UPT ;  /* 0x000000113f117292 */ /* 0x000fe2000f8e333f */
[----:B-1----:R-:W-:Y:S01]  /*3690*/  FMUL.FTZ R4, R49, c[0x0][0x320] ;  /* 0x0000c80031047a20 */ /* 0x002fe20000410000 */
[----:B------:R-:W1:Y:S01]  /*36a0*/  MUFU.TANH R28, R8 ;  /* 0x00000008001c7308 */ /* 0x000e620000002400 */
[----:B------:R-:W-:Y:S01]  /*36b0*/  UIMAD UR4, UR5, UR4, UR30 ;  /* 0x00000004050472a4 */ /* 0x000fe2000f8e021e */
[----:B---3--:R-:W-:-:S06]  /*36c0*/  LEA.HI R5, R7, R122, RZ, 0x2 ;  /* 0x0000007a07057211 */ /* 0x008fcc00078f10ff */
[----:B------:R3:W1:Y:S01]  /*36d0*/  MUFU.TANH R36, R4 ;  /* 0x0000000400247308 */ /* 0x0006620000002400 */
[----:B------:R-:W-:-:S05]  /*36e0*/  LOP3.LUT R5, R5, 0xffffffc, RZ, 0xc0, !PT ;  /* 0x0ffffffc05057812 */ /* 0x000fca00078ec0ff */
[----:B------:R-:W-:Y:S01]  /*36f0*/  IMAD.IADD R9, R122, 0x1, -R5 ;  /* 0x000000017a097824 */ /* 0x000fe200078e0a05 */
[----:B------:R-:W-:Y:S01]  /*3700*/  LEA.HI R5, R6, R6, RZ, 0x1 ;  /* 0x0000000606057211 */ /* 0x000fe200078f08ff */
[----:B------:R5:W1:Y:S01]  /*3710*/  MUFU.TANH R27, R10 ;  /* 0x0000000a001b7308 */ /* 0x000a620000002400 */
[----:B---3--:R-:W-:-:S07]  /*3720*/  FMUL.FTZ R4, R44, c[0x0][0x320] ;  /* 0x0000c8002c047a20 */ /* 0x008fce0000410000 */
[----:B------:R3:W1:Y:S01]  /*3730*/  MUFU.TANH R30, R4 ;  /* 0x00000004001e7308 */ /* 0x0006620000002400 */
[----:B-----5:R-:W-:-:S07]  /*3740*/  FMUL.FTZ R10, R32, c[0x0][0x320] ;  /* 0x0000c800200a7a20 */ /* 0x020fce0000410000 */
[----:B------:R-:W1:Y:S01]  /*3750*/  MUFU.TANH R22, R10 ;  /* 0x0000000a00167308 */ /* 0x000e620000002400 */
[----:B---3--:R-:W-:-:S05]  /*3760*/  LOP3.LUT R4, R123, 0xffffffe0, RZ, 0xc0, !PT ;  /* 0xffffffe07b047812 */ /* 0x008fca00078ec0ff */
[----:B------:R-:W-:-:S05]  /*3770*/  IMAD.IADD R4, R132, 0x1, -R4 ;  /* 0x0000000184047824 */ /* 0x000fca00078e0a04 */
[----:B------:R-:W-:-:S04]  /*3780*/  SHF.R.S32.HI R7, RZ, 0x1f, R4 ;  /* 0x0000001fff077819 */ /* 0x000fc80000011404 */
[----:B------:R-:W-:-:S04]  /*3790*/  LEA.HI R7, R7, R4, RZ, 0x2 ;  /* 0x0000000407077211 */ /* 0x000fc800078f10ff */
[C---:B------:R-:W-:Y:S02]  /*37a0*/  LEA.HI.SX32 R8, R7.reuse, UR26, 0x1e ;  /* 0x0000001a07087c11 */ /* 0x040fe4000f8ff2ff */
[----:B------:R-:W-:-:S03]  /*37b0*/  LOP3.LUT R7, R7, 0x7ffffffc, RZ, 0xc0, !PT ;  /* 0x7ffffffc07077812 */ /* 0x000fc600078ec0ff */
[----:B------:R-:W-:Y:S01]  /*37c0*/  IMAD R11, R9, 0x10, R8 ;  /* 0x00000010090b7824 */ /* 0x000fe200078e0208 */
[C---:B------:R-:W-:Y:S01]  /*37d0*/  LOP3.LUT R9, R5.reuse, 0x1ffffffe, RZ, 0xc0, !PT ;  /* 0x1ffffffe05097812 */ /* 0x040fe200078ec0ff */
[----:B------:R-:W-:Y:S02]  /*37e0*/  IMAD.SHL.U32 R8, R5, 0x20, RZ ;  /* 0x0000002005087824 */ /* 0x000fe400078e00ff */
[----:B------:R-:W-:Y:S02]  /*37f0*/  IMAD.IADD R7, R4, 0x1, -R7 ;  /* 0x0000000104077824 */ /* 0x000fe400078e0a07 */
[----:B------:R-:W-:Y:S01]  /*3800*/  IMAD.IADD R6, R6, 0x1, -R9 ;  /* 0x0000000106067824 */ /* 0x000fe200078e0a09 */
[----:B------:R-:W-:Y:S01]  /*3810*/  LOP3.LUT R5, R8, 0xffffffc0, RZ, 0xc0, !PT ;  /* 0xffffffc008057812 */ /* 0x000fe200078ec0ff */
[----:B------:R-:W-:Y:S01]  /*3820*/  IMAD.U32 R4, RZ, RZ, UR27 ;  /* 0x0000001bff047e24 */ /* 0x000fe2000f8e00ff */
[----:B------:R-:W-:Y:S02]  /*3830*/  SHF.L.U32 R8, R7, 0x1, RZ ;  /* 0x0000000107087819 */ /* 0x000fe400000006ff */
[----:B------:R-:W-:-:S02]  /*3840*/  IADD3 R5, R5, R11, RZ ;  /* 0x0000000b05057210 */ /* 0x000fc40007ffe0ff */
[C---:B------:R-:W-:Y:S02]  /*3850*/  IADD3 R4, -R8.reuse, 0x1, R4 ;  /* 0x0000000108047810 */ /* 0x040fe40007ffe104 */
[----:B------:R-:W-:Y:S01]  /*3860*/  IADD3 R14, -R8, UR4, RZ ;  /* 0x00000004080e7c10 */ /* 0x000fe2000fffe1ff */
[----:B------:R-:W-:Y:S01]  /*3870*/  IMAD R12, R6, 0x8, R5 ;  /* 0x00000008060c7824 */ /* 0x000fe200078e0205 */
[----:B------:R-:W-:Y:S01]  /*3880*/  IADD3 R4, R4, -c[0x0][0x168], RZ ;  /* 0x80005a0004047a10 */ /* 0x000fe20007ffe0ff */
[----:B------:R-:W-:Y:S01]  /*3890*/  FMUL.FTZ R5, R40, c[0x0][0x320] ;  /* 0x0000c80028057a20 */ /* 0x000fe20000410000 */
[----:B------:R-:W-:Y:S01]  /*38a0*/  IADD3 R16, -R8, UR30, RZ ;  /* 0x0000001e08107c10 */ /* 0x000fe2000fffe1ff */
[----:B------:R-:W-:Y:S01]  /*38b0*/  @P1 IMAD.HI.U32 R6, R12, c[0x0][0x2c8], RZ ;  /* 0x0000b2000c061a27 */ /* 0x000fe200078e00ff */
[----:B------:R3:W-:Y:S01]  /*38c0*/  STL [R1+0x30], R12 ;  /* 0x0000300c01007387 */ /* 0x0007e20000100800 */
[----:B------:R5:W1:Y:S01]  /*38d0*/  MUFU.TANH R26, R5 ;  /* 0x00000005001a7308 */ /* 0x000a620000002400 */
[----:B------:R-:W-:-:S02]  /*38e0*/  IADD3 R13, R4, c[0x0][0x328], RZ ;  /* 0x0000ca00040d7a10 */ /* 0x000fc40007ffe0ff */
[----:B------:R-:W-:Y:S01]  /*38f0*/  STL [R1+0x1c], R8 ;  /* 0x00001c0801007387 */ /* 0x000fe20000100800 */
[----:B------:R-:W-:Y:S01]  /*3900*/  IADD3 R15, R4, UR17, RZ ;  /* 0x00000011040f7c10 */ /* 0x000fe2000fffe0ff */
[----:B-----5:R-:W-:-:S04]  /*3910*/  FMUL.FTZ R5, R41, c[0x0][0x320] ;  /* 0x0000c80029057a20 */ /* 0x020fc80000410000 */
[----:B------:R5:W1:Y:S01]  /*3920*/  MUFU.TANH R25, R5 ;  /* 0x0000000500197308 */ /* 0x000a620000002400 */
[----:B---3--:R-:W-:Y:S02]  /*3930*/  @P0 SHF.R.U32.HI R12, RZ, c[0x0][0x2cc], R6 ;  /* 0x0000b300ff0c0a19 */ /* 0x008fe40000011606 */
[----:B------:R-:W-:-:S03]  /*3940*/  PLOP3.LUT P0, PT, PT, PT, UP0, 0x40, 0x0 ;  /* 0x000000000000781c */ /* 0x000fc60003f0e808 */
[----:B------:R-:W3:Y:S01]  /*3950*/  SHFL.IDX PT, R6, R12, RZ, 0x1c1f ;  /* 0x001c1fff0c067589 */ /* 0x000ee200000e0000 */
[----:B-----5:R-:W-:-:S04]  /*3960*/  FMUL.FTZ R5, R56, c[0x0][0x320] ;  /* 0x0000c80038057a20 */ /* 0x020fc80000410000 */
[----:B------:R5:W1:Y:S01]  /*3970*/  MUFU.TANH R18, R5 ;  /* 0x0000000500127308 */ /* 0x000a620000002400 */
[----:B---3--:R-:W-:Y:S02]  /*3980*/  IMAD.IADD R4, R15, 0x1, R6 ;  /* 0x000000010f047824 */ /* 0x008fe400078e0206 */
[----:B-----5:R-:W-:-:S05]  /*3990*/  FMUL.FTZ R5, R57, c[0x0][0x320] ;  /* 0x0000c80039057a20 */ /* 0x020fca0000410000 */
[----:B------:R3:W1:Y:S02]  /*39a0*/  MUFU.TANH R17, R5 ;  /* 0x0000000500117308 */ /* 0x0006640000002400 */
[----:B---3--:R-:W-:-:S06]  /*39b0*/  FMUL.FTZ R5, R33, c[0x0][0x320] ;  /* 0x0000c80021057a20 */ /* 0x008fcc0000410000 */
[----:B------:R3:W1:Y:S02]  /*39c0*/  MUFU.TANH R19, R5 ;  /* 0x0000000500137308 */ /* 0x0006640000002400 */
[----:B---3--:R-:W-:-:S05]  /*39d0*/  IMAD.IADD R5, R13, 0x1, R6 ;  /* 0x000000010d057824 */ /* 0x008fca00078e0206 */
[----:B------:R-:W-:Y:S01]  /*39e0*/  IMNMX R5, R5, R14, PT ;  /* 0x0000000e05057217 */ /* 0x000fe20003800200 */
[----:B------:R-:W-:Y:S05]  /*39f0*/  @P0 BRA `(.L_x_591) ;  /* 0x0000015000000947 */ /* 0x000fea0003800000 */
[----:B-12-4-:R-:W-:Y:S01]  /*3a00*/  IMAD.U32 R7, RZ, RZ, UR9 ;  /* 0x00000009ff077e24 */ /* 0x016fe2000f8e00ff */
        /* <DEDUP_REMOVED lines=11> */
.L_x_593:
[----:B------:R-:W-:-:S04]  /*3ac0*/  MOV R7, c[0x0][0x32c] ;  /* 0x0000cb0000077a02 */ /* 0x000fc80000000f00 */
[----:B------:R-:W-:-:S13]  /*3ad0*/  ISETP.NE.AND P0, PT, R7, 0x1, PT ;  /* 0x000000010700780c */ /* 0x000fda0003f05270 */
[----:B------:R-:W-:-:S05]  /*3ae0*/  @P0 IMAD.HI.U32 R7, R6, c[0x0][0x330], RZ ;  /* 0x0000cc0006070a27 */ /* 0x000fca00078e00ff */
[----:B------:R-:W-:Y:S02]  /*3af0*/  @P0 SHF.R.U32.HI R6, RZ, c[0x0][0x334], R7 ;  /* 0x0000cd00ff060a19 */ /* 0x000fe40000011607 */
.L_x_594:
[----:B------:R-:W-:Y:S05]  /*3b00*/  BSYNC B0 ;  /* 0x0000000000007941 */ /* 0x000fea0003800000 */
.L_x_592:
[----:B------:R-:W-:-:S05]  /*3b10*/  IMAD R6, R6, c[0x0][0x32c], R16 ;  /* 0x0000cb0006067a24 */ /* 0x000fca00078e0210 */
[----:B------:R-:W-:Y:S02]  /*3b20*/  IADD3 R7, R6, c[0x0][0x32c], RZ ;  /* 0x0000cb0006077a10 */ /* 0x000fe40007ffe0ff */
[----:B------:R-:W-:Y:S02]  /*3b30*/  IMNMX R4, R4, R6, !PT ;  /* 0x0000000604047217 */ /* 0x000fe40007800200 */
[----:B------:R-:W-:Y:S02]  /*3b40*/  IMNMX R5, R5, R7, PT ;  /* 0x0000000705057217 */ /* 0x000fe40003800200 */
.L_x_591:
[----:B-12-4-:R-:W-:Y:S01]  /*3b50*/  UISETP.GE.AND UP0, UPT, UR30, 0x1, UPT ;  /* 0x000000011e00788c */ /* 0x016fe2000bf06270 */
[----:B------:R-:W-:Y:S01]  /*3b60*/  FMUL.FTZ R6, R34, c[0x0][0x320] ;  /* 0x0000c80022067a20 */ /* 0x000fe20000410000 */
[----:B------:R-:W-:Y:S01]  /*3b70*/  UISETP.GE.AND UP1, UPT, UR30, 0xa, UPT ;  /* 0x0000000a1e00788c */ /* 0x000fe2000bf26270 */
[----:B------:R-:W-:Y:S01]  /*3b80*/  FMUL.FTZ R10, R51, c[0x0][0x320] ;  /* 0x0000c800330a7a20 */ /* 0x000fe20000410000 */
[----:B------:R-:W-:Y:S01]  /*3b90*/  UISETP.GE.AND UP3, UPT, UR30, 0x2, UPT ;  /* 0x000000021e00788c */ /* 0x000fe2000bf66270 */
[----:B------:R1:W2:Y:S01]  /*3ba0*/  MUFU.TANH R32, R6 ;  /* 0x0000000600207308 */ /* 0x0002a20000002400 */
[----:B------:R-:W-:Y:S01]  /*3bb0*/  PLOP3.LUT P0, PT, PT, PT, UP0, 0x40, 0x0 ;  /* 0x000000000000781c */ /* 0x000fe20003f0e808 */
[----:B------:R-:W-:Y:S01]  /*3bc0*/  UISETP.GE.AND UP2, UPT, UR30, 0x9, UPT ;  /* 0x000000091e00788c */ /* 0x000fe2000bf46270 */
[----:B------:R-:W-:Y:S01]  /*3bd0*/  FMUL.FTZ R8, R58, c[0x0][0x320] ;  /* 0x0000c8003a087a20 */ /* 0x000fe20000410000 */
[----:B------:R-:W-:Y:S01]  /*3be0*/  UP2UR UR29, UPR, URZ, 0x1 ;  /* 0x000000013f1d7883 */ /* 0x000fe20008000000 */
[----:B------:R-:W-:Y:S01]  /*3bf0*/  ISETP.GT.AND P0, PT, R4, RZ, P0 ;  /* 0x000000ff0400720c */ /* 0x000fe20000704270 */
[----:B------:R-:W-:Y:S01]  /*3c00*/  UISETP.GE.AND UP5, UPT, UR30, 0x19, UPT ;  /* 0x000000191e00788c */ /* 0x000fe2000bfa6270 */
[----:B------:R-:W-:Y:S01]  /*3c10*/  PLOP3.LUT P2, PT, PT, PT, UP3, 0x40, 0x0 ;  /* 0x000000000000781c */ /* 0x000fe20003f4e838 */
[----:B------:R-:W-:Y:S01]  /*3c20*/  UISETP.GE.AND UP0, UPT, UR30, 0x11, UPT ;  /* 0x000000111e00788c */ /* 0x000fe2000bf06270 */
[----:B------:R-:W-:Y:S01]  /*3c30*/  ISETP.LT.OR P0, PT, R5, 0x1, P0 ;  /* 0x000000010500780c */ /* 0x000fe20000701670 */
[----:B------:R-:W-:Y:S01]  /*3c40*/  UISETP.GE.AND UP6, UPT, UR30, 0x12, UPT ;  /* 0x000000121e00788c */ /* 0x000fe2000bfc6270 */
[----:B------:R-:W-:Y:S01]  /*3c50*/  PLOP3.LUT P1, PT, PT, PT, UP2, 0x40, 0x0 ;  /* 0x000000000000781c */ /* 0x000fe20003f2e828 */
[----:B------:R-:W-:Y:S01]  /*3c60*/  UP2UR UR27, UPR, URZ, 0x4 ;  /* 0x000000043f1b7883 */ /* 0x000fe20008000000 */
[----:B------:R-:W-:Y:S01]  /*3c70*/  FSEL R38, R18, -INF , !P0 ;  /* 0xff80000012267808 */ /* 0x000fe20004000000 */
[----:B------:R-:W-:Y:S01]  /*3c80*/  UP2UR UR28, UPR, URZ, 0x8 ;  /* 0x000000083f1c7883 */ /* 0x000fe20008000000 */
[----:B------:R-:W-:Y:S01]  /*3c90*/  PLOP3.LUT P0, PT, PT, PT, UP1, 0x40, 0x0 ;  /* 0x000000000000781c */ /* 0x000fe20003f0e818 */
[----:B-1----:R-:W-:Y:S01]  /*3ca0*/  FMUL.FTZ R6, R35, c[0x0][0x320] ;  /* 0x0000c80023067a20 */ /* 0x002fe20000410000 */
[C---:B------:R-:W-:Y:S01]  /*3cb0*/  ISETP.GT.AND P2, PT, R4.reuse, 0x1, P2 ;  /* 0x000000010400780c */ /* 0x040fe20001744270 */
[----:B------:R-:W-:Y:S01]  /*3cc0*/  UISETP.GE.AND UP2, UPT, UR30, 0x22, UPT ;  /* 0x000000221e00788c */ /* 0x000fe2000bf46270 */
[C---:B------:R-:W-:Y:S01]  /*3cd0*/  ISETP.GT.AND P0, PT, R4.reuse, 0x9, P0 ;  /* 0x000000090400780c */ /* 0x040fe20000704270 */
[----:B------:R1:W3:Y:S01]  /*3ce0*/  MUFU.TANH R35, R6 ;  /* 0x0000000600237308 */ /* 0x0002e20000002400 */
[----:B------:R-:W-:Y:S01]  /*3cf0*/  ISETP.GT.AND P1, PT, R4, 0x8, P1 ;  /* 0x000000080400780c */ /* 0x000fe20000f24270 */
[----:B------:R-:W-:Y:S01]  /*3d00*/  UISETP.GE.AND UP4, UPT, UR30, 0x1a, UPT ;  /* 0x0000001a1e00788c */ /* 0x000fe2000bf86270 */
[C---:B------:R-:W-:Y:S01]  /*3d10*/  ISETP.LT.OR P0, PT, R5.reuse, 0xa, P0 ;  /* 0x0000000a0500780c */ /* 0x040fe20000701670 */
[----:B------:R-:W-:Y:S01]  /*3d20*/  UISETP.GE.AND UP3, UPT, UR30, 0x21, UPT ;  /* 0x000000211e00788c */ /* 0x000fe2000bf66270 */
[C---:B------:R-:W-:Y:S01]  /*3d30*/  ISETP.LT.OR P2, PT, R5.reuse, 0x2, P2 ;  /* 0x000000020500780c */ /* 0x040fe20001741670 */
[----:B------:R-:W-:Y:S01]  /*3d40*/  UP2UR UR31, UPR, URZ, 0x40 ;  /* 0x000000403f1f7883 */ /* 0x000fe20008000000 */
[----:B------:R-:W-:Y:S01]  /*3d50*/  ISETP.LT.OR P1, PT, R5, 0x9, P1 ;  /* 0x000000090500780c */ /* 0x000fe20000f21670 */
[----:B------:R-:W-:Y:S01]  /*3d60*/  UP2UR UR5, UPR, URZ, 0x2 ;  /* 0x000000023f057883 */ /* 0x000fe20008000000 */
[----:B------:R-:W-:Y:S01]  /*3d70*/  FSEL R40, R17, -INF , !P2 ;  /* 0xff80000011287808 */ /* 0x000fe20005000000 */
[----:B------:R-:W-:Y:S01]  /*3d80*/  UP2UR UR4, UPR, URZ, 0x1 ;  /* 0x000000013f047883 */ /* 0x000fe20008000000 */
[----:B------:R-:W-:Y:S01]  /*3d90*/  FSEL R41, R20, -INF , !P1 ;  /* 0xff80000014297808 */ /* 0x000fe20004800000 */
[----:B------:R-:W-:Y:S01]  /*3da0*/  UISETP.GE.AND UP1, UPT, UR30, 0x29, UPT ;  /* 0x000000291e00788c */ /* 0x000fe2000bf26270 */
[----:B------:R-:W-:Y:S01]  /*3db0*/  PLOP3.LUT P2, PT, PT, PT, UP0, 0x40, 0x0 ;  /* 0x000000000000781c */ /* 0x000fe20003f4e808 */
[----:B------:R-:W-:Y:S01]  /*3dc0*/  UISETP.GE.AND UP0, UPT, UR30, 0x2a, UPT ;  /* 0x0000002a1e00788c */ /* 0x000fe2000bf06270 */
[----:B------:R-:W-:Y:S01]  /*3dd0*/  PLOP3.LUT P1, PT, PT, PT, UP6, 0x40, 0x0 ;  /* 0x000000000000781c */ /* 0x000fe20003f2e868 */
[----:B-1----:R-:W-:Y:S01]  /*3de0*/  FMUL.FTZ R6, R47, c[0x0][0x320] ;  /* 0x0000c8002f067a20 */ /* 0x002fe20000410000 */
[C---:B------:R-:W-:Y:S01]  /*3df0*/  ISETP.GT.AND P2, PT, R4.reuse, 0x10, P2 ;  /* 0x000000100400780c */ /* 0x040fe20001744270 */
[----:B------:R-:W-:Y:S01]  /*3e00*/  UISETP.NE.AND UP6, UPT, UR12, URZ, UPT ;  /* 0x0000003f0c00728c */ /* 0x000fe2000bfc5270 */
[----:B------:R-:W-:Y:S01]  /*3e10*/  ISETP.GT.AND P1, PT, R4, 0x11, P1 ;  /* 0x000000110400780c */ /* 0x000fe20000f24270 */
[----:B------:R1:W4:Y:S01]  /*3e20*/  MUFU.TANH R31, R6 ;  /* 0x00000006001f7308 */ /* 0x0003220000002400 */
[----:B------:R-:W-:Y:S01]  /*3e30*/  ISETP.LT.OR P2, PT, R5, 0x11, P2 ;  /* 0x000000110500780c */ /* 0x000fe20001741670 */
[----:B------:R-:W-:Y:S01]  /*3e40*/  FMUL.FTZ R7, R59, c[0x0][0x320] ;  /* 0x0000c8003b077a20 */ /* 0x000fe20000410000 */
[----:B------:R-:W-:Y:S01]  /*3e50*/  ISETP.LT.OR P1, PT, R5, 0x12, P1 ;  /* 0x000000120500780c */ /* 0x000fe20000f21670 */
[----:B------:R-:W-:Y:S01]  /*3e60*/  FMUL.FTZ R9, R54, c[0x0][0x320] ;  /* 0x0000c80036097a20 */ /* 0x000fe20000410000 */
[----:B------:R-:W-:Y:S01]  /*3e70*/  FSEL R64, R30, -INF , !P2 ;  /* 0xff8000001e407808 */ /* 0x000fe20005000000 */
[----:B------:R-:W-:Y:S01]  /*3e80*/  FMUL.FTZ R11, R46, c[0x0][0x320] ;  /* 0x0000c8002e0b7a20 */ /* 0x000fe20000410000 */
[----:B------:R-:W-:Y:S01]  /*3e90*/  FSEL R70, R29, -INF , !P1 ;  /* 0xff8000001d467808 */ /* 0x000fe20004800000 */
[----:B------:R-:W2:Y:S01]  /*3ea0*/  MUFU.TANH R21, R10 ;  /* 0x0000000a00157308 */ /* 0x000ea20000002400 */
[----:B------:R-:W-:-:S02]  /*3eb0*/  PLOP3.LUT P2, PT, PT, PT, UP4, 0x40, 0x0 ;  /* 0x000000000000781c */ /* 0x000fc40003f4e848 */
[----:B------:R-:W-:Y:S02]  /*3ec0*/  PLOP3.LUT P1, PT, PT, PT, UP3, 0x40, 0x0 ;  /* 0x000000000000781c */ /* 0x000fe40003f2e838 */
[C---:B------:R-:W-:Y:S02]  /*3ed0*/  ISETP.GT.AND P2, PT, R4.reuse, 0x19, P2 ;  /* 0x000000190400780c */ /* 0x040fe40001744270 */
[----:B------:R-:W-:Y:S01]  /*3ee0*/  ISETP.GT.AND P1, PT, R4, 0x20, P1 ;  /* 0x000000200400780c */ /* 0x000fe20000f24270 */
[----:B-1----:R-:W-:Y:S01]  /*3ef0*/  FMUL.FTZ R6, R50, c[0x0][0x320] ;  /* 0x0000c80032067a20 */ /* 0x002fe20000410000 */
[C---:B------:R-:W-:Y:S01]  /*3f00*/  ISETP.LT.OR P2, PT, R5.reuse, 0x1a, P2 ;  /* 0x0000001a0500780c */ /* 0x040fe20001741670 */
[----:B------:R-:W1:Y:S01]  /*3f10*/  MUFU.TANH R23, R9 ;  /* 0x0000000900177308 */ /* 0x000e620000002400 */
[----:B------:R-:W-:Y:S02]  /*3f20*/  ISETP.LT.OR P1, PT, R5, 0x21, P1 ;  /* 0x000000210500780c */ /* 0x000fe40000f21670 */
[----:B------:R-:W-:-:S02]  /*3f30*/  FSEL R71, R27, -INF , !P2 ;  /* 0xff8000001b477808 */ /* 0x000fc40005000000 */
[----:B------:R-:W-:Y:S02]  /*3f40*/  FSEL R193, R22, -INF , !P1 ;  /* 0xff80000016c17808 */ /* 0x000fe40004800000 */
[----:B------:R-:W-:Y:S01]  /*3f50*/  PLOP3.LUT P2, PT, PT, PT, UP1, 0x40, 0x0 ;  /* 0x000000000000781c */ /* 0x000fe20003f4e818 */
[----:B------:R5:W1:Y:S01]  /*3f60*/  MUFU.TANH R24, R6 ;  /* 0x0000000600187308 */ /* 0x000a620000002400 */
[----:B------:R-:W-:Y:S02]  /*3f70*/  PLOP3.LUT P1, PT, PT, PT, UP0, 0x40, 0x0 ;  /* 0x000000000000781c */ /* 0x000fe40003f2e808 */
[C---:B------:R-:W-:Y:S02]  /*3f80*/  ISETP.GT.AND P2, PT, R4.reuse, 0x28, P2 ;  /* 0x000000280400780c */ /* 0x040fe40001744270 */
[----:B------:R-:W-:Y:S02]  /*3f90*/  ISETP.GT.AND P1, PT, R4, 0x29, P1 ;  /* 0x000000290400780c */ /* 0x000fe40000f24270 */
[C---:B------:R-:W-:Y:S01]  /*3fa0*/  ISETP.LT.OR P2, PT, R5.reuse, 0x29, P2 ;  /* 0x000000290500780c */ /* 0x040fe20001741670 */
[----:B------:R-:W1:Y:S01]  /*3fb0*/  MUFU.TANH R20, R8 ;  /* 0x0000000800147308 */ /* 0x000e620000002400 */
[----:B------:R-:W-:-:S02]  /*3fc0*/  ISETP.LT.OR P1, PT, R5, 0x2a, P1 ;  /* 0x0000002a0500780c */ /* 0x000fc40000f21670 */
[----:B------:R-:W-:Y:S02]  /*3fd0*/  FSEL R207, R26, -INF , !P2 ;  /* 0xff8000001acf7808 */ /* 0x000fe40005000000 */
[----:B------:R-:W-:Y:S01]  /*3fe0*/  FSEL R191, R25, -INF , !P1 ;  /* 0xff80000019bf7808 */ /* 0x000fe20004800000 */
[----:B-----5:R-:W-:Y:S01]  /*3ff0*/  FMUL.FTZ R6, R42, c[0x0][0x320] ;  /* 0x0000c8002a067a20 */ /* 0x020fe20000410000 */
[----:B------:R-:W-:Y:S01]  /*4000*/  FSEL R42, R36, -INF , !P0 ;  /* 0xff800000242a7808 */ /* 0x000fe20004000000 */
[----:B------:R-:W1:Y:S01]  /*4010*/  MUFU.TANH R17, R7 ;  /* 0x0000000700117308 */ /* 0x000e620000002400 */
[----:B------:R-:W-:-:S04]  /*4020*/  PLOP3.LUT P0, PT, PT, PT, UP5, 0x40, 0x0 ;  /* 0x000000000000781c */ /* 0x000fc80003f0e858 */
[----:B------:R-:W-:-:S03]  /*4030*/  ISETP.GT.AND P0, PT, R4, 0x18, P0 ;  /* 0x000000180400780c */ /* 0x000fc60000704270 */
[----:B------:R5:W1:Y:S01]  /*4040*/  MUFU.TANH R34, R6 ;  /* 0x0000000600227308 */ /* 0x000a620000002400 */
[----:B------:R-:W-:-:S04]  /*4050*/  ISETP.LT.OR P0, PT, R5, 0x19, P0 ;  /* 0x000000190500780c */ /* 0x000fc80000701670 */
[----:B------:R-:W-:Y:S02]  /*4060*/  FSEL R69, R28, -INF , !P0 ;  /* 0xff8000001c457808 */ /* 0x000fe40004000000 */
[----:B------:R-:W-:Y:S01]  /*4070*/  PLOP3.LUT P0, PT, PT, PT, UP2, 0x40, 0x0 ;  /* 0x000000000000781c */ /* 0x000fe20003f0e828 */
[----:B------:R-:W1:Y:S03]  /*4080*/  MUFU.TANH R18, R11 ;  /* 0x0000000b00127308 */ /* 0x000e660000002400 */
[----:B------:R-:W-:Y:S01]  /*4090*/  ISETP.GT.AND P0, PT, R4, 0x21, P0 ;  /* 0x000000210400780c */ /* 0x000fe20000704270 */
[----:B------:R-:W-:-:S03]  /*40a0*/  FMUL.FTZ R4, R55, c[0x0][0x320] ;  /* 0x0000c80037047a20 */ /* 0x000fc60000410000 */
[----:B------:R-:W-:Y:S01]  /*40b0*/  ISETP.LT.OR P0, PT, R5, 0x22, P0 ;  /* 0x000000220500780c */ /* 0x000fe20000701670 */
[----:B-----5:R-:W-:Y:S01]  /*40c0*/  FMUL.FTZ R6, R43, c[0x0][0x320] ;  /* 0x0000c8002b067a20 */ /* 0x020fe20000410000 */
[----:B------:R-:W1:Y:S02]  /*40d0*/  MUFU.TANH R11, R4 ;  /* 0x00000004000b7308 */ /* 0x000e640000002400 */
[----:B------:R-:W-:Y:S02]  /*40e0*/  FSEL R216, R19, -INF , !P0 ;  /* 0xff80000013d87808 */ /* 0x000fe40004000000 */
[----:B------:R-:W-:Y:S01]  /*40f0*/  PLOP3.LUT P0, PT, PT, PT, UP6, 0x40, 0x0 ;  /* 0x000000000000781c */ /* 0x000fe20003f0e868 */
[----:B------:R-:W-:-:S03]  /*4100*/  UISETP.NE.AND UP6, UPT, UR31, URZ, UPT ;  /* 0x0000003f1f00728c */ /* 0x000fc6000bfc5270 */
[----:B------:R5:W1:Y:S02]  /*4110*/  MUFU.TANH R33, R6 ;  /* 0x0000000600217308 */ /* 0x000a640000002400 */
[----:B-----5:R-:W5:Y:S02]  /*4120*/  SHFL.IDX PT, R6, R12, 0x1, 0x1c1f ;  /* 0x003c1f000c067f89 */ /* 0x020f6400000e0000 */
[--C-:B-----5:R-:W-:Y:S02]  /*4130*/  IMAD.IADD R5, R13, 0x1, R6.reuse ;  /* 0x000000010d057824 */ /* 0x120fe400078e0206 */
[----:B------:R-:W-:-:S03]  /*4140*/  IMAD.IADD R4, R15, 0x1, R6 ;  /* 0x000000010f047824 */ /* 0x000fc600078e0206 */
[----:B------:R-:W-:Y:S01]  /*4150*/  IMNMX R5, R5, R14, PT ;  /* 0x0000000e05057217 */ /* 0x000fe20003800200 */
        /* <DEDUP_REMOVED lines=13> */
.L_x_597:
[----:B------:R-:W-:-:S04]  /*4230*/  MOV R7, c[0x0][0x32c] ;  /* 0x0000cb0000077a02 */ /* 0x000fc80000000f00 */
[----:B------:R-:W-:-:S13]  /*4240*/  ISETP.NE.AND P0, PT, R7, 0x1, PT ;  /* 0x000000010700780c */ /* 0x000fda0003f05270 */
[----:B------:R-:W-:-:S05]  /*4250*/  @P0 IMAD.HI.U32 R7, R6, c[0x0][0x330], RZ ;  /* 0x0000cc0006070a27 */ /* 0x000fca00078e00ff */
[----:B------:R-:W-:Y:S02]  /*4260*/  @P0 SHF.R.U32.HI R6, RZ, c[0x0][0x334], R7 ;  /* 0x0000cd00ff060a19 */ /* 0x000fe40000011607 */
.L_x_598:
[----:B------:R-:W-:Y:S05]  /*4270*/  BSYNC B0 ;  /* 0x0000000000007941 */ /* 0x000fea0003800000 */
.L_x_596:
[----:B------:R-:W-:-:S05]  /*4280*/  IMAD R6, R6, c[0x0][0x32c], R16 ;  /* 0x0000cb0006067a24 */ /* 0x000fca00078e0210 */
[----:B------:R-:W-:Y:S02]  /*4290*/  IADD3 R7, R6, c[0x0][0x32c], RZ ;  /* 0x0000cb0006077a10 */ /* 0x000fe40007ffe0ff */
[----:B------:R-:W-:Y:S02]  /*42a0*/  IMNMX R4, R4, R6, !PT ;  /* 0x0000000604047217 */ /* 0x000fe40007800200 */
[----:B------:R-:W-:Y:S02]  /*42b0*/  IMNMX R5, R5, R7, PT ;  /* 0x0000000705057217 */ /* 0x000fe40003800200 */
.L_x_595:
[----:B-1234-:R-:W-:Y:S01]  /*42c0*/  UP2UR UR30, UPR, URZ, 0x1 ;  /* 0x000000013f1e7883 */ /* 0x01efe20008000000 */
[----:B------:R-:W-:Y:S01]  /*42d0*/  FMUL.FTZ R6, R77, c[0x0][0x320] ;  /* 0x0000c8004d067a20 */ /* 0x000fe20000410000 */
[----:B------:R-:W-:Y:S01]  /*42e0*/  UISETP.NE.AND UP0, UPT, UR29, URZ, UPT ;  /* 0x0000003f1d00728c */ /* 0x000fe2000bf05270 */
[----:B------:R-:W-:Y:S01]  /*42f0*/  FMUL.FTZ R8, R84, c[0x0][0x320] ;  /* 0x0000c80054087a20 */ /* 0x000fe20000410000 */
[----:B------:R-:W-:Y:S01]  /*4300*/  UP2UR UR31, UPR, URZ, 0x2 ;  /* 0x000000023f1f7883 */ /* 0x000fe20008000000 */
[----:B------:R1:W2:Y:S01]  /*4310*/  MUFU.TANH R30, R6 ;  /* 0x00000006001e7308 */ /* 0x0002a20000002400 */
[----:B------:R-:W-:Y:S01]  /*4320*/  UP2UR UR33, UPR, URZ, 0x8 ;  /* 0x000000083f217883 */ /* 0x000fe20008000000 */
[----:B------:R-:W-:Y:S01]  /*4330*/  FMUL.FTZ R10, R72, c[0x0][0x320] ;  /* 0x0000c800480a7a20 */ /* 0x000fe20000410000 */
[----:B------:R-:W-:Y:S01]  /*4340*/  PLOP3.LUT P0, PT, PT, PT, UP0, 0x40, 0x0 ;  /* 0x000000000000781c */ /* 0x000fe20003f0e808 */
[----:B------:R-:W-:Y:S01]  /*4350*/  UP2UR UR32, UPR, URZ, 0x4 ;  /* 0x000000043f207883 */ /* 0x000fe20008000000 */
[----:B------:R-:W-:Y:S01]  /*4360*/  FMUL.FTZ R7, R73, c[0x0][0x320] ;  /* 0x0000c80049077a20 */ /* 0x000fe20000410000 */
[----:B------:R-:W-:Y:S01]  /*4370*/  UISETP.NE.AND UP1, UPT, UR5, URZ, UPT ;  /* 0x0000003f0500728c */ /* 0x000fe2000bf25270 */
[----:B------:R-:W-:Y:S01]  /*4380*/  ISETP.GT.AND P0, PT, R4, RZ, P0 ;  /* 0x000000ff0400720c */ /* 0x000fe20000704270 */
[----:B------:R-:W-:Y:S01]  /*4390*/  UISETP.NE.AND UP3, UPT, UR28, URZ, UPT ;  /* 0x0000003f1c00728c */ /* 0x000fe2000bf65270 */
[----:B------:R3:W4:Y:S01]  /*43a0*/  MUFU.TANH R22, R8 ;  /* 0x0000000800167308 */ /* 0x0007220000002400 */
[----:B------:R-:W-:Y:S01]  /*43b0*/  UISETP.NE.AND UP2, UPT, UR27, URZ, UPT ;  /* 0x0000003f1b00728c */ /* 0x000fe2000bf45270 */
[----:B------:R-:W-:Y:S01]  /*43c0*/  ISETP.LT.OR P0, PT, R5, 0x1, P0 ;  /* 0x000000010500780c */ /* 0x000fe20000701670 */
[----:B------:R-:W-:Y:S01]  /*43d0*/  UISETP.NE.AND UP0, UPT, UR4, URZ, UPT ;  /* 0x0000003f0400728c */ /* 0x000fe2000bf05270 */
[----:B------:R-:W-:Y:S01]  /*43e0*/  FMUL.FTZ R9, R89, c[0x0][0x320] ;  /* 0x0000c80059097a20 */ /* 0x000fe20000410000 */
[----:B------:R-:W-:Y:S01]  /*43f0*/  PLOP3.LUT P2, PT, PT, PT, UP3, 0x40, 0x0 ;  /* 0x000000000000781c */ /* 0x000fe20003f4e838 */
[----:B------:R-:W-:Y:S01]  /*4400*/  UISETP.NE.AND UP3, UPT, UR33, URZ, UPT ;  /* 0x0000003f2100728c */ /* 0x000fe2000bf65270 */
[----:B-1----:R-:W-:Y:S01]  /*4410*/  FMUL.FTZ R6, R92, c[0x0][0x320] ;  /* 0x0000c8005c067a20 */ /* 0x002fe20000410000 */
[----:B------:R-:W-:Y:S01]  /*4420*/  FSEL R36, R20, -INF , !P0 ;  /* 0xff80000014247808 */ /* 0x000fe20004000000 */
[----:B------:R-:W1:Y:S01]  /*4430*/  MUFU.TANH R27, R10 ;  /* 0x0000000a001b7308 */ /* 0x000e620000002400 */
[----:B------:R-:W-:Y:S01]  /*4440*/  PLOP3.LUT P0, PT, PT, PT, UP1, 0x40, 0x0 ;  /* 0x000000000000781c */ /* 0x000fe20003f0e818 */
[----:B------:R-:W-:Y:S01]  /*4450*/  UISETP.NE.AND UP1, UPT, UR31, URZ, UPT ;  /* 0x0000003f1f00728c */ /* 0x000fe2000bf25270 */
[----:B------:R-:W-:Y:S01]  /*4460*/  PLOP3.LUT P1, PT, PT, PT, UP2, 0x40, 0x0 ;  /* 0x000000000000781c */ /* 0x000fe20003f2e828 */
[----:B------:R-:W-:Y:S01]  /*4470*/  UISETP.NE.AND UP2, UPT, UR32, URZ, UPT ;  /* 0x0000003f2000728c */ /* 0x000fe2000bf45270 */
[----:B------:R-:W-:-:S02]  /*4480*/  ISETP.GT.AND P0, PT, R4, 0x9, P0 ;  /* 0x000000090400780c */ /* 0x000fc40000704270 */
[C---:B------:R-:W-:Y:S01]  /*4490*/  ISETP.GT.AND P2, PT, R4.reuse, 0x1, P2 ;  /* 0x000000010400780c */ /* 0x040fe20001744270 */
[----:B------:R5:W1:Y:S01]  /*44a0*/  MUFU.TANH R28, R6 ;  /* 0x00000006001c7308 */ /* 0x000a620000002400 */
[----:B------:R-:W-:Y:S01]  /*44b0*/  ISETP.GT.AND P1, PT, R4, 0x8, P1 ;  /* 0x000000080400780c */ /* 0x000fe20000f24270 */
[----:B---3--:R-:W-:Y:S01]  /*44c0*/  FMUL.FTZ R8, R76, c[0x0][0x320] ;  /* 0x0000c8004c087a20 */ /* 0x008fe20000410000 */
[C---:B------:R-:W-:Y:S02]  /*44d0*/  ISETP.LT.OR P0, PT, R5.reuse, 0xa, P0 ;  /* 0x0000000a0500780c */ /* 0x040fe40000701670 */
[C---:B------:R-:W-:Y:S02]  /*44e0*/  ISETP.LT.OR P2, PT, R5.reuse, 0x2, P2 ;  /* 0x000000020500780c */ /* 0x040fe40001741670 */
[----:B------:R-:W-:Y:S01]  /*44f0*/  ISETP.LT.OR P1, PT, R5, 0x9, P1 ;  /* 0x000000090500780c */ /* 0x000fe20000f21670 */
[----:B------:R-:W3:Y:S01]  /*4500*/  MUFU.TANH R19, R9 ;  /* 0x0000000900137308 */ /* 0x000ee20000002400 */
[----:B------:R-:W-:-:S02]  /*4510*/  FSEL R21, R21, -INF , !P0 ;  /* 0xff80000015157808 */ /* 0x000fc40004000000 */
[----:B------:R-:W-:Y:S02]  /*4520*/  FSEL R37, R17, -INF , !P2 ;  /* 0xff80000011257808 */ /* 0x000fe40005000000 */
[----:B------:R-:W-:Y:S02]  /*4530*/  FSEL R39, R24, -INF , !P1 ;  /* 0xff80000018277808 */ /* 0x000fe40004800000 */
[----:B------:R-:W-:Y:S01]  /*4540*/  PLOP3.LUT P0, PT, PT, PT, UP5, 0x40, 0x0 ;  /* 0x000000000000781c */ /* 0x000fe20003f0e858 */
[----:B-----5:R-:W-:Y:S01]  /*4550*/  FMUL.FTZ R6, R93, c[0x0][0x320] ;  /* 0x0000c8005d067a20 */ /* 0x020fe20000410000 */
[----:B------:R-:W-:Y:S01]  /*4560*/  PLOP3.LUT P2, PT, PT, PT, UP0, 0x40, 0x0 ;  /* 0x000000000000781c */ /* 0x000fe20003f4e808 */
[----:B------:R-:W-:Y:S01]  /*4570*/  UISETP.NE.AND UP0, UPT, UR30, URZ, UPT ;  /* 0x0000003f1e00728c */ /* 0x000fe2000bf05270 */
[----:B------:R-:W-:Y:S01]  /*4580*/  PLOP3.LUT P1, PT, PT, PT, UP6, 0x40, 0x0 ;  /* 0x000000000000781c */ /* 0x000fe20003f2e868 */
[----:B------:R5:W1:Y:S01]  /*4590*/  MUFU.TANH R26, R6 ;  /* 0x00000006001a7308 */ /* 0x000a620000002400 */
[C---:B------:R-:W-:Y:S01]  /*45a0*/  ISETP.GT.AND P0, PT, R4.reuse, 0x18, P0 ;  /* 0x000000180400780c */ /* 0x040fe20000704270 */
[----:B------:R-:W-:Y:S01]  /*45b0*/  UP2UR UR30, UPR, URZ, 0x40 ;  /* 0x000000403f1e7883 */ /* 0x000fe20008000000 */
[C---:B------:R-:W-:Y:S01]  /*45c0*/  ISETP.GT.AND P2, PT, R4.reuse, 0x10, P2 ;  /* 0x000000100400780c */ /* 0x040fe20001744270 */
[----:B------:R-:W-:Y:S01]  /*45d0*/  UISETP.NE.AND UP6, UPT, UR12, URZ, UPT ;  /* 0x0000003f0c00728c */ /* 0x000fe2000bfc5270 */
[----:B------:R-:W-:-:S02]  /*45e0*/  ISETP.GT.AND P1, PT, R4, 0x11, P1 ;  /* 0x000000110400780c */ /* 0x000fc40000f24270 */
[C---:B------:R-:W-:Y:S01]  /*45f0*/  ISETP.LT.OR P0, PT, R5.reuse, 0x19, P0 ;  /* 0x000000190500780c */ /* 0x040fe20000701670 */
[----:B------:R-:W1:Y:S01]  /*4600*/  MUFU.TANH R24, R7 ;  /* 0x0000000700187308 */ /* 0x000e620000002400 */
[C---:B------:R-:W-:Y:S02]  /*4610*/  ISETP.LT.OR P2, PT, R5.reuse, 0x11, P2 ;  /* 0x000000110500780c */ /* 0x040fe40001741670 */
[----:B------:R-:W-:Y:S02]  /*4620*/  ISETP.LT.OR P1, PT, R5, 0x12, P1 ;  /* 0x000000120500780c */ /* 0x000fe40000f21670 */
[----:B------:R-:W-:Y:S02]  /*4630*/  FSEL R62, R23, -INF , !P0 ;  /* 0xff800000173e7808 */ /* 0x000fe40004000000 */
[----:B------:R-:W-:Y:S01]  /*4640*/  FSEL R61, R18, -INF , !P2 ;  /* 0xff800000123d7808 */ /* 0x000fe20005000000 */
[----:B-----5:R-:W-:Y:S01]  /*4650*/  FMUL.FTZ R6, R80, c[0x0][0x320] ;  /* 0x0000c80050067a20 */ /* 0x020fe20000410000 */
[----:B------:R-:W-:Y:S01]  /*4660*/  FSEL R63, R31, -INF , !P1 ;  /* 0xff8000001f3f7808 */ /* 0x000fe20004800000 */
[----:B------:R-:W1:Y:S01]  /*4670*/  MUFU.TANH R18, R8 ;  /* 0x0000000800127308 */ /* 0x000e620000002400 */
[----:B------:R-:W-:-:S02]  /*4680*/  PLOP3.LUT P0, PT, PT, PT, UP2, 0x40, 0x0 ;  /* 0x000000000000781c */ /* 0x000fc40003f0e828 */
[----:B------:R-:W-:Y:S02]  /*4690*/  PLOP3.LUT P2, PT, PT, PT, UP4, 0x40, 0x0 ;  /* 0x000000000000781c */ /* 0x000fe40003f4e848 */
[----:B------:R-:W-:Y:S02]  /*46a0*/  PLOP3.LUT P1, PT, PT, PT, UP3, 0x40, 0x0 ;  /* 0x000000000000781c */ /* 0x000fe40003f2e838 */
[C---:B------:R-:W-:Y:S01]  /*46b0*/  ISETP.GT.AND P0, PT, R4.reuse, 0x21, P0 ;  /* 0x000000210400780c */ /* 0x040fe20000704270 */
[----:B------:R5:W1:Y:S01]  /*46c0*/  MUFU.TANH R25, R6 ;  /* 0x0000000600197308 */ /* 0x000a620000002400 */
[C---:B------:R-:W-:Y:S02]  /*46d0*/  ISETP.GT.AND P2, PT, R4.reuse, 0x19, P2 ;  /* 0x000000190400780c */ /* 0x040fe40001744270 */
[----:B------:R-:W-:Y:S02]  /*46e0*/  ISETP.GT.AND P1, PT, R4, 0x20, P1 ;  /* 0x000000200400780c */ /* 0x000fe40000f24270 */
[----:B------:R-:W-:-:S02]  /*46f0*/  ISETP.LT.OR P0, PT, R5, 0x22, P0 ;  /* 0x000000220500780c */ /* 0x000fc40000701670 */
[C---:B------:R-:W-:Y:S02]  /*4700*/  ISETP.LT.OR P2, PT, R5.reuse, 0x1a, P2 ;  /* 0x0000001a0500780c */ /* 0x040fe40001741670 */
[----:B------:R-:W-:Y:S02]  /*4710*/  ISETP.LT.OR P1, PT, R5, 0x21, P1 ;  /* 0x000000210500780c */ /* 0x000fe40000f21670 */
[----:B------:R-:W-:Y:S02]  /*4720*/  FSEL R189, R35, -INF , !P0 ;  /* 0xff80000023bd7808 */ /* 0x000fe40004000000 */
[----:B------:R-:W-:Y:S02]  /*4730*/  FSEL R68, R11, -INF , !P2 ;  /* 0xff8000000b447808 */ /* 0x000fe40005000000 */
[----:B------:R-:W-:Y:S01]  /*4740*/  FSEL R190, R32, -INF , !P1 ;  /* 0xff80000020be7808 */ /* 0x000fe20004800000 */
[----:B-----5:R-:W-:Y:S01]  /*4750*/  FMUL.FTZ R6, R81, c[0x0][0x320] ;  /* 0x0000c80051067a20 */ /* 0x020fe20000410000 */
[----:B------:R-:W-:Y:S01]  /*4760*/  PLOP3.LUT P0, PT, PT, PT, UP6, 0x40, 0x0 ;  /* 0x000000000000781c */ /* 0x000fe20003f0e868 */
[----:B------:R-:W-:Y:S01]  /*4770*/  UISETP.NE.AND UP6, UPT, UR30, URZ, UPT ;  /* 0x0000003f1e00728c */ /* 0x000fe2000bfc5270 */
[----:B------:R-:W-:Y:S01]  /*4780*/  PLOP3.LUT P2, PT, PT, PT, UP1, 0x40, 0x0 ;  /* 0x000000000000781c */ /* 0x000fe20003f4e818 */
[----:B------:R5:W1:Y:S01]  /*4790*/  MUFU.TANH R29, R6 ;  /* 0x00000006001d7308 */ /* 0x000a620000002400 */
[----:B------:R-:W-:-:S02]  /*47a0*/  PLOP3.LUT P1, PT, PT, PT, UP0, 0x40, 0x0 ;  /* 0x000000000000781c */ /* 0x000fc40003f2e808 */
[C---:B------:R-:W-:Y:S02]  /*47b0*/  ISETP.GT.AND P2, PT, R4.reuse, 0x28, P2 ;  /* 0x000000280400780c */ /* 0x040fe40001744270 */
[----:B------:R-:W-:Y:S01]  /*47c0*/  ISETP.GT.AND P1, PT, R4, 0x29, P1 ;  /* 0x000000290400780c */ /* 0x000fe20000f24270 */
[----:B------:R-:W-:Y:S01]  /*47d0*/  FMUL.FTZ R4, R85, c[0x0][0x320] ;  /* 0x0000c80055047a20 */ /* 0x000fe20000410000 */
[C---:B------:R-:W-:Y:S02]  /*47e0*/  ISETP.LT.OR P2, PT, R5.reuse, 0x29, P2 ;  /* 0x000000290500780c */ /* 0x040fe40001741670 */
[----:B------:R-:W-:Y:S01]  /*47f0*/  ISETP.LT.OR P1, PT, R5, 0x2a, P1 ;  /* 0x0000002a0500780c */ /* 0x000fe20000f21670 */
[----:B------:R-:W1:Y:S01]  /*4800*/  MUFU.TANH R17, R4 ;  /* 0x0000000400117308 */ /* 0x000e620000002400 */
[----:B------:R-:W-:Y:S02]  /*4810*/  FSEL R188, R34, -INF , !P2 ;  /* 0xff80000022bc7808 */ /* 0x000fe40005000000 */
[----:B------:R-:W-:Y:S01]  /*4820*/  FSEL R139, R33, -INF , !P1 ;  /* 0xff800000218b7808 */ /* 0x000fe20004800000 */
[----:B-----5:R-:W-:-:S04]  /*4830*/  FMUL.FTZ R6, R88, c[0x0][0x320] ;  /* 0x0000c80058067a20 */ /* 0x020fc80000410000 */
        /* <DEDUP_REMOVED lines=18> */
.L_x_601:
[----:B------:R-:W-:-:S04]  /*4960*/  MOV R7, c[0x0][0x32c] ;  /* 0x0000cb0000077a02 */ /* 0x000fc80000000f00 */
[----:B------:R-:W-:-:S13]  /*4970*/  ISETP.NE.AND P0, PT, R7, 0x1, PT ;  /* 0x000000010700780c */ /* 0x000fda0003f05270 */
[----:B------:R-:W-:-:S05]  /*4980*/  @P0 IMAD.HI.U32 R7, R6, c[0x0][0x330], RZ ;  /* 0x0000cc0006070a27 */ /* 0x000fca00078e00ff */
[----:B------:R-:W-:Y:S02]  /*4990*/  @P0 SHF.R.U32.HI R6, RZ, c[0x0][0x334], R7 ;  /* 0x0000cd00ff060a19 */ /* 0x000fe40000011607 */
.L_x_602:
[----:B------:R-:W-:Y:S05]  /*49a0*/  BSYNC B0 ;  /* 0x0000000000007941 */ /* 0x000fea0003800000 */
.L_x_600:
[----:B------:R-:W-:-:S05]  /*49b0*/  IMAD R6, R6, c[0x0][0x32c], R16 ;  /* 0x0000cb0006067a24 */ /* 0x000fca00078e0210 */
[----:B------:R-:W-:Y:S02]  /*49c0*/  IADD3 R7, R6, c[0x0][0x32c], RZ ;  /* 0x0000cb0006077a10 */ /* 0x000fe40007ffe0ff */
[----:B------:R-:W-:Y:S02]  /*49d0*/  IMNMX R4, R4, R6, !PT ;  /* 0x0000000604047217 */ /* 0x000fe40007800200 */
[----:B------:R-:W-:Y:S02]  /*49e0*/  IMNMX R5, R5, R7, PT ;  /* 0x0000000705057217 */ /* 0x000fe40003800200 */
.L_x_599:
        /* <DEDUP_REMOVED lines=14> */
[----:B------:R-:W-:Y:S01]  /*4ad0*/  FMUL.FTZ R8, R82, c[0x0][0x320] ;  /* 0x0000c80052087a20 */ /* 0x000fe20000410000 */
[----:B------:R-:W-:Y:S01]  /*4ae0*/  UISETP.NE.AND UP2, UPT, UR27, URZ, UPT ;  /* 0x0000003f1b00728c */ /* 0x000fe2000bf45270 */
[----:B------:R-:W-:Y:S01]  /*4af0*/  ISETP.LT.OR P0, PT, R5, 0x1, P0 ;  /* 0x000000010500780c */ /* 0x000fe20000701670 */
[----:B------:R-:W-:Y:S01]  /*4b00*/  UISETP.NE.AND UP0, UPT, UR4, URZ, UPT ;  /* 0x0000003f0400728c */ /* 0x000fe2000bf05270 */
[----:B------:R-:W3:Y:S01]  /*4b10*/  MUFU.TANH R48, R10 ;  /* 0x0000000a00307308 */ /* 0x000ee20000002400 */
[----:B------:R-:W-:Y:S01]  /*4b20*/  PLOP3.LUT P2, PT, PT, PT, UP3, 0x40, 0x0 ;  /* 0x000000000000781c */ /* 0x000fe20003f4e838 */
[----:B------:R-:W-:Y:S01]  /*4b30*/  UISETP.NE.AND UP3, UPT, UR33, URZ, UPT ;  /* 0x0000003f2100728c */ /* 0x000fe2000bf65270 */
[----:B------:R-:W-:Y:S01]  /*4b40*/  FSEL R55, R28, -INF , !P0 ;  /* 0xff8000001c377808 */ /* 0x000fe20004000000 */
[----:B-1----:R-:W-:Y:S01]  /*4b50*/  FMUL.FTZ R6, R86, c[0x0][0x320] ;  /* 0x0000c80056067a20 */ /* 0x002fe20000410000 */
[----:B------:R-:W-:Y:S01]  /*4b60*/  PLOP3.LUT P0, PT, PT, PT, UP1, 0x40, 0x0 ;  /* 0x000000000000781c */ /* 0x000fe20003f0e818 */
[----:B------:R-:W-:Y:S01]  /*4b70*/  UISETP.NE.AND UP1, UPT, UR31, URZ, UPT ;  /* 0x0000003f1f00728c */ /* 0x000fe2000bf25270 */
[----:B------:R-:W-:Y:S01]  /*4b80*/  PLOP3.LUT P1, PT, PT, PT, UP2, 0x40, 0x0 ;  /* 0x000000000000781c */ /* 0x000fe20003f2e828 */
[----:B------:R1:W4:Y:S01]  /*4b90*/  MUFU.TANH R52, R6 ;  /* 0x0000000600347308 */ /* 0x0003220000002400 */
[C---:B------:R-:W-:Y:S01]  /*4ba0*/  ISETP.GT.AND P0, PT, R4.reuse, 0x9, P0 ;  /* 0x000000090400780c */ /* 0x040fe20000704270 */
[----:B------:R-:W-:Y:S01]  /*4bb0*/  UISETP.NE.AND UP2, UPT, UR32, URZ, UPT ;  /* 0x0000003f2000728c */ /* 0x000fe2000bf45270 */
[C---:B------:R-:W-:Y:S01]  /*4bc0*/  ISETP.GT.AND P2, PT, R4.reuse, 0x1, P2 ;  /* 0x000000010400780c */ /* 0x040fe20001744270 */
[----:B------:R-:W-:Y:S01]  /*4bd0*/  FMUL.FTZ R9, R75, c[0x0][0x320] ;  /* 0x0000c8004b097a20 */ /* 0x000fe20000410000 */
[----:B------:R-:W-:-:S02]  /*4be0*/  ISETP.GT.AND P1, PT, R4, 0x8, P1 ;  /* 0x000000080400780c */ /* 0x000fc40000f24270 */
[C---:B------:R-:W-:Y:S01]  /*4bf0*/  ISETP.LT.OR P0, PT, R5.reuse, 0xa, P0 ;  /* 0x0000000a0500780c */ /* 0x040fe20000701670 */
[----:B------:R-:W2:Y:S01]  /*4c00*/  MUFU.TANH R11, R11 ;  /* 0x0000000b000b7308 */ /* 0x000ea20000002400 */
[C---:B------:R-:W-:Y:S02]  /*4c10*/  ISETP.LT.OR P2, PT, R5.reuse, 0x2, P2 ;  /* 0x000000020500780c */ /* 0x040fe40001741670 */
[----:B------:R-:W-:Y:S02]  /*4c20*/  ISETP.LT.OR P1, PT, R5, 0x9, P1 ;  /* 0x000000090500780c */ /* 0x000fe40000f21670 */
[----:B------:R-:W-:Y:S02]  /*4c30*/  FSEL R56, R19, -INF , !P0 ;  /* 0xff80000013387808 */ /* 0x000fe40004000000 */
[----:B------:R-:W-:Y:S01]  /*4c40*/  FSEL R54, R26, -INF , !P2 ;  /* 0xff8000001a367808 */ /* 0x000fe20005000000 */
[----:B-1----:R-:W-:Y:S01]  /*4c50*/  FMUL.FTZ R6, R79, c[0x0][0x320] ;  /* 0x0000c8004f067a20 */ /* 0x002fe20000410000 */
[----:B------:R-:W-:Y:S01]  /*4c60*/  FSEL R57, R20, -INF , !P1 ;  /* 0xff80000014397808 */ /* 0x000fe20004800000 */
[----:B------:R1:W1:Y:S01]  /*4c70*/  MUFU.TANH R19, R7 ;  /* 0x0000000700137308 */ /* 0x0002620000002400 */
[----:B------:R-:W-:-:S02]  /*4c80*/  PLOP3.LUT P0, PT, PT, PT, UP5, 0x40, 0x0 ;  /* 0x000000000000781c */ /* 0x000fc40003f0e858 */
[----:B------:R-:W-:Y:S01]  /*4c90*/  PLOP3.LUT P2, PT, PT, PT, UP0, 0x40, 0x0 ;  /* 0x000000000000781c */ /* 0x000fe20003f4e808 */
[----:B------:R-:W-:Y:S01]  /*4ca0*/  UISETP.NE.AND UP0, UPT, UR30, URZ, UPT ;  /* 0x0000003f1e00728c */ /* 0x000fe2000bf05270 */
[----:B------:R-:W-:Y:S01]  /*4cb0*/  PLOP3.LUT P1, PT, PT, PT, UP6, 0x40, 0x0 ;  /* 0x000000000000781c */ /* 0x000fe20003f2e868 */
[----:B------:R-:W-:Y:S01]  /*4cc0*/  UP2UR UR30, UPR, URZ, 0x40 ;  /* 0x000000403f1e7883 */ /* 0x000fe20008000000 */
[C---:B------:R-:W-:Y:S01]  /*4cd0*/  ISETP.GT.AND P0, PT, R4.reuse, 0x18, P0 ;  /* 0x000000180400780c */ /* 0x040fe20000704270 */
[----:B------:R5:W2:Y:S01]  /*4ce0*/  MUFU.TANH R53, R6 ;  /* 0x0000000600357308 */ /* 0x000aa20000002400 */
[C---:B------:R-:W-:Y:S01]  /*4cf0*/  ISETP.GT.AND P2, PT, R4.reuse, 0x10, P2 ;  /* 0x000000100400780c */ /* 0x040fe20001744270 */
[----:B------:R-:W-:Y:S01]  /*4d00*/  UISETP.NE.AND UP6, UPT, UR12, URZ, UPT ;  /* 0x0000003f0c00728c */ /* 0x000fe2000bfc5270 */
[----:B------:R-:W-:Y:S02]  /*4d10*/  ISETP.GT.AND P1, PT, R4, 0x11, P1 ;  /* 0x000000110400780c */ /* 0x000fe40000f24270 */
[----:B------:R-:W-:-:S02]  /*4d20*/  ISETP.LT.OR P0, PT, R5, 0x19, P0 ;  /* 0x000000190500780c */ /* 0x000fc40000701670 */
[----:B------:R-:W-:Y:S01]  /*4d30*/  ISETP.LT.OR P2, PT, R5, 0x11, P2 ;  /* 0x000000110500780c */ /* 0x000fe20001741670 */
[----:B-1----:R-:W-:Y:S01]  /*4d40*/  FMUL.FTZ R7, R95, c[0x0][0x320] ;  /* 0x0000c8005f077a20 */ /* 0x002fe20000410000 */
[----:B------:R-:W-:Y:S01]  /*4d50*/  ISETP.LT.OR P1, PT, R5, 0x12, P1 ;  /* 0x000000120500780c */ /* 0x000fe20000f21670 */
[----:B------:R-:W1:Y:S01]  /*4d60*/  MUFU.TANH R20, R8 ;  /* 0x0000000800147308 */ /* 0x000e620000002400 */
[----:B------:R-:W-:Y:S02]  /*4d70*/  FSEL R59, R18, -INF , !P0 ;  /* 0xff800000123b7808 */ /* 0x000fe40004000000 */
[----:B------:R-:W-:Y:S02]  /*4d80*/  FSEL R58, R22, -INF , !P2 ;  /* 0xff800000163a7808 */ /* 0x000fe40005000000 */
[----:B------:R-:W-:Y:S01]  /*4d90*/  FSEL R60, R17, -INF , !P1 ;  /* 0xff800000113c7808 */ /* 0x000fe20004800000 */
[----:B-----5:R-:W-:Y:S01]  /*4da0*/  FMUL.FTZ R6, R91, c[0x0][0x320] ;  /* 0x0000c8005b067a20 */ /* 0x020fe20000410000 */
[----:B------:R-:W-:Y:S01]  /*4db0*/  PLOP3.LUT P0, PT, PT, PT, UP2, 0x40, 0x0 ;  /* 0x000000000000781c */ /* 0x000fe20003f0e828 */
[----:B------:R-:W1:Y:S01]  /*4dc0*/  MUFU.TANH R10, R7 ;  /* 0x00000007000a7308 */ /* 0x000e620000002400 */
[----:B------:R-:W-:-:S02]  /*4dd0*/  PLOP3.LUT P2, PT, PT, PT, UP4, 0x40, 0x0 ;  /* 0x000000000000781c */ /* 0x000fc40003f4e848 */
[----:B------:R-:W-:Y:S02]  /*4de0*/  PLOP3.LUT P1, PT, PT, PT, UP3, 0x40, 0x0 ;  /* 0x000000000000781c */ /* 0x000fe40003f2e838 */
[C---:B------:R-:W-:Y:S02]  /*4df0*/  ISETP.GT.AND P0, PT, R4.reuse, 0x21, P0 ;  /* 0x000000210400780c */ /* 0x040fe40000704270 */
[C---:B------:R-:W-:Y:S01]  /*4e00*/  ISETP.GT.AND P2, PT, R4.reuse, 0x19, P2 ;  /* 0x000000190400780c */ /* 0x040fe20001744270 */
[----:B------:R5:W1:Y:S01]  /*4e10*/  MUFU.TANH R49, R6 ;  /* 0x0000000600317308 */ /* 0x000a620000002400 */
[----:B------:R-:W-:Y:S02]  /*4e20*/  ISETP.GT.AND P1, PT, R4, 0x20, P1 ;  /* 0x000000200400780c */ /* 0x000fe40000f24270 */
[C---:B------:R-:W-:Y:S02]  /*4e30*/  ISETP.LT.OR P0, PT, R5.reuse, 0x22, P0 ;  /* 0x000000220500780c */ /* 0x040fe40000701670 */
[----:B------:R-:W-:-:S02]  /*4e40*/  ISETP.LT.OR P2, PT, R5, 0x1a, P2 ;  /* 0x0000001a0500780c */ /* 0x000fc40001741670 */
[----:B------:R-:W-:Y:S01]  /*4e50*/  ISETP.LT.OR P1, PT, R5, 0x21, P1 ;  /* 0x000000210500780c */ /* 0x000fe20000f21670 */
[----:B------:R-:W1:Y:S01]  /*4e60*/  MUFU.TANH R31, R9 ;  /* 0x00000009001f7308 */ /* 0x000e620000002400 */
[----:B------:R-:W-:Y:S02]  /*4e70*/  FSEL R132, R29, -INF , !P0 ;  /* 0xff8000001d847808 */ /* 0x000fe40004000000 */
        /* <DEDUP_REMOVED lines=8> */
[----:B------:R-:W-:-:S02]  /*4f00*/  ISETP.GT.AND P2, PT, R4, 0x28, P2 ;  /* 0x000000280400780c */ /* 0x000fc40001744270 */
[----:B------:R-:W-:Y:S01]  /*4f10*/  ISETP.GT.AND P1, PT, R4, 0x29, P1 ;  /* 0x000000290400780c */ /* 0x000fe20000f24270 */
[----:B------:R-:W-:Y:S01]  /*4f20*/  FMUL.FTZ R4, R94, c[0x0][0x320] ;  /* 0x0000c8005e047a20 */ /* 0x000fe20000410000 */
[C---:B------:R-:W-:Y:S02]  /*4f30*/  ISETP.LT.OR P2, PT, R5.reuse, 0x29, P2 ;  /* 0x000000290500780c */ /* 0x040fe40001741670 */
[----:B------:R-:W-:Y:S01]  /*4f40*/  ISETP.LT.OR P1, PT, R5, 0x2a, P1 ;  /* 0x0000002a0500780c */ /* 0x000fe20000f21670 */
[----:B------:R1:W1:Y:S01]  /*4f50*/  MUFU.TANH R9, R4 ;  /* 0x0000000400097308 */ /* 0x0002620000002400 */
[----:B------:R-:W-:Y:S02]  /*4f60*/  FSEL R133, R27, -INF , !P2 ;  /* 0xff8000001b857808 */ /* 0x000fe40005000000 */
[----:B------:R-:W-:Y:S01]  /*4f70*/  FSEL R138, R24, -INF , !P1 ;  /* 0xff800000188a7808 */ /* 0x000fe20004800000 */
[----:B-----5:R-:W5:Y:S02]  /*4f80*/  SHFL.IDX PT, R6, R12, 0x3, 0x1c1f ;  /* 0x007c1f000c067f89 */ /* 0x020f6400000e0000 */
[----:B-----5:R-:W-:-:S02]  /*4f90*/  IMAD.IADD R5, R13, 0x1, R6 ;  /* 0x000000010d057824 */ /* 0x020fc400078e0206 */
[----:B-1----:R-:W-:-:S03]  /*4fa0*/  IMAD.IADD R4, R15, 0x1, R6 ;  /* 0x000000010f047824 */ /* 0x002fc600078e0206 */
[----:B------:R-:W-:Y:S01]  /*4fb0*/  IMNMX R5, R5, R14, PT ;  /* 0x0000000e05057217 */ /* 0x000fe20003800200 */
[----:B------:R-:W-:Y:S05]  /*4fc0*/  @P0 BRA `(.L_x_603) ;  /* 0x0000015000000947 */ /* 0x000fea0003800000 */
[----:B--234-:R-:W-:Y:S01]  /*4fd0*/  IMAD.U32 R7, RZ, RZ, UR9 ;  /* 0x00000009ff077e24 */ /* 0x01cfe2000f8e00ff */
        /* <DEDUP_REMOVED lines=11> */
.L_x_605:
[----:B------:R-:W-:-:S04]  /*5090*/  MOV R7, c[0x0][0x32c] ;  /* 0x0000cb0000077a02 */ /* 0x000fc80000000f00 */
[----:B------:R-:W-:-:S13]  /*50a0*/  ISETP.NE.AND P0, PT, R7, 0x1, PT ;  /* 0x000000010700780c */ /* 0x000fda0003f05270 */
[----:B------:R-:W-:-:S05]  /*50b0*/  @P0 IMAD.HI.U32 R7, R6, c[0x0][0x330], RZ ;  /* 0x0000cc0006070a27 */ /* 0x000fca00078e00ff */
[----:B------:R-:W-:Y:S02]  /*50c0*/  @P0 SHF.R.U32.HI R6, RZ, c[0x0][0x334], R7 ;  /* 0x0000cd00ff060a19 */ /* 0x000fe40000011607 */
.L_x_606:
[----:B------:R-:W-:Y:S05]  /*50d0*/  BSYNC B0 ;  /* 0x0000000000007941 */ /* 0x000fea0003800000 */
.L_x_604:
[----:B------:R-:W-:-:S05]  /*50e0*/  IMAD R6, R6, c[0x0][0x32c], R16 ;  /* 0x0000cb0006067a24 */ /* 0x000fca00078e0210 */
[----:B------:R-:W-:Y:S02]  /*50f0*/  IADD3 R7, R6, c[0x0][0x32c], RZ ;  /* 0x0000cb0006077a10 */ /* 0x000fe40007ffe0ff */
[----:B------:R-:W-:Y:S02]  /*5100*/  IMNMX R4, R4, R6, !PT ;  /* 0x0000000604047217 */ /* 0x000fe40007800200 */
[----:B------:R-:W-:Y:S02]  /*5110*/  IMNMX R5, R5, R7, PT ;  /* 0x0000000705057217 */ /* 0x000fe40003800200 */
.L_x_603:
[----:B--234-:R-:W-:Y:S01]  /*5120*/  FMNMX.FTZ R7, R38, R40, !PT ;  /* 0x0000002826077209 */ /* 0x01cfe20007810000 */
[----:B------:R-:W-:Y:S01]  /*5130*/  UP2UR UR30, UPR, URZ, 0x4 ;  /* 0x000000043f1e7883 */ /* 0x000fe20008000000 */
[----:B------:R-:W-:Y:S01]  /*5140*/  FMNMX.FTZ R6, R36, R37, !PT ;  /* 0x0000002524067209 */ /* 0x000fe20007810000 */
[----:B------:R-:W-:Y:S01]  /*5150*/  UISETP.NE.AND UP2, UPT, UR28, URZ, UPT ;  /* 0x0000003f1c00728c */ /* 0x000fe2000bf45270 */
[----:B------:R-:W-:Y:S01]  /*5160*/  FMNMX.FTZ R7, R41, R7, !PT ;  /* 0x0000000729077209 */ /* 0x000fe20007810000 */
        /* <DEDUP_REMOVED lines=8> */
[----:B------:R-:W-:Y:S01]  /*51f0*/  IMAD.SHL.U32 R225, R0, 0x2, RZ ;  /* 0x0000000200e17824 */ /* 0x000fe200078e00ff */
[----:B------:R-:W-:Y:S01]  /*5200*/  FMNMX.FTZ R6, R61, R6, !PT ;  /* 0x000000063d067209 */ /* 0x000fe20007810000 */
[----:B------:R-:W-:Y:S01]  /*5210*/  STL [R1+0x70], R239 ;  /* 0x000070ef01007387 */ /* 0x000fe20000100800 */
[----:B------:R-:W-:Y:S01]  /*5220*/  FMNMX.FTZ R137, R70, R137, !PT ;  /* 0x0000008946897209 */ /* 0x000fe20007810000 */
[----:B------:R-:W-:Y:S01]  /*5230*/  IMAD R226, R3, 0x2, R225 ;  /* 0x0000000203e27824 */ /* 0x000fe200078e02e1 */
[----:B------:R-:W-:Y:S01]  /*5240*/  FMNMX.FTZ R6, R63, R6, !PT ;  /* 0x000000063f067209 */ /* 0x000fe20007810000 */
[----:B------:R-:W-:Y:S01]  /*5250*/  LDSM.16.MT88.4 R32, [R225+0x100] ;  /* 0x00010000e120783b */ /* 0x000fe20000004200 */
[----:B------:R-:W-:Y:S01]  /*5260*/  FMNMX.FTZ R137, R69, R137, !PT ;  /* 0x0000008945897209 */ /* 0x000fe20007810000 */
[----:B------:R-:W-:Y:S01]  /*5270*/  IMAD R227, R2, 0x2, R226 ;  /* 0x0000000202e37824 */ /* 0x000fe200078e02e2 */
[----:B------:R-:W-:Y:S01]  /*5280*/  FMNMX.FTZ R6, R62, R6, !PT ;  /* 0x000000063e067209 */ /* 0x000fe20007810000 */
[----:B------:R-:W-:Y:S01]  /*5290*/  STL [R1+0x6c], R238 ;  /* 0x00006cee01007387 */ /* 0x000fe20000100800 */
[----:B------:R-:W-:-:S02]  /*52a0*/  FMNMX.FTZ R137, R71, R137, !PT ;  /* 0x0000008947897209 */ /* 0x000fc40007810000 */
[----:B------:R-:W-:Y:S01]  /*52b0*/  FMNMX.FTZ R6, R68, R6, !PT ;  /* 0x0000000644067209 */ /* 0x000fe20007810000 */
[----:B------:R-:W-:Y:S01]  /*52c0*/  LDSM.16.MT88.4 R44, [R227+0x1900] ;  /* 0x00190000e32c783b */ /* 0x000fe20000004200 */
[----:B------:R-:W-:Y:S02]  /*52d0*/  FMNMX.FTZ R137, R193, R137, !PT ;  /* 0x00000089c1897209 */ /* 0x000fe40007810000 */
[----:B------:R-:W-:Y:S01]  /*52e0*/  FMNMX.FTZ R6, R190, R6, !PT ;  /* 0x00000006be067209 */ /* 0x000fe20007810000 */
[----:B------:R-:W-:Y:S01]  /*52f0*/  STL [R1+0x68], R237 ;  /* 0x000068ed01007387 */ /* 0x000fe20000100800 */
[----:B------:R-:W-:Y:S02]  /*5300*/  FMNMX.FTZ R137, R216, R137, !PT ;  /* 0x00000089d8897209 */ /* 0x000fe40007810000 */
[----:B------:R-:W-:Y:S01]  /*5310*/  FMNMX.FTZ R6, R189, R6, !PT ;  /* 0x00000006bd067209 */ /* 0x000fe20007810000 */
[----:B------:R-:W-:Y:S01]  /*5320*/  STL [R1+0x64], R236 ;  /* 0x000064ec01007387 */ /* 0x000fe20000100800 */
[----:B------:R-:W-:-:S02]  /*5330*/  FMNMX.FTZ R137, R207, R137, !PT ;  /* 0x00000089cf897209 */ /* 0x000fc40007810000 */
[----:B------:R-:W-:Y:S01]  /*5340*/  FMNMX.FTZ R6, R188, R6, !PT ;  /* 0x00000006bc067209 */ /* 0x000fe20007810000 */
[----:B------:R-:W-:Y:S01]  /*5350*/  STL [R1+0x60], R235 ;  /* 0x000060eb01007387 */ /* 0x000fe20000100800 */
[----:B------:R-:W-:Y:S02]  /*5360*/  FMNMX.FTZ R137, R191, R137, !PT ;  /* 0x00000089bf897209 */ /* 0x000fe40007810000 */
[----:B------:R-:W-:Y:S01]  /*5370*/  FMNMX.FTZ R6, R139, R6, !PT ;  /* 0x000000068b067209 */ /* 0x000fe20007810000 */
[----:B------:R-:W-:Y:S01]  /*5380*/  STL [R1+0x5c], R234 ;  /* 0x00005cea01007387 */ /* 0x000fe20000100800 */
[----:B------:R-:W-:Y:S01]  /*5390*/  PLOP3.LUT P1, PT, PT, PT, UP2, 0x40, 0x0 ;  /* 0x000000000000781c */ /* 0x000fe20003f2e828 */
[----:B------:R-:W-:Y:S01]  /*53a0*/  UISETP.NE.AND UP2, UPT, UR27, URZ, UPT ;  /* 0x0000003f1b00728c */ /* 0x000fe2000bf45270 */
[----:B------:R-:W-:Y:S01]  /*53b0*/  PLOP3.LUT P2, PT, PT, PT, UP1, 0x40, 0x0 ;  /* 0x000000000000781c */ /* 0x000fe20003f4e818 */
[----:B------:R-:W1:Y:S01]  /*53c0*/  SHFL.BFLY PT, R7, R137, 0x2, 0x1f ;  /* 0x0c401f0089077f89 */ /* 0x000e6200000e0000 */
[C---:B------:R-:W-:Y:S01]  /*53d0*/  ISETP.GT.AND P1, PT, R4.reuse, 0x1, P1 ;  /* 0x000000010400780c */ /* 0x040fe20000f24270 */
[----:B------:R-:W-:Y:S01]  /*53e0*/  UISETP.NE.AND UP1, UPT, UR5, URZ, UPT ;  /* 0x0000003f0500728c */ /* 0x000fe2000bf25270 */
[----:B------:R-:W-:Y:S01]  /*53f0*/  ISETP.GT.AND P2, PT, R4, RZ, P2 ;  /* 0x000000ff0400720c */ /* 0x000fe20001744270 */
[----:B------:R-:W2:Y:S01]  /*5400*/  SHFL.BFLY PT, R8, R6, 0x2, 0x1f ;  /* 0x0c401f0006087f89 */ /* 0x000ea200000e0000 */
[C---:B------:R-:W-:Y:S01]  /*5410*/  ISETP.LT.OR P1, PT, R5.reuse, 0x2, P1 ;  /* 0x000000020500780c */ /* 0x040fe20000f21670 */
[----:B------:R-:W-:Y:S01]  /*5420*/  ULDC.64 UR4, c[0x0][0x2c8] ;  /* 0x0000b20000047ab9 */ /* 0x000fe20000000a00 */
[----:B------:R-:W-:Y:S01]  /*5430*/  ISETP.LT.OR P2, PT, R5, 0x1, P2 ;  /* 0x000000010500780c */ /* 0x000fe20001741670 */
[----:B------:R-:W-:Y:S01]  /*5440*/  STL [R1+0x58], R233 ;  /* 0x000058e901007387 */ /* 0x000fe20000100800 */
[----:B------:R-:W-:-:S02]  /*5450*/  FSEL R15, R10, -INF , !P1 ;  /* 0xff8000000a0f7808 */ /* 0x000fc40004800000 */
[----:B------:R-:W-:Y:S01]  /*5460*/  FSEL R14, R9, -INF , !P2 ;  /* 0xff800000090e7808 */ /* 0x000fe20005000000 */
[----:B------:R-:W-:Y:S01]  /*5470*/  STL [R1+0x54], R232 ;  /* 0x000054e801007387 */ /* 0x000fe20000100800 */
[----:B------:R-:W-:Y:S01]  /*5480*/  PLOP3.LUT P2, PT, PT, PT, UP1, 0x40, 0x0 ;  /* 0x000000000000781c */ /* 0x000fe20003f4e818 */
[----:B------:R-:W-:Y:S01]  /*5490*/  UISETP.NE.AND UP1, UPT, UR28, URZ, UPT ;  /* 0x0000003f1c00728c */ /* 0x000fe2000bf25270 */
[----:B------:R-:W-:Y:S01]  /*54a0*/  PLOP3.LUT P1, PT, PT, PT, UP0, 0x40, 0x0 ;  /* 0x000000000000781c */ /* 0x000fe20003f2e808 */
[----:B------:R-:W-:Y:S01]  /*54b0*/  UISETP.NE.AND UP0, UPT, UR29, URZ, UPT ;  /* 0x0000003f1d00728c */ /* 0x000fe2000bf05270 */
[C---:B------:R-:W-:Y:S01]  /*54c0*/  ISETP.GT.AND P2, PT, R4.reuse, 0x9, P2 ;  /* 0x000000090400780c */ /* 0x040fe20001744270 */
[----:B------:R-:W-:Y:S01]  /*54d0*/  STL [R1+0x50], R231 ;  /* 0x000050e701007387 */ /* 0x000fe20000100800 */
[----:B------:R-:W-:Y:S02]  /*54e0*/  ISETP.GT.AND P1, PT, R4, 0x10, P1 ;  /* 0x000000100400780c */ /* 0x000fe40000f24270 */
[C---:B------:R-:W-:Y:S01]  /*54f0*/  ISETP.LT.OR P2, PT, R5.reuse, 0xa, P2 ;  /* 0x0000000a0500780c */ /* 0x040fe20001741670 */
[----:B------:R-:W-:Y:S01]  /*5500*/  STL [R1+0x4c], R230 ;  /* 0x00004ce601007387 */ /* 0x000fe20000100800 */
[----:B------:R-:W-:-:S02]  /*5510*/  ISETP.LT.OR P1, PT, R5, 0x11, P1 ;  /* 0x000000110500780c */ /* 0x000fc40000f21670 */
[----:B-1----:R-:W-:Y:S01]  /*5520*/  FMNMX.FTZ R137, R137, R7, !PT ;  /* 0x0000000789897209 */ /* 0x002fe20007810000 */
[----:B------:R-:W-:Y:S01]  /*5530*/  STL [R1+0x48], R229 ;  /* 0x000048e501007387 */ /* 0x000fe20000100800 */
[----:B------:R-:W-:Y:S02]  /*5540*/  FSEL R49, R49, -INF , !P2 ;  /* 0xff80000031317808 */ /* 0x000fe40005000000 */
[----:B--2---:R-:W-:Y:S01]  /*5550*/  FMNMX.FTZ R6, R6, R8, !PT ;  /* 0x0000000806067209 */ /* 0x004fe20007810000 */
[----:B------:R-:W1:Y:S01]  /*5560*/  SHFL.BFLY PT, R7, R137, 0x1, 0x1f ;  /* 0x0c201f0089077f89 */ /* 0x000e6200000e0000 */
[----:B------:R-:W-:Y:S02]  /*5570*/  FMNMX.FTZ R8, R14, R15, !PT ;  /* 0x0000000f0e087209 */ /* 0x000fe40007810000 */
[----:B------:R-:W-:Y:S01]  /*5580*/  FSEL R52, R52, -INF , !P1 ;  /* 0xff80000034347808 */ /* 0x000fe20004800000 */
[----:B------:R-:W2:Y:S01]  /*5590*/  SHFL.BFLY PT, R136, R6, 0x1, 0x1f ;  /* 0x0c201f0006887f89 */ /* 0x000ea200000e0000 */
[----:B------:R-:W-:Y:S01]  /*55a0*/  PLOP3.LUT P2, PT, PT, PT, UP5, 0x40, 0x0 ;  /* 0x000000000000781c */ /* 0x000fe20003f4e858 */
[----:B------:R-:W-:Y:S01]  /*55b0*/  UISETP.NE.AND UP5, UPT, UR13, URZ, UPT ;  /* 0x0000003f0d00728c */ /* 0x000fe2000bfa5270 */
[----:B------:R-:W-:Y:S01]  /*55c0*/  PLOP3.LUT P1, PT, PT, PT, UP4, 0x40, 0x0 ;  /* 0x000000000000781c */ /* 0x000fe20003f2e848 */
[----:B------:R-:W-:Y:S01]  /*55d0*/  STL [R1+0x44], R224 ;  /* 0x000044e001007387 */ /* 0x000fe20000100800 */
[----:B------:R-:W-:-:S02]  /*55e0*/  ISETP.GT.AND P2, PT, R4, 0x18, P2 ;  /* 0x000000180400780c */ /* 0x000fc40001744270 */
[----:B------:R-:W-:Y:S02]  /*55f0*/  ISETP.GT.AND P1, PT, R4, 0x19, P1 ;  /* 0x000000190400780c */ /* 0x000fe40000f24270 */
[C---:B------:R-:W-:Y:S02]  /*5600*/  ISETP.LT.OR P2, PT, R5.reuse, 0x19, P2 ;  /* 0x000000190500780c */ /* 0x040fe40001741670 */
[----:B------:R-:W-:Y:S02]  /*5610*/  ISETP.LT.OR P1, PT, R5, 0x1a, P1 ;  /* 0x0000001a0500780c */ /* 0x000fe40000f21670 */
[----:B------:R-:W-:Y:S02]  /*5620*/  FSEL R50, R50, -INF , !P2 ;  /* 0xff80000032327808 */ /* 0x000fe40005000000 */
[----:B------:R-:W-:Y:S02]  /*5630*/  FSEL R53, R53, -INF , !P1 ;  /* 0xff80000035357808 */ /* 0x000fe40004800000 */
[----:B------:R-:W-:-:S02]  /*5640*/  PLOP3.LUT P1, PT, PT, PT, UP1, 0x40, 0x0 ;  /* 0x000000000000781c */ /* 0x000fc40003f2e818 */
[----:B------:R-:W-:Y:S02]  /*5650*/  LEA R228, R2, R225, 0x1 ;  /* 0x000000e102e47211 */ /* 0x000fe400078e08ff */
[----:B-1----:R-:W-:Y:S02]  /*5660*/  FMNMX.FTZ R137, R137, R7, !PT ;  /* 0x0000000789897209 */ /* 0x002fe40007810000 */
[----:B------:R-:W-:Y:S01]  /*5670*/  ISETP.GT.AND P1, PT, R4, 0x28, P1 ;  /* 0x000000280400780c */ /* 0x000fe20000f24270 */
[----:B------:R-:W-:Y:S01]  /*5680*/  LDSM.16.MT88.4 R24, [R228+0x100] ;  /* 0x00010000e418783b */ /* 0x000fe20000004200 */
[----:B--2---:R-:W-:Y:S01]  /*5690*/  FMNMX.FTZ R136, R6, R136, !PT ;  /* 0x0000008806887209 */ /* 0x004fe20007810000 */
[C---:B------:R-:W-:Y:S01]  /*56a0*/  FMUL.FTZ R13, R137.reuse, c[0x0][0x2d0] ;  /* 0x0000b400890d7a20 */ /* 0x040fe20000410000 */
[----:B------:R-:W-:Y:S02]  /*56b0*/  FSETP.NEU.FTZ.AND P0, PT, R137, -INF , PT ;  /* 0xff8000008900780b */ /* 0x000fe40003f1d000 */
[----:B------:R-:W-:Y:S01]  /*56c0*/  FMNMX.FTZ R6, R55, R54, !PT ;  /* 0x0000003637067209 */ /* 0x000fe20007810000 */
[----:B------:R-:W-:Y:S01]  /*56d0*/  FMUL.FTZ R12, R136, c[0x0][0x2d0] ;  /* 0x0000b400880c7a20 */ /* 0x000fe20000410000 */
[----:B------:R-:W-:-:S02]  /*56e0*/  FSEL R13, R13, RZ, P0 ;  /* 0x000000ff0d0d7208 */ /* 0x000fc40000000000 */
[----:B------:R-:W-:Y:S02]  /*56f0*/  FSETP.NEU.FTZ.AND P0, PT, R136, -INF , PT ;  /* 0xff8000008800780b */ /* 0x000fe40003f1d000 */
[----:B------:R-:W-:Y:S01]  /*5700*/  FMNMX.FTZ R6, R57, R6, !PT ;  /* 0x0000000639067209 */ /* 0x000fe20007810000 */
[----:B------:R-:W-:Y:S01]  /*5710*/  FFMA.FTZ R7, R38, c[0x0][0x2d0], -R13 ;  /* 0x0000b40026077a23 */ /* 0x000fe2000001080d */
[----:B------:R-:W-:Y:S02]  /*5720*/  FSEL R12, R12, RZ, P0 ;  /* 0x000000ff0c0c7208 */ /* 0x000fe40000000000 */
[----:B------:R-:W-:Y:S01]  /*5730*/  PLOP3.LUT P0, PT, PT, PT, UP2, 0x40, 0x0 ;  /* 0x000000000000781c */ /* 0x000fe20003f0e828 */
[----:B------:R-:W-:Y:S01]  /*5740*/  UISETP.NE.AND UP2, UPT, UR30, URZ, UPT ;  /* 0x0000003f1e00728c */ /* 0x000fe2000bf45270 */
[----:B------:R-:W-:Y:S01]  /*5750*/  FMNMX.FTZ R6, R56, R6, !PT ;  /* 0x0000000638067209 */ /* 0x000fe20007810000 */
[----:B------:R1:W-:Y:S01]  /*5760*/  MUFU.EX2 R211, R7 ;  /* 0x0000000700d37308 */ /* 0x0003e20000000800 */
[----:B------:R-:W-:Y:S01]  /*5770*/  ISETP.GT.AND P0, PT, R4, 0x8, P0 ;  /* 0x000000080400780c */ /* 0x000fe20000704270 */
[----:B------:R-:W-:Y:S01]  /*5780*/  FFMA.FTZ R2, R21, c[0x0][0x2d0], -R12 ;  /* 0x0000b40015027a23 */ /* 0x000fe2000001080c */
[----:B------:R-:W-:-:S02]  /*5790*/  FMNMX.FTZ R6, R58, R6, !PT ;  /* 0x000000063a067209 */ /* 0x000fc40007810000 */
[----:B------:R-:W-:Y:S02]  /*57a0*/  ISETP.LT.OR P0, PT, R5, 0x9, P0 ;  /* 0x000000090500780c */ /* 0x000fe40000701670 */
[----:B------:R-:W-:Y:S01]  /*57b0*/  FMNMX.FTZ R6, R60, R6, !PT ;  /* 0x000000063c067209 */ /* 0x000fe20007810000 */
[----:B------:R-:W-:Y:S01]  /*57c0*/  MUFU.EX2 R196, R2 ;  /* 0x0000000200c47308 */ /* 0x000fe20000000800 */
[----:B------:R-:W-:Y:S02]  /*57d0*/  FSEL R48, R48, -INF , !P0 ;  /* 0xff80000030307808 */ /* 0x000fe40004000000 */
[----:B------:R-:W-:Y:S01]  /*57e0*/  PLOP3.LUT P0, PT, PT, PT, UP6, 0x40, 0x0 ;  /* 0x000000000000781c */ /* 0x000fe20003f0e868 */
[----:B------:R-:W-:Y:S01]  /*57f0*/  UISETP.NE.AND UP6, UPT, UR12, URZ, UPT ;  /* 0x0000003f0c00728c */ /* 0x000fe2000bfc5270 */
[----:B------:R-:W-:Y:S02]  /*5800*/  FMNMX.FTZ R6, R59, R6, !PT ;  /* 0x000000063b067209 */ /* 0x000fe40007810000 */
[----:B------:R-:W-:Y:S01]  /*5810*/  ISETP.GT.AND P0, PT, R4, 0x11, P0 ;  /* 0x000000110400780c */ /* 0x000fe20000704270 */
[----:B-1----:R-:W-:Y:S01]  /*5820*/  FFMA.FTZ R7, R40, c[0x0][0x2d0], -R13 ;  /* 0x0000b40028077a23 */ /* 0x002fe2000001080d */
[----:B------:R-:W-:-:S02]  /*5830*/  FMNMX.FTZ R6, R72, R6, !PT ;  /* 0x0000000648067209 */ /* 0x000fc40007810000 */
[----:B------:R-:W-:Y:S01]  /*5840*/  ISETP.LT.OR P0, PT, R5, 0x12, P0 ;  /* 0x000000120500780c */ /* 0x000fe20000701670 */
[----:B------:R1:W2:Y:S01]  /*5850*/  MUFU.EX2 R210, R7 ;  /* 0x0000000700d27308 */ /* 0x0002a20000000800 */
[----:B------:R-:W-:Y:S02]  /*5860*/  FMNMX.FTZ R8, R48, R8, !PT ;  /* 0x0000000830087209 */ /* 0x000fe40007810000 */
[----:B------:R-:W-:Y:S02]  /*5870*/  FSEL R51, R11, -INF , !P0 ;  /* 0xff8000000b337808 */ /* 0x000fe40004000000 */
[----:B------:R-:W-:Y:S02]  /*5880*/  PLOP3.LUT P0, PT, PT, PT, UP3, 0x40, 0x0 ;  /* 0x000000000000781c */ /* 0x000fe40003f0e838 */
[----:B------:R-:W-:Y:S02]  /*5890*/  FMNMX.FTZ R6, R134, R6, !PT ;  /* 0x0000000686067209 */ /* 0x000fe40007810000 */
[----:B------:R-:W-:-:S02]  /*58a0*/  ISETP.GT.AND P0, PT, R4, 0x20, P0 ;  /* 0x000000200400780c */ /* 0x000fc40000704270 */
[----:B------:R-:W-:Y:S02]  /*58b0*/  FMNMX.FTZ R8, R49, R8, !PT ;  /* 0x0000000831087209 */ /* 0x000fe40007810000 */
[----:B------:R-:W-:Y:S02]  /*58c0*/  FMNMX.FTZ R6, R132, R6, !PT ;  /* 0x0000000684067209 */ /* 0x000fe40007810000 */
[----:B------:R-:W-:Y:S01]  /*58d0*/  ISETP.LT.OR P0, PT, R5, 0x21, P0 ;  /* 0x000000210500780c */ /* 0x000fe20000701670 */
[----:B-1----:R-:W-:Y:S01]  /*58e0*/  FFMA.FTZ R7, R41, c[0x0][0x2d0], -R13 ;  /* 0x0000b40029077a23 */ /* 0x002fe2000001080d */
[----:B------:R-:W-:Y:S02]  /*58f0*/  FMNMX.FTZ R8, R52, R8, !PT ;  /* 0x0000000834087209 */ /* 0x000fe40007810000 */
[----:B------:R-:W-:Y:S01]  /*5900*/  FMNMX.FTZ R6, R133, R6, !PT ;  /* 0x0000000685067209 */ /* 0x000fe20007810000 */
[----:B------:R1:W-:Y:S01]  /*5910*/  MUFU.EX2 R195, R7 ;  /* 0x0000000700c37308 */ /* 0x0003e20000000800 */
[----:B------:R-:W-:-:S02]  /*5920*/  FSEL R87, R20, -INF , !P0 ;  /* 0xff80000014577808 */ /* 0x000fc40004000000 */
[----:B------:R-:W-:Y:S02]  /*5930*/  PLOP3.LUT P2, PT, PT, PT, UP2, 0x40, 0x0 ;  /* 0x000000000000781c */ /* 0x000fe40003f4e828 */
[----:B------:R-:W-:Y:S02]  /*5940*/  PLOP3.LUT P0, PT, PT, PT, UP0, 0x40, 0x0 ;  /* 0x000000000000781c */ /* 0x000fe40003f0e808 */
[----:B------:R-:W-:Y:S02]  /*5950*/  FMNMX.FTZ R8, R51, R8, !PT ;  /* 0x0000000833087209 */ /* 0x000fe40007810000 */
[----:B------:R-:W-:Y:S02]  /*5960*/  FMNMX.FTZ R6, R138, R6, !PT ;  /* 0x000000068a067209 */ /* 0x000fe40007810000 */
[C---:B------:R-:W-:Y:S02]  /*5970*/  ISETP.GT.AND P2, PT, R4.reuse, 0x21, P2 ;  /* 0x000000210400780c */ /* 0x040fe40001744270 */
[----:B------:R-:W-:-:S02]  /*5980*/  ISETP.GT.AND P0, PT, R4, 0x29, P0 ;  /* 0x000000290400780c */ /* 0x000fc40000704270 */
[----:B------:R-:W-:Y:S01]  /*5990*/  FMNMX.FTZ R4, R50, R8, !PT ;  /* 0x0000000832047209 */ /* 0x000fe20007810000 */
[----:B-1----:R-:W-:Y:S01]  /*59a0*/  FFMA.FTZ R7, R42, c[0x0][0x2d0], -R13 ;  /* 0x0000b4002a077a23 */ /* 0x002fe2000001080d */
[----:B------:R-:W1:Y:S01]  /*59b0*/  SHFL.BFLY PT, R8, R6, 0x2, 0x1f ;  /* 0x0c401f0006087f89 */ /* 0x000e6200000e0000 */
[----:B------:R-:W-:Y:S02]  /*59c0*/  ISETP.LT.OR P2, PT, R5, 0x22, P2 ;  /* 0x000000220500780c */ /* 0x000fe40001741670 */
[----:B------:R-:W-:Y:S01]  /*59d0*/  FMNMX.FTZ R4, R53, R4, !PT ;  /* 0x0000000435047209 */ /* 0x000fe20007810000 */
[----:B------:R-:W-:Y:S01]  /*59e0*/  LDSM.16.MT88.4 R40, [R228+0x1900] ;  /* 0x00190000e428783b */ /* 0x000fe20000004200 */
[----:B------:R-:W-:Y:S01]  /*59f0*/  ISETP.LT.OR P1, PT, R5, 0x29, P1 ;  /* 0x000000290500780c */ /* 0x000fe20000f21670 */
[----:B------:R-:W3:Y:S01]  /*5a00*/  MUFU.EX2 R192, R7 ;  /* 0x0000000700c07308 */ /* 0x000ee20000000800 */
[----:B------:R-:W-:Y:S02]  /*5a10*/  FSEL R86, R19, -INF , !P2 ;  /* 0xff80000013567808 */ /* 0x000fe40005000000 */
[----:B------:R-:W-:Y:S01]  /*5a20*/  FMNMX.FTZ R4, R87, R4, !PT ;  /* 0x0000000457047209 */ /* 0x000fe20007810000 */
[----:B------:R-:W-:Y:S01]  /*5a30*/  LDSM.16.MT88.4 R16, [R225+0x1900] ;  /* 0x00190000e110783b */ /* 0x000fe20000004200 */
[----:B------:R-:W-:Y:S01]  /*5a40*/  ISETP.LT.OR P0, PT, R5, 0x2a, P0 ;  /* 0x0000002a0500780c */ /* 0x000fe20000701670 */
[----:B------:R-:W-:Y:S01]  /*5a50*/  FFMA.FTZ R5, R36, c[0x0][0x2d0], -R12 ;  /* 0x0000b40024057a23 */ /* 0x000fe2000001080c */
[----:B------:R-:W-:-:S02]  /*5a60*/  FSEL R85, R23, -INF , !P1 ;  /* 0xff80000017557808 */ /* 0x000fc40004800000 */
[----:B------:R-:W-:Y:S01]  /*5a70*/  FMNMX.FTZ R4, R86, R4, !PT ;  /* 0x0000000456047209 */ /* 0x000fe20007810000 */
[----:B------:R4:W-:Y:S01]  /*5a80*/  MUFU.EX2 R222, R5 ;  /* 0x0000000500de7308 */ /* 0x0009e20000000800 */
[----:B------:R-:W-:Y:S01]  /*5a90*/  FSEL R84, R31, -INF , !P0 ;  /* 0xff8000001f547808 */ /* 0x000fe20004000000 */
[----:B------:R-:W-:Y:S01]  /*5aa0*/  LDSM.16.MT88.4 R20, [R227+0x100] ;  /* 0x00010000e314783b */ /* 0x000fe20000004200 */
[----:B------:R-:W-:Y:S01]  /*5ab0*/  FMNMX.FTZ R0, R85, R4, !PT ;  /* 0x0000000455007209 */ /* 0x000fe20007810000 */
[----:B------:R-:W-:Y:S02]  /*5ac0*/  FFMA.FTZ R4, R37, c[0x0][0x2d0], -R12 ;  /* 0x0000b40025047a23 */ /* 0x000fe4000001080c */
[----:B------:R-:W-:Y:S01]  /*5ad0*/  LDSM.16.MT88.4 R28, [R226+0x100] ;  /* 0x00010000e21c783b */ /* 0x000fe20000004200 */
[----:B------:R-:W-:Y:S01]  /*5ae0*/  FMNMX.FTZ R0, R84, R0, !PT ;  /* 0x0000000054007209 */ /* 0x000fe20007810000 */
[----:B------:R4:W4:Y:S01]  /*5af0*/  MUFU.EX2 R209, R4 ;  /* 0x0000000400d17308 */ /* 0x0009220000000800 */
[----:B-1----:R-:W-:-:S02]  /*5b00*/  FMNMX.FTZ R3, R6, R8, !PT ;  /* 0x0000000806037209 */ /* 0x002fc40007810000 */
[----:B--2---:R-:W-:Y:S02]  /*5b10*/  F2FP.BF16.PACK_AB R8, R210, R211 ;  /* 0x000000d3d208723e */ /* 0x004fe400000010ff */
[----:B---3--:R-:W-:Y:S01]  /*5b20*/  F2FP.BF16.PACK_AB R10, R192, R195 ;  /* 0x000000c3c00a723e */ /* 0x008fe200000010ff */
[----:B------:R-:W1:Y:S04]  /*5b30*/  SHFL.BFLY PT, R135, R3, 0x1, 0x1f ;  /* 0x0c201f0003877f89 */ /* 0x000e6800000e0000 */
[----:B----4-:R-:W2:Y:S01]  /*5b40*/  SHFL.BFLY PT, R5, R0, 0x2, 0x1f ;  /* 0x0c401f0000057f89 */ /* 0x010ea200000e0000 */
[----:B------:R-:W-:Y:S01]  /*5b50*/  FFMA.FTZ R4, R39, c[0x0][0x2d0], -R12 ;  /* 0x0000b40027047a23 */ /* 0x000fe2000001080c */
[----:B------:R-:W-:Y:S02]  /*5b60*/  F2FP.BF16.PACK_AB R9, R209, R222 ;  /* 0x000000ded109723e */ /* 0x000fe400000010ff */
[----:B------:R-:W-:Y:S01]  /*5b70*/  LDSM.16.MT88.4 R36, [R226+0x1900] ;  /* 0x00190000e224783b */ /* 0x000fe20000004200 */
[----:B------:R-:W3:Y:S01]  /*5b80*/  MUFU.EX2 R65, R4 ;  /* 0x0000000400417308 */ /* 0x000ee20000000800 */
[----:B-1----:R-:W-:-:S02]  /*5b90*/  FMNMX.FTZ R135, R3, R135, !PT ;  /* 0x0000008703877209 */ /* 0x002fc40007810000 */
[----:B--2---:R-:W-:-:S03]  /*5ba0*/  FMNMX.FTZ R0, R0, R5, !PT ;  /* 0x0000000500007209 */ /* 0x004fc60007810000 */
[C---:B------:R-:W-:Y:S01]  /*5bb0*/  FMUL.FTZ R2, R135.reuse, c[0x0][0x2d0] ;  /* 0x0000b40087027a20 */ /* 0x040fe20000410000 */
[----:B------:R-:W-:Y:S02]  /*5bc0*/  FSETP.NEU.FTZ.AND P0, PT, R135, -INF , PT ;  /* 0xff8000008700780b */ /* 0x000fe40003f1d000 */
[----:B---3--:R-:W-:Y:S01]  /*5bd0*/  F2FP.BF16.PACK_AB R11, R196, R65 ;  /* 0x00000041c40b723e */ /* 0x008fe200000010ff */
[----:B------:R-:W1:Y:S01]  /*5be0*/  SHFL.BFLY PT, R4, R0, 0x1, 0x1f ;  /* 0x0c201f0000047f89 */ /* 0x000e6200000e0000 */
[----:B------:R-:W-:-:S05]  /*5bf0*/  FSEL R2, R2, RZ, P0 ;  /* 0x000000ff02027208 */ /* 0x000fca0000000000 */
[--C-:B------:R-:W-:Y:S01]  /*5c00*/  FFMA.FTZ R3, R55, c[0x0][0x2d0], -R2.reuse ;  /* 0x0000b40037037a23 */ /* 0x100fe20000010802 */
[C---:B------:R-:W-:Y:S03]  /*5c10*/  HMMA.16816.F32.BF16 R144, R8.reuse, R32, RZ ;  /* 0x000000200890723c */ /* 0x040fe600000418ff */
[----:B------:R2:W-:Y:S05]  /*5c20*/  MUFU.EX2 R221, R3 ;  /* 0x0000000300dd7308 */ /* 0x0005ea0000000800 */
[C---:B------:R-:W-:Y:S08]  /*5c30*/  HMMA.16816.F32.BF16 R184, R8.reuse, R28, RZ ;  /* 0x0000001c08b8723c */ /* 0x040ff000000418ff */
[----:B------:R-:W-:Y:S01]  /*5c40*/  HMMA.16816.F32.BF16 R180, R8, R24, RZ ;  /* 0x0000001808b4723c */ /* 0x000fe200000418ff */
[----:B--2---:R-:W-:-:S04]  /*5c50*/  FFMA.FTZ R3, R54, c[0x0][0x2d0], -R2 ;  /* 0x0000b40036037a23 */ /* 0x004fc80000010802 */
[----:B------:R1:W-:Y:S03]  /*5c60*/  MUFU.EX2 R208, R3 ;  /* 0x0000000300d07308 */ /* 0x0003e60000000800 */
[C---:B------:R-:W-:Y:S08]  /*5c70*/  HMMA.16816.F32.BF16 R176, R8.reuse, R20, RZ ;  /* 0x0000001408b0723c */ /* 0x040ff000000418ff */
[----:B------:R-:W-:Y:S01]  /*5c80*/  HMMA.16816.F32.BF16 R172, R8, R16, RZ ;  /* 0x0000001008ac723c */ /* 0x000fe200000418ff */
[----:B-1----:R-:W-:Y:S01]  /*5c90*/  FMNMX.FTZ R3, R4, R0, !PT ;  /* 0x0000000004037209 */ /* 0x002fe20007810000 */
[----:B------:R-:W-:-:S06]  /*5ca0*/  FFMA.FTZ R0, R57, c[0x0][0x2d0], -R2 ;  /* 0x0000b40039007a23 */ /* 0x000fcc0000010802 */
[C---:B------:R-:W-:Y:S01]  /*5cb0*/  HMMA.16816.F32.BF16 R168, R8.reuse, R36, RZ ;  /* 0x0000002408a8723c */ /* 0x040fe200000418ff */
[----:B------:R-:W-:Y:S01]  /*5cc0*/  FFMA.FTZ R4, R56, c[0x0][0x2d0], -R2 ;  /* 0x0000b40038047a23 */ /* 0x000fe20000010802 */
[C---:B------:R-:W-:Y:S01]  /*5cd0*/  FSETP.NEU.FTZ.AND P0, PT, R3.reuse, -INF , PT ;  /* 0xff8000000300780b */ /* 0x040fe20003f1d000 */
[----:B------:R1:W-:Y:S05]  /*5ce0*/  MUFU.EX2 R194, R0 ;  /* 0x0000000000c27308 */ /* 0x0003ea0000000800 */
[C---:B------:R-:W-:Y:S03]  /*5cf0*/  HMMA.16816.F32.BF16 R164, R8.reuse, R40, RZ ;  /* 0x0000002808a4723c */ /* 0x040fe600000418ff */
[----:B------:R-:W2:Y:S05]  /*5d00*/  MUFU.EX2 R197, R4 ;  /* 0x0000000400c57308 */ /* 0x000eaa0000000800 */
[----:B------:R-:W-:Y:S01]  /*5d10*/  HMMA.16816.F32.BF16 R160, R8, R44, RZ ;  /* 0x0000002c08a0723c */ /* 0x000fe200000418ff */
[----:B-1----:R-:W-:-:S07]  /*5d20*/  FMUL.FTZ R0, R3, c[0x0][0x2d0] ;  /* 0x0000b40003007a20 */ /* 0x002fce0000410000 */
[----:B------:R-:W-:Y:S01]  /*5d30*/  HMMA.16816.F32.BF16 R156, R8, R34, RZ ;  /* 0x00000022089c723c */ /* 0x000fe200000418ff */
[----:B------:R-:W-:Y:S02]  /*5d40*/  FSEL R0, R0, RZ, P0 ;  /* 0x000000ff00007208 */ /* 0x000fe40000000000 */
[----:B--2---:R-:W-:-:S03]  /*5d50*/  F2FP.BF16.PACK_AB R6, R197, R194 ;  /* 0x000000c2c506723e */ /* 0x004fc600000010ff */
[--C-:B------:R-:W-:Y:S02]  /*5d60*/  FFMA.FTZ R4, R14, c[0x0][0x2d0], -R0.reuse ;  /* 0x0000b4000e047a23 */ /* 0x100fe40000010800 */
[C---:B------:R-:W-:Y:S01]  /*5d70*/  HMMA.16816.F32.BF16 R152, R8.reuse, R30, RZ ;  /* 0x0000001e0898723c */ /* 0x040fe200000418ff */
[----:B------:R-:W-:Y:S01]  /*5d80*/  IMAD.MOV.U32 R14, RZ, RZ, R65 ;  /* 0x000000ffff0e7224 */ /* 0x000fe200078e0041 */
[----:B------:R1:W-:Y:S06]  /*5d90*/  MUFU.EX2 R220, R4 ;  /* 0x0000000400dc7308 */ /* 0x0003ec0000000800 */
[C---:B------:R-:W-:Y:S08]  /*5da0*/  HMMA.16816.F32.BF16 R148, R8.reuse, R26, RZ ;  /* 0x0000001a0894723c */ /* 0x040ff000000418ff */
[----:B------:R-:W-:Y:S01]  /*5db0*/  HMMA.16816.F32.BF16 R140, R8, R22, RZ ;  /* 0x00000016088c723c */ /* 0x000fe200000418ff */
[----:B-1----:R-:W-:-:S04]  /*5dc0*/  FFMA.FTZ R4, R15, c[0x0][0x2d0], -R0 ;  /* 0x0000b4000f047a23 */ /* 0x002fc80000010800 */
[----:B------:R1:W2:Y:S03]  /*5dd0*/  MUFU.EX2 R237, R4 ;  /* 0x0000000400ed7308 */ /* 0x0002a60000000800 */
[C---:B------:R-:W-:Y:S08]  /*5de0*/  HMMA.16816.F32.BF16 R128, R8.reuse, R18, RZ ;  /* 0x000000120880723c */ /* 0x040ff000000418ff */
[----:B------:R-:W-:Y:S01]  /*5df0*/  HMMA.16816.F32.BF16 R124, R8, R38, RZ ;  /* 0x00000026087c723c */ /* 0x000fe200000418ff */
[----:B-1----:R-:W-:Y:S01]  /*5e00*/  FFMA.FTZ R4, R48, c[0x0][0x2d0], -R0 ;  /* 0x0000b40030047a23 */ /* 0x002fe20000010800 */
[----:B--2---:R-:W-:-:S06]  /*5e10*/  F2FP.BF16.PACK_AB R5, R237, R220 ;  /* 0x000000dced05723e */ /* 0x004fcc00000010ff */
[C---:B------:R-:W-:Y:S01]  /*5e20*/  HMMA.16816.F32.BF16 R120, R8.reuse, R42, RZ ;  /* 0x0000002a0878723c */ /* 0x040fe200000418ff */
[----:B------:R1:W-:Y:S07]  /*5e30*/  MUFU.EX2 R234, R4 ;  /* 0x0000000400ea7308 */ /* 0x0003ee0000000800 */
[----:B------:R-:W-:Y:S07]  /*5e40*/  HMMA.16816.F32.BF16 R112, R8, R46, RZ ;  /* 0x0000002e0870723c */ /* 0x000fee00000418ff */
[----:B------:R-:W-:-:S02]  /*5e50*/  FFMA.FTZ R8, R64, c[0x0][0x2d0], -R13 ;  /* 0x0000b40040087a23 */ /* 0x000fc4000001080d */
[----:B-1----:R-:W-:Y:S02]  /*5e60*/  FFMA.FTZ R4, R49, c[0x0][0x2d0], -R0 ;  /* 0x0000b40031047a23 */ /* 0x002fe40000010800 */
[----:B------:R1:W-:Y:S08]  /*5e70*/  MUFU.EX2 R198, R8 ;  /* 0x0000000800c67308 */ /* 0x0003f00000000800 */
[----:B------:R2:W3:Y:S01]  /*5e80*/  MUFU.EX2 R230, R4 ;  /* 0x0000000400e67308 */ /* 0x0004e20000000800 */
[----:B-1----:R-:W-:-:S07]  /*5e90*/  FFMA.FTZ R8, R70, c[0x0][0x2d0], -R13 ;  /* 0x0000b40046087a23 */ /* 0x002fce000001080d */
[----:B------:R1:W-:Y:S01]  /*5ea0*/  MUFU.EX2 R238, R8 ;  /* 0x0000000800ee7308 */ /* 0x0003e20000000800 */
[----:B--2---:R-:W-:Y:S02]  /*5eb0*/  F2FP.BF16.PACK_AB R4, R208, R221 ;  /* 0x000000ddd004723e */ /* 0x004fe400000010ff */
[----:B---3--:R-:W-:-:S07]  /*5ec0*/  F2FP.BF16.PACK_AB R7, R230, R234 ;  /* 0x000000eae607723e */ /* 0x008fce00000010ff */
[----:B------:R-:W-:Y:S01]  /*5ed0*/  HMMA.16816.F32.BF16 R92, R4, R24, RZ ;  /* 0x00000018045c723c */ /* 0x000fe200000418ff */
[----:B-1----:R-:W-:-:S04]  /*5ee0*/  FFMA.FTZ R8, R69, c[0x0][0x2d0], -R13 ;  /* 0x0000b40045087a23 */ /* 0x002fc8000001080d */
[----:B------:R1:W-:Y:S03]  /*5ef0*/  MUFU.EX2 R235, R8 ;  /* 0x0000000800eb7308 */ /* 0x0003e60000000800 */
[C---:B------:R-:W-:Y:S01]  /*5f00*/  HMMA.16816.F32.BF16 R100, R4.reuse, R26, RZ ;  /* 0x0000001a0464723c */ /* 0x040fe200000418ff */
[----:B------:R-:W2:Y:S07]  /*5f10*/  LDSM.16.MT88.4 R24, [R226+0x900] ;  /* 0x00090000e218783b */ /* 0x000eae0000004200 */
[----:B------:R-:W-:Y:S01]  /*5f20*/  HMMA.16816.F32.BF16 R88, R4, R18, RZ ;  /* 0x000000120458723c */ /* 0x000fe200000418ff */
[----:B-1----:R-:W-:-:S07]  /*5f30*/  FFMA.FTZ R8, R71, c[0x0][0x2d0], -R13 ;  /* 0x0000b40047087a23 */ /* 0x002fce000001080d */
[C---:B------:R-:W-:Y:S01]  /*5f40*/  HMMA.16816.F32.BF16 R76, R4.reuse, R38, RZ ;  /* 0x00000026044c723c */ /* 0x040fe200000418ff */
[----:B------:R1:W3:Y:S07]  /*5f50*/  MUFU.EX2 R229, R8 ;  /* 0x0000000800e57308 */ /* 0x0002ee0000000800 */
[C---:B------:R-:W-:Y:S08]  /*5f60*/  HMMA.16816.F32.BF16 R80, R4.reuse, R20, RZ ;  /* 0x000000140450723c */ /* 0x040ff000000418ff */
[----:B------:R-:W-:Y:S01]  /*5f70*/  HMMA.16816.F32.BF16 R96, R4, R22, RZ ;  /* 0x000000160460723c */ /* 0x000fe200000418ff */
[----:B------:R-:W-:Y:S01]  /*5f80*/  LDSM.16.MT88.4 R20, [R228+0x900] ;  /* 0x00090000e414783b */ /* 0x000fe20000004200 */
[----:B-1----:R-:W-:Y:S01]  /*5f90*/  FFMA.FTZ R8, R61, c[0x0][0x2d0], -R12 ;  /* 0x0000b4003d087a23 */ /* 0x002fe2000001080c */
[----:B---3--:R-:W-:-:S03]  /*5fa0*/  F2FP.BF16.PACK_AB R10, R229, R235 ;  /* 0x000000ebe50a723e */ /* 0x008fc600000010ff */
[----:B------:R1:W-:Y:S02]  /*5fb0*/  MUFU.EX2 R199, R8 ;  /* 0x0000000800c77308 */ /* 0x0003e40000000800 */
[C---:B------:R-:W-:Y:S08]  /*5fc0*/  HMMA.16816.F32.BF16 R64, R4.reuse, R32, RZ ;  /* 0x000000200440723c */ /* 0x040ff000000418ff */
[----:B------:R-:W-:Y:S01]  /*5fd0*/  HMMA.16816.F32.BF16 R116, R4, R34, RZ ;  /* 0x000000220474723c */ /* 0x000fe200000418ff */
[----:B------:R-:W-:Y:S01]  /*5fe0*/  LDSM.16.MT88.4 R32, [R225+0x900] ;  /* 0x00090000e120783b */ /* 0x000fe20000004200 */
[----:B-1----:R-:W-:-:S06]  /*5ff0*/  FFMA.FTZ R8, R63, c[0x0][0x2d0], -R12 ;  /* 0x0000b4003f087a23 */ /* 0x002fcc000001080c */
[C---:B------:R-:W-:Y:S01]  /*6000*/  HMMA.16816.F32.BF16 R104, R4.reuse, R28, RZ ;  /* 0x0000001c0468723c */ /* 0x040fe200000418ff */
[----:B------:R1:W3:Y:S07]  /*6010*/  MUFU.EX2 R236, R8 ;  /* 0x0000000800ec7308 */ /* 0x0002ee0000000800 */
[----:B------:R-:W-:Y:S01]  /*6020*/  HMMA.16816.F32.BF16 R108, R4, R30, RZ ;  /* 0x0000001e046c723c */ /* 0x000fe200000418ff */
[----:B------:R-:W-:Y:S01]  /*6030*/  LDSM.16.MT88.4 R28, [R225+0x2100] ;  /* 0x00210000e11c783b */ /* 0x000fe20000004200 */
[----:B-1----:R-:W-:Y:S01]  /*6040*/  FFMA.FTZ R8, R62, c[0x0][0x2d0], -R12 ;  /* 0x0000b4003e087a23 */ /* 0x002fe2000001080c */
[----:B---3--:R-:W-:-:S03]  /*6050*/  F2FP.BF16.PACK_AB R9, R236, R199 ;  /* 0x000000c7ec09723e */ /* 0x008fc600000010ff */
[----:B------:R1:W-:Y:S02]  /*6060*/  MUFU.EX2 R232, R8 ;  /* 0x0000000800e87308 */ /* 0x0003e40000000800 */
[----:B-1----:R-:W-:Y:S02]  /*6070*/  FFMA.FTZ R8, R68, c[0x0][0x2d0], -R12 ;  /* 0x0000b40044087a23 */ /* 0x002fe4000001080c */
[----:B------:R-:W-:Y:S01]  /*6080*/  HMMA.16816.F32.BF16 R68, R4, R16, RZ ;  /* 0x000000100444723c */ /* 0x000fe200000418ff */
[----:B------:R-:W1:Y:S03]  /*6090*/  LDSM.16.MT88.4 R16, [R227+0x900] ;  /* 0x00090000e310783b */ /* 0x000e660000004200 */
[----:B------:R3:W4:Y:S02]  /*60a0*/  MUFU.EX2 R224, R8 ;  /* 0x0000000800e07308 */ /* 0x0007240000000800 */
[----:B---3--:R-:W-:Y:S01]  /*60b0*/  FFMA.FTZ R8, R58, c[0x0][0x2d0], -R2 ;  /* 0x0000b4003a087a23 */ /* 0x008fe20000010802 */
[----:B----4-:R-:W-:-:S05]  /*60c0*/  F2FP.BF16.PACK_AB R11, R224, R232 ;  /* 0x000000e8e00b723e */ /* 0x010fca00000010ff */
[----:B------:R3:W-:Y:S02]  /*60d0*/  MUFU.EX2 R239, R8 ;  /* 0x0000000800ef7308 */ /* 0x0007e40000000800 */
[--C-:B---3--:R-:W-:Y:S02]  /*60e0*/  FFMA.FTZ R8, R60, c[0x0][0x2d0], -R2.reuse ;  /* 0x0000b4003c087a23 */ /* 0x108fe40000010802 */
[----:B------:R-:W-:Y:S01]  /*60f0*/  HMMA.16816.F32.BF16 R60, R4, R36, RZ ;  /* 0x00000024043c723c */ /* 0x000fe200000418ff */
[----:B------:R-:W3:Y:S03]  /*6100*/  LDSM.16.MT88.4 R36, [R226+0x2100] ;  /* 0x00210000e224783b */ /* 0x000ee60000004200 */
[----:B------:R4:W1:Y:S02]  /*6110*/  MUFU.EX2 R223, R8 ;  /* 0x0000000800df7308 */ /* 0x0008640000000800 */
[----:B----4-:R-:W-:-:S02]  /*6120*/  FFMA.FTZ R8, R59, c[0x0][0x2d0], -R2 ;  /* 0x0000b4003b087a23 */ /* 0x010fc40000010802 */
[C---:B------:R-:W-:Y:S04]  /*6130*/  HMMA.16816.F32.BF16 R56, R4.reuse, R40, RZ ;  /* 0x000000280438723c */ /* 0x040fe800000418ff */
[----:B------:R4:W-:Y:S02]  /*6140*/  MUFU.EX2 R231, R8 ;  /* 0x0000000800e77308 */ /* 0x0009e40000000800 */
[----:B----4-:R-:W-:Y:S02]  /*6150*/  FFMA.FTZ R8, R72, c[0x0][0x2d0], -R2 ;  /* 0x0000b40048087a23 */ /* 0x010fe40000010802 */
[----:B------:R-:W-:Y:S01]  /*6160*/  HMMA.16816.F32.BF16 R72, R4, R42, RZ ;  /* 0x0000002a0448723c */ /* 0x000fe200000418ff */
[----:B------:R-:W4:Y:S03]  /*6170*/  LDSM.16.MT88.4 R40, [R228+0x2100] ;  /* 0x00210000e428783b */ /* 0x000f260000004200 */
[----:B------:R1:W1:Y:S02]  /*6180*/  MUFU.EX2 R233, R8 ;  /* 0x0000000800e97308 */ /* 0x0002640000000800 */
[----:B-1----:R-:W-:-:S06]  /*6190*/  FFMA.FTZ R8, R52, c[0x0][0x2d0], -R0 ;  /* 0x0000b40034087a23 */ /* 0x002fcc0000010800 */
[----:B------:R1:W-:Y:S02]  /*61a0*/  MUFU.EX2 R15, R8 ;  /* 0x00000008000f7308 */ /* 0x0003e40000000800 */
[----:B-1----:R-:W-:-:S06]  /*61b0*/  FFMA.FTZ R8, R51, c[0x0][0x2d0], -R0 ;  /* 0x0000b40033087a23 */ /* 0x002fcc0000010800 */
[----:B------:R1:W1:Y:S02]  /*61c0*/  MUFU.EX2 R206, R8 ;  /* 0x0000000800ce7308 */ /* 0x0002640000000800 */
[--C-:B-1----:R-:W-:Y:S02]  /*61d0*/  FFMA.FTZ R8, R50, c[0x0][0x2d0], -R0.reuse ;  /* 0x0000b40032087a23 */ /* 0x102fe40000010800 */
[----:B------:R-:W-:Y:S04]  /*61e0*/  HMMA.16816.F32.BF16 R48, R4, R44, RZ ;  /* 0x0000002c0430723c */ /* 0x000fe800000418ff */
[----:B------:R1:W-:Y:S02]  /*61f0*/  MUFU.EX2 R205, R8 ;  /* 0x0000000800cd7308 */ /* 0x0003e40000000800 */
[----:B-1----:R-:W-:-:S02]  /*6200*/  FFMA.FTZ R8, R53, c[0x0][0x2d0], -R0 ;  /* 0x0000b40035087a23 */ /* 0x002fc40000010800 */
[----:B------:R-:W-:Y:S01]  /*6210*/  HMMA.16816.F32.BF16 R52, R4, R46, RZ ;  /* 0x0000002e0434723c */ /* 0x000fe200000418ff */
[----:B------:R-:W1:Y:S03]  /*6220*/  LDSM.16.MT88.4 R44, [R227+0x2100] ;  /* 0x00210000e32c783b */ /* 0x000e660000004200 */
[----:B------:R2:W2:Y:S03]  /*6230*/  MUFU.EX2 R204, R8 ;  /* 0x0000000800cc7308 */ /* 0x0004a60000000800 */
[----:B------:R-:W-:Y:S02]  /*6240*/  F2FP.BF16.PACK_AB R4, R223, R239 ;  /* 0x000000efdf04723e */ /* 0x000fe400000010ff */
[----:B------:R-:W-:Y:S02]  /*6250*/  F2FP.BF16.PACK_AB R6, R233, R231 ;  /* 0x000000e7e906723e */ /* 0x000fe400000010ff */
[----:B------:R-:W-:-:S02]  /*6260*/  F2FP.BF16.PACK_AB R5, R206, R15 ;  /* 0x0000000fce05723e */ /* 0x000fc400000010ff */
[----:B--2---:R-:W-:Y:S02]  /*6270*/  F2FP.BF16.PACK_AB R8, R238, R198 ;  /* 0x000000c6ee08723e */ /* 0x004fe400000010ff */
[----:B------:R-:W-:-:S05]  /*6280*/  F2FP.BF16.PACK_AB R7, R204, R205 ;  /* 0x000000cdcc07723e */ /* 0x000fca00000010ff */
[----:B------:R-:W-:Y:S08]  /*6290*/  HMMA.16816.F32.BF16 R200, R8, R24, R184 ;  /* 0x0000001808c8723c */ /* 0x000ff000000418b8 */
[C---:B------:R-:W-:Y:S08]  /*62a0*/  HMMA.16816.F32.BF16 R80, R4.reuse, R16, R80 ;  /* 0x000000100450723c */ /* 0x040ff00000041850 */
[----:B---3--:R-:W-:Y:S08]  /*62b0*/  HMMA.16816.F32.BF16 R60, R4, R36, R60 ;  /* 0x00000024043c723c */ /* 0x008ff0000004183c */
[----:B------:R-:W-:Y:S01]  /*62c0*/  HMMA.16816.F32.BF16 R244, R8, R20, R180 ;  /* 0x0000001408f4723c */ /* 0x000fe200000418b4 */
[----:B------:R-:W-:Y:S01]  /*62d0*/  IMAD.MOV.U32 R187, RZ, RZ, R200 ;  /* 0x000000ffffbb7224 */ /* 0x000fe200078e00c8 */
[----:B------:R-:W-:Y:S01]  /*62e0*/  MOV R186, R201 ;  /* 0x000000c900ba7202 */ /* 0x000fe20000000f00 */
[----:B------:R-:W-:-:S02]  /*62f0*/  IMAD.MOV.U32 R185, RZ, RZ, R202 ;  /* 0x000000ffffb97224 */ /* 0x000fc400078e00ca */
[----:B------:R-:W-:Y:S02]  /*6300*/  IMAD.MOV.U32 R184, RZ, RZ, R203 ;  /* 0x000000ffffb87224 */ /* 0x000fe400078e00cb */
[----:B------:R-:W-:Y:S01]  /*6310*/  MOV R182, R193 ;  /* 0x000000c100b67202 */ /* 0x000fe20000000f00 */
[----:B------:R-:W-:Y:S01]  /*6320*/  HMMA.16816.F32.BF16 R248, R8, R26, R152 ;  /* 0x0000001a08f8723c */ /* 0x000fe20000041898 */
[----:B------:R-:W-:-:S06]  /*6330*/  IMAD.MOV.U32 R183, RZ, RZ, R192 ;  /* 0x000000ffffb77224 */ /* 0x000fcc00078e00c0 */
[----:B------:R-:W-:Y:S01]  /*6340*/  IMAD.MOV.U32 R152, RZ, RZ, R216 ;  /* 0x000000ffff987224 */ /* 0x000fe200078e00d8 */
[----:B------:R-:W-:Y:S01]  /*6350*/  HMMA.16816.F32.BF16 R144, R8, R32, R144 ;  /* 0x000000200890723c */ /* 0x000fe20000041890 */
[----:B------:R-:W-:Y:S01]  /*6360*/  IMAD.MOV.U32 R155, RZ, RZ, R183 ;  /* 0x000000ffff9b7224 */ /* 0x000fe200078e00b7 */
[----:B------:R-:W-:Y:S01]  /*6370*/  MOV R153, R197 ;  /* 0x000000c500997202 */ /* 0x000fe20000000f00 */
[----:B------:R-:W-:-:S05]  /*6380*/  IMAD.MOV.U32 R154, RZ, RZ, R196 ;  /* 0x000000ffff9a7224 */ /* 0x000fca00078e00c4 */
[----:B------:R-:W-:Y:S07]  /*6390*/  HMMA.16816.F32.BF16 R64, R4, R32, R64 ;  /* 0x000000200440723c */ /* 0x000fee0000041840 */
[----:B------:R-:W-:Y:S01]  /*63a0*/  MOV R32, R195 ;  /* 0x000000c300207202 */ /* 0x000fe20000000f00 */
[----:B------:R-:W-:Y:S01]  /*63b0*/  HMMA.16816.F32.BF16 R200, R8, R28, R172 ;  /* 0x0000001c08c8723c */ /* 0x000fe200000418ac */
[----:B------:R-:W-:-:S07]  /*63c0*/  IMAD.MOV.U32 R33, RZ, RZ, R194 ;  /* 0x000000ffff217224 */ /* 0x000fce00078e00c2 */
[C---:B----4-:R-:W-:Y:S08]  /*63d0*/  HMMA.16816.F32.BF16 R172, R8.reuse, R40, R164 ;  /* 0x0000002808ac723c */ /* 0x050ff000000418a4 */
[C---:B------:R-:W-:Y:S07]  /*63e0*/  HMMA.16816.F32.BF16 R216, R8.reuse, R22, R148 ;  /* 0x0000001608d8723c */ /* 0x040fee0000041894 */
[----:B------:R-:W-:Y:S01]  /*63f0*/  MOV R151, R182 ;  /* 0x000000b600977202 */ /* 0x000fe20000000f00 */
[----:B------:R-:W-:Y:S01]  /*6400*/  HMMA.16816.F32.BF16 R192, R8, R36, R168 ;  /* 0x0000002408c0723c */ /* 0x000fe200000418a8 */
[----:B------:R-:W-:Y:S01]  /*6410*/  MOV R148, R32 ;  /* 0x0000002000947202 */ /* 0x000fe20000000f00 */
[----:B------:R-:W-:-:S02]  /*6420*/  IMAD.MOV.U32 R150, RZ, RZ, R154 ;  /* 0x000000ffff967224 */ /* 0x000fc400078e009a */
[----:B------:R-:W-:-:S03]  /*6430*/  IMAD.MOV.U32 R149, RZ, RZ, R155 ;  /* 0x000000ffff957224 */ /* 0x000fc600078e009b */
[----:B------:R-:W-:Y:S01]  /*6440*/  IMAD.MOV.U32 R168, RZ, RZ, R210 ;  /* 0x000000ffffa87224 */ /* 0x000fe200078e00d2 */
[----:B-1----:R-:W-:Y:S01]  /*6450*/  HMMA.16816.F32.BF16 R164, R8, R44, R160 ;  /* 0x0000002c08a4723c */ /* 0x002fe200000418a0 */
[----:B------:R-:W-:Y:S01]  /*6460*/  IMAD.MOV.U32 R169, RZ, RZ, R209 ;  /* 0x000000ffffa97224 */ /* 0x000fe200078e00d1 */
[----:B------:R-:W-:Y:S01]  /*6470*/  MOV R170, R208 ;  /* 0x000000d000aa7202 */ /* 0x000fe20000000f00 */
[----:B------:R-:W-:-:S04]  /*6480*/  IMAD.MOV.U32 R171, RZ, RZ, R220 ;  /* 0x000000ffffab7224 */ /* 0x000fc800078e00dc */
[----:B------:R-:W-:Y:S01]  /*6490*/  MOV R163, R211 ;  /* 0x000000d300a37202 */ /* 0x000fe20000000f00 */
[----:B------:R-:W-:Y:S01]  /*64a0*/  IMAD.MOV.U32 R161, RZ, RZ, R199 ;  /* 0x000000ffffa17224 */ /* 0x000fe200078e00c7 */
[----:B------:R-:W-:Y:S01]  /*64b0*/  HMMA.16816.F32.BF16 R208, R8, R18, R140 ;  /* 0x0000001208d0723c */ /* 0x000fe2000004188c */
[----:B------:R-:W-:Y:S02]  /*64c0*/  IMAD.MOV.U32 R160, RZ, RZ, R198 ;  /* 0x000000ffffa07224 */ /* 0x000fe400078e00c6 */
[----:B------:R-:W-:-:S05]  /*64d0*/  IMAD.MOV.U32 R162, RZ, RZ, R223 ;  /* 0x000000ffffa27224 */ /* 0x000fca00078e00df */
[C---:B------:R-:W-:Y:S08]  /*64e0*/  HMMA.16816.F32.BF16 R140, R8.reuse, R42, R120 ;  /* 0x0000002a088c723c */ /* 0x040ff00000041878 */
[C---:B------:R-:W-:Y:S07]  /*64f0*/  HMMA.16816.F32.BF16 R212, R8.reuse, R16, R176 ;  /* 0x0000001008d4723c */ /* 0x040fee00000418b0 */
[----:B------:R-:W-:Y:S01]  /*6500*/  MOV R178, R222 ;  /* 0x000000de00b27202 */ /* 0x000fe20000000f00 */
[----:B------:R-:W-:Y:S01]  /*6510*/  HMMA.16816.F32.BF16 R156, R8, R34, R156 ;  /* 0x00000022089c723c */ /* 0x000fe2000004189c */
[----:B------:R-:W-:-:S07]  /*6520*/  IMAD.MOV.U32 R179, RZ, RZ, R221 ;  /* 0x000000ffffb37224 */ /* 0x000fce00078e00dd */
[C---:B------:R-:W-:Y:S07]  /*6530*/  HMMA.16816.F32.BF16 R196, R8.reuse, R30, R128 ;  /* 0x0000001e08c4723c */ /* 0x040fee0000041880 */
[----:B------:R-:W-:Y:S01]  /*6540*/  IMAD.MOV.U32 R130, RZ, RZ, R14 ;  /* 0x000000ffff827224 */ /* 0x000fe200078e000e */
[----:B------:R-:W-:Y:S01]  /*6550*/  HMMA.16816.F32.BF16 R180, R8, R38, R124 ;  /* 0x0000002608b4723c */ /* 0x000fe2000004187c */
[----:B------:R-:W-:-:S07]  /*6560*/  IMAD.MOV.U32 R131, RZ, RZ, R33 ;  /* 0x000000ffff837224 */ /* 0x000fce00078e0021 */
[----:B------:R-:W-:Y:S07]  /*6570*/  HMMA.16816.F32.BF16 R120, R8, R46, R112 ;  /* 0x0000002e0878723c */ /* 0x000fee0000041870 */
[----:B------:R-:W-:Y:S01]  /*6580*/  FFMA.FTZ R8, R151, c[0x0][0x2d0], -R13 ;  /* 0x0000b40097087a23 */ /* 0x000fe2000001080d */
[----:B------:R-:W-:Y:S01]  /*6590*/  HMMA.16816.F32.BF16 R220, R4, R20, R92 ;  /* 0x0000001404dc723c */ /* 0x000fe2000004185c */
[----:B------:R-:W-:Y:S01]  /*65a0*/  IMAD.MOV.U32 R9, RZ, RZ, R80 ;  /* 0x000000ffff097224 */ /* 0x000fe200078e0050 */
[----:B------:R-:W-:Y:S01]  /*65b0*/  MOV R151, R153 ;  /* 0x0000009900977202 */ /* 0x000fe20000000f00 */
[----:B------:R-:W-:Y:S01]  /*65c0*/  IMAD.MOV.U32 R112, RZ, RZ, R63 ;  /* 0x000000ffff707224 */ /* 0x000fe200078e003f */
[----:B------:R-:W-:Y:S01]  /*65d0*/  MOV R114, R148 ;  /* 0x0000009400727202 */ /* 0x000fe20000000f00 */
[----:B------:R-:W-:-:S02]  /*65e0*/  IMAD.MOV.U32 R80, RZ, RZ, R62 ;  /* 0x000000ffff507224 */ /* 0x000fc400078e003e */
[----:B------:R-:W-:Y:S01]  /*65f0*/  IMAD.MOV.U32 R92, RZ, RZ, R83 ;  /* 0x000000ffff5c7224 */ /* 0x000fe200078e0053 */
[----:B------:R-:W-:Y:S01]  /*6600*/  MOV R93, R82 ;  /* 0x00000052005d7202 */ /* 0x000fe20000000f00 */
[----:B------:R1:W-:Y:S01]  /*6610*/  MUFU.EX2 R83, R8 ;  /* 0x0000000800537308 */ /* 0x0003e20000000800 */
[----:B------:R-:W-:Y:S01]  /*6620*/  IMAD.MOV.U32 R82, RZ, RZ, R60 ;  /* 0x000000ffff527224 */ /* 0x000fe200078e003c */
[----:B------:R-:W-:Y:S01]  /*6630*/  HMMA.16816.F32.BF16 R56, R4, R40, R56 ;  /* 0x000000280438723c */ /* 0x000fe20000041838 */
[----:B------:R-:W-:Y:S01]  /*6640*/  IMAD.MOV.U32 R94, RZ, RZ, R81 ;  /* 0x000000ffff5e7224 */ /* 0x000fe200078e0051 */
[----:B------:R-:W-:Y:S01]  /*6650*/  MOV R81, R61 ;  /* 0x0000003d00517202 */ /* 0x000fe20000000f00 */
[----:B------:R-:W-:-:S05]  /*6660*/  IMAD.MOV.U32 R115, RZ, RZ, R130 ;  /* 0x000000ffff737224 */ /* 0x000fca00078e0082 */
[----:B------:R-:W-:Y:S01]  /*6670*/  HMMA.16816.F32.BF16 R88, R4, R30, R88 ;  /* 0x0000001e0458723c */ /* 0x000fe20000041858 */
[----:B-1----:R-:W-:-:S07]  /*6680*/  FFMA.FTZ R8, R152, c[0x0][0x2d0], -R13 ;  /* 0x0000b40098087a23 */ /* 0x002fce000001080d */
[C---:B------:R-:W-:Y:S01]  /*6690*/  HMMA.16816.F32.BF16 R32, R4.reuse, R34, R116 ;  /* 0x000000220420723c */ /* 0x040fe20000041874 */
[----:B------:R-:W-:Y:S01]  /*66a0*/  LDSM.16.MT88.4 R152, [R225+0x1100] ;  /* 0x00110000e198783b */ /* 0x000fe20000004200 */
[----:B------:R1:W2:Y:S06]  /*66b0*/  MUFU.EX2 R10, R8 ;  /* 0x00000008000a7308 */ /* 0x0002ac0000000800 */
[----:B------:R-:W-:Y:S01]  /*66c0*/  MOV R37, R58 ;  /* 0x0000003a00257202 */ /* 0x000fe20000000f00 */
[----:B------:R-:W-:Y:S01]  /*66d0*/  IMAD.MOV.U32 R36, RZ, RZ, R59 ;  /* 0x000000ffff247224 */ /* 0x000fe200078e003b */
[----:B------:R-:W-:Y:S01]  /*66e0*/  HMMA.16816.F32.BF16 R20, R4, R22, R100 ;  /* 0x000000160414723c */ /* 0x000fe20000041864 */
[----:B------:R-:W-:Y:S01]  /*66f0*/  IMAD.MOV.U32 R40, RZ, RZ, R57 ;  /* 0x000000ffff287224 */ /* 0x000fe200078e0039 */
[----:B------:R-:W-:Y:S01]  /*6700*/  MOV R117, R37 ;  /* 0x0000002500757202 */ /* 0x000fe20000000f00 */
[----:B------:R-:W-:Y:S01]  /*6710*/  IMAD.MOV.U32 R118, RZ, RZ, R36 ;  /* 0x000000ffff767224 */ /* 0x000fe200078e0024 */
[----:B------:R-:W-:Y:S01]  /*6720*/  MOV R59, R92 ;  /* 0x0000005c003b7202 */ /* 0x000fe20000000f00 */
[----:B------:R-:W-:-:S02]  /*6730*/  IMAD.MOV.U32 R57, RZ, RZ, R94 ;  /* 0x000000ffff397224 */ /* 0x000fc400078e005e */
[----:B------:R-:W-:Y:S01]  /*6740*/  IMAD.MOV.U32 R100, RZ, RZ, R160 ;  /* 0x000000ffff647224 */ /* 0x000fe200078e00a0 */
[C---:B------:R-:W-:Y:S01]  /*6750*/  HMMA.16816.F32.BF16 R36, R4.reuse, R38, R76 ;  /* 0x000000260424723c */ /* 0x040fe2000004184c */
[----:B-1----:R-:W-:Y:S01]  /*6760*/  FFMA.FTZ R8, R207, c[0x0][0x2d0], -R13 ;  /* 0x0000b400cf087a23 */ /* 0x002fe2000001080d */
[----:B------:R-:W-:Y:S01]  /*6770*/  LDSM.16.MT88.4 R76, [R225+0x2900] ;  /* 0x00290000e14c783b */ /* 0x000fe20000004200 */
[----:B------:R-:W-:Y:S01]  /*6780*/  IMAD.MOV.U32 R160, RZ, RZ, R187 ;  /* 0x000000ffffa07224 */ /* 0x000fe200078e00bb */
[----:B--2---:R-:W-:Y:S01]  /*6790*/  F2FP.BF16.PACK_AB R128, R10, R83 ;  /* 0x000000530a80723e */ /* 0x004fe200000010ff */
[----:B------:R1:W2:Y:S01]  /*67a0*/  MUFU.EX2 R60, R8 ;  /* 0x00000008003c7308 */ /* 0x0002a20000000800 */
[----:B------:R-:W-:Y:S02]  /*67b0*/  IMAD.MOV.U32 R58, RZ, RZ, R93 ;  /* 0x000000ffff3a7224 */ /* 0x000fe400078e005d */
[----:B------:R-:W-:Y:S01]  /*67c0*/  HMMA.16816.F32.BF16 R104, R4, R24, R104 ;  /* 0x000000180468723c */ /* 0x000fe20000041868 */
[----:B------:R-:W-:Y:S01]  /*67d0*/  LDSM.16.MT88.4 R92, [R226+0x2900] ;  /* 0x00290000e25c783b */ /* 0x000fe20000004200 */
[----:B------:R-:W-:-:S02]  /*67e0*/  IMAD.MOV.U32 R116, RZ, RZ, R40 ;  /* 0x000000ffff747224 */ /* 0x000fc400078e0028 */
[----:B------:R-:W-:Y:S02]  /*67f0*/  IMAD.MOV.U32 R103, RZ, RZ, R118 ;  /* 0x000000ffff677224 */ /* 0x000fe400078e0076 */
[----:B------:R-:W-:Y:S01]  /*6800*/  IMAD.MOV.U32 R102, RZ, RZ, R117 ;  /* 0x000000ffff667224 */ /* 0x000fe200078e0075 */
[----:B------:R-:W-:Y:S01]  /*6810*/  MOV R101, R116 ;  /* 0x0000007400657202 */ /* 0x000fe20000000f00 */
[C---:B------:R-:W-:Y:S01]  /*6820*/  HMMA.16816.F32.BF16 R24, R4.reuse, R26, R108 ;  /* 0x0000001a0418723c */ /* 0x040fe2000004186c */
[----:B------:R-:W-:Y:S01]  /*6830*/  LDSM.16.MT88.4 R108, [R228+0x2900] ;  /* 0x00290000e46c783b */ /* 0x000fe20000004200 */
[----:B-1----:R-:W-:Y:S01]  /*6840*/  FFMA.FTZ R8, R191, c[0x0][0x2d0], -R13 ;  /* 0x0000b400bf087a23 */ /* 0x002fe2000001080d */
[----:B--2---:R-:W-:Y:S01]  /*6850*/  MOV R31, R60 ;  /* 0x0000003c001f7202 */ /* 0x004fe20000000f00 */
[----:B------:R-:W-:Y:S01]  /*6860*/  IMAD.MOV.U32 R13, RZ, RZ, R56 ;  /* 0x000000ffff0d7224 */ /* 0x000fe200078e0038 */
[----:B------:R-:W-:Y:S01]  /*6870*/  MOV R191, R162 ;  /* 0x000000a200bf7202 */ /* 0x000fe20000000f00 */
[----:B------:R1:W-:Y:S01]  /*6880*/  MUFU.EX2 R16, R8 ;  /* 0x0000000800107308 */ /* 0x0003e20000000800 */
[----:B------:R-:W2:Y:S01]  /*6890*/  LDSM.16.MT88.4 R60, [R227+0x1100] ;  /* 0x00110000e33c783b */ /* 0x000ea20000004200 */
[----:B------:R-:W-:Y:S01]  /*68a0*/  MOV R162, R185 ;  /* 0x000000b900a27202 */ /* 0x000fe20000000f00 */
[----:B------:R-:W-:Y:S01]  /*68b0*/  IMAD.MOV.U32 R56, RZ, RZ, R9 ;  /* 0x000000ffff387224 */ /* 0x000fe200078e0009 */
[----:B------:R-:W-:Y:S01]  /*68c0*/  MOV R9, R171 ;  /* 0x000000ab00097202 */ /* 0x000fe20000000f00 */
[----:B------:R-:W-:Y:S01]  /*68d0*/  HMMA.16816.F32.BF16 R68, R4, R28, R68 ;  /* 0x0000001c0444723c */ /* 0x000fe20000041844 */
[----:B------:R-:W-:-:S07]  /*68e0*/  IMAD.MOV.U32 R119, RZ, RZ, R13 ;  /* 0x000000ffff777224 */ /* 0x000fce00078e000d */
[C---:B------:R-:W-:Y:S01]  /*68f0*/  HMMA.16816.F32.BF16 R48, R4.reuse, R44, R48 ;  /* 0x0000002c0430723c */ /* 0x040fe20000041830 */
[----:B-1----:R-:W-:Y:S02]  /*6900*/  FFMA.FTZ R8, R190, c[0x0][0x2d0], -R12 ;  /* 0x0000b400be087a23 */ /* 0x002fe4000001080c */
[----:B------:R-:W-:Y:S02]  /*6910*/  IMAD.MOV.U32 R190, RZ, RZ, R163 ;  /* 0x000000ffffbe7224 */ /* 0x000fe400078e00a3 */
[----:B------:R1:W-:Y:S01]  /*6920*/  MUFU.EX2 R207, R8 ;  /* 0x0000000800cf7308 */ /* 0x0003e20000000800 */
[----:B------:R-:W-:Y:S02]  /*6930*/  IMAD.MOV.U32 R163, RZ, RZ, R184 ;  /* 0x000000ffffa37224 */ /* 0x000fe400078e00b8 */
[----:B------:R-:W-:Y:S08]  /*6940*/  HMMA.16816.F32.BF16 R44, R4, R46, R52 ;  /* 0x0000002e042c723c */ /* 0x000ff00000041834 */
[----:B------:R-:W-:Y:S01]  /*6950*/  MOV R11, R71 ;  /* 0x00000047000b7202 */ /* 0x000fe20000000f00 */
[----:B------:R-:W-:Y:S01]  /*6960*/  IMAD.MOV.U32 R71, RZ, RZ, R131 ;  /* 0x000000ffff477224 */ /* 0x000fe200078e0083 */
[----:B------:R-:W-:Y:S01]  /*6970*/  MOV R177, R68 ;  /* 0x0000004400b17202 */ /* 0x000fe20000000f00 */
[----:B------:R-:W-:Y:S01]  /*6980*/  IMAD.MOV.U32 R176, RZ, RZ, R69 ;  /* 0x000000ffffb07224 */ /* 0x000fe200078e0045 */
[----:B------:R-:W-:Y:S01]  /*6990*/  MOV R68, R151 ;  /* 0x0000009700447202 */ /* 0x000fe20000000f00 */
[----:B------:R-:W-:-:S02]  /*69a0*/  IMAD.MOV.U32 R113, RZ, RZ, R70 ;  /* 0x000000ffff717224 */ /* 0x000fc400078e0046 */
[----:B-1----:R-:W-:Y:S01]  /*69b0*/  FFMA.FTZ R8, R189, c[0x0][0x2d0], -R12 ;  /* 0x0000b400bd087a23 */ /* 0x002fe2000001080c */
[----:B------:R-:W-:Y:S01]  /*69c0*/  MOV R189, R168 ;  /* 0x000000a800bd7202 */ /* 0x000fe20000000f00 */
[----:B------:R-:W-:Y:S02]  /*69d0*/  IMAD.MOV.U32 R69, RZ, RZ, R150 ;  /* 0x000000ffff457224 */ /* 0x000fe400078e0096 */
[----:B------:R1:W3:Y:S01]  /*69e0*/  MUFU.EX2 R41, R8 ;  /* 0x0000000800297308 */ /* 0x0002e20000000800 */
[----:B------:R-:W-:Y:S01]  /*69f0*/  IMAD.MOV.U32 R70, RZ, RZ, R149 ;  /* 0x000000ffff467224 */ /* 0x000fe200078e0095 */
[----:B------:R-:W-:Y:S01]  /*6a00*/  MOV R118, R189 ;  /* 0x000000bd00767202 */ /* 0x000fe20000000f00 */
[----:B------:R-:W-:Y:S02]  /*6a10*/  IMAD.MOV.U32 R189, RZ, RZ, R176 ;  /* 0x000000ffffbd7224 */ /* 0x000fe400078e00b0 */
[----:B-1----:R-:W-:Y:S02]  /*6a20*/  FFMA.FTZ R8, R188, c[0x0][0x2d0], -R12 ;  /* 0x0000b400bc087a23 */ /* 0x002fe4000001080c */
[----:B------:R-:W-:-:S02]  /*6a30*/  IMAD.MOV.U32 R188, RZ, RZ, R169 ;  /* 0x000000ffffbc7224 */ /* 0x000fc400078e00a9 */
[----:B------:R1:W4:Y:S01]  /*6a40*/  MUFU.EX2 R14, R8 ;  /* 0x00000008000e7308 */ /* 0x0003220000000800 */
[----:B---3--:R-:W-:Y:S02]  /*6a50*/  IMAD.MOV.U32 R30, RZ, RZ, R41 ;  /* 0x000000ffff1e7224 */ /* 0x008fe400078e0029 */
[----:B------:R-:W-:Y:S01]  /*6a60*/  HMMA.16816.F32.BF16 R40, R4, R42, R72 ;  /* 0x0000002a0428723c */ /* 0x000fe20000041848 */
[----:B------:R-:W-:Y:S01]  /*6a70*/  IMAD.MOV.U32 R117, RZ, RZ, R188 ;  /* 0x000000ffff757224 */ /* 0x000fe200078e00bc */
[----:B------:R-:W-:Y:S02]  /*6a80*/  MOV R188, R177 ;  /* 0x000000b100bc7202 */ /* 0x000fe40000000f00 */
[----:B------:R-:W-:-:S03]  /*6a90*/  F2FP.BF16.PACK_AB R129, R30, R207 ;  /* 0x000000cf1e81723e */ /* 0x000fc600000010ff */
[----:B------:R-:W-:Y:S01]  /*6aa0*/  MOV R72, R188 ;  /* 0x000000bc00487202 */ /* 0x000fe20000000f00 */
[----:B------:R-:W-:Y:S02]  /*6ab0*/  IMAD.MOV.U32 R73, RZ, RZ, R189 ;  /* 0x000000ffff497224 */ /* 0x000fe400078e00bd */
[----:B-1----:R-:W-:Y:S02]  /*6ac0*/  FFMA.FTZ R8, R139, c[0x0][0x2d0], -R12 ;  /* 0x0000b4008b087a23 */ /* 0x002fe4000001080c */
[----:B------:R-:W-:Y:S02]  /*6ad0*/  IMAD.MOV.U32 R12, RZ, RZ, R170 ;  /* 0x000000ffff0c7224 */ /* 0x000fe400078e00aa */
[----:B------:R1:W-:Y:S01]  /*6ae0*/  MUFU.EX2 R139, R8 ;  /* 0x00000008008b7308 */ /* 0x0003e20000000800 */
[----:B------:R-:W3:Y:S01]  /*6af0*/  LDSM.16.MT88.4 R168, [R226+0x1100] ;  /* 0x00110000e2a8783b */ /* 0x000ee20000004200 */
[----:B------:R-:W-:Y:S02]  /*6b00*/  IMAD.MOV.U32 R116, RZ, RZ, R12 ;  /* 0x000000ffff747224 */ /* 0x000fe400078e000c */
[----:B------:R-:W-:Y:S01]  /*6b10*/  IMAD.MOV.U32 R12, RZ, RZ, R191 ;  /* 0x000000ffff0c7224 */ /* 0x000fe200078e00bf */
[----:B------:R-:W-:Y:S01]  /*6b20*/  MOV R191, R11 ;  /* 0x0000000b00bf7202 */ /* 0x000fe20000000f00 */
[----:B------:R-:W-:-:S04]  /*6b30*/  IMAD.MOV.U32 R11, RZ, RZ, R179 ;  /* 0x000000ffff0b7224 */ /* 0x000fc800078e00b3 */
[----:B------:R-:W-:Y:S02]  /*6b40*/  IMAD.MOV.U32 R75, RZ, RZ, R191 ;  /* 0x000000ffff4b7224 */ /* 0x000fe400078e00bf */
[----:B-1----:R-:W-:-:S04]  /*6b50*/  FFMA.FTZ R8, R134, c[0x0][0x2d0], -R2 ;  /* 0x0000b40086087a23 */ /* 0x002fc80000010802 */
[----:B------:R1:W-:Y:S02]  /*6b60*/  MUFU.EX2 R134, R8 ;  /* 0x0000000800867308 */ /* 0x0003e40000000800 */
[----:B-1----:R-:W-:-:S06]  /*6b70*/  FFMA.FTZ R8, R132, c[0x0][0x2d0], -R2 ;  /* 0x0000b40084087a23 */ /* 0x002fcc0000010802 */
[----:B------:R1:W1:Y:S02]  /*6b80*/  MUFU.EX2 R132, R8 ;  /* 0x0000000800847308 */ /* 0x0002640000000800 */
[--C-:B-1----:R-:W-:Y:S01]  /*6b90*/  FFMA.FTZ R8, R133, c[0x0][0x2d0], -R2.reuse ;  /* 0x0000b40085087a23 */ /* 0x102fe20000010802 */
[----:B------:R-:W-:Y:S01]  /*6ba0*/  MOV R133, R16 ;  /* 0x0000001000857202 */ /* 0x000fe20000000f00 */
[----:B------:R-:W-:Y:S01]  /*6bb0*/  FFMA.FTZ R2, R138, c[0x0][0x2d0], -R2 ;  /* 0x0000b4008a027a23 */ /* 0x000fe20000010802 */
[----:B------:R-:W-:Y:S01]  /*6bc0*/  HMMA.16816.F32.BF16 R16, R4, R18, R96 ;  /* 0x000000120410723c */ /* 0x000fe20000041860 */
[----:B----4-:R-:W-:Y:S02]  /*6bd0*/  IMAD.MOV.U32 R138, RZ, RZ, R14 ;  /* 0x000000ffff8a7224 */ /* 0x010fe400078e000e */
[----:B------:R1:W-:Y:S01]  /*6be0*/  MUFU.EX2 R29, R8 ;  /* 0x00000008001d7308 */ /* 0x0003e20000000800 */
[----:B------:R-:W-:Y:S01]  /*6bf0*/  F2FP.BF16.PACK_AB R130, R133, R31 ;  /* 0x0000001f8582723e */ /* 0x000fe200000010ff */
[----:B------:R-:W-:Y:S01]  /*6c00*/  LDSM.16.MT88.4 R4, [R227+0x2900] ;  /* 0x00290000e304783b */ /* 0x000fe20000004200 */
[----:B------:R-:W-:Y:S01]  /*6c10*/  F2FP.BF16.PACK_AB R124, R132, R134 ;  /* 0x00000086847c723e */ /* 0x000fe200000010ff */
[----:B------:R-:W-:Y:S01]  /*6c20*/  IMAD.MOV.U32 R99, RZ, RZ, R161 ;  /* 0x000000ffff637224 */ /* 0x000fe200078e00a1 */
[----:B------:R-:W-:Y:S01]  /*6c30*/  F2FP.BF16.PACK_AB R131, R139, R138 ;  /* 0x0000008a8b83723e */ /* 0x000fe200000010ff */
[----:B------:R-:W-:-:S02]  /*6c40*/  IMAD.MOV.U32 R161, RZ, RZ, R186 ;  /* 0x000000ffffa17224 */ /* 0x000fc400078e00ba */
[----:B------:R-:W4:Y:S01]  /*6c50*/  MUFU.EX2 R28, R2 ;  /* 0x00000002001c7308 */ /* 0x000f220000000800 */
[----:B------:R-:W3:Y:S03]  /*6c60*/  LDSM.16.MT88.4 R184, [R228+0x1100] ;  /* 0x00110000e4b8783b */ /* 0x000ee60000004200 */
[----:B--2---:R-:W-:Y:S01]  /*6c70*/  HMMA.16816.F32.BF16 R52, R128, R60, R212 ;  /* 0x0000003c8034723c */ /* 0x004fe200000418d4 */
[----:B-1----:R-:W-:Y:S01]  /*6c80*/  MOV R8, R119 ;  /* 0x0000007700087202 */ /* 0x002fe20000000f00 */
[----:B------:R-:W-:Y:S02]  /*6c90*/  IMAD.MOV.U32 R119, RZ, RZ, R190 ;  /* 0x000000ffff777224 */ /* 0x000fe400078e00be */
[----:B------:R-:W-:-:S03]  /*6ca0*/  IMAD.MOV.U32 R190, RZ, RZ, R113 ;  /* 0x000000ffffbe7224 */ /* 0x000fc600078e0071 */
[----:B------:R-:W-:Y:S01]  /*6cb0*/  MOV R214, R69 ;  /* 0x0000004500d67202 */ /* 0x000fe20000000f00 */
[----:B------:R-:W-:Y:S01]  /*6cc0*/  IMAD.MOV.U32 R113, RZ, RZ, R178 ;  /* 0x000000ffff717224 */ /* 0x000fe200078e00b2 */
[C---:B------:R-:W-:Y:S01]  /*6cd0*/  HMMA.16816.F32.BF16 R144, R128.reuse, R152, R144 ;  /* 0x000000988090723c */ /* 0x040fe20000041890 */
[----:B------:R-:W-:Y:S01]  /*6ce0*/  IMAD.MOV.U32 R215, RZ, RZ, R68 ;  /* 0x000000ffffd77224 */ /* 0x000fe200078e0044 */
[----:B----4-:R-:W-:Y:S01]  /*6cf0*/  F2FP.BF16.PACK_AB R126, R28, R29 ;  /* 0x0000001d1c7e723e */ /* 0x010fe200000010ff */
[----:B------:R-:W-:Y:S01]  /*6d00*/  FFMA.FTZ R2, R87, c[0x0][0x2d0], -R0 ;  /* 0x0000b40057027a23 */ /* 0x000fe20000010800 */
[----:B------:R-:W-:Y:S01]  /*6d10*/  MOV R74, R190 ;  /* 0x000000be004a7202 */ /* 0x000fe20000000f00 */
[----:B------:R-:W-:Y:S02]  /*6d20*/  IMAD.MOV.U32 R213, RZ, RZ, R70 ;  /* 0x000000ffffd57224 */ /* 0x000fe400078e0046 */
[----:B------:R1:W-:Y:S01]  /*6d30*/  MUFU.EX2 R14, R2 ;  /* 0x00000002000e7308 */ /* 0x0003e20000000800 */
[----:B------:R-:W-:Y:S01]  /*6d40*/  IMAD.MOV.U32 R212, RZ, RZ, R71 ;  /* 0x000000ffffd47224 */ /* 0x000fe200078e0047 */
[C---:B---3--:R-:W-:Y:S08]  /*6d50*/  HMMA.16816.F32.BF16 R160, R128.reuse, R168, R160 ;  /* 0x000000a880a0723c */ /* 0x048ff000000418a0 */
[----:B------:R-:W-:Y:S01]  /*6d60*/  HMMA.16816.F32.BF16 R68, R128, R76, R200 ;  /* 0x0000004c8044723c */ /* 0x000fe200000418c8 */
[----:B-1----:R-:W-:-:S06]  /*6d70*/  FFMA.FTZ R2, R86, c[0x0][0x2d0], -R0 ;  /* 0x0000b40056027a23 */ /* 0x002fcc0000010800 */
[----:B------:R-:W-:Y:S01]  /*6d80*/  MOV R201, R101 ;  /* 0x0000006500c97202 */ /* 0x000fe20000000f00 */
[----:B------:R-:W-:Y:S01]  /*6d90*/  IMAD.MOV.U32 R202, RZ, RZ, R102 ;  /* 0x000000ffffca7224 */ /* 0x000fe200078e0066 */
[----:B------:R-:W-:Y:S01]  /*6da0*/  MOV R203, R103 ;  /* 0x0000006700cb7202 */ /* 0x000fe20000000f00 */
[----:B------:R1:W2:Y:S01]  /*6db0*/  MUFU.EX2 R13, R2 ;  /* 0x00000002000d7308 */ /* 0x0002a20000000800 */
[----:B------:R-:W-:Y:S01]  /*6dc0*/  HMMA.16816.F32.BF16 R176, R128, R184, R244 ;  /* 0x000000b880b0723c */ /* 0x000fe200000418f4 */
[----:B------:R-:W-:Y:S02]  /*6dd0*/  IMAD.MOV.U32 R200, RZ, RZ, R8 ;  /* 0x000000ffffc87224 */ /* 0x000fe400078e0008 */
[----:B------:R-:W-:-:S04]  /*6de0*/  IMAD.MOV.U32 R8, RZ, RZ, R119 ;  /* 0x000000ffff087224 */ /* 0x000fc800078e0077 */
[----:B------:R-:W-:Y:S01]  /*6df0*/  IMAD.MOV.U32 R244, RZ, RZ, R100 ;  /* 0x000000fffff47224 */ /* 0x000fe200078e0064 */
[----:B------:R-:W-:Y:S01]  /*6e00*/  HMMA.16816.F32.BF16 R188, R128, R186, R216 ;  /* 0x000000ba80bc723c */ /* 0x000fe200000418d8 */
[----:B------:R-:W-:Y:S01]  /*6e10*/  IMAD.MOV.U32 R246, RZ, RZ, R83 ;  /* 0x000000fffff67224 */ /* 0x000fe200078e0053 */
[----:B------:R-:W-:Y:S01]  /*6e20*/  MOV R247, R10 ;  /* 0x0000000a00f77202 */ /* 0x000fe20000000f00 */
[----:B------:R-:W-:Y:S01]  /*6e30*/  IMAD.MOV.U32 R10, RZ, RZ, R113 ;  /* 0x000000ffff0a7224 */ /* 0x000fe200078e0071 */
[----:B------:R-:W-:Y:S01]  /*6e40*/  MOV R245, R99 ;  /* 0x0000006300f57202 */ /* 0x000fe20000000f00 */
[----:B-1----:R-:W-:-:S03]  /*6e50*/  FFMA.FTZ R2, R85, c[0x0][0x2d0], -R0 ;  /* 0x0000b40055027a23 */ /* 0x002fc60000010800 */
[C---:B------:R-:W-:Y:S01]  /*6e60*/  HMMA.16816.F32.BF16 R100, R128.reuse, R108, R172 ;  /* 0x0000006c8064723c */ /* 0x040fe200000418ac */
[----:B------:R-:W-:Y:S01]  /*6e70*/  FFMA.FTZ R0, R84, c[0x0][0x2d0], -R0 ;  /* 0x0000b40054007a23 */ /* 0x000fe20000010800 */
[----:B--2---:R-:W-:Y:S02]  /*6e80*/  F2FP.BF16.PACK_AB R125, R13, R14 ;  /* 0x0000000e0d7d723e */ /* 0x004fe400000010ff */
[----:B------:R-:W-:Y:S01]  /*6e90*/  MOV R219, R115 ;  /* 0x0000007300db7202 */ /* 0x000fe20000000f00 */
[----:B------:R-:W-:Y:S03]  /*6ea0*/  MUFU.EX2 R2, R2 ;  /* 0x0000000200027308 */ /* 0x000fe60000000800 */
[C---:B------:R-:W-:Y:S05]  /*6eb0*/  HMMA.16816.F32.BF16 R84, R128.reuse, R92, R192 ;  /* 0x0000005c8054723c */ /* 0x040fea00000418c0 */
[----:B------:R-:W1:Y:S02]  /*6ec0*/  MUFU.EX2 R0, R0 ;  /* 0x0000000000007308 */ /* 0x000e640000000800 */
[----:B------:R-:W-:Y:S01]  /*6ed0*/  MOV R193, R118 ;  /* 0x0000007600c17202 */ /* 0x000fe20000000f00 */
[----:B------:R-:W-:Y:S01]  /*6ee0*/  HMMA.16816.F32.BF16 R172, R128, R170, R248 ;  /* 0x000000aa80ac723c */ /* 0x000fe200000418f8 */
[----:B------:R-:W-:Y:S01]  /*6ef0*/  IMAD.MOV.U32 R194, RZ, RZ, R117 ;  /* 0x000000ffffc27224 */ /* 0x000fe200078e0075 */
[----:B------:R-:W-:-:S02]  /*6f00*/  MOV R195, R116 ;  /* 0x0000007400c37202 */ /* 0x000fc40000000f00 */
[----:B------:R-:W-:-:S03]  /*6f10*/  MOV R192, R112 ;  /* 0x0000007000c07202 */ /* 0x000fc60000000f00 */
[----:B------:R-:W-:Y:S01]  /*6f20*/  IMAD.MOV.U32 R249, RZ, RZ, R82 ;  /* 0x000000fffff97224 */ /* 0x000fe200078e0052 */
[----:B------:R-:W-:Y:S01]  /*6f30*/  MOV R250, R81 ;  /* 0x0000005100fa7202 */ /* 0x000fe20000000f00 */
[----:B------:R-:W-:Y:S01]  /*6f40*/  IMAD.MOV.U32 R251, RZ, RZ, R80 ;  /* 0x000000fffffb7224 */ /* 0x000fe200078e0050 */
[----:B------:R-:W-:Y:S01]  /*6f50*/  MOV R248, R114 ;  /* 0x0000007200f87202 */ /* 0x000fe20000000f00 */
[----:B------:R-:W-:Y:S01]  /*6f60*/  IMAD.MOV.U32 R217, RZ, RZ, R249 ;  /* 0x000000ffffd97224 */ /* 0x000fe200078e00f9 */
[----:B------:R-:W-:Y:S01]  /*6f70*/  MOV R218, R250 ;  /* 0x000000fa00da7202 */ /* 0x000fe20000000f00 */
[----:B------:R-:W-:Y:S01]  /*6f80*/  IMAD.MOV.U32 R249, RZ, RZ, R193 ;  /* 0x000000fffff97224 */ /* 0x000fe200078e00c1 */
[----:B-1----:R-:W-:Y:S01]  /*6f90*/  F2FP.BF16.PACK_AB R127, R0, R2 ;  /* 0x00000002007f723e */ /* 0x002fe200000010ff */
[----:B------:R-:W-:Y:S01]  /*6fa0*/  HMMA.16816.F32.BF16 R80, R128, R78, R196 ;  /* 0x0000004e8050723c */ /* 0x000fe200000418c4 */
[----:B------:R-:W-:Y:S01]  /*6fb0*/  MOV R216, R248 ;  /* 0x000000f800d87202 */ /* 0x000fe20000000f00 */
[----:B------:R-:W-:Y:S01]  /*6fc0*/  IMAD.MOV.U32 R193, RZ, RZ, R201 ;  /* 0x000000ffffc17224 */ /* 0x000fe200078e00c9 */
[----:B------:R-:W-:Y:S01]  /*6fd0*/  MOV R250, R194 ;  /* 0x000000c200fa7202 */ /* 0x000fe20000000f00 */
[----:B------:R-:W-:Y:S01]  /*6fe0*/  IMAD.MOV.U32 R201, RZ, RZ, R213 ;  /* 0x000000ffffc97224 */ /* 0x000fe200078e00d5 */
[----:B------:R-:W-:Y:S01]  /*6ff0*/  MOV R248, R192 ;  /* 0x000000c000f87202 */ /* 0x000fe20000000f00 */
[----:B------:R-:W-:Y:S01]  /*7000*/  IMAD.MOV.U32 R213, RZ, RZ, R245 ;  /* 0x000000ffffd57224 */ /* 0x000fe200078e00f5 */
[----:B------:R-:W-:Y:S01]  /*7010*/  MOV R192, R200 ;  /* 0x000000c800c07202 */ /* 0x000fe20000000f00 */
[----:B------:R-:W-:Y:S01]  /*7020*/  HMMA.16816.F32.BF16 R148, R124, R152, R64 ;  /* 0x000000987c94723c */ /* 0x000fe20000041840 */
[----:B------:R-:W-:Y:S01]  /*7030*/  IMAD.MOV.U32 R199, RZ, RZ, R249 ;  /* 0x000000ffffc77224 */ /* 0x000fe200078e00f9 */
[----:B------:R-:W-:-:S02]  /*7040*/  MOV R194, R202 ;  /* 0x000000ca00c27202 */ /* 0x000fc40000000f00 */
[----:B------:R-:W-:-:S04]  /*7050*/  MOV R200, R212 ;  /* 0x000000d400c87202 */ /* 0x000fc80000000f00 */
[----:B------:R-:W-:Y:S01]  /*7060*/  HMMA.16816.F32.BF16 R64, R128, R62, R208 ;  /* 0x0000003e8040723c */ /* 0x000fe200000418d0 */
[----:B------:R-:W-:Y:S01]  /*7070*/  FADD.FTZ R8, R8, R199 ;  /* 0x000000c708087221 */ /* 0x000fe20000010000 */
[----:B------:R-:W-:Y:S01]  /*7080*/  MOV R202, R214 ;  /* 0x000000d600ca7202 */ /* 0x000fe20000000f00 */
[----:B------:R-:W-:Y:S01]  /*7090*/  IMAD.MOV.U32 R249, RZ, RZ, R201 ;  /* 0x000000fffff97224 */ /* 0x000fe200078e00c9 */
[----:B------:R-:W-:-:S03]  /*70a0*/  MOV R212, R244 ;  /* 0x000000f400d47202 */ /* 0x000fc60000000f00 */
[----:B------:R-:W-:Y:S01]  /*70b0*/  IMAD.MOV.U32 R211, RZ, RZ, R219 ;  /* 0x000000ffffd37224 */ /* 0x000fe200078e00db */
[----:B------:R-:W-:Y:S01]  /*70c0*/  MOV R210, R216 ;  /* 0x000000d800d27202 */ /* 0x000fe20000000f00 */
[----:B------:R-:W-:Y:S01]  /*70d0*/  IMAD.MOV.U32 R219, RZ, RZ, R251 ;  /* 0x000000ffffdb7224 */ /* 0x000fe200078e00fb */
[----:B------:R-:W-:Y:S01]  /*70e0*/  MOV R208, R250 ;  /* 0x000000fa00d07202 */ /* 0x000fe20000000f00 */
[----:B------:R-:W-:Y:S01]  /*70f0*/  IMAD.MOV.U32 R251, RZ, RZ, R195 ;  /* 0x000000fffffb7224 */ /* 0x000fe200078e00c3 */
[----:B------:R-:W-:Y:S01]  /*7100*/  HMMA.16816.F32.BF16 R112, R128, R110, R140 ;  /* 0x0000006e8070723c */ /* 0x000fe2000004188c */
[----:B------:R-:W-:Y:S01]  /*7110*/  FADD.FTZ R8, R210, R8 ;  /* 0x00000008d2087221 */ /* 0x000fe20000010000 */
[----:B------:R-:W-:Y:S01]  /*7120*/  MOV R214, R239 ;  /* 0x000000ef00d67202 */ /* 0x000fe20000000f00 */
[----:B------:R-:W-:Y:S01]  /*7130*/  IMAD.MOV.U32 R209, RZ, RZ, R251 ;  /* 0x000000ffffd17224 */ /* 0x000fe200078e00fb */
[----:B------:R-:W-:Y:S01]  /*7140*/  MOV R216, R192 ;  /* 0x000000c000d87202 */ /* 0x000fe20000000f00 */
[----:B------:R-:W-:-:S02]  /*7150*/  FADD.FTZ R10, R10, R208 ;  /* 0x000000d00a0a7221 */ /* 0x000fc40000010000 */
[----:B------:R-:W-:Y:S01]  /*7160*/  MOV R143, R248 ;  /* 0x000000f8008f7202 */ /* 0x000fe20000000f00 */
[----:B------:R-:W-:Y:S01]  /*7170*/  IMAD.MOV.U32 R195, RZ, RZ, R203 ;  /* 0x000000ffffc37224 */ /* 0x000fe200078e00cb */
[----:B------:R-:W-:Y:S01]  /*7180*/  MOV R248, R200 ;  /* 0x000000c800f87202 */ /* 0x000fe20000000f00 */
[----:B------:R-:W-:Y:S01]  /*7190*/  IMAD.MOV.U32 R203, RZ, RZ, R215 ;  /* 0x000000ffffcb7224 */ /* 0x000fe200078e00d7 */
[----:B------:R-:W-:Y:S01]  /*71a0*/  MOV R250, R202 ;  /* 0x000000ca00fa7202 */ /* 0x000fe20000000f00 */
[----:B------:R-:W-:Y:S01]  /*71b0*/  FADD.FTZ R11, R11, R209 ;  /* 0x000000d10b0b7221 */ /* 0x000fe20000010000 */
[----:B------:R-:W-:Y:S01]  /*71c0*/  MOV R192, R212 ;  /* 0x000000d400c07202 */ /* 0x000fe20000000f00 */
[----:B------:R-:W-:Y:S01]  /*71d0*/  IMAD.MOV.U32 R215, RZ, RZ, R238 ;  /* 0x000000ffffd77224 */ /* 0x000fe200078e00ee */
[----:B------:R-:W-:Y:S01]  /*71e0*/  MOV R244, R237 ;  /* 0x000000ed00f47202 */ /* 0x000fe20000000f00 */
[----:B------:R-:W-:Y:S01]  /*71f0*/  FADD.FTZ R10, R211, R10 ;  /* 0x0000000ad30a7221 */ /* 0x000fe20000010000 */
[----:B------:R-:W-:Y:S01]  /*7200*/  HMMA.16816.F32.BF16 R116, R128, R4, R164 ;  /* 0x000000048074723c */ /* 0x000fe200000418a4 */
[----:B------:R-:W-:-:S02]  /*7210*/  FADD.FTZ R8, R249, R8 ;  /* 0x00000008f9087221 */ /* 0x000fc40000010000 */
[----:B------:R-:W-:Y:S02]  /*7220*/  IMAD.MOV.U32 R140, RZ, RZ, R217 ;  /* 0x000000ffff8c7224 */ /* 0x000fe400078e00d9 */
        /* <DEDUP_REMOVED lines=8> */
[----:B------:R-:W-:Y:S01]  /*72b0*/  FADD.FTZ R11, R248, R11 ;  /* 0x0000000bf80b7221 */ /* 0x000fe20000010000 */
[----:B------:R-:W-:Y:S01]  /*72c0*/  MOV R218, R194 ;  /* 0x000000c200da7202 */ /* 0x000fe20000000f00 */
[----:B------:R-:W-:-:S02]  /*72d0*/  IMAD.MOV.U32 R245, RZ, RZ, R236 ;  /* 0x000000fffff57224 */ /* 0x000fc400078e00ec */
[----:B------:R-:W-:Y:S01]  /*72e0*/  IMAD.MOV.U32 R193, RZ, RZ, R213 ;  /* 0x000000ffffc17224 */ /* 0x000fe200078e00d5 */
[----:B------:R-:W-:Y:S01]  /*72f0*/  MOV R202, R12 ;  /* 0x0000000c00ca7202 */ /* 0x000fe20000000f00 */
[----:B------:R-:W-:Y:S01]  /*7300*/  IMAD.MOV.U32 R195, RZ, RZ, R215 ;  /* 0x000000ffffc37224 */ /* 0x000fe200078e00d7 */
[----:B------:R-:W-:Y:S01]  /*7310*/  MOV R212, R232 ;  /* 0x000000e800d47202 */ /* 0x000fe20000000f00 */
[----:B------:R-:W-:Y:S01]  /*7320*/  FADD.FTZ R10, R250, R10 ;  /* 0x0000000afa0a7221 */ /* 0x000fe20000010000 */
[C---:B------:R-:W-:Y:S01]  /*7330*/  HMMA.16816.F32.BF16 R96, R128.reuse, R94, R180 ;  /* 0x0000005e8060723c */ /* 0x040fe200000418b4 */
[----:B------:R-:W-:Y:S01]  /*7340*/  FADD.FTZ R8, R192, R8 ;  /* 0x00000008c0087221 */ /* 0x000fe20000010000 */
[----:B------:R-:W-:Y:S01]  /*7350*/  MOV R194, R214 ;  /* 0x000000d600c27202 */ /* 0x000fe20000000f00 */
[----:B------:R-:W-:Y:S01]  /*7360*/  FADD.FTZ R11, R251, R11 ;  /* 0x0000000bfb0b7221 */ /* 0x000fe20000010000 */
[----:B------:R-:W-:Y:S01]  /*7370*/  MOV R203, R234 ;  /* 0x000000ea00cb7202 */ /* 0x000fe20000000f00 */
[----:B------:R-:W-:Y:S01]  /*7380*/  IMAD.MOV.U32 R201, RZ, RZ, R245 ;  /* 0x000000ffffc97224 */ /* 0x000fe200078e00f5 */
[----:B------:R-:W-:Y:S01]  /*7390*/  MOV R244, R224 ;  /* 0x000000e000f47202 */ /* 0x000fe20000000f00 */
[----:B------:R-:W-:Y:S01]  /*73a0*/  IMAD.MOV.U32 R12, RZ, RZ, R235 ;  /* 0x000000ffff0c7224 */ /* 0x000fe200078e00eb */
[----:B------:R-:W-:Y:S01]  /*73b0*/  HMMA.16816.F32.BF16 R128, R128, R6, R120 ;  /* 0x000000068080723c */ /* 0x000fe20000041878 */
[----:B------:R-:W-:Y:S01]  /*73c0*/  FADD.FTZ R10, R193, R10 ;  /* 0x0000000ac10a7221 */ /* 0x000fe20000010000 */
[----:B------:R1:W5:Y:S01]  /*73d0*/  LDL.LU R238, [R1+0x6c] ;  /* 0x00006c0001ee7983 */ /* 0x0003620000300800 */
[----:B------:R-:W-:-:S02]  /*73e0*/  FADD.FTZ R8, R195, R8 ;  /* 0x00000008c3087221 */ /* 0x000fc40000010000 */
[----:B------:R-:W-:Y:S01]  /*73f0*/  FADD.FTZ R9, R9, R200 ;  /* 0x000000c809097221 */ /* 0x000fe20000010000 */
[----:B------:R-:W-:Y:S01]  /*7400*/  MOV R214, R230 ;  /* 0x000000e600d67202 */ /* 0x000fe20000000f00 */
[----:B------:R-:W-:Y:S01]  /*7410*/  FADD.FTZ R11, R194, R11 ;  /* 0x0000000bc20b7221 */ /* 0x000fe20000010000 */
[C---:B------:R-:W-:Y:S01]  /*7420*/  HMMA.16816.F32.BF16 R120, R124.reuse, R4, R48 ;  /* 0x000000047c78723c */ /* 0x040fe20000041830 */
[----:B------:R-:W-:Y:S01]  /*7430*/  FADD.FTZ R10, R201, R10 ;  /* 0x0000000ac90a7221 */ /* 0x000fe20000010000 */
[----:B------:R1:W5:Y:S01]  /*7440*/  LDL.LU R237, [R1+0x68] ;  /* 0x0000680001ed7983 */ /* 0x0003620000300800 */
[----:B------:R-:W-:Y:S02]  /*7450*/  FADD.FTZ R12, R12, R8 ;  /* 0x000000080c0c7221 */ /* 0x000fe40000010000 */
[----:B------:R-:W-:Y:S01]  /*7460*/  FADD.FTZ R8, R203, R9 ;  /* 0x00000009cb087221 */ /* 0x000fe20000010000 */
[----:B------:R1:W5:Y:S01]  /*7470*/  LDL.LU R236, [R1+0x64] ;  /* 0x0000640001ec7983 */ /* 0x0003620000300800 */
[----:B------:R-:W-:Y:S01]  /*7480*/  IMAD.MOV.U32 R213, RZ, RZ, R231 ;  /* 0x000000ffffd57224 */ /* 0x000fe200078e00e7 */
[----:B------:R-:W-:Y:S01]  /*7490*/  HMMA.16816.F32.BF16 R72, R124, R76, R72 ;  /* 0x0000004c7c48723c */ /* 0x000fe20000041848 */
[----:B------:R-:W-:Y:S01]  /*74a0*/  FADD.FTZ R11, R202, R11 ;  /* 0x0000000bca0b7221 */ /* 0x000fe20000010000 */
[----:B------:R1:W5:Y:S01]  /*74b0*/  LDL.LU R235, [R1+0x60] ;  /* 0x0000600001eb7983 */ /* 0x0003620000300800 */
[----:B------:R-:W-:-:S02]  /*74c0*/  IMAD.MOV.U32 R215, RZ, RZ, R229 ;  /* 0x000000ffffd77224 */ /* 0x000fc400078e00e5 */
[----:B------:R-:W-:Y:S01]  /*74d0*/  FADD.FTZ R5, R212, R10 ;  /* 0x0000000ad4057221 */ /* 0x000fe20000010000 */
[----:B------:R1:W5:Y:S01]  /*74e0*/  LDL.LU R234, [R1+0x5c] ;  /* 0x00005c0001ea7983 */ /* 0x0003620000300800 */
[----:B------:R-:W-:Y:S01]  /*74f0*/  FADD.FTZ R8, R214, R8 ;  /* 0x00000008d6087221 */ /* 0x000fe20000010000 */
[C---:B------:R-:W-:Y:S01]  /*7500*/  HMMA.16816.F32.BF16 R164, R124.reuse, R168, R104 ;  /* 0x000000a87ca4723c */ /* 0x040fe20000041868 */
[----:B------:R-:W-:Y:S02]  /*7510*/  IMAD.MOV.U32 R245, RZ, RZ, R233 ;  /* 0x000000fffff57224 */ /* 0x000fe400078e00e9 */
[----:B------:R-:W-:Y:S01]  /*7520*/  FADD.FTZ R4, R213, R11 ;  /* 0x0000000bd5047221 */ /* 0x000fe20000010000 */
[----:B------:R1:W5:Y:S01]  /*7530*/  LDL.LU R233, [R1+0x58] ;  /* 0x0000580001e97983 */ /* 0x0003620000300800 */
[----:B------:R-:W-:Y:S02]  /*7540*/  FADD.FTZ R10, R215, R12 ;  /* 0x0000000cd70a7221 */ /* 0x000fe40000010000 */
[----:B------:R-:W-:Y:S01]  /*7550*/  FADD.FTZ R9, R244, R5 ;  /* 0x00000005f4097221 */ /* 0x000fe20000010000 */
[----:B------:R-:W-:Y:S01]  /*7560*/  HMMA.16816.F32.BF16 R76, R124, R78, R88 ;  /* 0x0000004e7c4c723c */ /* 0x000fe20000041858 */
[----:B------:R-:W-:Y:S01]  /*7570*/  FADD.FTZ R5, R15, R8 ;  /* 0x000000080f057221 */ /* 0x000fe20000010000 */
[----:B------:R1:W5:Y:S01]  /*7580*/  LDL.LU R232, [R1+0x54] ;  /* 0x0000540001e87983 */ /* 0x0003620000300800 */
[----:B------:R-:W-:-:S02]  /*7590*/  FADD.FTZ R11, R245, R4 ;  /* 0x00000004f50b7221 */ /* 0x000fc40000010000 */
[----:B------:R-:W-:Y:S01]  /*75a0*/  FADD.FTZ R4, R246, R10 ;  /* 0x0000000af6047221 */ /* 0x000fe20000010000 */
[----:B------:R1:W5:Y:S01]  /*75b0*/  LDL.LU R231, [R1+0x50] ;  /* 0x0000500001e77983 */ /* 0x0003620000300800 */
[----:B------:R-:W-:Y:S01]  /*75c0*/  FADD.FTZ R5, R206, R5 ;  /* 0x00000005ce057221 */ /* 0x000fe20000010000 */
[C---:B------:R-:W-:Y:S08]  /*75d0*/  HMMA.16816.F32.BF16 R180, R124.reuse, R184, R220 ;  /* 0x000000b87cb4723c */ /* 0x040ff000000418dc */
[C---:B------:R-:W-:Y:S08]  /*75e0*/  HMMA.16816.F32.BF16 R56, R124.reuse, R60, R56 ;  /* 0x0000003c7c38723c */ /* 0x040ff00000041838 */
[C---:B------:R-:W-:Y:S08]  /*75f0*/  HMMA.16816.F32.BF16 R88, R124.reuse, R92, R140 ;  /* 0x0000005c7c58723c */ /* 0x040ff0000004188c */
[C---:B------:R-:W-:Y:S08]  /*7600*/  HMMA.16816.F32.BF16 R104, R124.reuse, R108, R216 ;  /* 0x0000006c7c68723c */ /* 0x040ff000000418d8 */
[C---:B------:R-:W-:Y:S08]  /*7610*/  HMMA.16816.F32.BF16 R152, R124.reuse, R154, R32 ;  /* 0x0000009a7c98723c */ /* 0x040ff00000041820 */
[C---:B------:R-:W-:Y:S01]  /*7620*/  HMMA.16816.F32.BF16 R168, R124.reuse, R170, R24 ;  /* 0x000000aa7ca8723c */ /* 0x040fe20000041818 */
[----:B------:R-:W-:Y:S01]  /*7630*/  FADD.FTZ R8, R134, R11 ;  /* 0x0000000b86087221 */ /* 0x000fe20000010000 */
[----:B------:R1:W5:Y:S04]  /*7640*/  LDL.LU R230, [R1+0x4c] ;  /* 0x00004c0001e67983 */ /* 0x0003680000300800 */
[----:B------:R1:W5:Y:S02]  /*7650*/  LDL.LU R229, [R1+0x48] ;  /* 0x0000480001e57983 */ /* 0x0003640000300800 */
[C---:B------:R-:W-:Y:S02]  /*7660*/  HMMA.16816.F32.BF16 R184, R124.reuse, R186, R20 ;  /* 0x000000ba7cb8723c */ /* 0x040fe40000041814 */
[----:B------:R1:W5:Y:S06]  /*7670*/  LDL.LU R224, [R1+0x44] ;  /* 0x0000440001e07983 */ /* 0x00036c0000300800 */
[C---:B------:R-:W-:Y:S08]  /*7680*/  HMMA.16816.F32.BF16 R60, R124.reuse, R62, R16 ;  /* 0x0000003e7c3c723c */ /* 0x040ff00000041810 */
[C---:B------:R-:W-:Y:S08]  /*7690*/  HMMA.16816.F32.BF16 R92, R124.reuse, R94, R36 ;  /* 0x0000005e7c5c723c */ /* 0x040ff00000041824 */
[C---:B------:R-:W-:Y:S08]  /*76a0*/  HMMA.16816.F32.BF16 R108, R124.reuse, R110, R40 ;  /* 0x0000006e7c6c723c */ /* 0x040ff00000041828 */
[----:B------:R-:W-:Y:S07]  /*76b0*/  HMMA.16816.F32.BF16 R124, R124, R6, R44 ;  /* 0x000000067c7c723c */ /* 0x000fee000004182c */
[----:B------:R-:W-:-:S02]  /*76c0*/  FADD.FTZ R7, R247, R4 ;  /* 0x00000004f7077221 */ /* 0x000fc40000010000 */
[----:B------:R-:W-:-:S04]  /*76d0*/  FADD.FTZ R4, R205, R5 ;  /* 0x00000005cd047221 */ /* 0x000fc80000010000 */
        /* <DEDUP_REMOVED lines=13> */
[----:B------:R-:W-:Y:S01]  /*77b0*/  FADD.FTZ R2, R28, R6 ;  /* 0x000000061c027221 */ /* 0x000fe20000010000 */
[----:B------:R1:W-:Y:S01]  /*77c0*/  STL [R1+0x20], R7 ;  /* 0x0000200701007387 */ /* 0x0003e20000100800 */
[----:B------:R-:W-:-:S03]  /*77d0*/  UIMAD.WIDE.U32 UR28, UR26, UR4, URZ ;  /* 0x000000041a1c72a5 */ /* 0x000fc6000f8e003f */
[----:B------:R1:W-:Y:S04]  /*77e0*/  STL [R1+0x24], R5 ;  /* 0x0000240501007387 */ /* 0x0003e80000100800 */
[----:B------:R1:W-:Y:S04]  /*77f0*/  STL [R1+0x2c], R0 ;  /* 0x00002c0001007387 */ /* 0x0003e80000100800 */
[----:B------:R1:W-:Y:S01]  /*7800*/  STL [R1+0x28], R2 ;  /* 0x0000280201007387 */ /* 0x0003e20000100800 */
[----:B------:R-:W-:Y:S01]  /*7810*/  PLOP3.LUT P0, PT, PT, PT, UP6, 0x40, 0x0 ;  /* 0x000000000000781c */ /* 0x000fe20003f0e868 */
[----:B------:R-:W-:-:S02]  /*7820*/  @UP5 UMOV UR27, UR29 ;  /* 0x0000001d001b5c82 */ /* 0x000fc40008000000 */
[----:B------:R-:W-:-:S04]  /*7830*/  @UP5 USHF.R.U32.HI UR26, URZ, UR5, UR27 ;  /* 0x000000053f1a5299 */ /* 0x000fc8000801161b */
[----:B------:R-:W-:-:S03]  /*7840*/  UIADD3 UR4, UR25, UR26, URZ ;  /* 0x0000001a19047290 */ /* 0x000fc6000fffe03f */
[----:B------:R-:W-:Y:S02]  /*7850*/  ULDC UR25, c[0x0][0x328] ;  /* 0x0000ca0000197ab9 */ /* 0x000fe40000000800 */
[----:B------:R-:W-:Y:S02]  /*7860*/  UIADD3 UR24, UR24, -0x2, URZ ;  /* 0xfffffffe18187890 */ /* 0x000fe4000fffe03f */
[----:B------:R-:W-:Y:S01]  /*7870*/  UIADD3 UR25, UR4, UR25, URZ ;  /* 0x0000001904197290 */ /* 0x000fe2000fffe03f */
[----:B------:R-:W-:Y:S05]  /*7880*/  @P0 BRA `(.L_x_607) ;  /* 0x0000018000000947 */ /* 0x000fea0003800000 */
        /* <DEDUP_REMOVED lines=8> */
[----:B------:R-:W-:-:S07]  /*7910*/  UIMAD.WIDE.U32 UR28, UR26, UR4, URZ ;  /* 0x000000041a1c72a5 */ /* 0x000fce000f8e003f */
[----:B------:R-:W-:Y:S02]  /*7920*/  @UP0 UMOV UR27, UR29 ;  /* 0x0000001d001b0c82 */ /* 0x000fe40008000000 */
[----:B------:R-:W-:-:S04]  /*7930*/  @UP0 USHF.R.U32.HI UR26, URZ, UR5, UR27 ;  /* 0x000000053f1a0299 */ /* 0x000fc8000801161b */
[----:B------:R-:W-:Y:S01]  /*7940*/  ULOP3.LUT UR26, URZ, UR26, URZ, 0x33, !UPT ;  /* 0x0000001a3f1a7292 */ /* 0x000fe2000f8e333f */
[----:B------:R-:W-:Y:S05]  /*7950*/  BRA `(.L_x_609) ;  /* 0x0000007000007947 */ /* 0x000fea0003800000 */
.L_x_608:
[----:B------:R-:W-:Y:S02]  /*7960*/  UMOV UR5, 0x1 ;  /* 0x0000000100057882 */ /* 0x000fe40000000000 */
[----:B------:R-:W-:Y:S02]  /*7970*/  ULDC UR4, c[0x0][0x32c] ;  /* 0x0000cb0000047ab9 */ /* 0x000fe40000000800 */
[----:B------:R-:W-:-:S03]  /*7980*/  UISETP.NE.AND UP0, UPT, UR5, UR4, UPT ;  /* 0x000000040500728c */ /* 0x000fc6000bf05270 */
[----:B------:R-:W-:Y:S02]  /*7990*/  ULDC.64 UR4, c[0x0][0x330] ;  /* 0x0000cc0000047ab9 */ /* 0x000fe40000000a00 */
[----:B------:R-:W-:-:S07]  /*79a0*/  UIMAD.WIDE.U32 UR28, UR26, UR4, URZ ;  /* 0x000000041a1c72a5 */ /* 0x000fce000f8e003f */
[----:B------:R-:W-:Y:S02]  /*79b0*/  @UP0 UMOV UR27, UR29 ;  /* 0x0000001d001b0c82 */ /* 0x000fe40008000000 */
[----:B------:R-:W-:Y:S02]  /*79c0*/  @UP0 USHF.R.U32.HI UR26, URZ, UR5, UR27 ;  /* 0x000000053f1a0299 */ /* 0x000fe4000801161b */
.L_x_609:
[----:B------:R-:W-:Y:S02]  /*79d0*/  ULDC UR4, c[0x0][0x32c] ;  /* 0x0000cb0000047ab9 */ /* 0x000fe40000000800 */
[----:B------:R-:W-:-:S04]  /*79e0*/  UIMAD UR4, UR26, UR4, UR4 ;  /* 0x000000041a0472a4 */ /* 0x000fc8000f8e0204 */
[----:B------:R-:W-:-:S04]  /*79f0*/  UISETP.LT.AND UP0, UPT, UR25, UR4, UPT ;  /* 0x000000041900728c */ /* 0x000fc8000bf01270 */
[----:B------:R-:W-:-:S04]  /*7a00*/  USEL UR25, UR25, UR4, UP0 ;  /* 0x0000000419197287 */ /* 0x000fc80008000000 */
.L_x_607:
[----:B------:R-:W-:-:S04]  /*7a10*/  UIMAD.WIDE UR4, UR25, 0x2aaaaaab, URZ ;  /* 0x2aaaaaab190478a5 */ /* 0x000fc8000f8e023f */
[----:B------:R-:W-:-:S04]  /*7a20*/  USHF.R.U32.HI UR4, URZ, 0x1f, UR5 ;  /* 0x0000001f3f047899 */ /* 0x000fc80008011605 */
[----:B------:R-:W-:-:S04]  /*7a30*/  ULEA.HI.SX32 UR4, UR5, UR4, 0x1d ;  /* 0x0000000405047291 */ /* 0x000fc8000f8fea3f */
[----:B------:R-:W-:-:S04]  /*7a40*/  UISETP.LT.AND UP0, UPT, UR8, UR4, UPT ;  /* 0x000000040800728c */ /* 0x000fc8000bf01270 */
[----:B------:R-:W-:-:S04]  /*7a50*/  USEL UR5, UR8, UR4, !UP0 ;  /* 0x0000000408057287 */ /* 0x000fc8000c000000 */
[----:B------:R-:W-:-:S06]  /*7a60*/  UISETP.GE.AND UP0, UPT, UR24, UR5, UPT ;  /* 0x000000051800728c */ /* 0x000fcc000bf06270 */
[----:B------:R-:W-:-:S13]  /*7a70*/  PLOP3.LUT P0, PT, PT, PT, UP0, 0x80, 0x0 ;  /* 0x000000000000781c */ /* 0x000fda0003f0f008 */
[----:B------:R-:W-:Y:S05]  /*7a80*/  @!P0 BRA `(.L_x_610) ;  /* 0x0000538000008947 */ /* 0x000fea0003800000 */
[----:B------:R-:W2:Y:S04]  /*7a90*/  LDL R4, [R1+0xc] ;  /* 0x00000c0001047983 */ /* 0x000ea80000100800 */
[----:B-1----:R-:W3:Y:S04]  /*7aa0*/  LDL R2, [R1+0x3c] ;  /* 0x00003c0001027983 */ /* 0x002ee80000100800 */
[----:B------:R-:W3:Y:S04]  /*7ab0*/  LDL R0, [R1+0x34] ;  /* 0x0000340001007983 */ /* 0x000ee80000100800 */
[----:B------:R-:W4:Y:S01]  /*7ac0*/  LDL.LU R5, [R1+0x40] ;  /* 0x0000400001057983 */ /* 0x000f220000300800 */
[----:B------:R-:W-:Y:S01]  /*7ad0*/  MOV R139, R3 ;  /* 0x00000003008b7202 */ /* 0x000fe20000000f00 */
[----:B------:R-:W-:-:S02]  /*7ae0*/  IMAD.MOV.U32 R134, RZ, RZ, R136 ;  /* 0x000000ffff867224 */ /* 0x000fc400078e0088 */
[----:B------:R-:W-:Y:S02]  /*7af0*/  IMAD.MOV.U32 R132, RZ, RZ, R137 ;  /* 0x000000ffff847224 */ /* 0x000fe400078e0089 */
[----:B------:R-:W-:Y:S01]  /*7b00*/  IMAD.MOV.U32 R138, RZ, RZ, R135 ;  /* 0x000000ffff8a7224 */ /* 0x000fe200078e0087 */
[----:B--2---:R-:W-:Y:S02]  /*7b10*/  SHF.L.U32 R3, R4, 0x1, RZ ;  /* 0x0000000104037819 */ /* 0x004fe400000006ff */
[C---:B---3--:R-:W-:Y:S01]  /*7b20*/  SHF.L.U64.HI R2, R0.reuse, 0x1, R2 ;  /* 0x0000000100027819 */ /* 0x048fe20000010202 */
[----:B------:R-:W-:Y:S01]  /*7b30*/  IMAD.SHL.U32 R0, R0, 0x2, RZ ;  /* 0x0000000200007824 */ /* 0x000fe200078e00ff */
[----:B----4-:R-:W-:-:S05]  /*7b40*/  SHF.L.U64.HI R5, R4, 0x1, R5 ;  /* 0x0000000104057819 */ /* 0x010fca0000010205 */
[----:B------:R1:W-:Y:S04]  /*7b50*/  STL [R1+0x8], R5 ;  /* 0x0000080501007387 */ /* 0x0003e80000100800 */
[----:B------:R1:W-:Y:S04]  /*7b60*/  STL [R1+0x18], R3 ;  /* 0x0000180301007387 */ /* 0x0003e80000100800 */
[----:B------:R1:W-:Y:S04]  /*7b70*/  STL [R1+0x4], R2 ;  /* 0x0000040201007387 */ /* 0x0003e80000100800 */
[----:B------:R1:W-:Y:S02]  /*7b80*/  STL [R1], R0 ;  /* 0x0000000001007387 */ /* 0x0003e40000100800 */
.L_x_629:
[----:B-----5:R2:W5:Y:S01]  /*7b90*/  LDL R247, [R1+0x18] ;  /* 0x0000180001f77983 */ /* 0x0205620000100800 */
[----:B------:R-:W-:Y:S04]  /*7ba0*/  DEPBAR.LE SB0, 0x0 ;  /* 0x000080000000791a */ /* 0x000fe80000000000 */
[----:B------:R-:W-:Y:S01]  /*7bb0*/  BAR.SYNC.DEFER_BLOCKING 0x0 ;  /* 0x0000000000007b1d */ /* 0x000fe20000010000 */
[----:B------:R-:W-:Y:S01]  /*7bc0*/  UISETP.GT.AND UP0, UPT, UR8, UR24, UPT ;  /* 0x000000180800728c */ /* 0x000fe2000bf04270 */
[----:B------:R-:W-:Y:S04]  /*7bd0*/  SEL R244, RZ, 0x10, P5 ;  /* 0x00000010fff47807 */ /* 0x000fe80002800000 */
[----:B------:R2:W5:Y:S01]  /*7be0*/  LDL R246, [R1] ;  /* 0x0000000001f67983 */ /* 0x0005620000100800 */
[----:B------:R-:W-:Y:S03]  /*7bf0*/  PLOP3.LUT P0, PT, PT, PT, UP0, 0x80, 0x0 ;  /* 0x000000000000781c */ /* 0x000fe60003f0f008 */
[----:B------:R2:W5:Y:S04]  /*7c00*/  LDL R245, [R1+0x8] ;  /* 0x0000080001f57983 */ /* 0x0005680000100800 */
[----:B------:R2:W5:Y:S04]  /*7c10*/  LDL R223, [R1+0x4] ;  /* 0x0000040001df7983 */ /* 0x0005680000100800 */
[----:B------:R2:W3:Y:S04]  /*7c20*/  LDSM.16.M88.4 R48, [R231+0x6100] ;  /* 0x00610000e730783b */ /* 0x0004e80000000200 */
[----:B------:R2:W4:Y:S04]  /*7c30*/  LDSM.16.M88.4 R44, [R231+0x8100] ;  /* 0x00810000e72c783b */ /* 0x0005280000000200 */
[----:B-1----:R2:W1:Y:S04]  /*7c40*/  LDSM.16.M88.4 R16, [R224+0x3100] ;  /* 0x00310000e010783b */ /* 0x0024680000000200 */
[----:B------:R2:W1:Y:S04]  /*7c50*/  LDSM.16.M88.4 R32, [R224+0x3900] ;  /* 0x00390000e020783b */ /* 0x0004680000000200 */
[----:B------:R2:W1:Y:S04]  /*7c60*/  LDSM.16.M88.4 R140, [R224+0x4100] ;  /* 0x00410000e08c783b */ /* 0x0004680000000200 */
[----:B------:R2:W1:Y:S04]  /*7c70*/  LDSM.16.M88.4 R192, [R233+0x6100] ;  /* 0x00610000e9c0783b */ /* 0x0004680000000200 */
[----:B------:R2:W1:Y:S04]  /*7c80*/  LDSM.16.M88.4 R200, [R233+0x8100] ;  /* 0x00810000e9c8783b */ /* 0x0004680000000200 */
[----:B------:R2:W1:Y:S04]  /*7c90*/  LDSM.16.M88.4 R196, [R235] ;  /* 0x00000000ebc4783b */ /* 0x0004680000000200 */
[----:B------:R2:W1:Y:S04]  /*7ca0*/  LDSM.16.M88.4 R204, [R241] ;  /* 0x00000000f1cc783b */ /* 0x0004680000000200 */
[----:B------:R2:W1:Y:S01]  /*7cb0*/  LDSM.16.M88.4 R208, [R240] ;  /* 0x00000000f0d0783b */ /* 0x0004620000000200 */
[----:B------:R-:W-:-:S05]  /*7cc0*/  @P0 BRA `(.L_x_611) ;  /* 0x0000029000000947 */ /* 0x000fca0003800000 */
[----:B-1----:R-:W-:Y:S01]  /*7cd0*/  SHF.R.S32.HI R0, RZ, 0x1f, R243 ;  /* 0x0000001fff007819 */ /* 0x002fe200000114f3 */
[C---:B------:R-:W-:Y:S01]  /*7ce0*/  IMAD.WIDE.U32 R2, R243.reuse, c[0x0][0x208], RZ ;  /* 0x00008200f3027a25 */ /* 0x040fe200078e00ff */
[----:B------:R-:W-:Y:S02]  /*7cf0*/  SHF.R.S32.HI R4, RZ, 0x1f, R242 ;  /* 0x0000001fff047819 */ /* 0x000fe400000114f2 */
[----:B------:R-:W-:Y:S01]  /*7d00*/  IADD3 R15, R252, 0x100, RZ ;  /* 0x00000100fc0f7810 */ /* 0x000fe20007ffe0ff */
[----:B------:R-:W-:Y:S01]  /*7d10*/  IMAD R0, R0, c[0x0][0x208], RZ ;  /* 0x0000820000007a24 */ /* 0x000fe200078e02ff */
[----:B------:R-:W-:Y:S01]  /*7d20*/  IADD3 R14, -R244, 0x10, RZ ;  /* 0x00000010f40e7810 */ /* 0x000fe20007ffe1ff */
[----:B------:R-:W-:Y:S02]  /*7d30*/  IMAD R4, R4, c[0x0][0x218], RZ ;  /* 0x0000860004047a24 */ /* 0x000fe400078e02ff */
[----:B------:R-:W-:Y:S01]  /*7d40*/  IMAD R0, R243, c[0x0][0x20c], R0 ;  /* 0x00008300f3007a24 */ /* 0x000fe200078e0200 */
[----:B------:R-:W-:Y:S01]  /*7d50*/  LOP3.LUT R14, R14, 0xf, RZ, 0xc0, !PT ;  /* 0x0000000f0e0e7812 */ /* 0x000fe200078ec0ff */
[C---:B------:R-:W-:Y:S02]  /*7d60*/  IMAD R4, R242.reuse, c[0x0][0x21c], R4 ;  /* 0x00008700f2047a24 */ /* 0x040fe400078e0204 */
[----:B------:R-:W-:Y:S04]  /*7d70*/  IMAD.IADD R3, R3, 0x1, R0 ;  /* 0x0000000103037824 */ /* 0x000fe800078e0200 */
[----:B------:R-:W-:Y:S05]  /*7d80*/  IMAD.WIDE.U32 R2, R242, c[0x0][0x218], R2 ;  /* 0x00008600f2027a25 */ /* 0x000fea00078e0002 */
[----:B------:R-:W-:Y:S04]  /*7d90*/  IADD3 R0, P0, R2, UR22, RZ ;  /* 0x0000001602007c10 */ /* 0x000fe8000ff1e0ff */
[----:B------:R-:W-:Y:S02]  /*7da0*/  IADD3.X R3, R3, UR16, R4, P0, !PT ;  /* 0x0000001003037c10 */ /* 0x000fe400087fe404 */
[C---:B------:R-:W-:Y:S04]  /*7db0*/  LEA R2, P0, R0.reuse, c[0x0][0x1f8], 0x1 ;  /* 0x00007e0000027a11 */ /* 0x040fe800078008ff */
[----:B------:R-:W-:Y:S01]  /*7dc0*/  LEA.HI.X R0, R0, c[0x0][0x1fc], R3, 0x1, P0 ;  /* 0x00007f0000007a11 */ /* 0x000fe200000f0c03 */
[----:B------:R-:W1:Y:S04]  /*7dd0*/  SHFL.IDX PT, R6, R2, 0x1, 0x181f ;  /* 0x00381f0002067f89 */ /* 0x000e6800000e0000 */
[----:B------:R-:W2:Y:S04]  /*7de0*/  SHFL.IDX PT, R3, R2, RZ, 0x181f ;  /* 0x00181fff02037589 */ /* 0x000ea800000e0000 */
[----:B------:R-:W4:Y:S04]  /*7df0*/  SHFL.IDX PT, R4, R0, RZ, 0x181f ;  /* 0x00181fff00047589 */ /* 0x000f2800000e0000 */
[----:B------:R-:W3:Y:S04]  /*7e00*/  SHFL.IDX PT, R2, R2, 0x2, 0x181f ;  /* 0x00581f0002027f89 */ /* 0x000ee800000e0000 */
[----:B------:R-:W3:Y:S04]  /*7e10*/  SHFL.IDX PT, R5, R0, 0x1, 0x181f ;  /* 0x00381f0000057f89 */ /* 0x000ee800000e0000 */
[----:B------:R-:W3:Y:S01]  /*7e20*/  SHFL.IDX PT, R0, R0, 0x2, 0x181f ;  /* 0x00581f0000007f89 */ /* 0x000ee200000e0000 */
[-C--:B-1---5:R-:W-:Y:S02]  /*7e30*/  IADD3 R8, P1, R6, R247.reuse, RZ ;  /* 0x000000f706087210 */ /* 0x0a2fe40007f3e0ff */
[CC--:B--2---:R-:W-:Y:S02]  /*7e40*/  IADD3 R12, P0, R3.reuse, R247.reuse, RZ ;  /* 0x000000f7030c7210 */ /* 0x0c4fe40007f1e0ff */
[-C--:B------:R-:W-:Y:S03]  /*7e50*/  IADD3 R10, P2, R3, R246.reuse, RZ ;  /* 0x000000f6030a7210 */ /* 0x080fe60007f5e0ff */
[----:B----4-:R-:W-:Y:S01]  /*7e60*/  IMAD.X R13, R4, 0x1, R245, P0 ;  /* 0x00000001040d7824 */ /* 0x010fe200000e06f5 */
[----:B------:R-:W-:Y:S01]  /*7e70*/  IADD3 R6, P0, R6, R246, RZ ;  /* 0x000000f606067210 */ /* 0x000fe20007f1e0ff */
[----:B------:R-:W-:Y:S01]  /*7e80*/  IMAD.X R11, R4, 0x1, R223, P2 ;  /* 0x00000001040b7824 */ /* 0x000fe200010e06df */
[----:B---3--:R-:W-:Y:S02]  /*7e90*/  IADD3 R4, P2, R2, R247, RZ ;  /* 0x000000f702047210 */ /* 0x008fe40007f5e0ff */
[----:B------:R1:W-:Y:S01]  /*7ea0*/  LDGSTS.E.BYPASS.LTC128B.128 [R15], [R12.64], !P6 ;  /* 0x000000000c0f7fae */ /* 0x0003e2000f101d54 */
[C---:B------:R-:W-:Y:S03]  /*7eb0*/  IMAD.X R9, R5.reuse, 0x1, R245, P1 ;  /* 0x0000000105097824 */ /* 0x040fe600008e06f5 */
[----:B------:R1:W-:Y:S01]  /*7ec0*/  LDGSTS.E.BYPASS.LTC128B.128 [R15+0x1800], [R10.64], !P5 ;  /* 0x018000000a0f7fae */ /* 0x0003e2000e901d54 */
[----:B------:R-:W-:Y:S01]  /*7ed0*/  IMAD.X R7, R5, 0x1, R223, P0 ;  /* 0x0000000105077824 */ /* 0x000fe200000e06df */
[----:B------:R-:W-:Y:S01]  /*7ee0*/  IADD3 R2, P1, P0, R14, R2, R246 ;  /* 0x000000020e027210 */ /* 0x000fe2000783e0f6 */
[----:B------:R-:W-:Y:S01]  /*7ef0*/  IMAD.X R5, R0, 0x1, R245, P2 ;  /* 0x0000000100057824 */ /* 0x000fe200010e06f5 */
[----:B------:R1:W-:Y:S01]  /*7f00*/  LDGSTS.E.BYPASS.LTC128B.128 [R15+0x800], [R8.64], !P6 ;  /* 0x00800000080f7fae */ /* 0x0003e2000f101d54 */
[----:B------:R-:W-:Y:S02]  /*7f10*/  ISETP.NE.U32.AND P2, PT, R244, RZ, PT ;  /* 0x000000fff400720c */ /* 0x000fe40003f45070 */
[----:B------:R-:W-:Y:S01]  /*7f20*/  IADD3.X R3, RZ, R0, R223, P1, P0 ;  /* 0x00000000ff037210 */ /* 0x000fe20000fe04df */
[----:B------:R1:W-:Y:S04]  /*7f30*/  LDGSTS.E.BYPASS.LTC128B.128 [R15+0x2000], [R6.64], !P5 ;  /* 0x02000000060f7fae */ /* 0x0003e8000e901d54 */
[----:B------:R1:W-:Y:S06]  /*7f40*/  LDGSTS.E.BYPASS.LTC128B.128 [R15+0x1000], [R4.64], !P6 ;  /* 0x01000000040f7fae */ /* 0x0003ec000f101d54 */
[----:B------:R1:W-:Y:S02]  /*7f50*/  LDGSTS.E.BYPASS.LTC128B.128.ZFILL [R15+0x2800], [R2.64], P2 ;  /* 0x02800000020f7fae */ /* 0x0003e40009141d54 */
.L_x_611:
[-C--:B-1-3--:R-:W-:Y:S01]  /*7f60*/  HMMA.16816.F32.BF16 R4, R48, R16.reuse, RZ ;  /* 0x000000103004723c */ /* 0x08afe200000418ff */
[----:B------:R-:W-:Y:S01]  /*7f70*/  LDSM.16.M88.4 R212, [R230+0x3100] ;  /* 0x00310000e6d4783b */ /* 0x000fe20000000200 */
[----:B------:R-:W-:Y:S06]  /*7f80*/  UISETP.GT.AND UP0, UPT, UR24, UR8, UPT ;  /* 0x000000081800728c */ /* 0x000fec000bf04270 */
[C---:B----4-:R-:W-:Y:S01]  /*7f90*/  HMMA.16816.F32.BF16 R8, R44.reuse, R16, RZ ;  /* 0x000000102c08723c */ /* 0x050fe200000418ff */
[----:B------:R-:W0:Y:S01]  /*7fa0*/  LDGDEPBAR ;  /* 0x00000000000079af */ /* 0x000e220000000000 */
[----:B------:R-:W-:Y:S06]  /*7fb0*/  PLOP3.LUT P0, PT, PT, PT, UP0, 0x80, 0x0 ;  /* 0x000000000000781c */ /* 0x000fec0003f0f008 */
[-C--:B------:R-:W-:Y:S01]  /*7fc0*/  HMMA.16816.F32.BF16 R12, R44, R18.reuse, RZ ;  /* 0x000000122c0c723c */ /* 0x080fe200000418ff */
[----:B------:R-:W-:Y:S07]  /*7fd0*/  LDSM.16.M88.4 R216, [R232+0x8100] ;  /* 0x00810000e8d8783b */ /* 0x000fee0000000200 */
[C---:B------:R-:W-:Y:S08]  /*7fe0*/  HMMA.16816.F32.BF16 R16, R48.reuse, R18, RZ ;  /* 0x000000123010723c */ /* 0x040ff000000418ff */
[-C--:B------:R-:W-:Y:S08]  /*7ff0*/  HMMA.16816.F32.BF16 R20, R48, R32.reuse, RZ ;  /* 0x000000203014723c */ /* 0x080ff000000418ff */
[C---:B------:R-:W-:Y:S08]  /*8000*/  HMMA.16816.F32.BF16 R24, R44.reuse, R32, RZ ;  /* 0x000000202c18723c */ /* 0x040ff000000418ff */
[-C--:B------:R-:W-:Y:S08]  /*8010*/  HMMA.16816.F32.BF16 R28, R44, R34.reuse, RZ ;  /* 0x000000222c1c723c */ /* 0x080ff000000418ff */
[C---:B------:R-:W-:Y:S08]  /*8020*/  HMMA.16816.F32.BF16 R32, R48.reuse, R34, RZ ;  /* 0x000000223020723c */ /* 0x040ff000000418ff */
[-C--:B------:R-:W-:Y:S08]  /*8030*/  HMMA.16816.F32.BF16 R36, R48, R140.reuse, RZ ;  /* 0x0000008c3024723c */ /* 0x080ff000000418ff */
[C---:B------:R-:W-:Y:S08]  /*8040*/  HMMA.16816.F32.BF16 R40, R44.reuse, R140, RZ ;  /* 0x0000008c2c28723c */ /* 0x040ff000000418ff */
[-C--:B------:R-:W-:Y:S08]  /*8050*/  HMMA.16816.F32.BF16 R44, R44, R142.reuse, RZ ;  /* 0x0000008e2c2c723c */ /* 0x080ff000000418ff */
[----:B------:R-:W-:Y:S01]  /*8060*/  HMMA.16816.F32.BF16 R48, R48, R142, RZ ;  /* 0x0000008e3030723c */ /* 0x000fe200000418ff */
[----:B------:R-:W1:Y:S07]  /*8070*/  LDSM.16.M88.4 R140, [R232+0x6100] ;  /* 0x00610000e88c783b */ /* 0x000e6e0000000200 */
[-C--:B------:R-:W-:Y:S08]  /*8080*/  HMMA.16816.F32.BF16 R4, R192, R196.reuse, R4 ;  /* 0x000000c4c004723c */ /* 0x080ff00000041804 */
[C---:B------:R-:W-:Y:S08]  /*8090*/  HMMA.16816.F32.BF16 R8, R200.reuse, R196, R8 ;  /* 0x000000c4c808723c */ /* 0x040ff00000041808 */
[-C--:B------:R-:W-:Y:S08]  /*80a0*/  HMMA.16816.F32.BF16 R12, R200, R198.reuse, R12 ;  /* 0x000000c6c80c723c */ /* 0x080ff0000004180c */
[C---:B------:R-:W-:Y:S01]  /*80b0*/  HMMA.16816.F32.BF16 R16, R192.reuse, R198, R16 ;  /* 0x000000c6c010723c */ /* 0x040fe20000041810 */
[----:B------:R-:W3:Y:S07]  /*80c0*/  LDSM.16.M88.4 R196, [R230+0x3900] ;  /* 0x00390000e6c4783b */ /* 0x000eee0000000200 */
[-C--:B------:R-:W-:Y:S08]  /*80d0*/  HMMA.16816.F32.BF16 R20, R192, R204.reuse, R20 ;  /* 0x000000ccc014723c */ /* 0x080ff00000041814 */
[C---:B------:R-:W-:Y:S08]  /*80e0*/  HMMA.16816.F32.BF16 R24, R200.reuse, R204, R24 ;  /* 0x000000ccc818723c */ /* 0x040ff00000041818 */
[-C--:B------:R-:W-:Y:S08]  /*80f0*/  HMMA.16816.F32.BF16 R28, R200, R206.reuse, R28 ;  /* 0x000000cec81c723c */ /* 0x080ff0000004181c */
[C---:B------:R-:W-:Y:S01]  /*8100*/  HMMA.16816.F32.BF16 R32, R192.reuse, R206, R32 ;  /* 0x000000cec020723c */ /* 0x040fe20000041820 */
[----:B------:R-:W4:Y:S07]  /*8110*/  LDSM.16.M88.4 R204, [R230+0x4100] ;  /* 0x00410000e6cc783b */ /* 0x000f2e0000000200 */
[-C--:B------:R-:W-:Y:S08]  /*8120*/  HMMA.16816.F32.BF16 R36, R192, R208.reuse, R36 ;  /* 0x000000d0c024723c */ /* 0x080ff00000041824 */
[C---:B------:R-:W-:Y:S08]  /*8130*/  HMMA.16816.F32.BF16 R40, R200.reuse, R208, R40 ;  /* 0x000000d0c828723c */ /* 0x040ff00000041828 */
[-C--:B------:R-:W-:Y:S01]  /*8140*/  HMMA.16816.F32.BF16 R44, R200, R210.reuse, R44 ;  /* 0x000000d2c82c723c */ /* 0x080fe2000004182c */
[----:B------:R-:W-:Y:S07]  /*8150*/  LDSM.16.M88.4 R200, [R229] ;  /* 0x00000000e5c8783b */ /* 0x000fee0000000200 */
[----:B------:R-:W-:Y:S01]  /*8160*/  HMMA.16816.F32.BF16 R48, R192, R210, R48 ;  /* 0x000000d2c030723c */ /* 0x000fe20000041830 */
[----:B------:R-:W2:Y:S07]  /*8170*/  LDSM.16.M88.4 R192, [R234+0x6100] ;  /* 0x00610000eac0783b */ /* 0x000eae0000000200 */
[-C--:B-1----:R-:W-:Y:S01]  /*8180*/  HMMA.16816.F32.BF16 R4, R140, R212.reuse, R4 ;  /* 0x000000d48c04723c */ /* 0x082fe20000041804 */
[----:B------:R-:W1:Y:S07]  /*8190*/  LDSM.16.M88.4 R208, [R234+0x8100] ;  /* 0x00810000ead0783b */ /* 0x000e6e0000000200 */
[C---:B------:R-:W-:Y:S08]  /*81a0*/  HMMA.16816.F32.BF16 R8, R216.reuse, R212, R8 ;  /* 0x000000d4d808723c */ /* 0x040ff00000041808 */
[-C--:B------:R-:W-:Y:S08]  /*81b0*/  HMMA.16816.F32.BF16 R12, R216, R214.reuse, R12 ;  /* 0x000000d6d80c723c */ /* 0x080ff0000004180c */
[C---:B------:R-:W-:Y:S01]  /*81c0*/  HMMA.16816.F32.BF16 R16, R140.reuse, R214, R16 ;  /* 0x000000d68c10723c */ /* 0x040fe20000041810 */
[----:B------:R-:W-:Y:S07]  /*81d0*/  LDSM.16.M88.4 R212, [R229+0x1000] ;  /* 0x00100000e5d4783b */ /* 0x000fee0000000200 */
[-C--:B---3--:R-:W-:Y:S08]  /*81e0*/  HMMA.16816.F32.BF16 R20, R140, R196.reuse, R20 ;  /* 0x000000c48c14723c */ /* 0x088ff00000041814 */
[C---:B------:R-:W-:Y:S08]  /*81f0*/  HMMA.16816.F32.BF16 R24, R216.reuse, R196, R24 ;  /* 0x000000c4d818723c */ /* 0x040ff00000041818 */
[-C--:B------:R-:W-:Y:S08]  /*8200*/  HMMA.16816.F32.BF16 R28, R216, R198.reuse, R28 ;  /* 0x000000c6d81c723c */ /* 0x080ff0000004181c */
[C---:B------:R-:W-:Y:S01]  /*8210*/  HMMA.16816.F32.BF16 R32, R140.reuse, R198, R32 ;  /* 0x000000c68c20723c */ /* 0x040fe20000041820 */
[----:B------:R-:W3:Y:S07]  /*8220*/  LDSM.16.M88.4 R196, [R229+0x800] ;  /* 0x00080000e5c4783b */ /* 0x000eee0000000200 */
[-C--:B----4-:R-:W-:Y:S08]  /*8230*/  HMMA.16816.F32.BF16 R36, R140, R204.reuse, R36 ;  /* 0x000000cc8c24723c */ /* 0x090ff00000041824 */
[C---:B------:R-:W-:Y:S08]  /*8240*/  HMMA.16816.F32.BF16 R40, R216.reuse, R204, R40 ;  /* 0x000000ccd828723c */ /* 0x040ff00000041828 */
[-C--:B------:R-:W-:Y:S01]  /*8250*/  HMMA.16816.F32.BF16 R44, R216, R206.reuse, R44 ;  /* 0x000000ced82c723c */ /* 0x080fe2000004182c */
[----:B------:R-:W-:Y:S07]  /*8260*/  LDSM.16.M88.4 R216, [R231+0xc100] ;  /* 0x00c10000e7d8783b */ /* 0x000fee0000000200 */
[----:B------:R-:W-:Y:S01]  /*8270*/  HMMA.16816.F32.BF16 R48, R140, R206, R48 ;  /* 0x000000ce8c30723c */ /* 0x000fe20000041830 */
[----:B------:R-:W-:Y:S07]  /*8280*/  LDSM.16.M88.4 R140, [R231+0xa100] ;  /* 0x00a10000e78c783b */ /* 0x000fee0000000200 */
[-C--:B--2---:R-:W-:Y:S01]  /*8290*/  HMMA.16816.F32.BF16 R4, R192, R200.reuse, R4 ;  /* 0x000000c8c004723c */ /* 0x084fe20000041804 */
[----:B------:R-:W2:Y:S07]  /*82a0*/  LDSM.16.M88.4 R204, [R224+0x4900] ;  /* 0x00490000e0cc783b */ /* 0x000eae0000000200 */
[C---:B-1----:R-:W-:Y:S08]  /*82b0*/  HMMA.16816.F32.BF16 R8, R208.reuse, R200, R8 ;  /* 0x000000c8d008723c */ /* 0x042ff00000041808 */
[-C--:B------:R-:W-:Y:S08]  /*82c0*/  HMMA.16816.F32.BF16 R12, R208, R202.reuse, R12 ;  /* 0x000000cad00c723c */ /* 0x080ff0000004180c */
[C---:B------:R-:W-:Y:S01]  /*82d0*/  HMMA.16816.F32.BF16 R16, R192.reuse, R202, R16 ;  /* 0x000000cac010723c */ /* 0x040fe20000041810 */
[----:B------:R-:W1:Y:S07]  /*82e0*/  LDSM.16.M88.4 R200, [R224+0x5100] ;  /* 0x00510000e0c8783b */ /* 0x000e6e0000000200 */
[-C--:B---3--:R-:W-:Y:S08]  /*82f0*/  HMMA.16816.F32.BF16 R20, R192, R196.reuse, R20 ;  /* 0x000000c4c014723c */ /* 0x088ff00000041814 */
        /* <DEDUP_REMOVED lines=10> */
[-C--:B--2---:R-:W-:Y:S01]  /*83a0*/  HMMA.16816.F32.BF16 R4, R140, R204.reuse, R4 ;  /* 0x000000cc8c04723c */ /* 0x084fe20000041804 */
[----:B------:R-:W-:Y:S07]  /*83b0*/  LDSM.16.M88.4 R212, [R238] ;  /* 0x00000000eed4783b */ /* 0x000fee0000000200 */
[C---:B------:R-:W-:Y:S08]  /*83c0*/  HMMA.16816.F32.BF16 R8, R216.reuse, R204, R8 ;  /* 0x000000ccd808723c */ /* 0x040ff00000041808 */
[-C--:B------:R-:W-:Y:S08]  /*83d0*/  HMMA.16816.F32.BF16 R12, R216, R206.reuse, R12 ;  /* 0x000000ced80c723c */ /* 0x080ff0000004180c */
[C---:B------:R-:W-:Y:S01]  /*83e0*/  HMMA.16816.F32.BF16 R16, R140.reuse, R206, R16 ;  /* 0x000000ce8c10723c */ /* 0x040fe20000041810 */
[----:B------:R-:W2:Y:S07]  /*83f0*/  LDSM.16.M88.4 R204, [R239] ;  /* 0x00000000efcc783b */ /* 0x000eae0000000200 */
[-C--:B-1----:R-:W-:Y:S08]  /*8400*/  HMMA.16816.F32.BF16 R20, R140, R200.reuse, R20 ;  /* 0x000000c88c14723c */ /* 0x082ff00000041814 */
[C---:B------:R-:W-:Y:S08]  /*8410*/  HMMA.16816.F32.BF16 R24, R216.reuse, R200, R24 ;  /* 0x000000c8d818723c */ /* 0x040ff00000041818 */
[-C--:B------:R-:W-:Y:S08]  /*8420*/  HMMA.16816.F32.BF16 R28, R216, R202.reuse, R28 ;  /* 0x000000cad81c723c */ /* 0x080ff0000004181c */
[C---:B------:R-:W-:Y:S01]  /*8430*/  HMMA.16816.F32.BF16 R32, R140.reuse, R202, R32 ;  /* 0x000000ca8c20723c */ /* 0x040fe20000041820 */
[----:B------:R-:W1:Y:S07]  /*8440*/  LDSM.16.M88.4 R200, [R237] ;  /* 0x00000000edc8783b */ /* 0x000e6e0000000200 */
[-C--:B---3--:R-:W-:Y:S08]  /*8450*/  HMMA.16816.F32.BF16 R36, R140, R192.reuse, R36 ;  /* 0x000000c08c24723c */ /* 0x088ff00000041824 */
[C---:B------:R-:W-:Y:S08]  /*8460*/  HMMA.16816.F32.BF16 R40, R216.reuse, R192, R40 ;  /* 0x000000c0d828723c */ /* 0x040ff00000041828 */
[-C--:B------:R-:W-:Y:S01]  /*8470*/  HMMA.16816.F32.BF16 R44, R216, R194.reuse, R44 ;  /* 0x000000c2d82c723c */ /* 0x080fe2000004182c */
[----:B------:R-:W-:Y:S07]  /*8480*/  LDSM.16.M88.4 R216, [R236+0xc100] ;  /* 0x00c10000ecd8783b */ /* 0x000fee0000000200 */
[----:B------:R-:W-:Y:S01]  /*8490*/  HMMA.16816.F32.BF16 R48, R140, R194, R48 ;  /* 0x000000c28c30723c */ /* 0x000fe20000041830 */
[----:B------:R-:W-:Y:S07]  /*84a0*/  LDSM.16.M88.4 R140, [R232+0xa100] ;  /* 0x00a10000e88c783b */ /* 0x000fee0000000200 */
[-C--:B--2---:R-:W-:Y:S01]  /*84b0*/  HMMA.16816.F32.BF16 R4, R196, R204.reuse, R4 ;  /* 0x000000ccc404723c */ /* 0x084fe20000041804 */
[----:B------:R-:W2:Y:S07]  /*84c0*/  LDSM.16.M88.4 R192, [R230+0x4900] ;  /* 0x00490000e6c0783b */ /* 0x000eae0000000200 */
        /* <DEDUP_REMOVED lines=8> */
[----:B------:R-:W-:Y:S07]  /*8550*/  LDSM.16.M88.4 R212, [R230+0x5900] ;  /* 0x00590000e6d4783b */ /* 0x000fee0000000200 */
[-C--:B-1----:R-:W-:Y:S08]  /*8560*/  HMMA.16816.F32.BF16 R36, R196, R200.reuse, R36 ;  /* 0x000000c8c424723c */ /* 0x082ff00000041824 */
[C---:B------:R-:W-:Y:S08]  /*8570*/  HMMA.16816.F32.BF16 R40, R208.reuse, R200, R40 ;  /* 0x000000c8d028723c */ /* 0x040ff00000041828 */
[-C--:B------:R-:W-:Y:S01]  /*8580*/  HMMA.16816.F32.BF16 R44, R208, R202.reuse, R44 ;  /* 0x000000cad02c723c */ /* 0x080fe2000004182c */
[----:B------:R-:W1:Y:S07]  /*8590*/  LDSM.16.M88.4 R208, [R230+0x5100] ;  /* 0x00510000e6d0783b */ /* 0x000e6e0000000200 */
[----:B------:R-:W-:Y:S01]  /*85a0*/  HMMA.16816.F32.BF16 R48, R196, R202, R48 ;  /* 0x000000cac430723c */ /* 0x000fe20000041830 */
[----:B------:R-:W-:Y:S07]  /*85b0*/  LDSM.16.M88.4 R196, [R234+0xa100] ;  /* 0x00a10000eac4783b */ /* 0x000fee0000000200 */
[-C--:B--2---:R-:W-:Y:S01]  /*85c0*/  HMMA.16816.F32.BF16 R4, R140, R192.reuse, R4 ;  /* 0x000000c08c04723c */ /* 0x084fe20000041804 */
[----:B------:R-:W2:Y:S07]  /*85d0*/  LDSM.16.M88.4 R200, [R229+0x1800] ;  /* 0x00180000e5c8783b */ /* 0x000eae0000000200 */
[C---:B---3--:R-:W-:Y:S08]  /*85e0*/  HMMA.16816.F32.BF16 R8, R204.reuse, R192, R8 ;  /* 0x000000c0cc08723c */ /* 0x048ff00000041808 */
[-C--:B------:R-:W-:Y:S08]  /*85f0*/  HMMA.16816.F32.BF16 R12, R204, R194.reuse, R12 ;  /* 0x000000c2cc0c723c */ /* 0x080ff0000004180c */
[C---:B------:R-:W-:Y:S08]  /*8600*/  HMMA.16816.F32.BF16 R16, R140.reuse, R194, R16 ;  /* 0x000000c28c10723c */ /* 0x040ff00000041810 */
[-C--:B-1----:R-:W-:Y:S08]  /*8610*/  HMMA.16816.F32.BF16 R20, R140, R208.reuse, R20 ;  /* 0x000000d08c14723c */ /* 0x082ff00000041814 */
[C---:B------:R-:W-:Y:S08]  /*8620*/  HMMA.16816.F32.BF16 R24, R204.reuse, R208, R24 ;  /* 0x000000d0cc18723c */ /* 0x040ff00000041818 */
[-C--:B------:R-:W-:Y:S08]  /*8630*/  HMMA.16816.F32.BF16 R28, R204, R210.reuse, R28 ;  /* 0x000000d2cc1c723c */ /* 0x080ff0000004181c */
[C---:B------:R-:W-:Y:S08]  /*8640*/  HMMA.16816.F32.BF16 R32, R140.reuse, R210, R32 ;  /* 0x000000d28c20723c */ /* 0x040ff00000041820 */
[-C--:B------:R-:W-:Y:S08]  /*8650*/  HMMA.16816.F32.BF16 R36, R140, R212.reuse, R36 ;  /* 0x000000d48c24723c */ /* 0x080ff00000041824 */
[C---:B------:R-:W-:Y:S08]  /*8660*/  HMMA.16816.F32.BF16 R40, R204.reuse, R212, R40 ;  /* 0x000000d4cc28723c */ /* 0x040ff00000041828 */
[-C--:B------:R-:W-:Y:S08]  /*8670*/  HMMA.16816.F32.BF16 R44, R204, R214.reuse, R44 ;  /* 0x000000d6cc2c723c */ /* 0x080ff0000004182c */
[----:B------:R-:W-:Y:S08]  /*8680*/  HMMA.16816.F32.BF16 R48, R140, R214, R48 ;  /* 0x000000d68c30723c */ /* 0x000ff00000041830 */
[-C--:B--2---:R-:W-:Y:S08]  /*8690*/  HMMA.16816.F32.BF16 R4, R196, R200.reuse, R4 ;  /* 0x000000c8c404723c */ /* 0x084ff00000041804 */
[C---:B------:R-:W-:Y:S08]  /*86a0*/  HMMA.16816.F32.BF16 R8, R216.reuse, R200, R8 ;  /* 0x000000c8d808723c */ /* 0x040ff00000041808 */
[-C--:B------:R-:W-:Y:S08]  /*86b0*/  HMMA.16816.F32.BF16 R12, R216, R202.reuse, R12 ;  /* 0x000000cad80c723c */ /* 0x080ff0000004180c */
        /* <DEDUP_REMOVED lines=26> */
[----:B------:R-:W2:Y:S10]  /*8860*/  MUFU.TANH R143, R18 ;  /* 0x00000012008f7308 */ /* 0x000eb40000002400 */
[----:B------:R2:W2:Y:S01]  /*8870*/  MUFU.TANH R142, R19 ;  /* 0x00000013008e7308 */ /* 0x0004a20000002400 */
[----:B-1----:R-:W1:Y:S01]  /*8880*/  LDSM.16.M88.4 R8, [R229+0x2800] ;  /* 0x00280000e508783b */ /* 0x002e620000000200 */
[----:B------:R-:W-:Y:S04]  /*8890*/  DEPBAR.LE SB0, 0x0 ;  /* 0x000080000000791a */ /* 0x000fe80000000000 */
[-C--:B----4-:R-:W-:Y:S04]  /*88a0*/  HMMA.16816.F32.BF16 R20, R196, R4.reuse, R20 ;  /* 0x00000004c414723c */ /* 0x090fe80000041814 */
[----:B------:R-:W4:Y:S01]  /*88b0*/  MUFU.TANH R195, R12 ;  /* 0x0000000c00c37308 */ /* 0x000f220000002400 */
[----:B------:R-:W-:Y:S03]  /*88c0*/  BAR.SYNC.DEFER_BLOCKING 0x0 ;  /* 0x0000000000007b1d */ /* 0x000fe60000010000 */
[C---:B------:R-:W-:Y:S06]  /*88d0*/  HMMA.16816.F32.BF16 R24, R216.reuse, R4, R24 ;  /* 0x00000004d818723c */ /* 0x040fec0000041818 */
[----:B------:R-:W1:Y:S02]  /*88e0*/  MUFU.TANH R194, R13 ;  /* 0x0000000d00c27308 */ /* 0x000e640000002400 */
[-C--:B------:R-:W-:Y:S08]  /*88f0*/  HMMA.16816.F32.BF16 R28, R216, R6.reuse, R28 ;  /* 0x00000006d81c723c */ /* 0x080ff0000004181c */
[----:B------:R-:W2:Y:S01]  /*8900*/  MUFU.TANH R214, R14 ;  /* 0x0000000e00d67308 */ /* 0x000ea20000002400 */
[C---:B------:R-:W-:Y:S04]  /*8910*/  HMMA.16816.F32.BF16 R32, R196.reuse, R6, R32 ;  /* 0x00000006c420723c */ /* 0x040fe80000041820 */
[----:B------:R-:W-:Y:S02]  /*8920*/  FMUL.FTZ R20, R20, c[0x0][0x320] ;  /* 0x0000c80014147a20 */ /* 0x000fe40000410000 */
[----:B------:R-:W-:Y:S03]  /*8930*/  FMUL.FTZ R21, R21, c[0x0][0x320] ;  /* 0x0000c80015157a20 */ /* 0x000fe60000410000 */
[----:B------:R-:W2:Y:S03]  /*8940*/  MUFU.TANH R213, R15 ;  /* 0x0000000f00d57308 */ /* 0x000ea60000002400 */
[----:B------:R-:W-:Y:S01]  /*8950*/  FMUL.FTZ R22, R22, c[0x0][0x320] ;  /* 0x0000c80016167a20 */ /* 0x000fe20000410000 */
[-C--:B-1----:R-:W-:Y:S03]  /*8960*/  HMMA.16816.F32.BF16 R36, R196, R8.reuse, R36 ;  /* 0x00000008c424723c */ /* 0x082fe60000041824 */
[----:B------:R-:W-:Y:S02]  /*8970*/  FMUL.FTZ R23, R23, c[0x0][0x320] ;  /* 0x0000c80017177a20 */ /* 0x000fe40000410000 */
[----:B------:R-:W-:Y:S01]  /*8980*/  FMUL.FTZ R24, R24, c[0x0][0x320] ;  /* 0x0000c80018187a20 */ /* 0x000fe20000410000 */
[----:B------:R-:W1:Y:S01]  /*8990*/  MUFU.TANH R135, R20 ;  /* 0x0000001400877308 */ /* 0x000e620000002400 */
[----:B------:R-:W-:Y:S01]  /*89a0*/  FMUL.FTZ R25, R25, c[0x0][0x320] ;  /* 0x0000c80019197a20 */ /* 0x000fe20000410000 */
[C---:B------:R-:W-:Y:S04]  /*89b0*/  HMMA.16816.F32.BF16 R40, R216.reuse, R8, R40 ;  /* 0x00000008d828723c */ /* 0x040fe80000041828 */
[----:B------:R-:W-:Y:S02]  /*89c0*/  FMUL.FTZ R26, R26, c[0x0][0x320] ;  /* 0x0000c8001a1a7a20 */ /* 0x000fe40000410000 */
[----:B------:R-:W-:Y:S02]  /*89d0*/  FMUL.FTZ R27, R27, c[0x0][0x320] ;  /* 0x0000c8001b1b7a20 */ /* 0x000fe40000410000 */
[----:B------:R-:W1:Y:S01]  /*89e0*/  MUFU.TANH R133, R21 ;  /* 0x0000001500857308 */ /* 0x000e620000002400 */
[-C--:B------:R-:W-:Y:S03]  /*89f0*/  HMMA.16816.F32.BF16 R44, R216, R10.reuse, R44 ;  /* 0x0000000ad82c723c */ /* 0x080fe6000004182c */
[----:B------:R-:W-:Y:S02]  /*8a00*/  FMUL.FTZ R28, R28, c[0x0][0x320] ;  /* 0x0000c8001c1c7a20 */ /* 0x000fe40000410000 */
[----:B------:R-:W-:Y:S02]  /*8a10*/  FMUL.FTZ R29, R29, c[0x0][0x320] ;  /* 0x0000c8001d1d7a20 */ /* 0x000fe40000410000 */
[----:B------:R-:W-:Y:S01]  /*8a20*/  FMUL.FTZ R30, R30, c[0x0][0x320] ;  /* 0x0000c8001e1e7a20 */ /* 0x000fe20000410000 */
[----:B------:R-:W-:Y:S01]  /*8a30*/  HMMA.16816.F32.BF16 R48, R196, R10, R48 ;  /* 0x0000000ac430723c */ /* 0x000fe20000041830 */
[----:B------:R1:W1:Y:S03]  /*8a40*/  MUFU.TANH R140, R22 ;  /* 0x00000016008c7308 */ /* 0x0002660000002400 */
[----:B------:R-:W-:Y:S03]  /*8a50*/  FMUL.FTZ R31, R31, c[0x0][0x320] ;  /* 0x0000c8001f1f7a20 */ /* 0x000fe60000410000 */
[----:B------:R-:W-:Y:S02]  /*8a60*/  FMUL.FTZ R42, R42, c[0x0][0x320] ;  /* 0x0000c8002a2a7a20 */ /* 0x000fe40000410000 */
[----:B------:R-:W-:Y:S02]  /*8a70*/  FMUL.FTZ R43, R43, c[0x0][0x320] ;  /* 0x0000c8002b2b7a20 */ /* 0x000fe40000410000 */
[----:B------:R3:W3:Y:S05]  /*8a80*/  MUFU.TANH R137, R23 ;  /* 0x0000001700897308 */ /* 0x0006ea0000002400 */
[----:B------:R-:W-:Y:S02]  /*8a90*/  FMUL.FTZ R46, R46, c[0x0][0x320] ;  /* 0x0000c8002e2e7a20 */ /* 0x000fe40000410000 */
[----:B------:R-:W-:Y:S03]  /*8aa0*/  FMUL.FTZ R47, R47, c[0x0][0x320] ;  /* 0x0000c8002f2f7a20 */ /* 0x000fe60000410000 */
[----:B------:R4:W4:Y:S03]  /*8ab0*/  MUFU.TANH R205, R24 ;  /* 0x0000001800cd7308 */ /* 0x0009260000002400 */
[----:B--2---:R-:W-:Y:S02]  /*8ac0*/  FMUL.FTZ R19, R48, c[0x0][0x320] ;  /* 0x0000c80030137a20 */ /* 0x004fe40000410000 */
[----:B-1----:R-:W-:Y:S02]  /*8ad0*/  FMUL.FTZ R22, R37, c[0x0][0x320] ;  /* 0x0000c80025167a20 */ /* 0x002fe40000410000 */
[----:B------:R-:W-:Y:S02]  /*8ae0*/  FMUL.FTZ R18, R49, c[0x0][0x320] ;  /* 0x0000c80031127a20 */ /* 0x000fe40000410000 */
[----:B------:R-:W-:Y:S01]  /*8af0*/  FMUL.FTZ R21, R50, c[0x0][0x320] ;  /* 0x0000c80032157a20 */ /* 0x000fe20000410000 */
[----:B------:R1:W2:Y:S01]  /*8b00*/  MUFU.TANH R208, R25 ;  /* 0x0000001900d07308 */ /* 0x0002a20000002400 */
[----:B------:R-:W-:Y:S02]  /*8b10*/  FMUL.FTZ R20, R51, c[0x0][0x320] ;  /* 0x0000c80033147a20 */ /* 0x000fe40000410000 */
[----:B---3--:R-:W-:Y:S07]  /*8b20*/  FMUL.FTZ R23, R45, c[0x0][0x320] ;  /* 0x0000c8002d177a20 */ /* 0x008fee0000410000 */
[----:B------:R3:W2:Y:S01]  /*8b30*/  MUFU.TANH R220, R26 ;  /* 0x0000001a00dc7308 */ /* 0x0006a20000002400 */
[----:B----4-:R-:W-:Y:S09]  /*8b40*/  FMUL.FTZ R24, R36, c[0x0][0x320] ;  /* 0x0000c80024187a20 */ /* 0x010ff20000410000 */
[----:B------:R4:W2:Y:S01]  /*8b50*/  MUFU.TANH R215, R27 ;  /* 0x0000001b00d77308 */ /* 0x0008a20000002400 */
[----:B-1----:R-:W-:Y:S02]  /*8b60*/  FMUL.FTZ R25, R33, c[0x0][0x320] ;  /* 0x0000c80021197a20 */ /* 0x002fe40000410000 */
[----:B------:R-:W-:Y:S07]  /*8b70*/  FMUL.FTZ R33, R34, c[0x0][0x320] ;  /* 0x0000c80022217a20 */ /* 0x000fee0000410000 */
[----:B------:R1:W1:Y:S01]  /*8b80*/  MUFU.TANH R141, R28 ;  /* 0x0000001c008d7308 */ /* 0x0002620000002400 */
[----:B---3--:R-:W-:Y:S02]  /*8b90*/  FMUL.FTZ R26, R32, c[0x0][0x320] ;  /* 0x0000c800201a7a20 */ /* 0x008fe40000410000 */
[----:B------:R-:W-:Y:S07]  /*8ba0*/  FMUL.FTZ R32, R35, c[0x0][0x320] ;  /* 0x0000c80023207a20 */ /* 0x000fee0000410000 */
[----:B------:R3:W2:Y:S01]  /*8bb0*/  MUFU.TANH R136, R29 ;  /* 0x0000001d00887308 */ /* 0x0006a20000002400 */
[----:B----4-:R-:W-:Y:S09]  /*8bc0*/  FMUL.FTZ R27, R39, c[0x0][0x320] ;  /* 0x0000c800271b7a20 */ /* 0x010ff20000410000 */
[----:B------:R4:W2:Y:S01]  /*8bd0*/  MUFU.TANH R212, R30 ;  /* 0x0000001e00d47308 */ /* 0x0008a20000002400 */
[----:B-1----:R-:W-:Y:S09]  /*8be0*/  FMUL.FTZ R28, R38, c[0x0][0x320] ;  /* 0x0000c800261c7a20 */ /* 0x002ff20000410000 */
[----:B------:R1:W1:Y:S01]  /*8bf0*/  MUFU.TANH R209, R31 ;  /* 0x0000001f00d17308 */ /* 0x0002620000002400 */
[----:B---3--:R-:W-:Y:S09]  /*8c00*/  FMUL.FTZ R29, R44, c[0x0][0x320] ;  /* 0x0000c8002c1d7a20 */ /* 0x008ff20000410000 */
[----:B------:R-:W3:Y:S01]  /*8c10*/  MUFU.TANH R16, R16 ;  /* 0x0000001000107308 */ /* 0x000ee20000002400 */
[----:B----4-:R-:W-:Y:S09]  /*8c20*/  FMUL.FTZ R30, R41, c[0x0][0x320] ;  /* 0x0000c800291e7a20 */ /* 0x010ff20000410000 */
[----:B------:R-:W4:Y:S01]  /*8c30*/  MUFU.TANH R17, R17 ;  /* 0x0000001100117308 */ /* 0x000f220000002400 */
[----:B-1----:R-:W-:Y:S09]  /*8c40*/  FMUL.FTZ R31, R40, c[0x0][0x320] ;  /* 0x0000c800281f7a20 */ /* 0x002ff20000410000 */
        /* <DEDUP_REMOVED lines=21> */
[----:B--234-:R-:W2:Y:S01]  /*8da0*/  LDL R0, [R1+0x14] ;  /* 0x0000140001007983 */ /* 0x01cea20000100800 */
[----:B------:R-:W-:Y:S01]  /*8db0*/  UIMAD UR4, UR24, 0x30, UR10 ;  /* 0x00000030180478a4 */ /* 0x000fe2000f8e020a */
[----:B------:R-:W-:Y:S01]  /*8dc0*/  IMAD.MOV.U32 R242, RZ, RZ, RZ ;  /* 0x000000fffff27224 */ /* 0x000fe200078e00ff */
[----:B------:R-:W-:Y:S04]  /*8dd0*/  IADD3 R14, -R244, 0x10, RZ ;  /* 0x00000010f40e7810 */ /* 0x000fe80007ffe1ff */
[----:B------:R-:W-:Y:S01]  /*8de0*/  IMAD.U32 R2, RZ, RZ, UR4 ;  /* 0x00000004ff027e24 */ /* 0x000fe2000f8e00ff */
[----:B------:R-:W-:Y:S04]  /*8df0*/  LOP3.LUT R14, R14, 0xf, RZ, 0xc0, !PT ;  /* 0x0000000f0e0e7812 */ /* 0x000fe800078ec0ff */
        /* <DEDUP_REMOVED lines=24> */
[----:B------:R-:W2:Y:S04]  /*8f80*/  SHFL.IDX PT, R6, R2, 0x1, 0x181f ;  /* 0x00381f0002067f89 */ /* 0x000ea800000e0000 */
[----:B------:R-:W3:Y:S04]  /*8f90*/  SHFL.IDX PT, R3, R2, RZ, 0x181f ;  /* 0x00181fff02037589 */ /* 0x000ee800000e0000 */
[----:B------:R-:W4:Y:S04]  /*8fa0*/  SHFL.IDX PT, R4, R0, RZ, 0x181f ;  /* 0x00181fff00047589 */ /* 0x000f2800000e0000 */
[----:B------:R-:W1:Y:S04]  /*8fb0*/  SHFL.IDX PT, R2, R2, 0x2, 0x181f ;  /* 0x00581f0002027f89 */ /* 0x000e6800000e0000 */
[----:B------:R-:W1:Y:S04]  /*8fc0*/  SHFL.IDX PT, R5, R0, 0x1, 0x181f ;  /* 0x00381f0000057f89 */ /* 0x000e6800000e0000 */
[----:B------:R-:W1:Y:S01]  /*8fd0*/  SHFL.IDX PT, R0, R0, 0x2, 0x181f ;  /* 0x00581f0000007f89 */ /* 0x000e6200000e0000 */
[-C--:B--2--5:R-:W-:Y:S02]  /*8fe0*/  IADD3 R8, P1, R6, R247.reuse, RZ ;  /* 0x000000f706087210 */ /* 0x0a4fe40007f3e0ff */
[CC--:B---3--:R-:W-:Y:S02]  /*8ff0*/  IADD3 R12, P0, R3.reuse, R247.reuse, RZ ;  /* 0x000000f7030c7210 */ /* 0x0c8fe40007f1e0ff */
[-C--:B------:R-:W-:Y:S03]  /*9000*/  IADD3 R10, P2, R3, R246.reuse, RZ ;  /* 0x000000f6030a7210 */ /* 0x080fe60007f5e0ff */
[----:B----4-:R-:W-:Y:S01]  /*9010*/  IMAD.X R13, R4, 0x1, R245, P0 ;  /* 0x00000001040d7824 */ /* 0x010fe200000e06f5 */
[----:B------:R-:W-:Y:S01]  /*9020*/  IADD3 R6, P0, R6, R246, RZ ;  /* 0x000000f606067210 */ /* 0x000fe20007f1e0ff */
[----:B------:R-:W-:Y:S01]  /*9030*/  IMAD.X R11, R4, 0x1, R223, P2 ;  /* 0x00000001040b7824 */ /* 0x000fe200010e06df */
[----:B-1----:R-:W-:Y:S02]  /*9040*/  IADD3 R4, P2, R2, R247, RZ ;  /* 0x000000f702047210 */ /* 0x002fe40007f5e0ff */
[----:B------:R1:W-:Y:S01]  /*9050*/  LDGSTS.E.BYPASS.LTC128B.128 [R252+0x3100], [R12.64], !P6 ;  /* 0x031000000cfc7fae */ /* 0x0003e2000f101d54 */
        /* <DEDUP_REMOVED lines=11> */
.L_x_612:
[----:B-1234-:R-:W2:Y:S01]  /*9110*/  LDL R2, [R1+0x30] ;  /* 0x0000300001027983 */ /* 0x01eea20000100800 */
[----:B------:R-:W-:Y:S02]  /*9120*/  UISETP.NE.AND UP1, UPT, UR13, URZ, UPT ;  /* 0x0000003f0d00728c */ /* 0x000fe4000bf25270 */
[----:B------:R-:W-:Y:S01]  /*9130*/  UIMAD UR4, UR24, -0x30, URZ ;  /* 0xffffffd0180478a4 */ /* 0x000fe2000f8e023f */
[----:B------:R-:W3:Y:S01]  /*9140*/  LDL R35, [R1+0x1c] ;  /* 0x00001c0001237983 */ /* 0x000ee20000100800 */
[----:B------:R-:W-:Y:S02]  /*9150*/  UISETP.NE.AND UP0, UPT, UR12, URZ, UPT ;  /* 0x0000003f0c00728c */ /* 0x000fe4000bf05270 */
[----:B------:R-:W-:Y:S01]  /*9160*/  PLOP3.LUT P1, PT, PT, PT, UP1, 0x80, 0x0 ;  /* 0x000000000000781c */ /* 0x000fe20003f2f018 */
[----:B------:R-:W0:Y:S01]  /*9170*/  LDGDEPBAR ;  /* 0x00000000000079af */ /* 0x000e220000000000 */
[----:B------:R-:W-:Y:S11]  /*9180*/  PLOP3.LUT P0, PT, PT, PT, UP1, 0x80, 0x0 ;  /* 0x000000000000781c */ /* 0x000ff60003f0f018 */
[----:B--2---:R-:W-:Y:S04]  /*9190*/  @P1 IMAD.HI.U32 R0, R2, c[0x0][0x2c8], RZ ;  /* 0x0000b20002001a27 */ /* 0x004fe800078e00ff */
[----:B------:R-:W-:Y:S01]  /*91a0*/  IMAD.MOV.U32 R4, RZ, RZ, R2 ;  /* 0x000000ffff047224 */ /* 0x000fe200078e0002 */
[----:B------:R-:W-:Y:S01]  /*91b0*/  @P0 SHF.R.U32.HI R4, RZ, c[0x0][0x2cc], R0 ;  /* 0x0000b300ff040a19 */ /* 0x000fe20000011600 */
[----:B------:R-:W-:Y:S01]  /*91c0*/  IMAD.U32 R0, RZ, RZ, UR4 ;  /* 0x00000004ff007e24 */ /* 0x000fe2000f8e00ff */
[----:B------:R-:W-:Y:S01]  /*91d0*/  PLOP3.LUT P0, PT, PT, PT, UP0, 0x40, 0x0 ;  /* 0x000000000000781c */ /* 0x000fe20003f0e808 */
[----:B------:R-:W-:Y:S02]  /*91e0*/  IMAD.MOV.U32 R2, RZ, RZ, c[0x0][0x2ac] ;  /* 0x0000ab00ff027624 */ /* 0x000fe400078e00ff */
[----:B------:R-:W1:Y:S01]  /*91f0*/  SHFL.IDX PT, R3, R4, RZ, 0x1c1f ;  /* 0x001c1fff04037589 */ /* 0x000e6200000e0000 */
[----:B---3--:R-:W-:Y:S05]  /*9200*/  IADD3 R6, -R35, 0x1, R0 ;  /* 0x0000000123067810 */ /* 0x008fea0007ffe100 */
[----:B------:R-:W-:Y:S05]  /*9210*/  IMAD R6, R2, c[0x0][0x1d0], R6 ;  /* 0x0000740002067a24 */ /* 0x000fea00078e0206 */
[----:B------:R-:W-:Y:S04]  /*9220*/  IADD3 R6, R6, -c[0x0][0x168], RZ ;  /* 0x80005a0006067a10 */ /* 0x000fe80007ffe0ff */
[C---:B------:R-:W-:Y:S02]  /*9230*/  IADD3 R5, R6.reuse, c[0x0][0x328], RZ ;  /* 0x0000ca0006057a10 */ /* 0x040fe40007ffe0ff */
[----:B------:R-:W-:Y:S03]  /*9240*/  IADD3 R6, R6, UR17, RZ ;  /* 0x0000001106067c10 */ /* 0x000fe6000fffe0ff */
[--C-:B-1----:R-:W-:Y:S02]  /*9250*/  IMAD.IADD R2, R5, 0x1, R3.reuse ;  /* 0x0000000105027824 */ /* 0x102fe400078e0203 */
        /* <DEDUP_REMOVED lines=17> */
.L_x_615:
[----:B------:R-:W-:Y:S04]  /*9370*/  MOV R7, c[0x0][0x32c] ;  /* 0x0000cb0000077a02 */ /* 0x000fe80000000f00 */
[----:B------:R-:W-:Y:S11]  /*9380*/  ISETP.NE.AND P0, PT, R7, 0x1, PT ;  /* 0x000000010700780c */ /* 0x000ff60003f05270 */
[----:B------:R-:W-:Y:S02]  /*9390*/  @!UPT UIADD3 URZ, URZ, URZ, URZ ;  /* 0x0000003f3f3ff290 */ /* 0x000fe4000fffe03f */
[----:B------:R-:W-:Y:S05]  /*93a0*/  @P0 IMAD.HI.U32 R7, R3, c[0x0][0x330], RZ ;  /* 0x0000cc0003070a27 */ /* 0x000fea00078e00ff */
[----:B------:R-:W-:Y:S02]  /*93b0*/  @P0 SHF.R.U32.HI R3, RZ, c[0x0][0x334], R7 ;  /* 0x0000cd00ff030a19 */ /* 0x000fe40000011607 */
.L_x_616:
[----:B------:R-:W-:Y:S05]  /*93c0*/  BSYNC B0 ;  /* 0x0000000000007941 */ /* 0x000fea0003800000 */
.L_x_614:
[----:B------:R-:W-:Y:S05]  /*93d0*/  IADD3 R7, -R35, UR4, RZ ;  /* 0x0000000423077c10 */ /* 0x000fea000fffe1ff */
[----:B------:R-:W-:Y:S05]  /*93e0*/  IMAD R3, R3, c[0x0][0x32c], R7 ;  /* 0x0000cb0003037a24 */ /* 0x000fea00078e0207 */
[----:B------:R-:W-:Y:S02]  /*93f0*/  IADD3 R7, R3, c[0x0][0x32c], RZ ;  /* 0x0000cb0003077a10 */ /* 0x000fe40007ffe0ff */
[----:B------:R-:W-:Y:S02]  /*9400*/  IMNMX R0, R0, R3, !PT ;  /* 0x0000000300007217 */ /* 0x000fe40007800200 */
[----:B------:R-:W-:Y:S02]  /*9410*/  IMNMX R2, R2, R7, PT ;  /* 0x0000000702027217 */ /* 0x000fe40003800200 */
.L_x_613:
[----:B------:R-:W-:Y:S01]  /*9420*/  UISETP.GE.AND UP2, UPT, UR4, 0x1, UPT ;  /* 0x000000010400788c */ /* 0x000fe2000bf46270 */
[----:B------:R-:W1:Y:S01]  /*9430*/  SHFL.IDX PT, R3, R4, 0x1, 0x1c1f ;  /* 0x003c1f0004037f89 */ /* 0x000e6200000e0000 */
[----:B------:R-:W-:Y:S02]  /*9440*/  UISETP.GE.AND UP1, UPT, UR4, 0x2, UPT ;  /* 0x000000020400788c */ /* 0x000fe4000bf26270 */
[----:B------:R-:W-:Y:S02]  /*9450*/  UISETP.GE.AND UP0, UPT, UR4, 0x9, UPT ;  /* 0x000000090400788c */ /* 0x000fe4000bf06270 */
[----:B------:R-:W-:Y:S01]  /*9460*/  PLOP3.LUT P0, PT, PT, PT, UP2, 0x40, 0x0 ;  /* 0x000000000000781c */ /* 0x000fe20003f0e828 */
[----:B------:R-:W-:Y:S01]  /*9470*/  UP2UR UR28, UPR, URZ, 0x2 ;  /* 0x000000023f1c7883 */ /* 0x000fe20008000000 */
[----:B------:R-:W-:Y:S01]  /*9480*/  PLOP3.LUT P2, PT, PT, PT, UP1, 0x40, 0x0 ;  /* 0x000000000000781c */ /* 0x000fe20003f4e818 */
[----:B------:R-:W-:Y:S01]  /*9490*/  UISETP.GE.AND UP1, UPT, UR4, 0xa, UPT ;  /* 0x0000000a0400788c */ /* 0x000fe2000bf26270 */
[----:B------:R-:W-:Y:S01]  /*94a0*/  ISETP.GT.AND P0, PT, R0, RZ, P0 ;  /* 0x000000ff0000720c */ /* 0x000fe20000704270 */
[----:B------:R-:W-:Y:S01]  /*94b0*/  UISETP.GE.AND UP5, UPT, UR4, 0x19, UPT ;  /* 0x000000190400788c */ /* 0x000fe2000bfa6270 */
[----:B------:R-:W-:Y:S01]  /*94c0*/  PLOP3.LUT P1, PT, PT, PT, UP0, 0x40, 0x0 ;  /* 0x000000000000781c */ /* 0x000fe20003f2e808 */
[----:B------:R-:W-:Y:S01]  /*94d0*/  UP2UR UR27, UPR, URZ, 0x1 ;  /* 0x000000013f1b7883 */ /* 0x000fe20008000000 */
[----:B------:R-:W-:Y:S01]  /*94e0*/  ISETP.LT.OR P0, PT, R2, 0x1, P0 ;  /* 0x000000010200780c */ /* 0x000fe20000701670 */
[----:B------:R-:W-:Y:S01]  /*94f0*/  UISETP.GE.AND UP0, UPT, UR4, 0x11, UPT ;  /* 0x000000110400788c */ /* 0x000fe2000bf06270 */
[C---:B------:R-:W-:Y:S01]  /*9500*/  ISETP.GT.AND P2, PT, R0.reuse, 0x1, P2 ;  /* 0x000000010000780c */ /* 0x040fe20001744270 */
[----:B------:R-:W-:Y:S01]  /*9510*/  UISETP.GE.AND UP6, UPT, UR4, 0x12, UPT ;  /* 0x000000120400788c */ /* 0x000fe2000bfc6270 */
[----:B------:R-:W-:Y:S01]  /*9520*/  FSEL R9, R193, -INF , !P0 ;  /* 0xff800000c1097808 */ /* 0x000fe20004000000 */
[----:B------:R-:W-:Y:S01]  /*9530*/  UP2UR UR29, UPR, URZ, 0x4 ;  /* 0x000000043f1d7883 */ /* 0x000fe20008000000 */
[----:B------:R-:W-:Y:S01]  /*9540*/  PLOP3.LUT P0, PT, PT, PT, UP1, 0x40, 0x0 ;  /* 0x000000000000781c */ /* 0x000fe20003f0e818 */
[----:B------:R-:W-:Y:S01]  /*9550*/  UISETP.GE.AND UP2, UPT, UR4, 0x22, UPT ;  /* 0x000000220400788c */ /* 0x000fe2000bf46270 */
[C---:B------:R-:W-:Y:S01]  /*9560*/  ISETP.GT.AND P1, PT, R0.reuse, 0x8, P1 ;  /* 0x000000080000780c */ /* 0x040fe20000f24270 */
[----:B------:R-:W-:Y:S01]  /*9570*/  UISETP.GE.AND UP4, UPT, UR4, 0x1a, UPT ;  /* 0x0000001a0400788c */ /* 0x000fe2000bf86270 */
[----:B------:R-:W-:Y:S01]  /*9580*/  ISETP.GT.AND P0, PT, R0, 0x9, P0 ;  /* 0x000000090000780c */ /* 0x000fe20000704270 */
[----:B------:R-:W-:Y:S01]  /*9590*/  UISETP.GE.AND UP3, UPT, UR4, 0x21, UPT ;  /* 0x000000210400788c */ /* 0x000fe2000bf66270 */
[C---:B------:R-:W-:Y:S01]  /*95a0*/  ISETP.LT.OR P2, PT, R2.reuse, 0x2, P2 ;  /* 0x000000020200780c */ /* 0x040fe20001741670 */
[----:B------:R-:W-:Y:S01]  /*95b0*/  UP2UR UR30, UPR, URZ, 0x40 ;  /* 0x000000403f1e7883 */ /* 0x000fe20008000000 */
[C---:B------:R-:W-:Y:S01]  /*95c0*/  ISETP.LT.OR P0, PT, R2.reuse, 0xa, P0 ;  /* 0x0000000a0200780c */ /* 0x040fe20000701670 */
[----:B------:R-:W-:Y:S01]  /*95d0*/  UP2UR UR26, UPR, URZ, 0x2 ;  /* 0x000000023f1a7883 */ /* 0x000fe20008000000 */
[----:B------:R-:W-:Y:S01]  /*95e0*/  ISETP.LT.OR P1, PT, R2, 0x9, P1 ;  /* 0x000000090200780c */ /* 0x000fe20000f21670 */
[----:B------:R-:W-:Y:S01]  /*95f0*/  UP2UR UR25, UPR, URZ, 0x1 ;  /* 0x000000013f197883 */ /* 0x000fe20008000000 */
[----:B------:R-:W-:Y:S01]  /*9600*/  FSEL R17, R17, -INF , !P0 ;  /* 0xff80000011117808 */ /* 0x000fe20004000000 */
[----:B------:R-:W-:Y:S01]  /*9610*/  UISETP.GE.AND UP1, UPT, UR4, 0x29, UPT ;  /* 0x000000290400788c */ /* 0x000fe2000bf26270 */
[----:B------:R-:W-:Y:S02]  /*9620*/  PLOP3.LUT P0, PT, PT, PT, UP5, 0x40, 0x0 ;  /* 0x000000000000781c */ /* 0x000fe40003f0e858 */
[----:B------:R-:W-:Y:S02]  /*9630*/  FSEL R15, R192, -INF , !P2 ;  /* 0xff800000c00f7808 */ /* 0x000fe40005000000 */
[----:B------:R-:W-:Y:S01]  /*9640*/  PLOP3.LUT P2, PT, PT, PT, UP0, 0x40, 0x0 ;  /* 0x000000000000781c */ /* 0x000fe20003f4e808 */
[----:B------:R-:W-:Y:S01]  /*9650*/  UISETP.GE.AND UP0, UPT, UR4, 0x2a, UPT ;  /* 0x0000002a0400788c */ /* 0x000fe2000bf06270 */
[----:B------:R-:W-:Y:S02]  /*9660*/  FSEL R16, R16, -INF , !P1 ;  /* 0xff80000010107808 */ /* 0x000fe40004800000 */
[----:B------:R-:W-:Y:S01]  /*9670*/  PLOP3.LUT P1, PT, PT, PT, UP6, 0x40, 0x0 ;  /* 0x000000000000781c */ /* 0x000fe20003f2e868 */
[----:B------:R-:W-:Y:S01]  /*9680*/  UISETP.NE.AND UP6, UPT, UR12, URZ, UPT ;  /* 0x0000003f0c00728c */ /* 0x000fe2000bfc5270 */
[C---:B------:R-:W-:Y:S02]  /*9690*/  ISETP.GT.AND P0, PT, R0.reuse, 0x18, P0 ;  /* 0x000000180000780c */ /* 0x040fe40000704270 */
[C---:B------:R-:W-:Y:S02]  /*96a0*/  ISETP.GT.AND P2, PT, R0.reuse, 0x10, P2 ;  /* 0x000000100000780c */ /* 0x040fe40001744270 */
[----:B------:R-:W-:Y:S02]  /*96b0*/  ISETP.GT.AND P1, PT, R0, 0x11, P1 ;  /* 0x000000110000780c */ /* 0x000fe40000f24270 */
[C---:B------:R-:W-:Y:S02]  /*96c0*/  ISETP.LT.OR P0, PT, R2.reuse, 0x19, P0 ;  /* 0x000000190200780c */ /* 0x040fe40000701670 */
[C---:B------:R-:W-:Y:S02]  /*96d0*/  ISETP.LT.OR P2, PT, R2.reuse, 0x11, P2 ;  /* 0x000000110200780c */ /* 0x040fe40001741670 */
[----:B------:R-:W-:Y:S02]  /*96e0*/  ISETP.LT.OR P1, PT, R2, 0x12, P1 ;  /* 0x000000120200780c */ /* 0x000fe40000f21670 */
[----:B------:R-:W-:Y:S02]  /*96f0*/  FSEL R202, R26, -INF , !P0 ;  /* 0xff8000001aca7808 */ /* 0x000fe40004000000 */
[----:B------:R-:W-:Y:S02]  /*9700*/  PLOP3.LUT P0, PT, PT, PT, UP2, 0x40, 0x0 ;  /* 0x000000000000781c */ /* 0x000fe40003f0e828 */
[----:B------:R-:W-:Y:S02]  /*9710*/  FSEL R196, R135, -INF , !P2 ;  /* 0xff80000087c47808 */ /* 0x000fe40005000000 */
[----:B------:R-:W-:Y:S02]  /*9720*/  PLOP3.LUT P2, PT, PT, PT, UP4, 0x40, 0x0 ;  /* 0x000000000000781c */ /* 0x000fe40003f4e848 */
[----:B------:R-:W-:Y:S02]  /*9730*/  FSEL R198, R133, -INF , !P1 ;  /* 0xff80000085c67808 */ /* 0x000fe40004800000 */
[----:B------:R-:W-:Y:S02]  /*9740*/  PLOP3.LUT P1, PT, PT, PT, UP3, 0x40, 0x0 ;  /* 0x000000000000781c */ /* 0x000fe40003f2e838 */
[C---:B------:R-:W-:Y:S02]  /*9750*/  ISETP.GT.AND P0, PT, R0.reuse, 0x21, P0 ;  /* 0x000000210000780c */ /* 0x040fe40000704270 */
[C---:B------:R-:W-:Y:S02]  /*9760*/  ISETP.GT.AND P2, PT, R0.reuse, 0x19, P2 ;  /* 0x000000190000780c */ /* 0x040fe40001744270 */
[----:B------:R-:W-:Y:S02]  /*9770*/  ISETP.GT.AND P1, PT, R0, 0x20, P1 ;  /* 0x000000200000780c */ /* 0x000fe40000f24270 */
[C---:B------:R-:W-:Y:S02]  /*9780*/  ISETP.LT.OR P0, PT, R2.reuse, 0x22, P0 ;  /* 0x000000220200780c */ /* 0x040fe40000701670 */
[C---:B------:R-:W-:Y:S02]  /*9790*/  ISETP.LT.OR P2, PT, R2.reuse, 0x1a, P2 ;  /* 0x0000001a0200780c */ /* 0x040fe40001741670 */
[----:B------:R-:W-:Y:S02]  /*97a0*/  ISETP.LT.OR P1, PT, R2, 0x21, P1 ;  /* 0x000000210200780c */ /* 0x000fe40000f21670 */
[----:B-----5:R-:W-:Y:S02]  /*97b0*/  FSEL R246, R22, -INF , !P0 ;  /* 0xff80000016f67808 */ /* 0x020fe40004000000 */
[----:B------:R-:W-:Y:S01]  /*97c0*/  PLOP3.LUT P0, PT, PT, PT, UP6, 0x40, 0x0 ;  /* 0x000000000000781c */ /* 0x000fe20003f0e868 */
[----:B------:R-:W-:Y:S01]  /*97d0*/  UISETP.NE.AND UP6, UPT, UR30, URZ, UPT ;  /* 0x0000003f1e00728c */ /* 0x000fe2000bfc5270 */
[----:B------:R-:W-:Y:S02]  /*97e0*/  FSEL R204, R25, -INF , !P2 ;  /* 0xff80000019cc7808 */ /* 0x000fe40005000000 */
[----:B------:R-:W-:Y:S02]  /*97f0*/  PLOP3.LUT P2, PT, PT, PT, UP1, 0x40, 0x0 ;  /* 0x000000000000781c */ /* 0x000fe40003f4e818 */
[----:B------:R-:W-:Y:S02]  /*9800*/  FSEL R244, R24, -INF , !P1 ;  /* 0xff80000018f47808 */ /* 0x000fe40004800000 */
[----:B------:R-:W-:Y:S02]  /*9810*/  PLOP3.LUT P1, PT, PT, PT, UP0, 0x40, 0x0 ;  /* 0x000000000000781c */ /* 0x000fe40003f2e808 */
[C---:B------:R-:W-:Y:S02]  /*9820*/  ISETP.GT.AND P2, PT, R0.reuse, 0x28, P2 ;  /* 0x000000280000780c */ /* 0x040fe40001744270 */
[----:B------:R-:W-:Y:S01]  /*9830*/  ISETP.GT.AND P1, PT, R0, 0x29, P1 ;  /* 0x000000290000780c */ /* 0x000fe20000f24270 */
[--C-:B-1----:R-:W-:Y:S01]  /*9840*/  IMAD.IADD R0, R6, 0x1, R3.reuse ;  /* 0x0000000106007824 */ /* 0x102fe200078e0203 */
[C---:B------:R-:W-:Y:S02]  /*9850*/  ISETP.LT.OR P2, PT, R2.reuse, 0x29, P2 ;  /* 0x000000290200780c */ /* 0x040fe40001741670 */
[----:B------:R-:W-:Y:S01]  /*9860*/  ISETP.LT.OR P1, PT, R2, 0x2a, P1 ;  /* 0x0000002a0200780c */ /* 0x000fe20000f21670 */
[----:B------:R-:W-:Y:S01]  /*9870*/  IMAD.IADD R2, R5, 0x1, R3 ;  /* 0x0000000105027824 */ /* 0x000fe200078e0203 */
[----:B------:R-:W-:Y:S02]  /*9880*/  FSEL R51, R19, -INF , !P2 ;  /* 0xff80000013337808 */ /* 0x000fe40005000000 */
[----:B------:R-:W-:Y:S01]  /*9890*/  FSEL R34, R18, -INF , !P1 ;  /* 0xff80000012227808 */ /* 0x000fe20004800000 */
        /* <DEDUP_REMOVED lines=16> */
.L_x_619:
[----:B------:R-:W-:Y:S04]  /*99a0*/  MOV R7, 0x1 ;  /* 0x0000000100077802 */ /* 0x000fe80000000f00 */
[----:B------:R-:W-:Y:S11]  /*99b0*/  ISETP.NE.AND P0, PT, R7, c[0x0][0x32c], PT ;  /* 0x0000cb0007007a0c */ /* 0x000ff60003f05270 */
[----:B------:R-:W-:Y:S02]  /*99c0*/  @!UPT UIADD3 URZ, URZ, URZ, URZ ;  /* 0x0000003f3f3ff290 */ /* 0x000fe4000fffe03f */
[----:B------:R-:W-:Y:S05]  /*99d0*/  @P0 IMAD.HI.U32 R7, R3, c[0x0][0x330], RZ ;  /* 0x0000cc0003070a27 */ /* 0x000fea00078e00ff */
[----:B------:R-:W-:Y:S02]  /*99e0*/  @P0 SHF.R.U32.HI R3, RZ, c[0x0][0x334], R7 ;  /* 0x0000cd00ff030a19 */ /* 0x000fe40000011607 */
.L_x_620:
[----:B------:R-:W-:Y:S05]  /*99f0*/  BSYNC B0 ;  /* 0x0000000000007941 */ /* 0x000fea0003800000 */
.L_x_618:
[----:B------:R-:W-:Y:S05]  /*9a00*/  IADD3 R7, -R35, UR4, RZ ;  /* 0x0000000423077c10 */ /* 0x000fea000fffe1ff */
[----:B------:R-:W-:Y:S05]  /*9a10*/  IMAD R3, R3, c[0x0][0x32c], R7 ;  /* 0x0000cb0003037a24 */ /* 0x000fea00078e0207 */
[----:B------:R-:W-:Y:S02]  /*9a20*/  IADD3 R7, R3, c[0x0][0x32c], RZ ;  /* 0x0000cb0003077a10 */ /* 0x000fe40007ffe0ff */
[----:B------:R-:W-:Y:S02]  /*9a30*/  IMNMX R0, R0, R3, !PT ;  /* 0x0000000300007217 */ /* 0x000fe40007800200 */
[----:B------:R-:W-:Y:S02]  /*9a40*/  IMNMX R2, R2, R7, PT ;  /* 0x0000000702027217 */ /* 0x000fe40003800200 */
.L_x_617:
[----:B------:R-:W-:Y:S01]  /*9a50*/  UP2UR UR34, UPR, URZ, 0x10 ;  /* 0x000000103f227883 */ /* 0x000fe20008000000 */
[----:B------:R-:W1:Y:S01]  /*9a60*/  SHFL.IDX PT, R3, R4, 0x2, 0x1c1f ;  /* 0x005c1f0004037f89 */ /* 0x000e6200000e0000 */
[----:B------:R-:W-:Y:S02]  /*9a70*/  UISETP.NE.AND UP4, UPT, UR29, URZ, UPT ;  /* 0x0000003f1d00728c */ /* 0x000fe4000bf85270 */
[----:B------:R-:W-:Y:S02]  /*9a80*/  UP2UR UR31, UPR, URZ, 0x2 ;  /* 0x000000023f1f7883 */ /* 0x000fe40008000000 */
[----:B------:R-:W-:Y:S02]  /*9a90*/  UISETP.NE.AND UP1, UPT, UR26, URZ, UPT ;  /* 0x0000003f1a00728c */ /* 0x000fe4000bf25270 */
[----:B------:R-:W-:Y:S01]  /*9aa0*/  PLOP3.LUT P0, PT, PT, PT, UP4, 0x40, 0x0 ;  /* 0x000000000000781c */ /* 0x000fe20003f0e848 */
[----:B------:R-:W-:Y:S02]  /*9ab0*/  UP2UR UR33, UPR, URZ, 0x8 ;  /* 0x000000083f217883 */ /* 0x000fe40008000000 */
[----:B------:R-:W-:Y:S01]  /*9ac0*/  UISETP.NE.AND UP3, UPT, UR28, URZ, UPT ;  /* 0x0000003f1c00728c */ /* 0x000fe2000bf65270 */
[----:B------:R-:W-:Y:S01]  /*9ad0*/  ISETP.GT.AND P0, PT, R0, RZ, P0 ;  /* 0x000000ff0000720c */ /* 0x000fe20000704270 */
[----:B------:R-:W-:Y:S02]  /*9ae0*/  UP2UR UR32, UPR, URZ, 0x4 ;  /* 0x000000043f207883 */ /* 0x000fe40008000000 */
[----:B------:R-:W-:Y:S01]  /*9af0*/  UISETP.NE.AND UP2, UPT, UR27, URZ, UPT ;  /* 0x0000003f1b00728c */ /* 0x000fe2000bf45270 */
[----:B------:R-:W-:Y:S01]  /*9b00*/  ISETP.LT.OR P0, PT, R2, 0x1, P0 ;  /* 0x000000010200780c */ /* 0x000fe20000701670 */
[----:B------:R-:W-:Y:S01]  /*9b10*/  UP2UR UR30, UPR, URZ, 0x1 ;  /* 0x000000013f1e7883 */ /* 0x000fe20008000000 */
[----:B------:R-:W-:Y:S01]  /*9b20*/  PLOP3.LUT P2, PT, PT, PT, UP3, 0x40, 0x0 ;  /* 0x000000000000781c */ /* 0x000fe20003f4e838 */
[----:B------:R-:W-:Y:S01]  /*9b30*/  UISETP.NE.AND UP0, UPT, UR25, URZ, UPT ;  /* 0x0000003f1900728c */ /* 0x000fe2000bf05270 */
[----:B------:R-:W-:Y:S01]  /*9b40*/  FSEL R8, R201, -INF , !P0 ;  /* 0xff800000c9087808 */ /* 0x000fe20004000000 */
[----:B------:R-:W-:Y:S01]  /*9b50*/  UISETP.NE.AND UP4, UPT, UR34, URZ, UPT ;  /* 0x0000003f2200728c */ /* 0x000fe2000bf85270 */
[----:B------:R-:W-:Y:S01]  /*9b60*/  PLOP3.LUT P0, PT, PT, PT, UP1, 0x40, 0x0 ;  /* 0x000000000000781c */ /* 0x000fe20003f0e818 */
[----:B------:R-:W-:Y:S01]  /*9b70*/  UISETP.NE.AND UP3, UPT, UR33, URZ, UPT ;  /* 0x0000003f2100728c */ /* 0x000fe2000bf65270 */
[----:B------:R-:W-:Y:S01]  /*9b80*/  PLOP3.LUT P1, PT, PT, PT, UP2, 0x40, 0x0 ;  /* 0x000000000000781c */ /* 0x000fe20003f2e828 */
[----:B------:R-:W-:Y:S01]  /*9b90*/  UISETP.NE.AND UP2, UPT, UR32, URZ, UPT ;  /* 0x0000003f2000728c */ /* 0x000fe2000bf45270 */
[C---:B------:R-:W-:Y:S01]  /*9ba0*/  ISETP.GT.AND P0, PT, R0.reuse, 0x9, P0 ;  /* 0x000000090000780c */ /* 0x040fe20000704270 */
[----:B------:R-:W-:Y:S01]  /*9bb0*/  UISETP.NE.AND UP1, UPT, UR31, URZ, UPT ;  /* 0x0000003f1f00728c */ /* 0x000fe2000bf25270 */
        /* <DEDUP_REMOVED lines=8> */
[----:B------:R-:W-:Y:S01]  /*9c40*/  PLOP3.LUT P2, PT, PT, PT, UP0, 0x40, 0x0 ;  /* 0x000000000000781c */ /* 0x000fe20003f4e808 */
[----:B------:R-:W-:Y:S01]  /*9c50*/  UISETP.NE.AND UP0, UPT, UR30, URZ, UPT ;  /* 0x0000003f1e00728c */ /* 0x000fe2000bf05270 */
[----:B------:R-:W-:Y:S01]  /*9c60*/  FSEL R14, R143, -INF , !P1 ;  /* 0xff8000008f0e7808 */ /* 0x000fe20004800000 */
[----:B------:R-:W-:Y:S01]  /*9c70*/  UP2UR UR30, UPR, URZ, 0x40 ;  /* 0x000000403f1e7883 */ /* 0x000fe20008000000 */
        /* <DEDUP_REMOVED lines=20> */
[----:B------:R-:W-:Y:S02]  /*9dc0*/  FSEL R223, R27, -INF , !P0 ;  /* 0xff8000001bdf7808 */ /* 0x000fe40004000000 */
        /* <DEDUP_REMOVED lines=30> */
.L_x_623:
[----:B------:R-:W-:Y:S04]  /*9fb0*/  MOV R7, c[0x0][0x32c] ;  /* 0x0000cb0000077a02 */ /* 0x000fe80000000f00 */
[----:B------:R-:W-:Y:S11]  /*9fc0*/  ISETP.NE.AND P0, PT, R7, 0x1, PT ;  /* 0x000000010700780c */ /* 0x000ff60003f05270 */
[----:B------:R-:W-:Y:S02]  /*9fd0*/  @!UPT UIADD3 URZ, URZ, URZ, URZ ;  /* 0x0000003f3f3ff290 */ /* 0x000fe4000fffe03f */
[----:B------:R-:W-:Y:S05]  /*9fe0*/  @P0 IMAD.HI.U32 R7, R3, c[0x0][0x330], RZ ;  /* 0x0000cc0003070a27 */ /* 0x000fea00078e00ff */
[----:B------:R-:W-:Y:S02]  /*9ff0*/  @P0 SHF.R.U32.HI R3, RZ, c[0x0][0x334], R7 ;  /* 0x0000cd00ff030a19 */ /* 0x000fe40000011607 */
.L_x_624:
[----:B------:R-:W-:Y:S05]  /*a000*/  BSYNC B0 ;  /* 0x0000000000007941 */ /* 0x000fea0003800000 */
.L_x_622:
[----:B------:R-:W-:Y:S05]  /*a010*/  IADD3 R7, -R35, UR4, RZ ;  /* 0x0000000423077c10 */ /* 0x000fea000fffe1ff */
[----:B------:R-:W-:Y:S05]  /*a020*/  IMAD R3, R3, c[0x0][0x32c], R7 ;  /* 0x0000cb0003037a24 */ /* 0x000fea00078e0207 */
[----:B------:R-:W-:Y:S02]  /*a030*/  IADD3 R7, R3, c[0x0][0x32c], RZ ;  /* 0x0000cb0003077a10 */ /* 0x000fe40007ffe0ff */
[----:B------:R-:W-:Y:S02]  /*a040*/  IMNMX R0, R0, R3, !PT ;  /* 0x0000000300007217 */ /* 0x000fe40007800200 */
[----:B------:R-:W-:Y:S02]  /*a050*/  IMNMX R2, R2, R7, PT ;  /* 0x0000000702027217 */ /* 0x000fe40003800200 */
.L_x_621:
        /* <DEDUP_REMOVED lines=86> */
.L_x_627:
[----:B------:R-:W-:Y:S04]  /*a5c0*/  MOV R4, c[0x0][0x32c] ;  /* 0x0000cb0000047a02 */ /* 0x000fe80000000f00 */
[----:B------:R-:W-:Y:S11]  /*a5d0*/  ISETP.NE.AND P0, PT, R4, 0x1, PT ;  /* 0x000000010400780c */ /* 0x000ff60003f05270 */
[----:B------:R-:W-:Y:S02]  /*a5e0*/  @!UPT UIADD3 URZ, URZ, URZ, URZ ;  /* 0x0000003f3f3ff290 */ /* 0x000fe4000fffe03f */
[----:B------:R-:W-:Y:S05]  /*a5f0*/  @P0 IMAD.HI.U32 R4, R3, c[0x0][0x330], RZ ;  /* 0x0000cc0003040a27 */ /* 0x000fea00078e00ff */
[----:B------:R-:W-:Y:S02]  /*a600*/  @P0 SHF.R.U32.HI R3, RZ, c[0x0][0x334], R4 ;  /* 0x0000cd00ff030a19 */ /* 0x000fe40000011604 */
.L_x_628:
[----:B------:R-:W-:Y:S05]  /*a610*/  BSYNC B0 ;  /* 0x0000000000007941 */ /* 0x000fea0003800000 */
.L_x_626:
[----:B------:R-:W-:Y:S05]  /*a620*/  IADD3 R4, -R35, UR4, RZ ;  /* 0x0000000423047c10 */ /* 0x000fea000fffe1ff */
[----:B------:R-:W-:Y:S05]  /*a630*/  IMAD R3, R3, c[0x0][0x32c], R4 ;  /* 0x0000cb0003037a24 */ /* 0x000fea00078e0204 */
[----:B------:R-:W-:Y:S02]  /*a640*/  IADD3 R4, R3, c[0x0][0x32c], RZ ;  /* 0x0000cb0003047a10 */ /* 0x000fe40007ffe0ff */
[----:B------:R-:W-:Y:S02]  /*a650*/  IMNMX R0, R0, R3, !PT ;  /* 0x0000000300007217 */ /* 0x000fe40007800200 */
[----:B------:R-:W-:Y:S02]  /*a660*/  IMNMX R2, R2, R4, PT ;  /* 0x0000000402027217 */ /* 0x000fe40003800200 */
.L_x_625:
        /* <DEDUP_REMOVED lines=21> */
[----:B------:R-:W-:Y:S01]  /*a7c0*/  LDSM.16.MT88.4 R36, [R226+0x100] ;  /* 0x00010000e224783b */ /* 0x000fe20000004200 */
        /* <DEDUP_REMOVED lines=13> */
[----:B------:R-:W-:Y:S01]  /*a8a0*/  PLOP3.LUT P0, PT, PT, PT, UP4, 0x40, 0x0 ;  /* 0x000000000000781c */ /* 0x000fe20003f0e848 */
[----:B------:R-:W1:Y:S01]  /*a8b0*/  SHFL.BFLY PT, R6, R137, 0x2, 0x1f ;  /* 0x0c401f0089067f89 */ /* 0x000e6200000e0000 */
[----:B------:R-:W-:Y:S01]  /*a8c0*/  PLOP3.LUT P1, PT, PT, PT, UP2, 0x40, 0x0 ;  /* 0x000000000000781c */ /* 0x000fe20003f2e828 */
[----:B------:R-:W-:Y:S01]  /*a8d0*/  UISETP.NE.AND UP4, UPT, UR4, URZ, UPT ;  /* 0x0000003f0400728c */ /* 0x000fe2000bf85270 */
[C---:B------:R-:W-:Y:S01]  /*a8e0*/  ISETP.GT.AND P0, PT, R0.reuse, RZ, P0 ;  /* 0x000000ff0000720c */ /* 0x040fe20000704270 */
[----:B------:R-:W-:Y:S01]  /*a8f0*/  UISETP.NE.AND UP2, UPT, UR28, URZ, UPT ;  /* 0x0000003f1c00728c */ /* 0x000fe2000bf45270 */
[----:B------:R-:W-:Y:S02]  /*a900*/  ISETP.GT.AND P1, PT, R0, 0x8, P1 ;  /* 0x000000080000780c */ /* 0x000fe40000f24270 */
[----:B------:R-:W-:Y:S01]  /*a910*/  ISETP.LT.OR P0, PT, R2, 0x1, P0 ;  /* 0x000000010200780c */ /* 0x000fe20000701670 */
[----:B------:R-:W2:Y:S01]  /*a920*/  SHFL.BFLY PT, R20, R3, 0x2, 0x1f ;  /* 0x0c401f0003147f89 */ /* 0x000ea200000e0000 */
[----:B------:R-:W-:Y:S01]  /*a930*/  PLOP3.LUT P2, PT, PT, PT, UP3, 0x40, 0x0 ;  /* 0x000000000000781c */ /* 0x000fe20003f4e838 */
[----:B------:R-:W-:Y:S01]  /*a940*/  UISETP.NE.AND UP3, UPT, UR29, URZ, UPT ;  /* 0x0000003f1d00728c */ /* 0x000fe2000bf65270 */
[----:B------:R-:W-:Y:S02]  /*a950*/  FSEL R5, R222, -INF , !P0 ;  /* 0xff800000de057808 */ /* 0x000fe40004000000 */
[----:B------:R-:W-:Y:S01]  /*a960*/  PLOP3.LUT P0, PT, PT, PT, UP1, 0x40, 0x0 ;  /* 0x000000000000781c */ /* 0x000fe20003f0e818 */
[----:B------:R-:W-:Y:S01]  /*a970*/  UISETP.NE.AND UP1, UPT, UR27, URZ, UPT ;  /* 0x0000003f1b00728c */ /* 0x000fe2000bf25270 */
[----:B------:R-:W-:Y:S02]  /*a980*/  ISETP.LT.OR P1, PT, R2, 0x9, P1 ;  /* 0x000000090200780c */ /* 0x000fe40000f21670 */
[C---:B------:R-:W-:Y:S02]  /*a990*/  ISETP.GT.AND P0, PT, R0.reuse, 0x9, P0 ;  /* 0x000000090000780c */ /* 0x040fe40000704270 */
[----:B------:R-:W-:Y:S02]  /*a9a0*/  ISETP.GT.AND P2, PT, R0, 0x1, P2 ;  /* 0x000000010000780c */ /* 0x000fe40001744270 */
[----:B------:R-:W-:Y:S02]  /*a9b0*/  ISETP.LT.OR P0, PT, R2, 0xa, P0 ;  /* 0x0000000a0200780c */ /* 0x000fe40000701670 */
[----:B------:R-:W-:Y:S02]  /*a9c0*/  FSEL R24, R214, -INF , !P1 ;  /* 0xff800000d6187808 */ /* 0x000fe40004800000 */
[----:B------:R-:W-:Y:S02]  /*a9d0*/  FSEL R25, R213, -INF , !P0 ;  /* 0xff800000d5197808 */ /* 0x000fe40004000000 */
[----:B------:R-:W-:Y:S02]  /*a9e0*/  PLOP3.LUT P0, PT, PT, PT, UP5, 0x40, 0x0 ;  /* 0x000000000000781c */ /* 0x000fe40003f0e858 */
[----:B------:R-:W-:Y:S02]  /*a9f0*/  ISETP.LT.OR P2, PT, R2, 0x2, P2 ;  /* 0x000000020200780c */ /* 0x000fe40001741670 */
[C---:B------:R-:W-:Y:S02]  /*aa00*/  ISETP.GT.AND P0, PT, R0.reuse, 0x18, P0 ;  /* 0x000000180000780c */ /* 0x040fe40000704270 */
[----:B-1----:R-:W-:Y:S02]  /*aa10*/  FMNMX.FTZ R137, R137, R6, !PT ;  /* 0x0000000689897209 */ /* 0x002fe40007810000 */
[----:B--2---:R-:W-:Y:S02]  /*aa20*/  FMNMX.FTZ R3, R3, R20, !PT ;  /* 0x0000001403037209 */ /* 0x004fe40007810000 */
[----:B------:R-:W-:Y:S01]  /*aa30*/  PLOP3.LUT P1, PT, PT, PT, UP6, 0x40, 0x0 ;  /* 0x000000000000781c */ /* 0x000fe20003f2e868 */
[----:B------:R-:W1:Y:S01]  /*aa40*/  SHFL.BFLY PT, R6, R137, 0x1, 0x1f ;  /* 0x0c201f0089067f89 */ /* 0x000e6200000e0000 */
[----:B------:R-:W-:Y:S02]  /*aa50*/  FMNMX.FTZ R4, R7, R138, !PT ;  /* 0x0000008a07047209 */ /* 0x000fe40007810000 */
[----:B------:R-:W-:Y:S02]  /*aa60*/  FSEL R19, R221, -INF , !P2 ;  /* 0xff800000dd137808 */ /* 0x000fe40005000000 */
[----:B------:R-:W-:Y:S02]  /*aa70*/  ISETP.GT.AND P1, PT, R0, 0x11, P1 ;  /* 0x000000110000780c */ /* 0x000fe40000f24270 */
[C---:B------:R-:W-:Y:S01]  /*aa80*/  ISETP.LT.OR P0, PT, R2.reuse, 0x19, P0 ;  /* 0x000000190200780c */ /* 0x040fe20000701670 */
[----:B------:R-:W2:Y:S01]  /*aa90*/  SHFL.BFLY PT, R136, R3, 0x1, 0x1f ;  /* 0x0c201f0003887f89 */ /* 0x000ea200000e0000 */
[----:B------:R-:W-:Y:S01]  /*aaa0*/  PLOP3.LUT P2, PT, PT, PT, UP0, 0x40, 0x0 ;  /* 0x000000000000781c */ /* 0x000fe20003f4e808 */
[----:B------:R-:W-:Y:S01]  /*aab0*/  UISETP.NE.AND UP0, UPT, UR26, URZ, UPT ;  /* 0x0000003f1a00728c */ /* 0x000fe2000bf05270 */
[----:B------:R-:W-:Y:S02]  /*aac0*/  FMNMX.FTZ R4, R11, R4, !PT ;  /* 0x000000040b047209 */ /* 0x000fe40007810000 */
[----:B------:R-:W-:Y:S02]  /*aad0*/  ISETP.LT.OR P1, PT, R2, 0x12, P1 ;  /* 0x000000120200780c */ /* 0x000fe40000f21670 */
[----:B------:R-:W-:Y:S02]  /*aae0*/  FSEL R206, R212, -INF , !P0 ;  /* 0xff800000d4ce7808 */ /* 0x000fe40004000000 */
[----:B------:R-:W-:Y:S02]  /*aaf0*/  ISETP.GT.AND P2, PT, R0, 0x10, P2 ;  /* 0x000000100000780c */ /* 0x000fe40001744270 */
[----:B------:R-:W-:Y:S02]  /*ab00*/  PLOP3.LUT P0, PT, PT, PT, UP3, 0x40, 0x0 ;  /* 0x000000000000781c */ /* 0x000fe40003f0e838 */
[----:B------:R-:W-:Y:S02]  /*ab10*/  FMNMX.FTZ R4, R10, R4, !PT ;  /* 0x000000040a047209 */ /* 0x000fe40007810000 */
[----:B------:R-:W-:Y:S02]  /*ab20*/  FSEL R201, R215, -INF , !P1 ;  /* 0xff800000d7c97808 */ /* 0x000fe40004800000 */
[----:B-1----:R-:W-:Y:S02]  /*ab30*/  FMNMX.FTZ R137, R137, R6, !PT ;  /* 0x0000000689897209 */ /* 0x002fe40007810000 */
[----:B------:R-:W-:Y:S02]  /*ab40*/  FMNMX.FTZ R6, R5, R139, !PT ;  /* 0x0000008b05067209 */ /* 0x000fe40007810000 */
[----:B------:R-:W-:Y:S01]  /*ab50*/  ISETP.LT.OR P2, PT, R2, 0x11, P2 ;  /* 0x000000110200780c */ /* 0x000fe20001741670 */
[----:B------:R-:W-:Y:S01]  /*ab60*/  FMUL.FTZ R141, R137, c[0x0][0x2d0] ;  /* 0x0000b400898d7a20 */ /* 0x000fe20000410000 */
[----:B------:R-:W-:Y:S02]  /*ab70*/  FMNMX.FTZ R6, R19, R6, !PT ;  /* 0x0000000613067209 */ /* 0x000fe40007810000 */
[----:B--2---:R-:W-:Y:S02]  /*ab80*/  FMNMX.FTZ R136, R3, R136, !PT ;  /* 0x0000008803887209 */ /* 0x004fe40007810000 */
[----:B------:R-:W-:Y:S02]  /*ab90*/  FMNMX.FTZ R3, R24, R6, !PT ;  /* 0x0000000618037209 */ /* 0x000fe40007810000 */
[----:B------:R-:W-:Y:S01]  /*aba0*/  ISETP.GT.AND P0, PT, R0, 0x20, P0 ;  /* 0x000000200000780c */ /* 0x000fe20000704270 */
[----:B------:R-:W-:Y:S01]  /*abb0*/  FMUL.FTZ R142, R136, c[0x0][0x2d0] ;  /* 0x0000b400888e7a20 */ /* 0x000fe20000410000 */
[----:B------:R-:W-:Y:S02]  /*abc0*/  PLOP3.LUT P1, PT, PT, PT, UP4, 0x40, 0x0 ;  /* 0x000000000000781c */ /* 0x000fe40003f2e848 */
[----:B------:R-:W-:Y:S02]  /*abd0*/  FMNMX.FTZ R3, R25, R3, !PT ;  /* 0x0000000319037209 */ /* 0x000fe40007810000 */
[----:B------:R-:W-:Y:S02]  /*abe0*/  FMNMX.FTZ R4, R13, R4, !PT ;  /* 0x000000040d047209 */ /* 0x000fe40007810000 */
[----:B------:R-:W-:Y:S02]  /*abf0*/  FSEL R200, R220, -INF , !P2 ;  /* 0xff800000dcc87808 */ /* 0x000fe40005000000 */
[----:B------:R-:W-:Y:S02]  /*ac00*/  ISETP.LT.OR P0, PT, R2, 0x21, P0 ;  /* 0x000000210200780c */ /* 0x000fe40000701670 */
[----:B------:R-:W-:Y:S02]  /*ac10*/  ISETP.GT.AND P1, PT, R0, 0x19, P1 ;  /* 0x000000190000780c */ /* 0x000fe40000f24270 */
[----:B------:R-:W-:Y:S02]  /*ac20*/  FMNMX.FTZ R4, R205, R4, !PT ;  /* 0x00000004cd047209 */ /* 0x000fe40007810000 */
[----:B------:R-:W-:Y:S02]  /*ac30*/  FSEL R212, R42, -INF , !P0 ;  /* 0xff8000002ad47808 */ /* 0x000fe40004000000 */
[----:B------:R-:W-:Y:S02]  /*ac40*/  ISETP.LT.OR P1, PT, R2, 0x1a, P1 ;  /* 0x0000001a0200780c */ /* 0x000fe40000f21670 */
[----:B------:R-:W-:Y:S02]  /*ac50*/  FMNMX.FTZ R3, R200, R3, !PT ;  /* 0x00000003c8037209 */ /* 0x000fe40007810000 */
[----:B------:R-:W-:Y:S02]  /*ac60*/  PLOP3.LUT P0, PT, PT, PT, UP1, 0x40, 0x0 ;  /* 0x000000000000781c */ /* 0x000fe40003f0e818 */
[----:B------:R-:W-:Y:S02]  /*ac70*/  FSEL R209, R209, -INF , !P1 ;  /* 0xff800000d1d17808 */ /* 0x000fe40004800000 */
[----:B------:R-:W-:Y:S02]  /*ac80*/  FMNMX.FTZ R3, R201, R3, !PT ;  /* 0x00000003c9037209 */ /* 0x000fe40007810000 */
[----:B------:R-:W-:Y:S02]  /*ac90*/  FMNMX.FTZ R4, R208, R4, !PT ;  /* 0x00000004d0047209 */ /* 0x000fe40007810000 */
[----:B------:R-:W-:Y:S02]  /*aca0*/  ISETP.GT.AND P0, PT, R0, 0x28, P0 ;  /* 0x000000280000780c */ /* 0x000fe40000704270 */
[----:B------:R-:W-:Y:S02]  /*acb0*/  PLOP3.LUT P1, PT, PT, PT, UP2, 0x40, 0x0 ;  /* 0x000000000000781c */ /* 0x000fe40003f2e828 */
[----:B------:R-:W-:Y:S02]  /*acc0*/  FMNMX.FTZ R4, R210, R4, !PT ;  /* 0x00000004d2047209 */ /* 0x000fe40007810000 */
[----:B------:R-:W-:Y:S02]  /*acd0*/  ISETP.LT.OR P0, PT, R2, 0x29, P0 ;  /* 0x000000290200780c */ /* 0x000fe40000701670 */
[----:B------:R-:W-:Y:S02]  /*ace0*/  FMNMX.FTZ R3, R206, R3, !PT ;  /* 0x00000003ce037209 */ /* 0x000fe40007810000 */
[----:B------:R-:W-:Y:S02]  /*acf0*/  ISETP.GT.AND P1, PT, R0, 0x21, P1 ;  /* 0x000000210000780c */ /* 0x000fe40000f24270 */
[----:B------:R-:W-:Y:S02]  /*ad00*/  FSEL R213, R46, -INF , !P0 ;  /* 0xff8000002ed57808 */ /* 0x000fe40004000000 */
[----:B------:R-:W-:Y:S02]  /*ad10*/  FMNMX.FTZ R3, R209, R3, !PT ;  /* 0x00000003d1037209 */ /* 0x000fe40007810000 */
[----:B------:R-:W-:Y:S02]  /*ad20*/  FMNMX.FTZ R4, R211, R4, !PT ;  /* 0x00000004d3047209 */ /* 0x000fe40007810000 */
[----:B------:R-:W-:Y:S02]  /*ad30*/  ISETP.LT.OR P1, PT, R2, 0x22, P1 ;  /* 0x000000220200780c */ /* 0x000fe40000f21670 */
[----:B------:R-:W-:Y:S01]  /*ad40*/  PLOP3.LUT P0, PT, PT, PT, UP0, 0x40, 0x0 ;  /* 0x000000000000781c */ /* 0x000fe20003f0e808 */
[----:B------:R-:W-:Y:S01]  /*ad50*/  UISETP.GT.AND UP0, UPT, UR24, UR5, UPT ;  /* 0x000000051800728c */ /* 0x000fe2000bf04270 */
[----:B------:R-:W-:Y:S01]  /*ad60*/  FSEL R214, R43, -INF , !P1 ;  /* 0xff8000002bd67808 */ /* 0x000fe20004800000 */
[----:B------:R-:W-:Y:S01]  /*ad70*/  UIADD3 UR24, UR24, -0x1, URZ ;  /* 0xffffffff18187890 */ /* 0x000fe2000fffe03f */
[----:B------:R-:W-:Y:S02]  /*ad80*/  FMNMX.FTZ R4, R245, R4, !PT ;  /* 0x00000004f5047209 */ /* 0x000fe40007810000 */
[----:B------:R-:W-:Y:S02]  /*ad90*/  ISETP.GT.AND P0, PT, R0, 0x29, P0 ;  /* 0x000000290000780c */ /* 0x000fe40000704270 */
[----:B------:R-:W-:Y:S02]  /*ada0*/  FMNMX.FTZ R0, R212, R3, !PT ;  /* 0x00000003d4007209 */ /* 0x000fe40007810000 */
[----:B------:R-:W-:Y:S02]  /*adb0*/  FMNMX.FTZ R4, R247, R4, !PT ;  /* 0x00000004f7047209 */ /* 0x000fe40007810000 */
[----:B------:R-:W-:Y:S02]  /*adc0*/  FMNMX.FTZ R0, R214, R0, !PT ;  /* 0x00000000d6007209 */ /* 0x000fe40007810000 */
[----:B------:R-:W-:Y:S02]  /*add0*/  FSETP.NEU.FTZ.AND P1, PT, R136, -INF , PT ;  /* 0xff8000008800780b */ /* 0x000fe40003f3d000 */
[----:B------:R-:W-:Y:S02]  /*ade0*/  ISETP.LT.OR P0, PT, R2, 0x2a, P0 ;  /* 0x0000002a0200780c */ /* 0x000fe40000701670 */
[----:B------:R-:W-:Y:S02]  /*adf0*/  FMNMX.FTZ R4, R248, R4, !PT ;  /* 0x00000004f8047209 */ /* 0x000fe40007810000 */
[----:B------:R-:W-:Y:S02]  /*ae00*/  FSEL R142, R142, RZ, P1 ;  /* 0x000000ff8e8e7208 */ /* 0x000fe40000800000 */
[----:B------:R-:W-:Y:S02]  /*ae10*/  FSEL R140, R47, -INF , !P0 ;  /* 0xff8000002f8c7808 */ /* 0x000fe40004000000 */
[----:B------:R-:W-:Y:S01]  /*ae20*/  FMNMX.FTZ R0, R213, R0, !PT ;  /* 0x00000000d5007209 */ /* 0x000fe20007810000 */
[--C-:B------:R-:W-:Y:S01]  /*ae30*/  FFMA.FTZ R3, R18, c[0x0][0x2d0], -R142.reuse ;  /* 0x0000b40012037a23 */ /* 0x100fe2000001088e */
[----:B------:R-:W-:Y:S01]  /*ae40*/  FMNMX.FTZ R4, R250, R4, !PT ;  /* 0x00000004fa047209 */ /* 0x000fe20007810000 */
[--C-:B------:R-:W-:Y:S01]  /*ae50*/  FFMA.FTZ R8, R8, c[0x0][0x2d0], -R142.reuse ;  /* 0x0000b40008087a23 */ /* 0x100fe2000001088e */
[----:B------:R-:W-:Y:S01]  /*ae60*/  FMNMX.FTZ R0, R140, R0, !PT ;  /* 0x000000008c007209 */ /* 0x000fe20007810000 */
[----:B------:R1:W-:Y:S01]  /*ae70*/  MUFU.EX2 R41, R3 ;  /* 0x0000000300297308 */ /* 0x0003e20000000800 */
[----:B------:R-:W-:Y:S01]  /*ae80*/  FSETP.NEU.FTZ.AND P2, PT, R137, -INF , PT ;  /* 0xff8000008900780b */ /* 0x000fe20003f5d000 */
[----:B------:R-:W2:Y:S01]  /*ae90*/  SHFL.BFLY PT, R20, R4, 0x2, 0x1f ;  /* 0x0c401f0004147f89 */ /* 0x000ea200000e0000 */
[--C-:B------:R-:W-:Y:S02]  /*aea0*/  FFMA.FTZ R12, R12, c[0x0][0x2d0], -R142.reuse ;  /* 0x0000b4000c0c7a23 */ /* 0x100fe4000001088e */
[----:B------:R-:W-:Y:S01]  /*aeb0*/  FSEL R141, R141, RZ, P2 ;  /* 0x000000ff8d8d7208 */ /* 0x000fe20001000000 */
[----:B------:R-:W-:Y:S04]  /*aec0*/  FFMA.FTZ R14, R14, c[0x0][0x2d0], -R142 ;  /* 0x0000b4000e0e7a23 */ /* 0x000fe8000001088e */
[----:B------:R-:W1:Y:S01]  /*aed0*/  SHFL.BFLY PT, R2, R0, 0x2, 0x1f ;  /* 0x0c401f0000027f89 */ /* 0x000e6200000e0000 */
[--C-:B------:R-:W-:Y:S01]  /*aee0*/  FFMA.FTZ R9, R9, c[0x0][0x2d0], -R141.reuse ;  /* 0x0000b40009097a23 */ /* 0x100fe2000001088d */
[----:B------:R-:W-:Y:S01]  /*aef0*/  MUFU.EX2 R30, R8 ;  /* 0x00000008001e7308 */ /* 0x000fe20000000800 */
[--C-:B------:R-:W-:Y:S02]  /*af00*/  FFMA.FTZ R15, R15, c[0x0][0x2d0], -R141.reuse ;  /* 0x0000b4000f0f7a23 */ /* 0x100fe4000001088d */
[--C-:B------:R-:W-:Y:S02]  /*af10*/  FFMA.FTZ R16, R16, c[0x0][0x2d0], -R141.reuse ;  /* 0x0000b40010107a23 */ /* 0x100fe4000001088d */
[----:B------:R-:W-:Y:S05]  /*af20*/  FFMA.FTZ R17, R17, c[0x0][0x2d0], -R141 ;  /* 0x0000b40011117a23 */ /* 0x000fea000001088d */
[----:B------:R-:W-:Y:S01]  /*af30*/  MUFU.EX2 R220, R9 ;  /* 0x0000000900dc7308 */ /* 0x000fe20000000800 */
[----:B--2---:R-:W-:Y:S05]  /*af40*/  FMNMX.FTZ R4, R4, R20, !PT ;  /* 0x0000001404047209 */ /* 0x004fea0007810000 */
[----:B------:R-:W2:Y:S04]  /*af50*/  SHFL.BFLY PT, R135, R4, 0x1, 0x1f ;  /* 0x0c201f0004877f89 */ /* 0x000ea800000e0000 */
[----:B------:R-:W3:Y:S01]  /*af60*/  MUFU.EX2 R222, R15 ;  /* 0x0000000f00de7308 */ /* 0x000ee20000000800 */
[----:B-1----:R-:W-:Y:S02]  /*af70*/  FMNMX.FTZ R3, R0, R2, !PT ;  /* 0x0000000200037209 */ /* 0x002fe40007810000 */
[----:B------:R-:W-:Y:S02]  /*af80*/  FSEL R0, R137, RZ, P2 ;  /* 0x000000ff89007208 */ /* 0x000fe40001000000 */
[----:B------:R-:W-:Y:S03]  /*af90*/  FSEL R2, R136, RZ, P1 ;  /* 0x000000ff88027208 */ /* 0x000fe60000800000 */
[----:B------:R-:W-:Y:S02]  /*afa0*/  FADD.FTZ R0, -R0, R132 ;  /* 0x0000008400007221 */ /* 0x000fe40000010100 */
[----:B------:R-:W-:Y:S01]  /*afb0*/  MUFU.EX2 R27, R16 ;  /* 0x00000010001b7308 */ /* 0x000fe20000000800 */
[----:B------:R-:W-:Y:S02]  /*afc0*/  FADD.FTZ R2, -R2, R134 ;  /* 0x0000008602027221 */ /* 0x000fe40000010100 */
[----:B------:R-:W-:Y:S02]  /*afd0*/  FMUL.FTZ R0, R0, c[0x0][0x2d0] ;  /* 0x0000b40000007a20 */ /* 0x000fe40000410000 */
[----:B------:R-:W-:Y:S05]  /*afe0*/  FMUL.FTZ R2, R2, c[0x0][0x2d0] ;  /* 0x0000b40002027a20 */ /* 0x000fea0000410000 */
[----:B------:R1:W4:Y:S01]  /*aff0*/  MUFU.EX2 R133, R0 ;  /* 0x0000000000857308 */ /* 0x0003220000000800 */
[----:B--2---:R-:W-:Y:S02]  /*b000*/  FMNMX.FTZ R135, R4, R135, !PT ;  /* 0x0000008704877209 */ /* 0x004fe40007810000 */
[----:B------:R-:W2:Y:S01]  /*b010*/  SHFL.BFLY PT, R4, R3, 0x1, 0x1f ;  /* 0x0c201f0003047f89 */ /* 0x000ea200000e0000 */
[----:B---3--:R-:W-:Y:S02]  /*b020*/  F2FP.BF16.PACK_AB R192, R222, R220 ;  /* 0x000000dcdec0723e */ /* 0x008fe400000010ff */
[C---:B------:R-:W-:Y:S01]  /*b030*/  FSETP.NEU.FTZ.AND P0, PT, R135.reuse, -INF , PT ;  /* 0xff8000008700780b */ /* 0x040fe20003f1d000 */
[----:B------:R-:W-:Y:S03]  /*b040*/  FMUL.FTZ R143, R135, c[0x0][0x2d0] ;  /* 0x0000b400878f7a20 */ /* 0x000fe60000410000 */
[----:B------:R-:W3:Y:S02]  /*b050*/  MUFU.EX2 R132, R2 ;  /* 0x0000000200847308 */ /* 0x000ee40000000800 */
[----:B------:R-:W-:Y:S05]  /*b060*/  FSEL R143, R143, RZ, P0 ;  /* 0x000000ff8f8f7208 */ /* 0x000fea0000000000 */
[--C-:B------:R-:W-:Y:S03]  /*b070*/  FFMA.FTZ R7, R7, c[0x0][0x2d0], -R143.reuse ;  /* 0x0000b40007077a23 */ /* 0x100fe6000001088f */
[----:B------:R-:W5:Y:S01]  /*b080*/  MUFU.EX2 R26, R12 ;  /* 0x0000000c001a7308 */ /* 0x000f620000000800 */
[--C-:B------:R-:W-:Y:S02]  /*b090*/  FFMA.FTZ R13, R13, c[0x0][0x2d0], -R143.reuse ;  /* 0x0000b4000d0d7a23 */ /* 0x100fe4000001088f */
[--C-:B------:R-:W-:Y:S01]  /*b0a0*/  FFMA.FTZ R11, R11, c[0x0][0x2d0], -R143.reuse ;  /* 0x0000b4000b0b7a23 */ /* 0x100fe2000001088f */
[----:B-1----:R-:W-:Y:S01]  /*b0b0*/  FSEL R0, R135, RZ, P0 ;  /* 0x000000ff87007208 */ /* 0x002fe20000000000 */
[----:B------:R-:W-:Y:S02]  /*b0c0*/  FFMA.FTZ R10, R10, c[0x0][0x2d0], -R143 ;  /* 0x0000b4000a0a7a23 */ /* 0x000fe4000001088f */
[C---:B----4-:R-:W-:Y:S01]  /*b0d0*/  FMUL.FTZ R16, R133.reuse, R156 ;  /* 0x0000009c85107220 */ /* 0x050fe20000410000 */
[----:B------:R-:W-:Y:S01]  /*b0e0*/  MOV R156, R30 ;  /* 0x0000001e009c7202 */ /* 0x000fe20000000f00 */
[----:B------:R-:W-:Y:S01]  /*b0f0*/  FADD.FTZ R0, -R0, R138 ;  /* 0x0000008a00007221 */ /* 0x000fe20000010100 */
[----:B--2---:R-:W-:Y:S01]  /*b100*/  FMNMX.FTZ R3, R4, R3, !PT ;  /* 0x0000000304037209 */ /* 0x004fe20007810000 */
[----:B------:R-:W1:Y:S01]  /*b110*/  MUFU.EX2 R21, R7 ;  /* 0x0000000700157308 */ /* 0x000e620000000800 */
[----:B------:R-:W-:Y:S02]  /*b120*/  FMUL.FTZ R48, R133, R188 ;  /* 0x000000bc85307220 */ /* 0x000fe40000410000 */
[----:B------:R-:W-:Y:S01]  /*b130*/  FMUL.FTZ R0, R0, c[0x0][0x2d0] ;  /* 0x0000b40000007a20 */ /* 0x000fe20000410000 */
[C---:B------:R-:W-:Y:S01]  /*b140*/  FSETP.NEU.FTZ.AND P0, PT, R3.reuse, -INF , PT ;  /* 0xff8000000300780b */ /* 0x040fe20003f1d000 */
[----:B------:R-:W-:Y:S02]  /*b150*/  FMUL.FTZ R134, R3, c[0x0][0x2d0] ;  /* 0x0000b40003867a20 */ /* 0x000fe40000410000 */
[C---:B---3--:R-:W-:Y:S02]  /*b160*/  FMUL.FTZ R6, R132.reuse, R146 ;  /* 0x0000009284067220 */ /* 0x048fe40000410000 */
[----:B------:R-:W-:Y:S01]  /*b170*/  FMUL.FTZ R18, R132, R158 ;  /* 0x0000009e84127220 */ /* 0x000fe20000410000 */
[----:B------:R2:W3:Y:S01]  /*b180*/  MUFU.EX2 R2, R0 ;  /* 0x0000000000027308 */ /* 0x0004e20000000800 */
[----:B------:R-:W-:Y:S01]  /*b190*/  FSEL R134, R134, RZ, P0 ;  /* 0x000000ff86867208 */ /* 0x000fe20000000000 */
[C---:B------:R-:W-:Y:S01]  /*b1a0*/  FMUL.FTZ R32, R133.reuse, R172 ;  /* 0x000000ac85207220 */ /* 0x040fe20000410000 */
[----:B-----5:R-:W-:Y:S01]  /*b1b0*/  F2FP.BF16.PACK_AB R193, R26, R30 ;  /* 0x0000001e1ac1723e */ /* 0x020fe200000010ff */
[----:B------:R-:W-:Y:S02]  /*b1c0*/  FMUL.FTZ R33, R133, R173 ;  /* 0x000000ad85217220 */ /* 0x000fe40000410000 */
[--C-:B------:R-:W-:Y:S02]  /*b1d0*/  FFMA.FTZ R4, R25, c[0x0][0x2d0], -R134.reuse ;  /* 0x0000b40019047a23 */ /* 0x100fe40000010886 */
[--C-:B------:R-:W-:Y:S02]  /*b1e0*/  FFMA.FTZ R5, R5, c[0x0][0x2d0], -R134.reuse ;  /* 0x0000b40005057a23 */ /* 0x100fe40000010886 */
[----:B------:R-:W4:Y:S01]  /*b1f0*/  MUFU.EX2 R28, R14 ;  /* 0x0000000e001c7308 */ /* 0x000f220000000800 */
[C---:B------:R-:W-:Y:S02]  /*b200*/  FMUL.FTZ R35, R132.reuse, R175 ;  /* 0x000000af84237220 */ /* 0x040fe40000410000 */
[C---:B------:R-:W-:Y:S01]  /*b210*/  FMUL.FTZ R49, R133.reuse, R189 ;  /* 0x000000bd85317220 */ /* 0x040fe20000410000 */
[----:B-1----:R-:W-:Y:S01]  /*b220*/  MOV R138, R21 ;  /* 0x00000015008a7202 */ /* 0x002fe20000000f00 */
[C---:B------:R-:W-:Y:S01]  /*b230*/  FMUL.FTZ R7, R132.reuse, R147 ;  /* 0x0000009384077220 */ /* 0x040fe20000410000 */
[----:B------:R-:W1:Y:S01]  /*b240*/  LDSM.16.MT88.4 R20, [R225+0x100] ;  /* 0x00010000e114783b */ /* 0x000e620000004200 */
[C---:B------:R-:W-:Y:S02]  /*b250*/  FMUL.FTZ R52, R133.reuse, R52 ;  /* 0x0000003485347220 */ /* 0x040fe40000410000 */
[----:B------:R-:W-:Y:S01]  /*b260*/  FMUL.FTZ R53, R133, R53 ;  /* 0x0000003585357220 */ /* 0x000fe20000410000 */
[----:B------:R-:W5:Y:S01]  /*b270*/  MUFU.EX2 R221, R17 ;  /* 0x0000001100dd7308 */ /* 0x000f620000000800 */
[C---:B------:R-:W-:Y:S02]  /*b280*/  FMUL.FTZ R54, R132.reuse, R54 ;  /* 0x0000003684367220 */ /* 0x040fe40000410000 */
[----:B------:R-:W-:Y:S02]  /*b290*/  FMUL.FTZ R55, R132, R55 ;  /* 0x0000003784377220 */ /* 0x000fe40000410000 */
[--C-:B--2---:R-:W-:Y:S02]  /*b2a0*/  FFMA.FTZ R0, R19, c[0x0][0x2d0], -R134.reuse ;  /* 0x0000b40013007a23 */ /* 0x104fe40000010886 */
[C---:B---3--:R-:W-:Y:S02]  /*b2b0*/  FMUL.FTZ R8, R2.reuse, R148 ;  /* 0x0000009402087220 */ /* 0x048fe40000410000 */
[C---:B------:R-:W-:Y:S01]  /*b2c0*/  FMUL.FTZ R9, R2.reuse, R149 ;  /* 0x0000009502097220 */ /* 0x040fe20000410000 */
[----:B------:R2:W-:Y:S01]  /*b2d0*/  MUFU.EX2 R216, R0 ;  /* 0x0000000000d87308 */ /* 0x0005e20000000800 */
[----:B------:R-:W-:Y:S02]  /*b2e0*/  FMUL.FTZ R12, R2, R152 ;  /* 0x00000098020c7220 */ /* 0x000fe40000410000 */
[----:B------:R-:W-:Y:S01]  /*b2f0*/  FMUL.FTZ R19, R132, R159 ;  /* 0x0000009f84137220 */ /* 0x000fe20000410000 */
[----:B----4-:R-:W-:Y:S01]  /*b300*/  F2FP.BF16.PACK_AB R195, R41, R28 ;  /* 0x0000001c29c3723e */ /* 0x010fe200000010ff */
[C---:B------:R-:W-:Y:S01]  /*b310*/  FMUL.FTZ R25, R2.reuse, R165 ;  /* 0x000000a502197220 */ /* 0x040fe20000410000 */
[----:B------:R-:W-:Y:S01]  /*b320*/  MOV R159, R27 ;  /* 0x0000001b009f7202 */ /* 0x000fe20000000f00 */
[C---:B------:R-:W-:Y:S01]  /*b330*/  FMUL.FTZ R40, R2.reuse, R180 ;  /* 0x000000b402287220 */ /* 0x040fe20000410000 */
[----:B------:R-:W-:Y:S01]  /*b340*/  MOV R180, R41 ;  /* 0x0000002900b47202 */ /* 0x000fe20000000f00 */
[C---:B------:R-:W-:Y:S01]  /*b350*/  FMUL.FTZ R41, R2.reuse, R181 ;  /* 0x000000b502297220 */ /* 0x040fe20000410000 */
[----:B------:R3:W4:Y:S01]  /*b360*/  MUFU.EX2 R215, R5 ;  /* 0x0000000500d77308 */ /* 0x0007220000000800 */
[C---:B------:R-:W-:Y:S01]  /*b370*/  FMUL.FTZ R44, R2.reuse, R184 ;  /* 0x000000b8022c7220 */ /* 0x040fe20000410000 */
[----:B------:R-:W-:Y:S01]  /*b380*/  MOV R158, R28 ;  /* 0x0000001c009e7202 */ /* 0x000fe20000000f00 */
[C---:B------:R-:W-:Y:S01]  /*b390*/  FMUL.FTZ R45, R2.reuse, R185 ;  /* 0x000000b9022d7220 */ /* 0x040fe20000410000 */
[----:B-----5:R-:W-:Y:S01]  /*b3a0*/  F2FP.BF16.PACK_AB R194, R221, R27 ;  /* 0x0000001bddc2723e */ /* 0x020fe200000010ff */
[C---:B------:R-:W-:Y:S01]  /*b3b0*/  FMUL.FTZ R17, R133.reuse, R157 ;  /* 0x0000009d85117220 */ /* 0x040fe20000410000 */
[----:B------:R-:W-:Y:S01]  /*b3c0*/  MOV R173, R159 ;  /* 0x0000009f00ad7202 */ /* 0x000fe20000000f00 */
[C---:B------:R-:W-:Y:S02]  /*b3d0*/  FMUL.FTZ R28, R2.reuse, R168 ;  /* 0x000000a8021c7220 */ /* 0x040fe40000410000 */
[C---:B------:R-:W-:Y:S01]  /*b3e0*/  FMUL.FTZ R56, R2.reuse, R56 ;  /* 0x0000003802387220 */ /* 0x040fe20000410000 */
[----:B------:R5:W-:Y:S01]  /*b3f0*/  MUFU.EX2 R218, R4 ;  /* 0x0000000400da7308 */ /* 0x000be20000000800 */
[C---:B------:R-:W-:Y:S02]  /*b400*/  FMUL.FTZ R57, R2.reuse, R57 ;  /* 0x0000003902397220 */ /* 0x040fe40000410000 */
[----:B------:R-:W-:Y:S02]  /*b410*/  FMUL.FTZ R60, R2, R60 ;  /* 0x0000003c023c7220 */ /* 0x000fe40000410000 */
[----:B--2---:R-:W-:Y:S02]  /*b420*/  FFMA.FTZ R0, R24, c[0x0][0x2d0], -R134 ;  /* 0x0000b40018007a23 */ /* 0x004fe40000010886 */
[C---:B------:R-:W-:Y:S02]  /*b430*/  FMUL.FTZ R24, R2.reuse, R164 ;  /* 0x000000a402187220 */ /* 0x040fe40000410000 */
[----:B------:R-:W-:Y:S01]  /*b440*/  FMUL.FTZ R61, R2, R61 ;  /* 0x0000003d023d7220 */ /* 0x000fe20000410000 */
[----:B------:R2:W2:Y:S01]  /*b450*/  MUFU.EX2 R217, R0 ;  /* 0x0000000000d97308 */ /* 0x0004a20000000800 */
[C---:B------:R-:W-:Y:S02]  /*b460*/  FMUL.FTZ R64, R133.reuse, R64 ;  /* 0x0000004085407220 */ /* 0x040fe40000410000 */
[C---:B------:R-:W-:Y:S02]  /*b470*/  FMUL.FTZ R65, R133.reuse, R65 ;  /* 0x0000004185417220 */ /* 0x040fe40000410000 */
[C---:B---3--:R-:W-:Y:S01]  /*b480*/  FMUL.FTZ R5, R133.reuse, R145 ;  /* 0x0000009185057220 */ /* 0x048fe20000410000 */
[----:B----4-:R-:W-:Y:S01]  /*b490*/  F2FP.BF16.PACK_AB R145, R216, R215 ;  /* 0x000000d7d891723e */ /* 0x010fe200000010ff */
[C---:B------:R-:W-:Y:S02]  /*b4a0*/  FMUL.FTZ R66, R132.reuse, R66 ;  /* 0x0000004284427220 */ /* 0x040fe40000410000 */
[C---:B------:R-:W-:Y:S01]  /*b4b0*/  FMUL.FTZ R67, R132.reuse, R67 ;  /* 0x0000004384437220 */ /* 0x040fe20000410000 */
[----:B------:R-:W3:Y:S01]  /*b4c0*/  MUFU.EX2 R31, R13 ;  /* 0x0000000d001f7308 */ /* 0x000ee20000000800 */
[C---:B------:R-:W-:Y:S02]  /*b4d0*/  FMUL.FTZ R68, R133.reuse, R68 ;  /* 0x0000004485447220 */ /* 0x040fe40000410000 */
[C---:B------:R-:W-:Y:S02]  /*b4e0*/  FMUL.FTZ R69, R133.reuse, R69 ;  /* 0x0000004585457220 */ /* 0x040fe40000410000 */
[----:B-----5:R-:W-:Y:S02]  /*b4f0*/  FMUL.FTZ R4, R133, R144 ;  /* 0x0000009085047220 */ /* 0x020fe40000410000 */
[C---:B------:R-:W-:Y:S02]  /*b500*/  FMUL.FTZ R70, R132.reuse, R70 ;  /* 0x0000004684467220 */ /* 0x040fe40000410000 */
[----:B------:R-:W-:Y:S01]  /*b510*/  FMUL.FTZ R71, R132, R71 ;  /* 0x0000004784477220 */ /* 0x000fe20000410000 */
[----:B------:R-:W4:Y:S01]  /*b520*/  MUFU.EX2 R50, R11 ;  /* 0x0000000b00327308 */ /* 0x000f220000000800 */
[C---:B------:R-:W-:Y:S01]  /*b530*/  FMUL.FTZ R72, R2.reuse, R72 ;  /* 0x0000004802487220 */ /* 0x040fe20000410000 */
[-C--:B-1----:R-:W-:Y:S01]  /*b540*/  HMMA.16816.F32.BF16 R4, R192, R20.reuse, R4 ;  /* 0x00000014c004723c */ /* 0x082fe20000041804 */
[C---:B------:R-:W-:Y:S01]  /*b550*/  FMUL.FTZ R73, R2.reuse, R73 ;  /* 0x0000004902497220 */ /* 0x040fe20000410000 */
[----:B--2---:R-:W-:Y:S01]  /*b560*/  FSEL R0, R3, RZ, P0 ;  /* 0x000000ff03007208 */ /* 0x004fe20000000000 */
[----:B------:R-:W-:Y:S01]  /*b570*/  FMUL.FTZ R76, R2, R76 ;  /* 0x0000004c024c7220 */ /* 0x000fe20000410000 */
[----:B------:R-:W-:Y:S01]  /*b580*/  F2FP.BF16.PACK_AB R147, R218, R217 ;  /* 0x000000d9da93723e */ /* 0x000fe200000010ff */
[----:B------:R-:W-:Y:S01]  /*b590*/  FMUL.FTZ R77, R2, R77 ;  /* 0x0000004d024d7220 */ /* 0x000fe20000410000 */
[----:B------:R-:W-:Y:S01]  /*b5a0*/  PLOP3.LUT P0, PT, PT, PT, UP0, 0x80, 0x0 ;  /* 0x000000000000781c */ /* 0x000fe20003f0f008 */
[----:B------:R-:W-:Y:S01]  /*b5b0*/  FADD.FTZ R0, -R0, R139 ;  /* 0x0000008b00007221 */ /* 0x000fe20000010100 */
[----:B------:R-:W1:Y:S01]  /*b5c0*/  MUFU.EX2 R29, R10 ;  /* 0x0000000a001d7308 */ /* 0x000e620000000800 */
[C---:B------:R-:W-:Y:S03]  /*b5d0*/  FMUL.FTZ R80, R133.reuse, R80 ;  /* 0x0000005085507220 */ /* 0x040fe60000410000 */
[----:B------:R-:W-:Y:S01]  /*b5e0*/  FMUL.FTZ R0, R0, c[0x0][0x2d0] ;  /* 0x0000b40000007a20 */ /* 0x000fe20000410000 */
[----:B---3--:R-:W-:Y:S01]  /*b5f0*/  MOV R139, R31 ;  /* 0x0000001f008b7202 */ /* 0x008fe20000000f00 */
[----:B------:R-:W-:Y:S02]  /*b600*/  FMUL.FTZ R13, R2, R153 ;  /* 0x00000099020d7220 */ /* 0x000fe40000410000 */
[C---:B------:R-:W-:Y:S02]  /*b610*/  FMUL.FTZ R81, R133.reuse, R81 ;  /* 0x0000005185517220 */ /* 0x040fe40000410000 */
[----:B------:R-:W2:Y:S01]  /*b620*/  MUFU.EX2 R0, R0 ;  /* 0x0000000000007308 */ /* 0x000ea20000000800 */
[C---:B------:R-:W-:Y:S02]  /*b630*/  FMUL.FTZ R82, R132.reuse, R82 ;  /* 0x0000005284527220 */ /* 0x040fe40000410000 */
[----:B------:R-:W-:Y:S01]  /*b640*/  FMUL.FTZ R83, R132, R83 ;  /* 0x0000005384537220 */ /* 0x000fe20000410000 */
[----:B----4-:R-:W-:Y:S01]  /*b650*/  F2FP.BF16.PACK_AB R144, R50, R138 ;  /* 0x0000008a3290723e */ /* 0x010fe200000010ff */
[C---:B------:R-:W-:Y:S01]  /*b660*/  FMUL.FTZ R84, R133.reuse, R84 ;  /* 0x0000005485547220 */ /* 0x040fe20000410000 */
[----:B------:R-:W-:Y:S01]  /*b670*/  MOV R172, R50 ;  /* 0x0000003200ac7202 */ /* 0x000fe20000000f00 */
[C---:B------:R-:W-:Y:S01]  /*b680*/  FMUL.FTZ R50, R132.reuse, R190 ;  /* 0x000000be84327220 */ /* 0x040fe20000410000 */
[----:B------:R-:W-:Y:S01]  /*b690*/  MOV R190, R51 ;  /* 0x0000003300be7202 */ /* 0x000fe20000000f00 */
[C---:B------:R-:W-:Y:S02]  /*b6a0*/  FMUL.FTZ R51, R132.reuse, R191 ;  /* 0x000000bf84337220 */ /* 0x040fe40000410000 */
[----:B------:R-:W-:Y:S02]  /*b6b0*/  FMUL.FTZ R85, R133, R85 ;  /* 0x0000005585557220 */ /* 0x000fe40000410000 */
[C---:B------:R-:W-:Y:S01]  /*b6c0*/  FMUL.FTZ R86, R132.reuse, R86 ;  /* 0x0000005684567220 */ /* 0x040fe20000410000 */
[----:B-1----:R-:W-:Y:S01]  /*b6d0*/  F2FP.BF16.PACK_AB R146, R139, R29 ;  /* 0x0000001d8b92723e */ /* 0x002fe200000010ff */
[----:B------:R-:W-:Y:S01]  /*b6e0*/  FMUL.FTZ R87, R132, R87 ;  /* 0x0000005784577220 */ /* 0x000fe20000410000 */
[----:B------:R-:W-:Y:S01]  /*b6f0*/  MOV R157, R29 ;  /* 0x0000001d009d7202 */ /* 0x000fe20000000f00 */
[C---:B------:R-:W-:Y:S02]  /*b700*/  FMUL.FTZ R29, R2.reuse, R169 ;  /* 0x000000a9021d7220 */ /* 0x040fe40000410000 */
[C---:B------:R-:W-:Y:S01]  /*b710*/  FMUL.FTZ R88, R2.reuse, R88 ;  /* 0x0000005802587220 */ /* 0x040fe20000410000 */
[----:B------:R-:W-:Y:S01]  /*b720*/  MOV R175, R157 ;  /* 0x0000009d00af7202 */ /* 0x000fe20000000f00 */
[C---:B------:R-:W-:Y:S02]  /*b730*/  FMUL.FTZ R89, R2.reuse, R89 ;  /* 0x0000005902597220 */ /* 0x040fe40000410000 */
[----:B------:R-:W-:Y:S02]  /*b740*/  FMUL.FTZ R92, R2, R92 ;  /* 0x0000005c025c7220 */ /* 0x000fe40000410000 */
[C---:B--2---:R-:W-:Y:S02]  /*b750*/  FMUL.FTZ R10, R0.reuse, R150 ;  /* 0x00000096000a7220 */ /* 0x044fe40000410000 */
[C---:B------:R-:W-:Y:S02]  /*b760*/  FMUL.FTZ R11, R0.reuse, R151 ;  /* 0x00000097000b7220 */ /* 0x040fe40000410000 */
[----:B------:R-:W1:Y:S01]  /*b770*/  LDSM.16.MT88.4 R148, [R228+0x100] ;  /* 0x00010000e494783b */ /* 0x000e620000004200 */
[C---:B------:R-:W-:Y:S02]  /*b780*/  FMUL.FTZ R14, R0.reuse, R154 ;  /* 0x0000009a000e7220 */ /* 0x040fe40000410000 */
[C---:B------:R-:W-:Y:S02]  /*b790*/  FMUL.FTZ R15, R0.reuse, R155 ;  /* 0x0000009b000f7220 */ /* 0x040fe40000410000 */
[C---:B------:R-:W-:Y:S01]  /*b7a0*/  HMMA.16816.F32.BF16 R8, R144.reuse, R20, R8 ;  /* 0x000000149008723c */ /* 0x040fe20000041808 */
[C---:B------:R-:W-:Y:S02]  /*b7b0*/  FMUL.FTZ R27, R0.reuse, R167 ;  /* 0x000000a7001b7220 */ /* 0x040fe40000410000 */
[----:B------:R-:W2:Y:S01]  /*b7c0*/  LDSM.16.MT88.4 R152, [R227+0x100] ;  /* 0x00010000e398783b */ /* 0x000ea20000004200 */
[C---:B------:R-:W-:Y:S02]  /*b7d0*/  FMUL.FTZ R42, R0.reuse, R182 ;  /* 0x000000b6002a7220 */ /* 0x040fe40000410000 */
[C---:B------:R-:W-:Y:S02]  /*b7e0*/  FMUL.FTZ R47, R0.reuse, R187 ;  /* 0x000000bb002f7220 */ /* 0x040fe40000410000 */
[-C--:B------:R-:W-:Y:S01]  /*b7f0*/  HMMA.16816.F32.BF16 R12, R144, R22.reuse, R12 ;  /* 0x00000016900c723c */ /* 0x080fe2000004180c */
[C---:B------:R-:W-:Y:S03]  /*b800*/  FMUL.FTZ R20, R133.reuse, R160 ;  /* 0x000000a085147220 */ /* 0x040fe60000410000 */
[----:B------:R-:W-:Y:S01]  /*b810*/  MOV R160, R26 ;  /* 0x0000001a00a07202 */ /* 0x000fe20000000f00 */
[C---:B------:R-:W-:Y:S02]  /*b820*/  FMUL.FTZ R26, R0.reuse, R166 ;  /* 0x000000a6001a7220 */ /* 0x040fe40000410000 */
[----:B------:R-:W-:Y:S01]  /*b830*/  LDSM.16.MT88.4 R164, [R227+0x900] ;  /* 0x00090000e3a4783b */ /* 0x000fe20000004200 */
[C---:B------:R-:W-:Y:S01]  /*b840*/  HMMA.16816.F32.BF16 R16, R192.reuse, R22, R16 ;  /* 0x00000016c010723c */ /* 0x040fe20000041810 */
[C---:B------:R-:W-:Y:S03]  /*b850*/  FMUL.FTZ R21, R133.reuse, R161 ;  /* 0x000000a185157220 */ /* 0x040fe60000410000 */
[C---:B------:R-:W-:Y:S01]  /*b860*/  FMUL.FTZ R30, R0.reuse, R170 ;  /* 0x000000aa001e7220 */ /* 0x040fe20000410000 */
[----:B------:R-:W-:Y:S01]  /*b870*/  MOV R161, R34 ;  /* 0x0000002200a17202 */ /* 0x000fe20000000f00 */
[----:B------:R-:W-:Y:S01]  /*b880*/  FMUL.FTZ R43, R0, R183 ;  /* 0x000000b7002b7220 */ /* 0x000fe20000410000 */
[----:B------:R-:W-:Y:S01]  /*b890*/  MOV R168, R160 ;  /* 0x000000a000a87202 */ /* 0x000fe20000000f00 */
[C---:B------:R-:W-:Y:S01]  /*b8a0*/  FMUL.FTZ R22, R132.reuse, R162 ;  /* 0x000000a284167220 */ /* 0x040fe20000410000 */
[----:B------:R-:W-:Y:S03]  /*b8b0*/  MOV R189, R161 ;  /* 0x000000a100bd7202 */ /* 0x000fe60000000f00 */
[----:B------:R-:W-:Y:S02]  /*b8c0*/  FMUL.FTZ R23, R132, R163 ;  /* 0x000000a384177220 */ /* 0x000fe40000410000 */
[----:B------:R-:W-:Y:S01]  /*b8d0*/  LDSM.16.MT88.4 R160, [R228+0x900] ;  /* 0x00090000e4a0783b */ /* 0x000fe20000004200 */
[----:B------:R-:W-:Y:S02]  /*b8e0*/  FMUL.FTZ R46, R0, R186 ;  /* 0x000000ba002e7220 */ /* 0x000fe40000410000 */
[----:B------:R-:W-:Y:S01]  /*b8f0*/  FMUL.FTZ R34, R132, R174 ;  /* 0x000000ae84227220 */ /* 0x000fe20000410000 */
[----:B------:R-:W-:Y:S01]  /*b900*/  MOV R174, R158 ;  /* 0x0000009e00ae7202 */ /* 0x000fe20000000f00 */
[-C--:B------:R-:W-:Y:S01]  /*b910*/  HMMA.16816.F32.BF16 R20, R192, R36.reuse, R20 ;  /* 0x00000024c014723c */ /* 0x080fe20000041814 */
[C---:B------:R-:W-:Y:S02]  /*b920*/  FMUL.FTZ R58, R0.reuse, R58 ;  /* 0x0000003a003a7220 */ /* 0x040fe40000410000 */
[C---:B------:R-:W-:Y:S02]  /*b930*/  FMUL.FTZ R59, R0.reuse, R59 ;  /* 0x0000003b003b7220 */ /* 0x040fe40000410000 */
[C---:B------:R-:W-:Y:S02]  /*b940*/  FMUL.FTZ R62, R0.reuse, R62 ;  /* 0x0000003e003e7220 */ /* 0x040fe40000410000 */
[C---:B------:R-:W-:Y:S01]  /*b950*/  FMUL.FTZ R63, R0.reuse, R63 ;  /* 0x0000003f003f7220 */ /* 0x040fe20000410000 */
[C---:B------:R-:W-:Y:S01]  /*b960*/  HMMA.16816.F32.BF16 R24, R144.reuse, R36, R24 ;  /* 0x000000249018723c */ /* 0x040fe20000041818 */
[C---:B------:R-:W-:Y:S03]  /*b970*/  FMUL.FTZ R31, R0.reuse, R171 ;  /* 0x000000ab001f7220 */ /* 0x040fe60000410000 */
[----:B------:R-:W-:Y:S01]  /*b980*/  MOV R171, R222 ;  /* 0x000000de00ab7202 */ /* 0x000fe20000000f00 */
[----:B------:R-:W-:Y:S02]  /*b990*/  FMUL.FTZ R74, R0, R74 ;  /* 0x0000004a004a7220 */ /* 0x000fe40000410000 */
[C---:B------:R-:W-:Y:S01]  /*b9a0*/  FMUL.FTZ R37, R133.reuse, R177 ;  /* 0x000000b185257220 */ /* 0x040fe20000410000 */
[-C--:B------:R-:W-:Y:S01]  /*b9b0*/  HMMA.16816.F32.BF16 R28, R144, R38.reuse, R28 ;  /* 0x00000026901c723c */ /* 0x080fe2000004181c */
[----:B------:R-:W-:Y:S03]  /*b9c0*/  MOV R177, R138 ;  /* 0x0000008a00b17202 */ /* 0x000fe60000000f00 */
[--C-:B------:R-:W-:Y:S02]  /*b9d0*/  FFMA.FTZ R138, R196, c[0x0][0x2d0], -R141.reuse ;  /* 0x0000b400c48a7a23 */ /* 0x100fe4000001088d */
[C---:B------:R-:W-:Y:S01]  /*b9e0*/  FMUL.FTZ R36, R133.reuse, R176 ;  /* 0x000000b085247220 */ /* 0x040fe20000410000 */
[----:B------:R-:W-:Y:S01]  /*b9f0*/  MOV R176, R220 ;  /* 0x000000dc00b07202 */ /* 0x000fe20000000f00 */
[C---:B------:R-:W-:Y:S01]  /*ba00*/  HMMA.16816.F32.BF16 R32, R192.reuse, R38, R32 ;  /* 0x00000026c020723c */ /* 0x040fe20000041820 */
[----:B------:R3:W-:Y:S03]  /*ba10*/  MUFU.EX2 R181, R138 ;  /* 0x0000008a00b57308 */ /* 0x0007e60000000800 */
[C---:B------:R-:W-:Y:S02]  /*ba20*/  FMUL.FTZ R75, R0.reuse, R75 ;  /* 0x0000004b004b7220 */ /* 0x040fe40000410000 */
[----:B------:R-:W-:Y:S02]  /*ba30*/  FMUL.FTZ R78, R0, R78 ;  /* 0x0000004e004e7220 */ /* 0x000fe40000410000 */
[C---:B------:R-:W-:Y:S01]  /*ba40*/  FMUL.FTZ R39, R132.reuse, R179 ;  /* 0x000000b384277220 */ /* 0x040fe20000410000 */
[----:B------:R-:W-:Y:S03]  /*ba50*/  MOV R179, R221 ;  /* 0x000000dd00b37202 */ /* 0x000fe60000000f00 */
[----:B------:R-:W-:Y:S01]  /*ba60*/  FMUL.FTZ R38, R132, R178 ;  /* 0x000000b284267220 */ /* 0x000fe20000410000 */
[----:B------:R-:W-:Y:S01]  /*ba70*/  MOV R178, R156 ;  /* 0x0000009c00b27202 */ /* 0x000fe20000000f00 */
[C---:B------:R-:W-:Y:S01]  /*ba80*/  FMUL.FTZ R79, R0.reuse, R79 ;  /* 0x0000004f004f7220 */ /* 0x040fe20000410000 */
[----:B------:R-:W-:Y:S01]  /*ba90*/  LDSM.16.MT88.4 R156, [R226+0x900] ;  /* 0x00090000e29c783b */ /* 0x000fe20000004200 */
[C---:B------:R-:W-:Y:S02]  /*baa0*/  FMUL.FTZ R90, R0.reuse, R90 ;  /* 0x0000005a005a7220 */ /* 0x040fe40000410000 */
[----:B------:R-:W-:Y:S01]  /*bab0*/  FMUL.FTZ R91, R0, R91 ;  /* 0x0000005b005b7220 */ /* 0x000fe20000410000 */
[-C--:B-1----:R-:W-:Y:S01]  /*bac0*/  HMMA.16816.F32.BF16 R36, R192, R148.reuse, R36 ;  /* 0x00000094c024723c */ /* 0x082fe20000041824 */
[----:B------:R-:W-:Y:S02]  /*bad0*/  FMUL.FTZ R93, R2, R93 ;  /* 0x0000005d025d7220 */ /* 0x000fe40000410000 */
[C---:B------:R-:W-:Y:S02]  /*bae0*/  FMUL.FTZ R94, R0.reuse, R94 ;  /* 0x0000005e005e7220 */ /* 0x040fe40000410000 */
[----:B------:R-:W-:Y:S02]  /*baf0*/  FMUL.FTZ R95, R0, R95 ;  /* 0x0000005f005f7220 */ /* 0x000fe40000410000 */
[--C-:B---3--:R-:W-:Y:S01]  /*bb00*/  FFMA.FTZ R138, R198, c[0x0][0x2d0], -R141.reuse ;  /* 0x0000b400c68a7a23 */ /* 0x108fe2000001088d */
[C---:B------:R-:W-:Y:S01]  /*bb10*/  HMMA.16816.F32.BF16 R40, R144.reuse, R148, R40 ;  /* 0x000000949028723c */ /* 0x040fe20000041828 */
[C---:B------:R-:W-:Y:S02]  /*bb20*/  FMUL.FTZ R96, R133.reuse, R96 ;  /* 0x0000006085607220 */ /* 0x040fe40000410000 */
[----:B------:R1:W3:Y:S01]  /*bb30*/  MUFU.EX2 R184, R138 ;  /* 0x0000008a00b87308 */ /* 0x0002e20000000800 */
[C---:B------:R-:W-:Y:S02]  /*bb40*/  FMUL.FTZ R97, R133.reuse, R97 ;  /* 0x0000006185617220 */ /* 0x040fe40000410000 */
[C---:B------:R-:W-:Y:S02]  /*bb50*/  FMUL.FTZ R98, R132.reuse, R98 ;  /* 0x0000006284627220 */ /* 0x040fe40000410000 */
[-C--:B------:R-:W-:Y:S01]  /*bb60*/  HMMA.16816.F32.BF16 R44, R144, R150.reuse, R44 ;  /* 0x00000096902c723c */ /* 0x080fe2000004182c */
[C---:B------:R-:W-:Y:S03]  /*bb70*/  FMUL.FTZ R99, R132.reuse, R99 ;  /* 0x0000006384637220 */ /* 0x040fe60000410000 */
[C---:B------:R-:W-:Y:S02]  /*bb80*/  FMUL.FTZ R100, R133.reuse, R100 ;  /* 0x0000006485647220 */ /* 0x040fe40000410000 */
[----:B------:R-:W-:Y:S02]  /*bb90*/  FMUL.FTZ R101, R133, R101 ;  /* 0x0000006585657220 */ /* 0x000fe40000410000 */
[C---:B------:R-:W-:Y:S01]  /*bba0*/  HMMA.16816.F32.BF16 R48, R192.reuse, R150, R48 ;  /* 0x00000096c030723c */ /* 0x040fe20000041830 */
[----:B------:R-:W4:Y:S03]  /*bbb0*/  LDSM.16.MT88.4 R148, [R225+0x1900] ;  /* 0x00190000e194783b */ /* 0x000f260000004200 */
[C---:B------:R-:W-:Y:S02]  /*bbc0*/  FMUL.FTZ R102, R132.reuse, R102 ;  /* 0x0000006684667220 */ /* 0x040fe40000410000 */
[----:B------:R-:W-:Y:S02]  /*bbd0*/  FMUL.FTZ R103, R132, R103 ;  /* 0x0000006784677220 */ /* 0x000fe40000410000 */
[-C--:B--2---:R-:W-:Y:S01]  /*bbe0*/  HMMA.16816.F32.BF16 R52, R192, R152.reuse, R52 ;  /* 0x00000098c034723c */ /* 0x084fe20000041834 */
[C---:B------:R-:W-:Y:S03]  /*bbf0*/  FMUL.FTZ R104, R2.reuse, R104 ;  /* 0x0000006802687220 */ /* 0x040fe60000410000 */
[--C-:B-1----:R-:W-:Y:S02]  /*bc00*/  FFMA.FTZ R138, R197, c[0x0][0x2d0], -R142.reuse ;  /* 0x0000b400c58a7a23 */ /* 0x102fe4000001088e */
[----:B------:R-:W-:Y:S02]  /*bc10*/  FMUL.FTZ R105, R2, R105 ;  /* 0x0000006902697220 */ /* 0x000fe40000410000 */
[C---:B------:R-:W-:Y:S01]  /*bc20*/  HMMA.16816.F32.BF16 R56, R144.reuse, R152, R56 ;  /* 0x000000989038723c */ /* 0x040fe20000041838 */
[----:B------:R1:W-:Y:S03]  /*bc30*/  MUFU.EX2 R182, R138 ;  /* 0x0000008a00b67308 */ /* 0x0003e60000000800 */
[C---:B------:R-:W-:Y:S02]  /*bc40*/  FMUL.FTZ R106, R0.reuse, R106 ;  /* 0x0000006a006a7220 */ /* 0x040fe40000410000 */
[----:B------:R-:W-:Y:S02]  /*bc50*/  FMUL.FTZ R107, R0, R107 ;  /* 0x0000006b006b7220 */ /* 0x000fe40000410000 */
[-C--:B------:R-:W-:Y:S01]  /*bc60*/  HMMA.16816.F32.BF16 R60, R144, R154.reuse, R60 ;  /* 0x0000009a903c723c */ /* 0x080fe2000004183c */
[C---:B------:R-:W-:Y:S03]  /*bc70*/  FMUL.FTZ R108, R2.reuse, R108 ;  /* 0x0000006c026c7220 */ /* 0x040fe60000410000 */
[----:B------:R-:W-:Y:S02]  /*bc80*/  FMUL.FTZ R109, R2, R109 ;  /* 0x0000006d026d7220 */ /* 0x000fe40000410000 */
[C---:B------:R-:W-:Y:S02]  /*bc90*/  FMUL.FTZ R110, R0.reuse, R110 ;  /* 0x0000006e006e7220 */ /* 0x040fe40000410000 */
[C---:B------:R-:W-:Y:S01]  /*bca0*/  HMMA.16816.F32.BF16 R64, R192.reuse, R154, R64 ;  /* 0x0000009ac040723c */ /* 0x040fe20000041840 */
[----:B------:R-:W2:Y:S03]  /*bcb0*/  LDSM.16.MT88.4 R152, [R226+0x1900] ;  /* 0x00190000e298783b */ /* 0x000ea60000004200 */
[----:B------:R-:W-:Y:S02]  /*bcc0*/  FMUL.FTZ R111, R0, R111 ;  /* 0x0000006f006f7220 */ /* 0x000fe40000410000 */
[C---:B------:R-:W-:Y:S02]  /*bcd0*/  FMUL.FTZ R112, R133.reuse, R112 ;  /* 0x0000007085707220 */ /* 0x040fe40000410000 */
[----:B------:R-:W-:Y:S01]  /*bce0*/  FMUL.FTZ R113, R133, R113 ;  /* 0x0000007185717220 */ /* 0x000fe20000410000 */
[-C--:B----4-:R-:W-:Y:S03]  /*bcf0*/  HMMA.16816.F32.BF16 R68, R192, R148.reuse, R68 ;  /* 0x00000094c044723c */ /* 0x090fe60000041844 */
[--C-:B-1----:R-:W-:Y:S02]  /*bd00*/  FFMA.FTZ R138, R199, c[0x0][0x2d0], -R142.reuse ;  /* 0x0000b400c78a7a23 */ /* 0x102fe4000001088e */
[C---:B------:R-:W-:Y:S02]  /*bd10*/  FMUL.FTZ R114, R132.reuse, R114 ;  /* 0x0000007284727220 */ /* 0x040fe40000410000 */
[----:B------:R1:W4:Y:S01]  /*bd20*/  MUFU.EX2 R185, R138 ;  /* 0x0000008a00b97308 */ /* 0x0003220000000800 */
[C---:B------:R-:W-:Y:S01]  /*bd30*/  HMMA.16816.F32.BF16 R72, R144.reuse, R148, R72 ;  /* 0x000000949048723c */ /* 0x040fe20000041848 */
[----:B------:R-:W-:Y:S03]  /*bd40*/  FMUL.FTZ R115, R132, R115 ;  /* 0x0000007384737220 */ /* 0x000fe60000410000 */
[C---:B------:R-:W-:Y:S02]  /*bd50*/  FMUL.FTZ R120, R2.reuse, R120 ;  /* 0x0000007802787220 */ /* 0x040fe40000410000 */
[----:B------:R-:W-:Y:S02]  /*bd60*/  FMUL.FTZ R121, R2, R121 ;  /* 0x0000007902797220 */ /* 0x000fe40000410000 */
[-C--:B------:R-:W-:Y:S01]  /*bd70*/  HMMA.16816.F32.BF16 R76, R144, R150.reuse, R76 ;  /* 0x00000096904c723c */ /* 0x080fe2000004184c */
[C---:B------:R-:W-:Y:S03]  /*bd80*/  FMUL.FTZ R122, R0.reuse, R122 ;  /* 0x0000007a007a7220 */ /* 0x040fe60000410000 */
[----:B------:R-:W-:Y:S02]  /*bd90*/  FMUL.FTZ R123, R0, R123 ;  /* 0x0000007b007b7220 */ /* 0x000fe40000410000 */
[C---:B------:R-:W-:Y:S02]  /*bda0*/  FMUL.FTZ R124, R2.reuse, R124 ;  /* 0x0000007c027c7220 */ /* 0x040fe40000410000 */
[C---:B------:R-:W-:Y:S01]  /*bdb0*/  HMMA.16816.F32.BF16 R80, R192.reuse, R150, R80 ;  /* 0x00000096c050723c */ /* 0x040fe20000041850 */
[----:B------:R-:W5:Y:S03]  /*bdc0*/  LDSM.16.MT88.4 R148, [R228+0x1900] ;  /* 0x00190000e494783b */ /* 0x000f660000004200 */
[----:B------:R-:W-:Y:S02]  /*bdd0*/  FMUL.FTZ R125, R2, R125 ;  /* 0x0000007d027d7220 */ /* 0x000fe40000410000 */
[----:B------:R-:W-:Y:S02]  /*bde0*/  FMUL.FTZ R126, R0, R126 ;  /* 0x0000007e007e7220 */ /* 0x000fe40000410000 */
[-C--:B--2---:R-:W-:Y:S01]  /*bdf0*/  HMMA.16816.F32.BF16 R84, R192, R152.reuse, R84 ;  /* 0x00000098c054723c */ /* 0x084fe20000041854 */
[--C-:B-1----:R-:W-:Y:S03]  /*be00*/  FFMA.FTZ R138, R202, c[0x0][0x2d0], -R141.reuse ;  /* 0x0000b400ca8a7a23 */ /* 0x102fe6000001088d */
[----:B------:R-:W-:Y:S01]  /*be10*/  FMUL.FTZ R127, R0, R127 ;  /* 0x0000007f007f7220 */ /* 0x000fe20000410000 */
[----:B------:R1:W-:Y:S01]  /*be20*/  MUFU.EX2 R187, R138 ;  /* 0x0000008a00bb7308 */ /* 0x0003e20000000800 */
[C---:B------:R-:W-:Y:S02]  /*be30*/  FMUL.FTZ R128, R133.reuse, R128 ;  /* 0x0000008085807220 */ /* 0x040fe40000410000 */
[C---:B------:R-:W-:Y:S01]  /*be40*/  HMMA.16816.F32.BF16 R88, R144.reuse, R152, R88 ;  /* 0x000000989058723c */ /* 0x040fe20000041858 */
[C---:B------:R-:W-:Y:S03]  /*be50*/  FMUL.FTZ R129, R133.reuse, R129 ;  /* 0x0000008185817220 */ /* 0x040fe60000410000 */
[C---:B------:R-:W-:Y:S02]  /*be60*/  FMUL.FTZ R130, R132.reuse, R130 ;  /* 0x0000008284827220 */ /* 0x040fe40000410000 */
[C---:B------:R-:W-:Y:S02]  /*be70*/  FMUL.FTZ R131, R132.reuse, R131 ;  /* 0x0000008384837220 */ /* 0x040fe40000410000 */
[-C--:B------:R-:W-:Y:S01]  /*be80*/  HMMA.16816.F32.BF16 R92, R144, R154.reuse, R92 ;  /* 0x0000009a905c723c */ /* 0x080fe2000004185c */
[C---:B------:R-:W-:Y:S03]  /*be90*/  FMUL.FTZ R116, R133.reuse, R116 ;  /* 0x0000007485747220 */ /* 0x040fe60000410000 */
[----:B------:R-:W-:Y:S02]  /*bea0*/  FMUL.FTZ R117, R133, R117 ;  /* 0x0000007585757220 */ /* 0x000fe40000410000 */
[C---:B------:R-:W-:Y:S02]  /*beb0*/  FMUL.FTZ R118, R132.reuse, R118 ;  /* 0x0000007684767220 */ /* 0x040fe40000410000 */
[C---:B------:R-:W-:Y:S01]  /*bec0*/  HMMA.16816.F32.BF16 R96, R192.reuse, R154, R96 ;  /* 0x0000009ac060723c */ /* 0x040fe20000041860 */
[----:B------:R-:W2:Y:S03]  /*bed0*/  LDSM.16.MT88.4 R152, [R227+0x1900] ;  /* 0x00190000e398783b */ /* 0x000ea60000004200 */
[----:B------:R-:W-:Y:S02]  /*bee0*/  FMUL.FTZ R119, R132, R119 ;  /* 0x0000007784777220 */ /* 0x000fe40000410000 */
[----:B-1----:R-:W-:Y:S02]  /*bef0*/  FFMA.FTZ R138, R204, c[0x0][0x2d0], -R141 ;  /* 0x0000b400cc8a7a23 */ /* 0x002fe4000001088d */
[-C--:B-----5:R-:W-:Y:S02]  /*bf00*/  HMMA.16816.F32.BF16 R100, R192, R148.reuse, R100 ;  /* 0x00000094c064723c */ /* 0x0a0fe40000041864 */
[----:B------:R1:W5:Y:S06]  /*bf10*/  MUFU.EX2 R170, R138 ;  /* 0x0000008a00aa7308 */ /* 0x00036c0000000800 */
[C---:B------:R-:W-:Y:S08]  /*bf20*/  HMMA.16816.F32.BF16 R104, R144.reuse, R148, R104 ;  /* 0x000000949068723c */ /* 0x040ff00000041868 */
[-C--:B------:R-:W-:Y:S08]  /*bf30*/  HMMA.16816.F32.BF16 R108, R144, R150.reuse, R108 ;  /* 0x00000096906c723c */ /* 0x080ff0000004186c */
[C---:B------:R-:W-:Y:S01]  /*bf40*/  HMMA.16816.F32.BF16 R112, R192.reuse, R150, R112 ;  /* 0x00000096c070723c */ /* 0x040fe20000041870 */
[--C-:B-1----:R-:W-:Y:S01]  /*bf50*/  FFMA.FTZ R138, R203, c[0x0][0x2d0], -R142.reuse ;  /* 0x0000b400cb8a7a23 */ /* 0x102fe2000001088e */
[----:B------:R-:W1:Y:S03]  /*bf60*/  LDSM.16.MT88.4 R148, [R225+0x900] ;  /* 0x00090000e194783b */ /* 0x000e660000004200 */
[----:B------:R3:W-:Y:S03]  /*bf70*/  MUFU.EX2 R188, R138 ;  /* 0x0000008a00bc7308 */ /* 0x0007e60000000800 */
[-C--:B--2---:R-:W-:Y:S08]  /*bf80*/  HMMA.16816.F32.BF16 R116, R192, R152.reuse, R116 ;  /* 0x00000098c074723c */ /* 0x084ff00000041874 */
[C---:B------:R-:W-:Y:S08]  /*bf90*/  HMMA.16816.F32.BF16 R120, R144.reuse, R152, R120 ;  /* 0x000000989078723c */ /* 0x040ff00000041878 */
[-C--:B------:R-:W-:Y:S01]  /*bfa0*/  HMMA.16816.F32.BF16 R124, R144, R154.reuse, R124 ;  /* 0x0000009a907c723c */ /* 0x080fe2000004187c */
[----:B---3--:R-:W-:Y:S06]  /*bfb0*/  FFMA.FTZ R138, R207, c[0x0][0x2d0], -R142 ;  /* 0x0000b400cf8a7a23 */ /* 0x008fec000001088e */
[----:B------:R-:W-:Y:S01]  /*bfc0*/  F2FP.BF16.PACK_AB R144, R184, R181 ;  /* 0x000000b5b890723e */ /* 0x000fe200000010ff */
[----:B------:R-:W-:Y:S01]  /*bfd0*/  HMMA.16816.F32.BF16 R128, R192, R154, R128 ;  /* 0x0000009ac080723c */ /* 0x000fe20000041880 */
[----:B------:R2:W3:Y:S03]  /*bfe0*/  MUFU.EX2 R169, R138 ;  /* 0x0000008a00a97308 */ /* 0x0004e60000000800 */
[----:B----4-:R-:W-:Y:S02]  /*bff0*/  F2FP.BF16.PACK_AB R145, R185, R182 ;  /* 0x000000b6b991723e */ /* 0x010fe400000010ff */
[----:B-----5:R-:W-:Y:S01]  /*c000*/  F2FP.BF16.PACK_AB R146, R170, R187 ;  /* 0x000000bbaa92723e */ /* 0x020fe200000010ff */
[--C-:B--2---:R-:W-:Y:S01]  /*c010*/  FFMA.FTZ R138, R205, c[0x0][0x2d0], -R143.reuse ;  /* 0x0000b400cd8a7a23 */ /* 0x104fe2000001088f */
[----:B---3--:R-:W-:Y:S03]  /*c020*/  F2FP.BF16.PACK_AB R147, R169, R188 ;  /* 0x000000bca993723e */ /* 0x008fe600000010ff */
[----:B------:R2:W-:Y:S04]  /*c030*/  MUFU.EX2 R183, R138 ;  /* 0x0000008a00b77308 */ /* 0x0005e80000000800 */
[-C--:B-1----:R-:W-:Y:S01]  /*c040*/  HMMA.16816.F32.BF16 R4, R144, R148.reuse, R4 ;  /* 0x000000949004723c */ /* 0x082fe20000041804 */
[--C-:B--2---:R-:W-:Y:S05]  /*c050*/  FFMA.FTZ R138, R208, c[0x0][0x2d0], -R143.reuse ;  /* 0x0000b400d08a7a23 */ /* 0x104fea000001088f */
[----:B------:R1:W2:Y:S02]  /*c060*/  MUFU.EX2 R186, R138 ;  /* 0x0000008a00ba7308 */ /* 0x0002a40000000800 */
[--C-:B-1----:R-:W-:Y:S01]  /*c070*/  FFMA.FTZ R138, R210, c[0x0][0x2d0], -R143.reuse ;  /* 0x0000b400d28a7a23 */ /* 0x102fe2000001088f */
[----:B--2---:R-:W-:Y:S07]  /*c080*/  F2FP.BF16.PACK_AB R152, R186, R183 ;  /* 0x000000b7ba98723e */ /* 0x004fee00000010ff */
[----:B------:R1:W-:Y:S02]  /*c090*/  MUFU.EX2 R222, R138 ;  /* 0x0000008a00de7308 */ /* 0x0003e40000000800 */
[----:B-1----:R-:W-:Y:S08]  /*c0a0*/  FFMA.FTZ R138, R211, c[0x0][0x2d0], -R143 ;  /* 0x0000b400d38a7a23 */ /* 0x002ff0000001088f */
[----:B------:R1:W2:Y:S02]  /*c0b0*/  MUFU.EX2 R221, R138 ;  /* 0x0000008a00dd7308 */ /* 0x0002a40000000800 */
[--C-:B-1----:R-:W-:Y:S01]  /*c0c0*/  FFMA.FTZ R138, R200, c[0x0][0x2d0], -R134.reuse ;  /* 0x0000b400c88a7a23 */ /* 0x102fe20000010886 */
[----:B--2---:R-:W-:Y:S07]  /*c0d0*/  F2FP.BF16.PACK_AB R154, R221, R222 ;  /* 0x000000dedd9a723e */ /* 0x004fee00000010ff */
[----:B------:R1:W-:Y:S02]  /*c0e0*/  MUFU.EX2 R200, R138 ;  /* 0x0000008a00c87308 */ /* 0x0003e40000000800 */
[--C-:B-1----:R-:W-:Y:S08]  /*c0f0*/  FFMA.FTZ R138, R201, c[0x0][0x2d0], -R134.reuse ;  /* 0x0000b400c98a7a23 */ /* 0x102ff00000010886 */
[----:B------:R1:W2:Y:S02]  /*c100*/  MUFU.EX2 R199, R138 ;  /* 0x0000008a00c77308 */ /* 0x0002a40000000800 */
[--C-:B-1----:R-:W-:Y:S01]  /*c110*/  FFMA.FTZ R138, R206, c[0x0][0x2d0], -R134.reuse ;  /* 0x0000b400ce8a7a23 */ /* 0x102fe20000010886 */
[----:B--2---:R-:W-:Y:S07]  /*c120*/  F2FP.BF16.PACK_AB R153, R199, R200 ;  /* 0x000000c8c799723e */ /* 0x004fee00000010ff */
[----:B------:R1:W-:Y:S02]  /*c130*/  MUFU.EX2 R198, R138 ;  /* 0x0000008a00c67308 */ /* 0x0003e40000000800 */
[----:B-1----:R-:W-:Y:S08]  /*c140*/  FFMA.FTZ R138, R209, c[0x0][0x2d0], -R134 ;  /* 0x0000b400d18a7a23 */ /* 0x002ff00000010886 */
[----:B------:R1:W2:Y:S02]  /*c150*/  MUFU.EX2 R197, R138 ;  /* 0x0000008a00c57308 */ /* 0x0002a40000000800 */
[--C-:B-1----:R-:W-:Y:S01]  /*c160*/  FFMA.FTZ R138, R244, c[0x0][0x2d0], -R141.reuse ;  /* 0x0000b400f48a7a23 */ /* 0x102fe2000001088d */
[----:B--2---:R-:W-:Y:S02]  /*c170*/  F2FP.BF16.PACK_AB R155, R197, R198 ;  /* 0x000000c6c59b723e */ /* 0x004fe400000010ff */
[----:B------:R-:W-:Y:S05]  /*c180*/  MOV R244, R169 ;  /* 0x000000a900f47202 */ /* 0x000fea0000000f00 */
[----:B------:R1:W-:Y:S01]  /*c190*/  MUFU.EX2 R211, R138 ;  /* 0x0000008a00d37308 */ /* 0x0003e20000000800 */
[C---:B------:R-:W-:Y:S08]  /*c1a0*/  HMMA.16816.F32.BF16 R8, R152.reuse, R148, R8 ;  /* 0x000000949808723c */ /* 0x040ff00000041808 */
[-C--:B------:R-:W-:Y:S08]  /*c1b0*/  HMMA.16816.F32.BF16 R12, R152, R150.reuse, R12 ;  /* 0x00000096980c723c */ /* 0x080ff0000004180c */
[C---:B------:R-:W-:Y:S01]  /*c1c0*/  HMMA.16816.F32.BF16 R16, R144.reuse, R150, R16 ;  /* 0x000000969010723c */ /* 0x040fe20000041810 */
[----:B------:R-:W2:Y:S03]  /*c1d0*/  LDSM.16.MT88.4 R148, [R225+0x2100] ;  /* 0x00210000e194783b */ /* 0x000ea60000004200 */
[--C-:B-1----:R-:W-:Y:S01]  /*c1e0*/  FFMA.FTZ R138, R246, c[0x0][0x2d0], -R141.reuse ;  /* 0x0000b400f68a7a23 */ /* 0x102fe2000001088d */
[----:B------:R-:W-:Y:S03]  /*c1f0*/  MOV R246, R170 ;  /* 0x000000aa00f67202 */ /* 0x000fe60000000f00 */
[-C--:B------:R-:W-:Y:S01]  /*c200*/  HMMA.16816.F32.BF16 R20, R144, R156.reuse, R20 ;  /* 0x0000009c9014723c */ /* 0x080fe20000041814 */
[----:B------:R1:W-:Y:S07]  /*c210*/  MUFU.EX2 R220, R138 ;  /* 0x0000008a00dc7308 */ /* 0x0003ee0000000800 */
[C---:B------:R-:W-:Y:S08]  /*c220*/  HMMA.16816.F32.BF16 R24, R152.reuse, R156, R24 ;  /* 0x0000009c9818723c */ /* 0x040ff00000041818 */
[-C--:B------:R-:W-:Y:S08]  /*c230*/  HMMA.16816.F32.BF16 R28, R152, R158.reuse, R28 ;  /* 0x0000009e981c723c */ /* 0x080ff0000004181c */
[C---:B------:R-:W-:Y:S01]  /*c240*/  HMMA.16816.F32.BF16 R32, R144.reuse, R158, R32 ;  /* 0x0000009e9020723c */ /* 0x040fe20000041820 */
[--C-:B-1----:R-:W-:Y:S01]  /*c250*/  FFMA.FTZ R138, R219, c[0x0][0x2d0], -R142.reuse ;  /* 0x0000b400db8a7a23 */ /* 0x102fe2000001088e */
[----:B------:R-:W1:Y:S02]  /*c260*/  LDSM.16.MT88.4 R156, [R226+0x2100] ;  /* 0x00210000e29c783b */ /* 0x000e640000004200 */
[----:B------:R-:W-:Y:S01]  /*c270*/  MOV R219, R188 ;  /* 0x000000bc00db7202 */ /* 0x000fe20000000f00 */
[----:B------:R3:W-:Y:S03]  /*c280*/  MUFU.EX2 R210, R138 ;  /* 0x0000008a00d27308 */ /* 0x0007e60000000800 */
[-C--:B------:R-:W-:Y:S08]  /*c290*/  HMMA.16816.F32.BF16 R36, R144, R160.reuse, R36 ;  /* 0x000000a09024723c */ /* 0x080ff00000041824 */
[C---:B------:R-:W-:Y:S08]  /*c2a0*/  HMMA.16816.F32.BF16 R40, R152.reuse, R160, R40 ;  /* 0x000000a09828723c */ /* 0x040ff00000041828 */
[-C--:B------:R-:W-:Y:S01]  /*c2b0*/  HMMA.16816.F32.BF16 R44, R152, R162.reuse, R44 ;  /* 0x000000a2982c723c */ /* 0x080fe2000004182c */
[--C-:B---3--:R-:W-:Y:S03]  /*c2c0*/  FFMA.FTZ R138, R223, c[0x0][0x2d0], -R142.reuse ;  /* 0x0000b400df8a7a23 */ /* 0x108fe6000001088e */
[----:B------:R-:W-:Y:S04]  /*c2d0*/  MOV R223, R187 ;  /* 0x000000bb00df7202 */ /* 0x000fe80000000f00 */
[C---:B------:R-:W-:Y:S01]  /*c2e0*/  HMMA.16816.F32.BF16 R48, R144.reuse, R162, R48 ;  /* 0x000000a29030723c */ /* 0x040fe20000041830 */
[----:B------:R3:W4:Y:S01]  /*c2f0*/  MUFU.EX2 R209, R138 ;  /* 0x0000008a00d17308 */ /* 0x0007220000000800 */
[----:B------:R-:W5:Y:S06]  /*c300*/  LDSM.16.MT88.4 R160, [R228+0x2100] ;  /* 0x00210000e4a0783b */ /* 0x000f6c0000004200 */
[-C--:B------:R-:W-:Y:S08]  /*c310*/  HMMA.16816.F32.BF16 R52, R144, R164.reuse, R52 ;  /* 0x000000a49034723c */ /* 0x080ff00000041834 */
[C---:B------:R-:W-:Y:S08]  /*c320*/  HMMA.16816.F32.BF16 R56, R152.reuse, R164, R56 ;  /* 0x000000a49838723c */ /* 0x040ff00000041838 */
[-C--:B------:R-:W-:Y:S01]  /*c330*/  HMMA.16816.F32.BF16 R60, R152, R166.reuse, R60 ;  /* 0x000000a6983c723c */ /* 0x080fe2000004183c */
[--C-:B---3--:R-:W-:Y:S03]  /*c340*/  FFMA.FTZ R138, R190, c[0x0][0x2d0], -R141.reuse ;  /* 0x0000b400be8a7a23 */ /* 0x108fe6000001088d */
[----:B------:R-:W-:Y:S01]  /*c350*/  FFMA.FTZ R141, R189, c[0x0][0x2d0], -R141 ;  /* 0x0000b400bd8d7a23 */ /* 0x000fe2000001088d */
[----:B------:R3:W-:Y:S01]  /*c360*/  MUFU.EX2 R208, R138 ;  /* 0x0000008a00d07308 */ /* 0x0007e20000000800 */
[----:B------:R-:W-:Y:S02]  /*c370*/  LDSM.16.MT88.4 R188, [R228+0x1100] ;  /* 0x00110000e4bc783b */ /* 0x000fe40000004200 */
[C---:B------:R-:W-:Y:S07]  /*c380*/  HMMA.16816.F32.BF16 R64, R144.reuse, R166, R64 ;  /* 0x000000a69040723c */ /* 0x040fee0000041840 */
[----:B------:R4:W1:Y:S01]  /*c390*/  MUFU.EX2 R207, R141 ;  /* 0x0000008d00cf7308 */ /* 0x0008620000000800 */
[-C--:B--2---:R-:W-:Y:S08]  /*c3a0*/  HMMA.16816.F32.BF16 R68, R144, R148.reuse, R68 ;  /* 0x000000949044723c */ /* 0x084ff00000041844 */
[C---:B------:R-:W-:Y:S01]  /*c3b0*/  HMMA.16816.F32.BF16 R72, R152.reuse, R148, R72 ;  /* 0x000000949848723c */ /* 0x040fe20000041848 */
[--C-:B---3--:R-:W-:Y:S03]  /*c3c0*/  FFMA.FTZ R138, R249, c[0x0][0x2d0], -R142.reuse ;  /* 0x0000b400f98a7a23 */ /* 0x108fe6000001088e */
[----:B------:R-:W-:Y:S01]  /*c3d0*/  MOV R249, R186 ;  /* 0x000000ba00f97202 */ /* 0x000fe20000000f00 */
[----:B------:R-:W-:Y:S03]  /*c3e0*/  FFMA.FTZ R142, R251, c[0x0][0x2d0], -R142 ;  /* 0x0000b400fb8e7a23 */ /* 0x000fe6000001088e */
[-C--:B------:R-:W-:Y:S01]  /*c3f0*/  HMMA.16816.F32.BF16 R76, R152, R150.reuse, R76 ;  /* 0x00000096984c723c */ /* 0x080fe2000004184c */
[----:B------:R2:W-:Y:S03]  /*c400*/  MUFU.EX2 R206, R138 ;  /* 0x0000008a00ce7308 */ /* 0x0005e60000000800 */
[----:B------:R-:W-:Y:S02]  /*c410*/  MOV R251, R185 ;  /* 0x000000b900fb7202 */ /* 0x000fe40000000f00 */
[----:B----4-:R-:W-:Y:S02]  /*c420*/  F2FP.BF16.PACK_AB R141, R209, R210 ;  /* 0x000000d2d18d723e */ /* 0x010fe400000010ff */
[C---:B------:R-:W-:Y:S01]  /*c430*/  HMMA.16816.F32.BF16 R80, R144.reuse, R150, R80 ;  /* 0x000000969050723c */ /* 0x040fe20000041850 */
[----:B------:R-:W3:Y:S02]  /*c440*/  LDSM.16.MT88.4 R148, [R227+0x2100] ;  /* 0x00210000e394783b */ /* 0x000ee40000004200 */
[----:B------:R4:W-:Y:S05]  /*c450*/  MUFU.EX2 R205, R142 ;  /* 0x0000008e00cd7308 */ /* 0x0009ea0000000800 */
[-C--:B-1----:R-:W-:Y:S08]  /*c460*/  HMMA.16816.F32.BF16 R84, R144, R156.reuse, R84 ;  /* 0x0000009c9054723c */ /* 0x082ff00000041854 */
[C---:B------:R-:W-:Y:S01]  /*c470*/  HMMA.16816.F32.BF16 R88, R152.reuse, R156, R88 ;  /* 0x0000009c9858723c */ /* 0x040fe20000041858 */
[--C-:B--2---:R-:W-:Y:S03]  /*c480*/  FFMA.FTZ R138, R245, c[0x0][0x2d0], -R143.reuse ;  /* 0x0000b400f58a7a23 */ /* 0x104fe6000001088f */
[----:B------:R-:W-:Y:S01]  /*c490*/  MOV R245, R184 ;  /* 0x000000b800f57202 */ /* 0x000fe20000000f00 */
[----:B------:R1:W-:Y:S03]  /*c4a0*/  MUFU.EX2 R204, R138 ;  /* 0x0000008a00cc7308 */ /* 0x0003e60000000800 */
[-C--:B------:R-:W-:Y:S01]  /*c4b0*/  HMMA.16816.F32.BF16 R92, R152, R158.reuse, R92 ;  /* 0x0000009e985c723c */ /* 0x080fe2000004185c */
[----:B----4-:R-:W-:Y:S07]  /*c4c0*/  F2FP.BF16.PACK_AB R142, R207, R208 ;  /* 0x000000d0cf8e723e */ /* 0x010fee00000010ff */
[C---:B------:R-:W-:Y:S01]  /*c4d0*/  HMMA.16816.F32.BF16 R96, R144.reuse, R158, R96 ;  /* 0x0000009e9060723c */ /* 0x040fe20000041860 */
[----:B------:R-:W2:Y:S07]  /*c4e0*/  LDSM.16.MT88.4 R156, [R225+0x1100] ;  /* 0x00110000e19c783b */ /* 0x000eae0000004200 */
[-C--:B-----5:R-:W-:Y:S01]  /*c4f0*/  HMMA.16816.F32.BF16 R100, R144, R160.reuse, R100 ;  /* 0x000000a09064723c */ /* 0x0a0fe20000041864 */
[--C-:B-1----:R-:W-:Y:S03]  /*c500*/  FFMA.FTZ R138, R247, c[0x0][0x2d0], -R143.reuse ;  /* 0x0000b400f78a7a23 */ /* 0x102fe6000001088f */
[----:B------:R-:W-:Y:S04]  /*c510*/  MOV R247, R183 ;  /* 0x000000b700f77202 */ /* 0x000fe80000000f00 */
[C---:B------:R-:W-:Y:S01]  /*c520*/  HMMA.16816.F32.BF16 R104, R152.reuse, R160, R104 ;  /* 0x000000a09868723c */ /* 0x040fe20000041868 */
[----:B------:R1:W4:Y:S07]  /*c530*/  MUFU.EX2 R203, R138 ;  /* 0x0000008a00cb7308 */ /* 0x00032e0000000800 */
[-C--:B------:R-:W-:Y:S08]  /*c540*/  HMMA.16816.F32.BF16 R108, R152, R162.reuse, R108 ;  /* 0x000000a2986c723c */ /* 0x080ff0000004186c */
[C---:B------:R-:W-:Y:S08]  /*c550*/  HMMA.16816.F32.BF16 R112, R144.reuse, R162, R112 ;  /* 0x000000a29070723c */ /* 0x040ff00000041870 */
[-C--:B---3--:R-:W-:Y:S01]  /*c560*/  HMMA.16816.F32.BF16 R116, R144, R148.reuse, R116 ;  /* 0x000000949074723c */ /* 0x088fe20000041874 */
[--C-:B-1----:R-:W-:Y:S03]  /*c570*/  FFMA.FTZ R138, R248, c[0x0][0x2d0], -R143.reuse ;  /* 0x0000b400f88a7a23 */ /* 0x102fe6000001088f */
[----:B------:R-:W-:Y:S01]  /*c580*/  FFMA.FTZ R143, R250, c[0x0][0x2d0], -R143 ;  /* 0x0000b400fa8f7a23 */ /* 0x000fe2000001088f */
[----:B------:R1:W-:Y:S01]  /*c590*/  MUFU.EX2 R202, R138 ;  /* 0x0000008a00ca7308 */ /* 0x0003e20000000800 */
[----:B------:R-:W-:Y:S02]  /*c5a0*/  MOV R248, R182 ;  /* 0x000000b600f87202 */ /* 0x000fe40000000f00 */
[C---:B------:R-:W-:Y:S01]  /*c5b0*/  HMMA.16816.F32.BF16 R120, R152.reuse, R148, R120 ;  /* 0x000000949878723c */ /* 0x040fe20000041878 */
[----:B------:R-:W-:Y:S03]  /*c5c0*/  MOV R182, R175 ;  /* 0x000000af00b67202 */ /* 0x000fe60000000f00 */
[----:B------:R-:W-:Y:S02]  /*c5d0*/  MOV R250, R181 ;  /* 0x000000b500fa7202 */ /* 0x000fe40000000f00 */
[----:B------:R-:W-:Y:S01]  /*c5e0*/  MOV R181, R174 ;  /* 0x000000ae00b57202 */ /* 0x000fe20000000f00 */
[----:B------:R3:W5:Y:S01]  /*c5f0*/  MUFU.EX2 R201, R143 ;  /* 0x0000008f00c97308 */ /* 0x0007620000000800 */
[-C--:B------:R-:W-:Y:S01]  /*c600*/  HMMA.16816.F32.BF16 R124, R152, R150.reuse, R124 ;  /* 0x00000096987c723c */ /* 0x080fe2000004187c */
[----:B----4-:R-:W-:Y:S07]  /*c610*/  F2FP.BF16.PACK_AB R192, R203, R204 ;  /* 0x000000cccbc0723e */ /* 0x010fee00000010ff */
[----:B------:R-:W-:Y:S01]  /*c620*/  HMMA.16816.F32.BF16 R128, R144, R150, R128 ;  /* 0x000000969080723c */ /* 0x000fe20000041880 */
[--C-:B-1----:R-:W-:Y:S03]  /*c630*/  FFMA.FTZ R138, R212, c[0x0][0x2d0], -R134.reuse ;  /* 0x0000b400d48a7a23 */ /* 0x102fe60000010886 */
[----:B------:R-:W-:Y:S02]  /*c640*/  MOV R212, R139 ;  /* 0x0000008b00d47202 */ /* 0x000fe40000000f00 */
[----:B------:R1:W-:Y:S01]  /*c650*/  MUFU.EX2 R139, R138 ;  /* 0x0000008a008b7308 */ /* 0x0003e20000000800 */
[----:B---3--:R-:W-:Y:S02]  /*c660*/  F2FP.BF16.PACK_AB R143, R205, R206 ;  /* 0x000000cecd8f723e */ /* 0x008fe400000010ff */
[----:B-----5:R-:W-:Y:S03]  /*c670*/  F2FP.BF16.PACK_AB R194, R201, R202 ;  /* 0x000000cac9c2723e */ /* 0x020fe600000010ff */
[--C-:B-1----:R-:W-:Y:S01]  /*c680*/  FFMA.FTZ R138, R214, c[0x0][0x2d0], -R134.reuse ;  /* 0x0000b400d68a7a23 */ /* 0x102fe20000010886 */
[----:B------:R-:W-:Y:S02]  /*c690*/  MOV R214, R180 ;  /* 0x000000b400d67202 */ /* 0x000fe40000000f00 */
[----:B------:R-:W-:Y:S01]  /*c6a0*/  MOV R180, R173 ;  /* 0x000000ad00b47202 */ /* 0x000fe20000000f00 */
[----:B------:R1:W3:Y:S02]  /*c6b0*/  MUFU.EX2 R196, R138 ;  /* 0x0000008a00c47308 */ /* 0x0002e40000000800 */
[--C-:B-1----:R-:W-:Y:S01]  /*c6c0*/  FFMA.FTZ R138, R213, c[0x0][0x2d0], -R134.reuse ;  /* 0x0000b400d58a7a23 */ /* 0x102fe20000010886 */
[----:B------:R-:W-:Y:S01]  /*c6d0*/  MOV R213, R179 ;  /* 0x000000b300d57202 */ /* 0x000fe20000000f00 */
[----:B------:R-:W-:Y:S01]  /*c6e0*/  FFMA.FTZ R134, R140, c[0x0][0x2d0], -R134 ;  /* 0x0000b4008c867a23 */ /* 0x000fe20000010886 */
[----:B------:R-:W-:Y:S02]  /*c6f0*/  MOV R179, R172 ;  /* 0x000000ac00b37202 */ /* 0x000fe40000000f00 */
[----:B------:R-:W1:Y:S03]  /*c700*/  LDSM.16.MT88.4 R172, [R226+0x1100] ;  /* 0x00110000e2ac783b */ /* 0x000e660000004200 */
[----:B------:R-:W-:Y:S01]  /*c710*/  MUFU.EX2 R138, R138 ;  /* 0x0000008a008a7308 */ /* 0x000fe20000000800 */
[----:B------:R-:W-:Y:S02]  /*c720*/  F2FP.BF16.PACK_AB R140, R220, R211 ;  /* 0x000000d3dc8c723e */ /* 0x000fe400000010ff */
[----:B---3--:R-:W-:Y:S05]  /*c730*/  F2FP.BF16.PACK_AB R193, R196, R139 ;  /* 0x0000008bc4c1723e */ /* 0x008fea00000010ff */
[-C--:B--2---:R-:W-:Y:S01]  /*c740*/  HMMA.16816.F32.BF16 R144, R140, R156.reuse, R4 ;  /* 0x0000009c8c90723c */ /* 0x084fe20000041804 */
[----:B------:R-:W2:Y:S01]  /*c750*/  LDSM.16.MT88.4 R4, [R227+0x1100] ;  /* 0x00110000e304783b */ /* 0x000ea20000004200 */
[----:B------:R-:W3:Y:S02]  /*c760*/  MUFU.EX2 R134, R134 ;  /* 0x0000008600867308 */ /* 0x000ee40000000800 */
[----:B---3--:R-:W-:Y:S07]  /*c770*/  F2FP.BF16.PACK_AB R195, R134, R138 ;  /* 0x0000008a86c3723e */ /* 0x008fee00000010ff */
[C---:B------:R-:W-:Y:S01]  /*c780*/  HMMA.16816.F32.BF16 R148, R192.reuse, R156, R8 ;  /* 0x0000009cc094723c */ /* 0x040fe20000041808 */
[----:B------:R-:W3:Y:S07]  /*c790*/  LDSM.16.MT88.4 R8, [R225+0x2900] ;  /* 0x00290000e108783b */ /* 0x000eee0000004200 */
[-C--:B------:R-:W-:Y:S01]  /*c7a0*/  HMMA.16816.F32.BF16 R152, R192, R158.reuse, R12 ;  /* 0x0000009ec098723c */ /* 0x080fe2000004180c */
[----:B------:R-:W4:Y:S07]  /*c7b0*/  LDSM.16.MT88.4 R12, [R226+0x2900] ;  /* 0x00290000e20c783b */ /* 0x000f2e0000004200 */
[C---:B------:R-:W-:Y:S01]  /*c7c0*/  HMMA.16816.F32.BF16 R156, R140.reuse, R158, R16 ;  /* 0x0000009e8c9c723c */ /* 0x040fe20000041810 */
[----:B------:R-:W2:Y:S07]  /*c7d0*/  LDSM.16.MT88.4 R16, [R228+0x2900] ;  /* 0x00290000e410783b */ /* 0x000eae0000004200 */
[-C--:B-1----:R-:W-:Y:S01]  /*c7e0*/  HMMA.16816.F32.BF16 R160, R140, R172.reuse, R20 ;  /* 0x000000ac8ca0723c */ /* 0x082fe20000041814 */
[----:B------:R-:W5:Y:S06]  /*c7f0*/  LDL.LU R23, [R1+0x2c] ;  /* 0x00002c0001177983 */ /* 0x000f6c0000300800 */
[----:B------:R-:W-:Y:S01]  /*c800*/  MOV R22, R182 ;  /* 0x000000b600167202 */ /* 0x000fe20000000f00 */
[C---:B------:R-:W-:Y:S01]  /*c810*/  HMMA.16816.F32.BF16 R164, R192.reuse, R172, R24 ;  /* 0x000000acc0a4723c */ /* 0x040fe20000041818 */
[----:B------:R-:W5:Y:S03]  /*c820*/  LDL.LU R24, [R1+0x28] ;  /* 0x0000280001187983 */ /* 0x000f660000300800 */
[----:B------:R-:W-:Y:S02]  /*c830*/  MOV R21, R181 ;  /* 0x000000b500157202 */ /* 0x000fe40000000f00 */
[----:B------:R-:W-:Y:S02]  /*c840*/  MOV R20, R180 ;  /* 0x000000b400147202 */ /* 0x000fe40000000f00 */
[----:B------:R-:W-:Y:S04]  /*c850*/  MOV R25, R171 ;  /* 0x000000ab00197202 */ /* 0x000fe80000000f00 */
[----:B------:R-:W-:Y:S02]  /*c860*/  MOV R26, R168 ;  /* 0x000000a8001a7202 */ /* 0x000fe40000000f00 */
[-C--:B------:R-:W-:Y:S01]  /*c870*/  HMMA.16816.F32.BF16 R168, R192, R174.reuse, R28 ;  /* 0x000000aec0a8723c */ /* 0x080fe2000004181c */
[----:B------:R-:W5:Y:S01]  /*c880*/  LDL.LU R29, [R1+0x20] ;  /* 0x00002000011d7983 */ /* 0x000f620000300800 */
[----:B------:R-:W-:Y:S03]  /*c890*/  MOV R27, R179 ;  /* 0x000000b3001b7202 */ /* 0x000fe60000000f00 */
[----:B------:R-:W5:Y:S02]  /*c8a0*/  LDL.LU R28, [R1+0x24] ;  /* 0x00002400011c7983 */ /* 0x000f640000300800 */
[----:B------:R-:W-:Y:S01]  /*c8b0*/  MOV R30, R178 ;  /* 0x000000b2001e7202 */ /* 0x000fe20000000f00 */
[C---:B------:R-:W-:Y:S01]  /*c8c0*/  HMMA.16816.F32.BF16 R172, R140.reuse, R174, R32 ;  /* 0x000000ae8cac723c */ /* 0x040fe20000041820 */
[----:B------:R-:W-:Y:S06]  /*c8d0*/  MOV R31, R177 ;  /* 0x000000b1001f7202 */ /* 0x000fec0000000f00 */
[----:B------:R-:W-:Y:S02]  /*c8e0*/  MOV R35, R176 ;  /* 0x000000b000237202 */ /* 0x000fe40000000f00 */
[-C--:B------:R-:W-:Y:S08]  /*c8f0*/  HMMA.16816.F32.BF16 R176, R140, R188.reuse, R36 ;  /* 0x000000bc8cb0723c */ /* 0x080ff00000041824 */
[C---:B------:R-:W-:Y:S08]  /*c900*/  HMMA.16816.F32.BF16 R180, R192.reuse, R188, R40 ;  /* 0x000000bcc0b4723c */ /* 0x040ff00000041828 */
[-C--:B------:R-:W-:Y:S08]  /*c910*/  HMMA.16816.F32.BF16 R184, R192, R190.reuse, R44 ;  /* 0x000000bec0b8723c */ /* 0x080ff0000004182c */
[C---:B------:R-:W-:Y:S08]  /*c920*/  HMMA.16816.F32.BF16 R188, R140.reuse, R190, R48 ;  /* 0x000000be8cbc723c */ /* 0x040ff00000041830 */
[-C--:B--2---:R-:W-:Y:S08]  /*c930*/  HMMA.16816.F32.BF16 R52, R140, R4.reuse, R52 ;  /* 0x000000048c34723c */ /* 0x084ff00000041834 */
[C---:B------:R-:W-:Y:S08]  /*c940*/  HMMA.16816.F32.BF16 R56, R192.reuse, R4, R56 ;  /* 0x00000004c038723c */ /* 0x040ff00000041838 */
[-C--:B------:R-:W-:Y:S08]  /*c950*/  HMMA.16816.F32.BF16 R60, R192, R6.reuse, R60 ;  /* 0x00000006c03c723c */ /* 0x080ff0000004183c */
[C---:B------:R-:W-:Y:S01]  /*c960*/  HMMA.16816.F32.BF16 R64, R140.reuse, R6, R64 ;  /* 0x000000068c40723c */ /* 0x040fe20000041840 */
[----:B------:R-:W1:Y:S07]  /*c970*/  LDSM.16.MT88.4 R4, [R227+0x2900] ;  /* 0x00290000e304783b */ /* 0x000e6e0000004200 */
[-C--:B---3--:R-:W-:Y:S08]  /*c980*/  HMMA.16816.F32.BF16 R68, R140, R8.reuse, R68 ;  /* 0x000000088c44723c */ /* 0x088ff00000041844 */
[C---:B------:R-:W-:Y:S08]  /*c990*/  HMMA.16816.F32.BF16 R72, R192.reuse, R8, R72 ;  /* 0x00000008c048723c */ /* 0x040ff00000041848 */
[-C--:B------:R-:W-:Y:S08]  /*c9a0*/  HMMA.16816.F32.BF16 R76, R192, R10.reuse, R76 ;  /* 0x0000000ac04c723c */ /* 0x080ff0000004184c */
[C---:B------:R-:W-:Y:S08]  /*c9b0*/  HMMA.16816.F32.BF16 R80, R140.reuse, R10, R80 ;  /* 0x0000000a8c50723c */ /* 0x040ff00000041850 */
[-C--:B----4-:R-:W-:Y:S08]  /*c9c0*/  HMMA.16816.F32.BF16 R84, R140, R12.reuse, R84 ;  /* 0x0000000c8c54723c */ /* 0x090ff00000041854 */
[C---:B------:R-:W-:Y:S08]  /*c9d0*/  HMMA.16816.F32.BF16 R88, R192.reuse, R12, R88 ;  /* 0x0000000cc058723c */ /* 0x040ff00000041858 */
[-C--:B------:R-:W-:Y:S08]  /*c9e0*/  HMMA.16816.F32.BF16 R92, R192, R14.reuse, R92 ;  /* 0x0000000ec05c723c */ /* 0x080ff0000004185c */
[C---:B------:R-:W-:Y:S08]  /*c9f0*/  HMMA.16816.F32.BF16 R96, R140.reuse, R14, R96 ;  /* 0x0000000e8c60723c */ /* 0x040ff00000041860 */
[-C--:B------:R-:W-:Y:S08]  /*ca00*/  HMMA.16816.F32.BF16 R100, R140, R16.reuse, R100 ;  /* 0x000000108c64723c */ /* 0x080ff00000041864 */
[C---:B------:R-:W-:Y:S08]  /*ca10*/  HMMA.16816.F32.BF16 R104, R192.reuse, R16, R104 ;  /* 0x00000010c068723c */ /* 0x040ff00000041868 */
[-C--:B------:R-:W-:Y:S08]  /*ca20*/  HMMA.16816.F32.BF16 R108, R192, R18.reuse, R108 ;  /* 0x00000012c06c723c */ /* 0x080ff0000004186c */
[C---:B------:R-:W-:Y:S08]  /*ca30*/  HMMA.16816.F32.BF16 R112, R140.reuse, R18, R112 ;  /* 0x000000128c70723c */ /* 0x040ff00000041870 */
[-C--:B-1----:R-:W-:Y:S08]  /*ca40*/  HMMA.16816.F32.BF16 R116, R140, R4.reuse, R116 ;  /* 0x000000048c74723c */ /* 0x082ff00000041874 */
[C---:B------:R-:W-:Y:S08]  /*ca50*/  HMMA.16816.F32.BF16 R120, R192.reuse, R4, R120 ;  /* 0x00000004c078723c */ /* 0x040ff00000041878 */
[-C--:B------:R-:W-:Y:S08]  /*ca60*/  HMMA.16816.F32.BF16 R124, R192, R6.reuse, R124 ;  /* 0x00000006c07c723c */ /* 0x080ff0000004187c */
[----:B------:R-:W-:Y:S01]  /*ca70*/  HMMA.16816.F32.BF16 R128, R140, R6, R128 ;  /* 0x000000068c80723c */ /* 0x000fe20000041880 */
[----:B-----5:R-:W-:Y:S04]  /*ca80*/  FFMA.FTZ R8, R2, R24, R31 ;  /* 0x0000001802087223 */ /* 0x020fe8000001001f */
[----:B------:R-:W-:Y:S04]  /*ca90*/  FADD.FTZ R8, R27, R8 ;  /* 0x000000081b087221 */ /* 0x000fe80000010000 */
[----:B------:R-:W-:Y:S03]  /*caa0*/  FADD.FTZ R9, R22, R8 ;  /* 0x0000000816097221 */ /* 0x000fe60000010000 */
[----:B------:R-:W-:Y:S02]  /*cab0*/  FFMA.FTZ R8, R0, R23, R215 ;  /* 0x0000001700087223 */ /* 0x000fe400000100d7 */
[----:B------:R-:W-:Y:S02]  /*cac0*/  FADD.FTZ R0, R212, R9 ;  /* 0x00000009d4007221 */ /* 0x000fe40000010000 */
[----:B------:R-:W-:Y:S02]  /*cad0*/  FFMA.FTZ R133, R133, R29, R35 ;  /* 0x0000001d85857223 */ /* 0x000fe40000010023 */
[----:B------:R-:W-:Y:S02]  /*cae0*/  FADD.FTZ R8, R216, R8 ;  /* 0x00000008d8087221 */ /* 0x000fe40000010000 */
[----:B------:R-:W-:Y:S02]  /*caf0*/  FFMA.FTZ R132, R132, R28, R30 ;  /* 0x0000001c84847223 */ /* 0x000fe4000001001e */
[----:B------:R-:W-:Y:S02]  /*cb00*/  FADD.FTZ R2, R25, R133 ;  /* 0x0000008519027221 */ /* 0x000fe40000010000 */
[----:B------:R-:W-:Y:S02]  /*cb10*/  FADD.FTZ R132, R26, R132 ;  /* 0x000000841a847221 */ /* 0x000fe40000010000 */
[----:B------:R-:W-:Y:S02]  /*cb20*/  FADD.FTZ R2, R20, R2 ;  /* 0x0000000214027221 */ /* 0x000fe40000010000 */
[----:B------:R-:W-:Y:S02]  /*cb30*/  FADD.FTZ R132, R21, R132 ;  /* 0x0000008415847221 */ /* 0x000fe40000010000 */
[----:B------:R-:W-:Y:S02]  /*cb40*/  FADD.FTZ R10, R213, R2 ;  /* 0x00000002d50a7221 */ /* 0x000fe40000010000 */
[----:B------:R-:W-:Y:S01]  /*cb50*/  FADD.FTZ R2, R214, R132 ;  /* 0x00000084d6027221 */ /* 0x000fe20000010000 */
[----:B------:R-:W-:Y:S01]  /*cb60*/  MOV R132, R137 ;  /* 0x0000008900847202 */ /* 0x000fe20000000f00 */
        /* <DEDUP_REMOVED lines=29> */
[----:B------:R-:W-:Y:S01]  /*cd40*/  FADD.FTZ R4, R206, R8 ;  /* 0x00000008ce047221 */ /* 0x000fe20000010000 */
[----:B------:R1:W-:Y:S01]  /*cd50*/  STL [R1+0x20], R5 ;  /* 0x0000200501007387 */ /* 0x0003e20000100800 */
[----:B------:R-:W-:Y:S02]  /*cd60*/  FADD.FTZ R2, R202, R2 ;  /* 0x00000002ca027221 */ /* 0x000fe40000010000 */
[----:B------:R-:W-:Y:S02]  /*cd70*/  FADD.FTZ R4, R205, R4 ;  /* 0x00000004cd047221 */ /* 0x000fe40000010000 */
[----:B------:R-:W-:Y:S02]  /*cd80*/  FADD.FTZ R2, R201, R2 ;  /* 0x00000002c9027221 */ /* 0x000fe40000010000 */
[----:B------:R-:W-:Y:S01]  /*cd90*/  FADD.FTZ R0, R138, R0 ;  /* 0x000000008a007221 */ /* 0x000fe20000010000 */
[----:B------:R1:W-:Y:S01]  /*cda0*/  STL [R1+0x24], R4 ;  /* 0x0000240401007387 */ /* 0x0003e20000100800 */
[----:B------:R-:W-:Y:S02]  /*cdb0*/  MOV R138, R135 ;  /* 0x00000087008a7202 */ /* 0x000fe40000000f00 */
[----:B------:R-:W-:Y:S01]  /*cdc0*/  FADD.FTZ R0, R134, R0 ;  /* 0x0000000086007221 */ /* 0x000fe20000010000 */
[----:B------:R1:W-:Y:S01]  /*cdd0*/  STL [R1+0x28], R2 ;  /* 0x0000280201007387 */ /* 0x0003e20000100800 */
[----:B------:R-:W-:Y:S03]  /*cde0*/  MOV R134, R136 ;  /* 0x0000008800867202 */ /* 0x000fe60000000f00 */
[----:B------:R1:W-:Y:S01]  /*cdf0*/  STL [R1+0x2c], R0 ;  /* 0x00002c0001007387 */ /* 0x0003e20000100800 */
[----:B------:R-:W-:-:S05]  /*ce00*/  @P0 BRA `(.L_x_629) ;  /* 0xffffad8000000947 */ /* 0x000fca000383ffff */
.L_x_610:
[----:B------:R-:W2:Y:S01]  /*ce10*/  S2UR UR28, SR_CTAID.X ;  /* 0x00000000001c79c3 */ /* 0x000ea20000002500 */
[----:B------:R-:W-:-:S02]  /*ce20*/  UISETP.NE.AND UP1, UPT, UR13, URZ, UPT ;  /* 0x0000003f0d00728c */ /* 0x000fc4000bf25270 */
[----:B------:R-:W-:Y:S02]  /*ce30*/  UISETP.NE.AND UP0, UPT, UR12, URZ, UPT ;  /* 0x0000003f0c00728c */ /* 0x000fe4000bf05270 */
[----:B------:R-:W-:Y:S02]  /*ce40*/  UMOV UR27, 0x1 ;  /* 0x00000001001b7882 */ /* 0x000fe40000000000 */
[----:B------:R-:W-:Y:S02]  /*ce50*/  ULDC UR25, c[0x0][0x168] ;  /* 0x00005a0000197ab9 */ /* 0x000fe40000000800 */
[----:B------:R-:W-:Y:S01]  /*ce60*/  ULDC.64 UR4, c[0x0][0x2c8] ;  /* 0x0000b20000047ab9 */ /* 0x000fe20000000a00 */
[----:B------:R-:W-:Y:S01]  /*ce70*/  PLOP3.LUT P0, PT, PT, PT, UP0, 0x40, 0x0 ;  /* 0x000000000000781c */ /* 0x000fe20003f0e808 */
[----:B------:R-:W-:Y:S02]  /*ce80*/  UIADD3 UR25, UR27, -UR25, URZ ;  /* 0x800000191b197290 */ /* 0x000fe4000fffe03f */
[----:B------:R-:W-:-:S02]  /*ce90*/  ULDC UR26, c[0x0][0x2ac] ;  /* 0x0000ab00001a7ab9 */ /* 0x000fc40000000800 */
[----:B--2---:R-:W-:-:S04]  /*cea0*/  ULEA UR28, UR28, 0x7f, 0x7 ;  /* 0x0000007f1c1c7891 */ /* 0x004fc8000f8e383f */
[----:B------:R-:W-:-:S03]  /*ceb0*/  UIMAD.WIDE.U32 UR30, UR28, UR4, URZ ;  /* 0x000000041c1e72a5 */ /* 0x000fc6000f8e003f */
[----:B------:R-:W-:Y:S02]  /*cec0*/  ULDC UR4, c[0x0][0x1d0] ;  /* 0x0000740000047ab9 */ /* 0x000fe40000000800 */
[----:B------:R-:W-:Y:S02]  /*ced0*/  UIMAD UR4, UR26, UR4, UR25 ;  /* 0x000000041a0472a4 */ /* 0x000fe4000f8e0219 */
[----:B------:R-:W-:Y:S02]  /*cee0*/  @UP1 USHF.R.U32.HI UR28, URZ, UR5, UR31 ;  /* 0x000000053f1c1299 */ /* 0x000fe4000801161f */
[----:B------:R-:W-:Y:S02]  /*cef0*/  ULDC UR25, c[0x0][0x324] ;  /* 0x0000c90000197ab9 */ /* 0x000fe40000000800 */
[----:B------:R-:W-:-:S04]  /*cf00*/  UIADD3 UR26, UR4, UR28, URZ ;  /* 0x0000001c041a7290 */ /* 0x000fc8000fffe03f */
[----:B------:R-:W-:Y:S01]  /*cf10*/  UIADD3 UR25, UR26, -UR25, URZ ;  /* 0x800000191a197290 */ /* 0x000fe2000fffe03f */
[----:B------:R-:W-:Y:S05]  /*cf20*/  @P0 BRA `(.L_x_630) ;  /* 0x0000016000000947 */ /* 0x000fea0003800000 */
[----:B------:R-:W-:-:S06]  /*cf30*/  UISETP.GT.AND UP0, UPT, UR26, -0x1, UPT ;  /* 0xffffffff1a00788c */ /* 0x000fcc000bf04270 */
[----:B------:R-:W-:-:S13]  /*cf40*/  PLOP3.LUT P0, PT, PT, PT, UP0, 0x80, 0x0 ;  /* 0x000000000000781c */ /* 0x000fda0003f0f008 */
[----:B------:R-:W-:Y:S05]  /*cf50*/  @P0 BRA `(.L_x_631) ;  /* 0x0000009000000947 */ /* 0x000fea0003800000 */
[----:B------:R-:W-:Y:S02]  /*cf60*/  ULDC UR4, c[0x0][0x32c] ;  /* 0x0000cb0000047ab9 */ /* 0x000fe40000000800 */
[----:B------:R-:W-:Y:S02]  /*cf70*/  UISETP.NE.AND UP0, UPT, UR27, UR4, UPT ;  /* 0x000000041b00728c */ /* 0x000fe4000bf05270 */
[----:B------:R-:W-:Y:S02]  /*cf80*/  ULOP3.LUT UR26, URZ, UR26, URZ, 0x33, !UPT ;  /* 0x0000001a3f1a7292 */ /* 0x000fe4000f8e333f */
[----:B------:R-:W-:Y:S02]  /*cf90*/  ULDC.64 UR4, c[0x0][0x330] ;  /* 0x0000cc0000047ab9 */ /* 0x000fe40000000a00 */
[----:B------:R-:W-:-:S07]  /*cfa0*/  UIMAD.WIDE.U32 UR28, UR26, UR4, URZ ;  /* 0x000000041a1c72a5 */ /* 0x000fce000f8e003f */
[----:B------:R-:W-:Y:S02]  /*cfb0*/  @UP0 UMOV UR27, UR29 ;  /* 0x0000001d001b0c82 */ /* 0x000fe40008000000 */
[----:B------:R-:W-:-:S04]  /*cfc0*/  @UP0 USHF.R.U32.HI UR26, URZ, UR5, UR27 ;  /* 0x000000053f1a0299 */ /* 0x000fc8000801161b */
[----:B------:R-:W-:Y:S01]  /*cfd0*/  ULOP3.LUT UR26, URZ, UR26, URZ, 0x33, !UPT ;  /* 0x0000001a3f1a7292 */ /* 0x000fe2000f8e333f */
[----:B------:R-:W-:Y:S05]  /*cfe0*/  BRA `(.L_x_632) ;  /* 0x0000006000007947 */ /* 0x000fea0003800000 */
.L_x_631:
[----:B------:R-:W-:Y:S02]  /*cff0*/  ULDC UR4, c[0x0][0x32c] ;  /* 0x0000cb0000047ab9 */ /* 0x000fe40000000800 */
[----:B------:R-:W-:-:S03]  /*d000*/  UISETP.NE.AND UP0, UPT, UR27, UR4, UPT ;  /* 0x000000041b00728c */ /* 0x000fc6000bf05270 */
[----:B------:R-:W-:Y:S02]  /*d010*/  ULDC.64 UR4, c[0x0][0x330] ;  /* 0x0000cc0000047ab9 */ /* 0x000fe40000000a00 */
[----:B------:R-:W-:-:S07]  /*d020*/  UIMAD.WIDE.U32 UR28, UR26, UR4, URZ ;  /* 0x000000041a1c72a5 */ /* 0x000fce000f8e003f */
[----:B------:R-:W-:Y:S02]  /*d030*/  @UP0 UMOV UR27, UR29 ;  /* 0x0000001d001b0c82 */ /* 0x000fe40008000000 */
[----:B------:R-:W-:Y:S02]  /*d040*/  @UP0 USHF.R.U32.HI UR26, URZ, UR5, UR27 ;  /* 0x000000053f1a0299 */ /* 0x000fe4000801161b */
.L_x_632:
[----:B------:R-:W-:Y:S02]  /*d050*/  ULDC UR4, c[0x0][0x32c] ;  /* 0x0000cb0000047ab9 */ /* 0x000fe40000000800 */
[----:B------:R-:W-:-:S04]  /*d060*/  UIMAD UR4, UR26, UR4, URZ ;  /* 0x000000041a0472a4 */ /* 0x000fc8000f8e023f */
[----:B------:R-:W-:-:S04]  /*d070*/  UISETP.LT.AND UP0, UPT, UR25, UR4, UPT ;  /* 0x000000041900728c */ /* 0x000fc8000bf01270 */
[----:B------:R-:W-:-:S04]  /*d080*/  USEL UR25, UR25, UR4, !UP0 ;  /* 0x0000000419197287 */ /* 0x000fc8000c000000 */
.L_x_630:
[----:B------:R-:W-:-:S04]  /*d090*/  UIADD3 UR25, UR25, 0x2f, URZ ;  /* 0x0000002f19197890 */ /* 0x000fc8000fffe03f */
        /* <DEDUP_REMOVED lines=8> */
[----:B-1----:R-:W2:Y:S04]  /*d120*/  LDL R0, [R1+0xc] ;  /* 0x00000c0001007983 */ /* 0x002ea80000100800 */
[----:B------:R-:W3:Y:S04]  /*d130*/  LDL R5, [R1+0x3c] ;  /* 0x00003c0001057983 */ /* 0x000ee80000100800 */
[----:B------:R-:W3:Y:S01]  /*d140*/  LDL R4, [R1+0x34] ;  /* 0x0000340001047983 */ /* 0x000ee20000100800 */
[----:B------:R-:W-:Y:S01]  /*d150*/  MOV R139, R3 ;  /* 0x00000003008b7202 */ /* 0x000fe20000000f00 */
[----:B------:R-:W-:-:S02]  /*d160*/  IMAD.MOV.U32 R132, RZ, RZ, R136 ;  /* 0x000000ffff847224 */ /* 0x000fc400078e0088 */
[----:B------:R-:W-:Y:S02]  /*d170*/  IMAD.MOV.U32 R2, RZ, RZ, R137 ;  /* 0x000000ffff027224 */ /* 0x000fe400078e0089 */
[----:B------:R-:W-:Y:S01]  /*d180*/  IMAD.MOV.U32 R138, RZ, RZ, R135 ;  /* 0x000000ffff8a7224 */ /* 0x000fe200078e0087 */
[----:B--2---:R-:W-:-:S05]  /*d190*/  SHF.L.U32 R3, R0, 0x1, RZ ;  /* 0x0000000100037819 */ /* 0x004fca00000006ff */
[----:B------:R1:W-:Y:S01]  /*d1a0*/  STL [R1+0x38], R3 ;  /* 0x0000380301007387 */ /* 0x0003e20000100800 */
[----:B------:R-:W-:Y:S02]  /*d1b0*/  SHF.R.S32.HI R249, RZ, 0x1f, R0 ;  /* 0x0000001ffff97819 */ /* 0x000fe40000011400 */
[C---:B---3--:R-:W-:Y:S01]  /*d1c0*/  SHF.L.U64.HI R248, R4.reuse, 0x1, R5 ;  /* 0x0000000104f87819 */ /* 0x048fe20000010205 */
[----:B------:R-:W-:Y:S01]  /*d1d0*/  IMAD.SHL.U32 R247, R4, 0x2, RZ ;  /* 0x0000000204f77824 */ /* 0x000fe200078e00ff */
[----:B------:R-:W-:Y:S02]  /*d1e0*/  SHF.L.U64.HI R249, R0, 0x1, R249 ;  /* 0x0000000100f97819 */ /* 0x000fe400000102f9 */
.L_x_636:
[----:B--2--5:R2:W5:Y:S01]  /*d1f0*/  LDL R134, [R1+0x38] ;  /* 0x0000380001867983 */ /* 0x0245620000100800 */
[----:B------:R-:W-:Y:S04]  /*d200*/  DEPBAR.LE SB0, 0x0 ;  /* 0x000080000000791a */ /* 0x000fe80000000000 */
[----:B------:R-:W-:Y:S01]  /*d210*/  BAR.SYNC.DEFER_BLOCKING 0x0 ;  /* 0x0000000000007b1d */ /* 0x000fe20000010000 */
[----:B------:R-:W-:Y:S01]  /*d220*/  UISETP.GT.AND UP0, UPT, UR8, UR24, UPT ;  /* 0x000000180800728c */ /* 0x000fe2000bf04270 */
[----:B------:R-:W-:Y:S05]  /*d230*/  SEL R133, RZ, 0x10, P5 ;  /* 0x00000010ff857807 */ /* 0x000fea0002800000 */
[----:B------:R-:W-:Y:S01]  /*d240*/  PLOP3.LUT P0, PT, PT, PT, UP0, 0x80, 0x0 ;  /* 0x000000000000781c */ /* 0x000fe20003f0f008 */
[----:B------:R2:W3:Y:S04]  /*d250*/  LDSM.16.M88.4 R48, [R231+0x6100] ;  /* 0x00610000e730783b */ /* 0x0004e80000000200 */
[----:B------:R2:W4:Y:S04]  /*d260*/  LDSM.16.M88.4 R44, [R231+0x8100] ;  /* 0x00810000e72c783b */ /* 0x0005280000000200 */
[----:B------:R2:W1:Y:S04]  /*d270*/  LDSM.16.M88.4 R16, [R224+0x3100] ;  /* 0x00310000e010783b */ /* 0x0004680000000200 */
        /* <DEDUP_REMOVED lines=8> */
[----:B------:R-:W-:Y:S01]  /*d300*/  SHF.R.S32.HI R0, RZ, 0x1f, R243 ;  /* 0x0000001fff007819 */ /* 0x000fe200000114f3 */
[----:B------:R-:W-:Y:S01]  /*d310*/  IMAD.WIDE.U32 R4, R243, c[0x0][0x208], RZ ;  /* 0x00008200f3047a25 */ /* 0x000fe200078e00ff */
[----:B-1----:R-:W-:Y:S02]  /*d320*/  SHF.R.S32.HI R3, RZ, 0x1f, R242 ;  /* 0x0000001fff037819 */ /* 0x002fe400000114f2 */
        /* <DEDUP_REMOVED lines=22> */
[C-C-:B----4-:R-:W-:Y:S01]  /*d490*/  IMAD.X R15, R5.reuse, 0x1, R249.reuse, P0 ;  /* 0x00000001050f7824 */ /* 0x150fe200000e06f9 */
[----:B------:R-:W-:Y:S01]  /*d4a0*/  IADD3 R8, P0, R8, R247, RZ ;  /* 0x000000f708087210 */ /* 0x000fe20007f1e0ff */
[--C-:B------:R-:W-:Y:S01]  /*d4b0*/  IMAD.X R13, R5, 0x1, R248.reuse, P2 ;  /* 0x00000001050d7824 */ /* 0x100fe200010e06f8 */
[----:B---3--:R-:W-:Y:S02]  /*d4c0*/  IADD3 R6, P2, R3, R134, RZ ;  /* 0x0000008603067210 */ /* 0x008fe40007f5e0ff */
[----:B------:R1:W-:Y:S01]  /*d4d0*/  LDGSTS.E.BYPASS.LTC128B.128 [R21], [R14.64], !P6 ;  /* 0x000000000e157fae */ /* 0x0003e2000f101d54 */
[C---:B------:R-:W-:Y:S03]  /*d4e0*/  IMAD.X R11, R7.reuse, 0x1, R249, P1 ;  /* 0x00000001070b7824 */ /* 0x040fe600008e06f9 */
[----:B------:R1:W-:Y:S01]  /*d4f0*/  LDGSTS.E.BYPASS.LTC128B.128 [R21+0x1800], [R12.64], !P5 ;  /* 0x018000000c157fae */ /* 0x0003e2000e901d54 */
[--C-:B------:R-:W-:Y:S01]  /*d500*/  IMAD.X R9, R7, 0x1, R248.reuse, P0 ;  /* 0x0000000107097824 */ /* 0x100fe200000e06f8 */
        /* <DEDUP_REMOVED lines=8> */
.L_x_634:
        /* <DEDUP_REMOVED lines=144> */
[----:B------:R2:W2:Y:S10]  /*de90*/  MUFU.TANH R194, R12 ;  /* 0x0000000c00c27308 */ /* 0x0004b40000002400 */
[----:B------:R2:W2:Y:S01]  /*dea0*/  MUFU.TANH R193, R13 ;  /* 0x0000000d00c17308 */ /* 0x0004a20000002400 */
[----:B-1----:R-:W1:Y:S01]  /*deb0*/  LDSM.16.M88.4 R8, [R229+0x2800] ;  /* 0x00280000e508783b */ /* 0x002e620000000200 */
[----:B------:R-:W-:Y:S04]  /*dec0*/  DEPBAR.LE SB0, 0x0 ;  /* 0x000080000000791a */ /* 0x000fe80000000000 */
[-C--:B----4-:R-:W-:Y:S04]  /*ded0*/  HMMA.16816.F32.BF16 R20, R196, R4.reuse, R20 ;  /* 0x00000004c414723c */ /* 0x090fe80000041814 */
[----:B------:R4:W1:Y:S01]  /*dee0*/  MUFU.TANH R203, R14 ;  /* 0x0000000e00cb7308 */ /* 0x0008620000002400 */
[----:B------:R-:W-:Y:S03]  /*def0*/  BAR.SYNC.DEFER_BLOCKING 0x0 ;  /* 0x0000000000007b1d */ /* 0x000fe60000010000 */
[C---:B------:R-:W-:Y:S06]  /*df00*/  HMMA.16816.F32.BF16 R24, R216.reuse, R4, R24 ;  /* 0x00000004d818723c */ /* 0x040fec0000041818 */
[----:B------:R4:W1:Y:S02]  /*df10*/  MUFU.TANH R202, R15 ;  /* 0x0000000f00ca7308 */ /* 0x0008640000002400 */
[-C--:B------:R-:W-:Y:S08]  /*df20*/  HMMA.16816.F32.BF16 R28, R216, R6.reuse, R28 ;  /* 0x00000006d81c723c */ /* 0x080ff0000004181c */
[----:B------:R4:W2:Y:S01]  /*df30*/  MUFU.TANH R142, R16 ;  /* 0x00000010008e7308 */ /* 0x0008a20000002400 */
        /* <DEDUP_REMOVED lines=20> */
[----:B------:R-:W-:Y:S02]  /*e080*/  FMUL.FTZ R29, R29, c[0x0][0x320] ;  /* 0x0000c8001d1d7a20 */ /* 0x000fe40000410000 */
[----:B------:R-:W-:Y:S02]  /*e090*/  FMUL.FTZ R30, R30, c[0x0][0x320] ;  /* 0x0000c8001e1e7a20 */ /* 0x000fe40000410000 */
[----:B------:R-:W-:Y:S03]  /*e0a0*/  FMUL.FTZ R40, R40, c[0x0][0x320] ;  /* 0x0000c80028287a20 */ /* 0x000fe60000410000 */
        /* <DEDUP_REMOVED lines=48> */
[----:B------:R4:W1:Y:S01]  /*e3b0*/  MUFU.TANH R216, R51 ;  /* 0x0000003300d87308 */ /* 0x0008620000002400 */
[----:B------:R-:W-:-:S05]  /*e3c0*/  @!P0 BRA `(.L_x_635) ;  /* 0x0000037000008947 */ /* 0x000fca0003800000 */
[----:B--23--:R-:W2:Y:S01]  /*e3d0*/  LDL R135, [R1+0x14] ;  /* 0x0000140001877983 */ /* 0x00cea20000100800 */
[----:B------:R-:W-:Y:S01]  /*e3e0*/  UIMAD UR5, UR24, 0x30, UR10 ;  /* 0x00000030180578a4 */ /* 0x000fe2000f8e020a */
[----:B------:R-:W-:Y:S01]  /*e3f0*/  IMAD.MOV.U32 R242, RZ, RZ, RZ ;  /* 0x000000fffff27224 */ /* 0x000fe200078e00ff */
[----:B----4-:R-:W-:Y:S04]  /*e400*/  IADD3 R16, -R133, 0x10, RZ ;  /* 0x0000001085107810 */ /* 0x010fe80007ffe1ff */
[----:B------:R-:W-:Y:S01]  /*e410*/  IMAD.U32 R3, RZ, RZ, UR5 ;  /* 0x00000005ff037e24 */ /* 0x000fe2000f8e00ff */
[----:B------:R-:W-:Y:S04]  /*e420*/  LOP3.LUT R16, R16, 0xf, RZ, 0xc0, !PT ;  /* 0x0000000f10107812 */ /* 0x000fe800078ec0ff */
[----:B--2---:R-:W-:Y:S05]  /*e430*/  IADD3 R3, R3, -0x30, R135 ;  /* 0xffffffd003037810 */ /* 0x004fea0007ffe087 */
[----:B------:R-:W-:Y:S04]  /*e440*/  @P4 IMAD.HI.U32 R4, R3, c[0x0][0x2bc], RZ ;  /* 0x0000af0003044a27 */ /* 0x000fe800078e00ff */
[--C-:B------:R-:W-:Y:S01]  /*e450*/  IMAD.MOV.U32 R0, RZ, RZ, R3.reuse ;  /* 0x000000ffff007224 */ /* 0x100fe200078e0003 */
[----:B------:R-:W-:Y:S04]  /*e460*/  @P4 SHF.R.U32.HI R0, RZ, c[0x0][0x2c0], R4 ;  /* 0x0000b000ff004a19 */ /* 0x000fe80000011604 */
[C---:B------:R-:W-:Y:S04]  /*e470*/  @!P3 IADD3 R5, P0, R0.reuse, UR18, RZ ;  /* 0x000000120005bc10 */ /* 0x040fe8000ff1e0ff */
[----:B------:R-:W-:Y:S01]  /*e480*/  @!P3 LEA.HI.X.SX32 R6, R0, UR7, 0x1, P0 ;  /* 0x000000070006bc11 */ /* 0x000fe200080f0eff */
[----:B------:R-:W-:Y:S01]  /*e490*/  IMAD.MOV R0, RZ, RZ, -R0 ;  /* 0x000000ffff007224 */ /* 0x000fe200078e0a00 */
[C---:B------:R-:W-:Y:S03]  /*e4a0*/  @!P3 LEA R4, P0, R5.reuse, c[0x0][0x2a0], 0x2 ;  /* 0x0000a8000504ba11 */ /* 0x040fe600078010ff */
        /* <DEDUP_REMOVED lines=25> */
[C-C-:B----4-:R-:W-:Y:S01]  /*e640*/  IMAD.X R15, R5.reuse, 0x1, R249.reuse, P0 ;  /* 0x00000001050f7824 */ /* 0x150fe200000e06f9 */
[----:B------:R-:W-:Y:S01]  /*e650*/  IADD3 R8, P0, R8, R247, RZ ;  /* 0x000000f708087210 */ /* 0x000fe20007f1e0ff */
[--C-:B------:R-:W-:Y:S01]  /*e660*/  IMAD.X R13, R5, 0x1, R248.reuse, P2 ;  /* 0x00000001050d7824 */ /* 0x100fe200010e06f8 */
[----:B-1----:R-:W-:Y:S02]  /*e670*/  IADD3 R6, P2, R3, R134, RZ ;  /* 0x0000008603067210 */ /* 0x002fe40007f5e0ff */
[----:B------:R1:W-:Y:S01]  /*e680*/  LDGSTS.E.BYPASS.LTC128B.128 [R252+0x3100], [R14.64], !P6 ;  /* 0x031000000efc7fae */ /* 0x0003e2000f101d54 */
        /* <DEDUP_REMOVED lines=11> */
.L_x_635:
[----:B--23--:R-:W-:Y:S01]  /*e740*/  FMNMX.FTZ R137, R143, R2, !PT ;  /* 0x000000028f897209 */ /* 0x00cfe20007810000 */
[----:B----4-:R-:W-:Y:S01]  /*e750*/  LDSM.16.MT88.4 R20, [R225+0x100] ;  /* 0x00010000e114783b */ /* 0x010fe20000004200 */
[----:B------:R-:W-:Y:S01]  /*e760*/  FMNMX.FTZ R0, R201, R138, !PT ;  /* 0x0000008ac9007209 */ /* 0x000fe20007810000 */
[----:B------:R-:W-:Y:S01]  /*e770*/  UISETP.GT.AND UP0, UPT, UR24, UR4, UPT ;  /* 0x000000041800728c */ /* 0x000fe2000bf04270 */
[----:B------:R-:W-:Y:S01]  /*e780*/  FMNMX.FTZ R137, R195, R137, !PT ;  /* 0x00000089c3897209 */ /* 0x000fe20007810000 */
[----:B------:R-:W-:Y:S01]  /*e790*/  UIADD3 UR24, UR24, -0x1, URZ ;  /* 0xffffffff18187890 */ /* 0x000fe2000fffe03f */
[----:B------:R-:W-:Y:S02]  /*e7a0*/  FMNMX.FTZ R0, R205, R0, !PT ;  /* 0x00000000cd007209 */ /* 0x000fe40007810000 */
[----:B------:R-:W-:Y:S01]  /*e7b0*/  FMNMX.FTZ R137, R142, R137, !PT ;  /* 0x000000898e897209 */ /* 0x000fe20007810000 */
[----:B------:R-:W-:Y:S01]  /*e7c0*/  LDSM.16.MT88.4 R36, [R226+0x100] ;  /* 0x00010000e224783b */ /* 0x000fe20000004200 */
[----:B------:R-:W-:Y:S02]  /*e7d0*/  FMNMX.FTZ R3, R192, R132, !PT ;  /* 0x00000084c0037209 */ /* 0x000fe40007810000 */
[----:B------:R-:W-:Y:S02]  /*e7e0*/  FMNMX.FTZ R137, R17, R137, !PT ;  /* 0x0000008911897209 */ /* 0x000fe40007810000 */
[----:B------:R-:W-:Y:S02]  /*e7f0*/  FMNMX.FTZ R0, R194, R0, !PT ;  /* 0x00000000c2007209 */ /* 0x000fe40007810000 */
        /* <DEDUP_REMOVED lines=18> */
[----:B------:R-:W-:Y:S01]  /*e920*/  SHFL.BFLY PT, R4, R137, 0x2, 0x1f ;  /* 0x0c401f0089047f89 */ /* 0x000fe200000e0000 */
        /* <DEDUP_REMOVED lines=11> */
[----:B------:R-:W-:Y:S01]  /*e9e0*/  SHFL.BFLY PT, R135, R0, 0x2, 0x1f ;  /* 0x0c401f0000877f89 */ /* 0x000fe200000e0000 */
[----:B------:R-:W-:Y:S07]  /*e9f0*/  FMNMX.FTZ R3, R216, R3, !PT ;  /* 0x00000003d8037209 */ /* 0x000fee0007810000 */
[----:B------:R-:W1:Y:S02]  /*ea00*/  SHFL.BFLY PT, R5, R3, 0x2, 0x1f ;  /* 0x0c401f0003057f89 */ /* 0x000e6400000e0000 */
[----:B-1----:R-:W-:Y:S02]  /*ea10*/  FMNMX.FTZ R3, R3, R5, !PT ;  /* 0x0000000503037209 */ /* 0x002fe40007810000 */
[----:B------:R-:W-:Y:S02]  /*ea20*/  FMNMX.FTZ R137, R137, R4, !PT ;  /* 0x0000000489897209 */ /* 0x000fe40007810000 */
[----:B------:R-:W-:Y:S02]  /*ea30*/  FMNMX.FTZ R4, R200, R139, !PT ;  /* 0x0000008bc8047209 */ /* 0x000fe40007810000 */
[----:B------:R-:W1:Y:S01]  /*ea40*/  SHFL.BFLY PT, R136, R3, 0x1, 0x1f ;  /* 0x0c201f0003887f89 */ /* 0x000e6200000e0000 */
[----:B------:R-:W-:Y:S02]  /*ea50*/  FMNMX.FTZ R135, R0, R135, !PT ;  /* 0x0000008700877209 */ /* 0x000fe40007810000 */
[----:B------:R-:W-:Y:S04]  /*ea60*/  FMNMX.FTZ R4, R206, R4, !PT ;  /* 0x00000004ce047209 */ /* 0x000fe80007810000 */
[----:B------:R-:W-:Y:S01]  /*ea70*/  FMNMX.FTZ R4, R203, R4, !PT ;  /* 0x00000004cb047209 */ /* 0x000fe20007810000 */
[----:B------:R-:W2:Y:S03]  /*ea80*/  SHFL.BFLY PT, R6, R137, 0x1, 0x1f ;  /* 0x0c201f0089067f89 */ /* 0x000ea600000e0000 */
[----:B------:R-:W-:Y:S04]  /*ea90*/  FMNMX.FTZ R4, R202, R4, !PT ;  /* 0x00000004ca047209 */ /* 0x000fe80007810000 */
[----:B------:R-:W-:Y:S01]  /*eaa0*/  FMNMX.FTZ R4, R221, R4, !PT ;  /* 0x00000004dd047209 */ /* 0x000fe20007810000 */
[----:B------:R-:W3:Y:S03]  /*eab0*/  SHFL.BFLY PT, R5, R135, 0x1, 0x1f ;  /* 0x0c201f0087057f89 */ /* 0x000ee600000e0000 */
[----:B------:R-:W-:Y:S04]  /*eac0*/  FMNMX.FTZ R0, R222, R4, !PT ;  /* 0x00000004de007209 */ /* 0x000fe80007810000 */
[----:B------:R-:W-:Y:S02]  /*ead0*/  FMNMX.FTZ R0, R245, R0, !PT ;  /* 0x00000000f5007209 */ /* 0x000fe40007810000 */
[----:B-1----:R-:W-:Y:S02]  /*eae0*/  FMNMX.FTZ R136, R3, R136, !PT ;  /* 0x0000008803887209 */ /* 0x002fe40007810000 */
[----:B------:R-:W-:Y:S04]  /*eaf0*/  FMNMX.FTZ R4, R246, R0, !PT ;  /* 0x00000000f6047209 */ /* 0x000fe80007810000 */
[----:B------:R-:W-:Y:S02]  /*eb00*/  FMNMX.FTZ R4, R219, R4, !PT ;  /* 0x00000004db047209 */ /* 0x000fe40007810000 */
[----:B--2---:R-:W-:Y:S05]  /*eb10*/  FMNMX.FTZ R137, R137, R6, !PT ;  /* 0x0000000689897209 */ /* 0x004fea0007810000 */
[----:B------:R-:W-:Y:S01]  /*eb20*/  FADD.FTZ R0, -R137, R2 ;  /* 0x0000000289007221 */ /* 0x000fe20000010100 */
[----:B---3--:R-:W-:Y:S01]  /*eb30*/  FMNMX.FTZ R135, R135, R5, !PT ;  /* 0x0000000587877209 */ /* 0x008fe20007810000 */
[----:B------:R-:W-:Y:S02]  /*eb40*/  FMUL.FTZ R196, R137, c[0x0][0x2d0] ;  /* 0x0000b40089c47a20 */ /* 0x000fe40000410000 */
[----:B------:R-:W-:Y:S01]  /*eb50*/  FMUL.FTZ R2, R0, c[0x0][0x2d0] ;  /* 0x0000b40000027a20 */ /* 0x000fe20000410000 */
[----:B------:R-:W-:Y:S01]  /*eb60*/  FMNMX.FTZ R0, R42, R4, !PT ;  /* 0x000000042a007209 */ /* 0x000fe20007810000 */
[----:B------:R-:W-:Y:S02]  /*eb70*/  FFMA.FTZ R4, R143, c[0x0][0x2d0], -R196 ;  /* 0x0000b4008f047a23 */ /* 0x000fe400000108c4 */
[----:B-----5:R1:W2:Y:S01]  /*eb80*/  MUFU.EX2 R134, R2 ;  /* 0x0000000200867308 */ /* 0x0202a20000000800 */
[----:B------:R-:W-:Y:S01]  /*eb90*/  FMNMX.FTZ R0, R140, R0, !PT ;  /* 0x000000008c007209 */ /* 0x000fe20007810000 */
[----:B------:R-:W-:Y:S03]  /*eba0*/  FMUL.FTZ R143, R135, c[0x0][0x2d0] ;  /* 0x0000b400878f7a20 */ /* 0x000fe60000410000 */
[----:B------:R-:W-:Y:S05]  /*ebb0*/  FMNMX.FTZ R0, R141, R0, !PT ;  /* 0x000000008d007209 */ /* 0x000fea0007810000 */
[----:B------:R-:W3:Y:S01]  /*ebc0*/  SHFL.BFLY PT, R3, R0, 0x2, 0x1f ;  /* 0x0c401f0000037f89 */ /* 0x000ee200000e0000 */
[----:B------:R-:W-:Y:S01]  /*ebd0*/  MUFU.EX2 R29, R4 ;  /* 0x00000004001d7308 */ /* 0x000fe20000000800 */
[----:B-1----:R-:W-:Y:S02]  /*ebe0*/  FADD.FTZ R2, -R136, R132 ;  /* 0x0000008488027221 */ /* 0x002fe40000010100 */
[----:B--2---:R-:W-:Y:S02]  /*ebf0*/  FMUL.FTZ R16, R134, R156 ;  /* 0x0000009c86107220 */ /* 0x004fe40000410000 */
[----:B------:R-:W-:Y:S02]  /*ec00*/  FMUL.FTZ R2, R2, c[0x0][0x2d0] ;  /* 0x0000b40002027a20 */ /* 0x000fe40000410000 */
[C---:B------:R-:W-:Y:S03]  /*ec10*/  FMUL.FTZ R48, R134.reuse, R188 ;  /* 0x000000bc86307220 */ /* 0x040fe60000410000 */
[----:B------:R1:W2:Y:S01]  /*ec20*/  MUFU.EX2 R133, R2 ;  /* 0x0000000200857308 */ /* 0x0002a20000000800 */
[----:B------:R-:W-:Y:S01]  /*ec30*/  FMUL.FTZ R49, R134, R189 ;  /* 0x000000bd86317220 */ /* 0x000fe20000410000 */
[----:B---3--:R-:W-:Y:S01]  /*ec40*/  FMNMX.FTZ R0, R0, R3, !PT ;  /* 0x0000000300007209 */ /* 0x008fe20007810000 */
[----:B------:R-:W-:Y:S02]  /*ec50*/  FFMA.FTZ R3, R17, c[0x0][0x2d0], -R196 ;  /* 0x0000b40011037a23 */ /* 0x000fe400000108c4 */
[C---:B------:R-:W-:Y:S02]  /*ec60*/  FMUL.FTZ R17, R134.reuse, R157 ;  /* 0x0000009d86117220 */ /* 0x040fe40000410000 */
[C---:B------:R-:W-:Y:S02]  /*ec70*/  FMUL.FTZ R52, R134.reuse, R52 ;  /* 0x0000003486347220 */ /* 0x040fe40000410000 */
[C---:B------:R-:W-:Y:S01]  /*ec80*/  FMUL.FTZ R53, R134.reuse, R53 ;  /* 0x0000003586357220 */ /* 0x040fe20000410000 */
[----:B------:R-:W-:Y:S01]  /*ec90*/  MUFU.EX2 R7, R3 ;  /* 0x0000000300077308 */ /* 0x000fe20000000800 */
[C---:B------:R-:W-:Y:S02]  /*eca0*/  FMUL.FTZ R64, R134.reuse, R64 ;  /* 0x0000004086407220 */ /* 0x040fe40000410000 */
[C---:B------:R-:W-:Y:S02]  /*ecb0*/  FMUL.FTZ R65, R134.reuse, R65 ;  /* 0x0000004186417220 */ /* 0x040fe40000410000 */
[C---:B------:R-:W-:Y:S02]  /*ecc0*/  FMUL.FTZ R68, R134.reuse, R68 ;  /* 0x0000004486447220 */ /* 0x040fe40000410000 */
[C---:B------:R-:W-:Y:S02]  /*ecd0*/  FMUL.FTZ R69, R134.reuse, R69 ;  /* 0x0000004586457220 */ /* 0x040fe40000410000 */
[C---:B------:R-:W-:Y:S02]  /*ece0*/  FMUL.FTZ R80, R134.reuse, R80 ;  /* 0x0000005086507220 */ /* 0x040fe40000410000 */
[C---:B------:R-:W-:Y:S02]  /*ecf0*/  FMUL.FTZ R81, R134.reuse, R81 ;  /* 0x0000005186517220 */ /* 0x040fe40000410000 */
[----:B------:R-:W-:Y:S02]  /*ed00*/  FMUL.FTZ R84, R134, R84 ;  /* 0x0000005486547220 */ /* 0x000fe40000410000 */
[----:B-1----:R-:W-:Y:S02]  /*ed10*/  FADD.FTZ R2, -R135, R138 ;  /* 0x0000008a87027221 */ /* 0x002fe40000010100 */
[--C-:B------:R-:W-:Y:S02]  /*ed20*/  FFMA.FTZ R138, R207, c[0x0][0x2d0], -R196.reuse ;  /* 0x0000b400cf8a7a23 */ /* 0x100fe400000108c4 */
[----:B------:R-:W-:Y:S02]  /*ed30*/  FMUL.FTZ R2, R2, c[0x0][0x2d0] ;  /* 0x0000b40002027a20 */ /* 0x000fe40000410000 */
[C---:B--2---:R-:W-:Y:S02]  /*ed40*/  FMUL.FTZ R6, R133.reuse, R146 ;  /* 0x0000009285067220 */ /* 0x044fe40000410000 */
[----:B------:R1:W2:Y:S01]  /*ed50*/  MUFU.EX2 R132, R2 ;  /* 0x0000000200847308 */ /* 0x0002a20000000800 */
[C---:B------:R-:W-:Y:S02]  /*ed60*/  FMUL.FTZ R50, R133.reuse, R190 ;  /* 0x000000be85327220 */ /* 0x040fe40000410000 */
[C---:B------:R-:W-:Y:S02]  /*ed70*/  FMUL.FTZ R51, R133.reuse, R191 ;  /* 0x000000bf85337220 */ /* 0x040fe40000410000 */
[C---:B------:R-:W-:Y:S01]  /*ed80*/  FMUL.FTZ R54, R133.reuse, R54 ;  /* 0x0000003685367220 */ /* 0x040fe20000410000 */
[----:B------:R-:W-:Y:S01]  /*ed90*/  LDSM.16.MT88.4 R188, [R228+0x1100] ;  /* 0x00110000e4bc783b */ /* 0x000fe20000004200 */
        /* <DEDUP_REMOVED lines=8> */
[----:B------:R-:W-:Y:S02]  /*ee20*/  FMUL.FTZ R86, R133, R86 ;  /* 0x0000005685567220 */ /* 0x000fe40000410000 */
[--C-:B-1----:R-:W-:Y:S02]  /*ee30*/  FFMA.FTZ R2, R195, c[0x0][0x2d0], -R196.reuse ;  /* 0x0000b400c3027a23 */ /* 0x102fe400000108c4 */
[C---:B--2---:R-:W-:Y:S02]  /*ee40*/  FMUL.FTZ R12, R132.reuse, R152 ;  /* 0x00000098840c7220 */ /* 0x044fe40000410000 */
[----:B------:R1:W-:Y:S01]  /*ee50*/  MUFU.EX2 R9, R2 ;  /* 0x0000000200097308 */ /* 0x0003e20000000800 */
        /* <DEDUP_REMOVED lines=12> */
[----:B-1----:R-:W-:Y:S02]  /*ef20*/  FFMA.FTZ R2, R142, c[0x0][0x2d0], -R196 ;  /* 0x0000b4008e027a23 */ /* 0x002fe400000108c4 */
[----:B------:R-:W-:Y:S02]  /*ef30*/  FMUL.FTZ R142, R136, c[0x0][0x2d0] ;  /* 0x0000b400888e7a20 */ /* 0x000fe40000410000 */
[----:B------:R1:W-:Y:S01]  /*ef40*/  MUFU.EX2 R30, R2 ;  /* 0x00000002001e7308 */ /* 0x0003e20000000800 */
[C---:B------:R-:W-:Y:S02]  /*ef50*/  FMUL.FTZ R87, R133.reuse, R87 ;  /* 0x0000005785577220 */ /* 0x040fe40000410000 */
[--C-:B------:R-:W-:Y:S02]  /*ef60*/  FFMA.FTZ R3, R192, c[0x0][0x2d0], -R142.reuse ;  /* 0x0000b400c0037a23 */ /* 0x100fe4000001088e */
[C---:B------:R-:W-:Y:S02]  /*ef70*/  FMUL.FTZ R88, R132.reuse, R88 ;  /* 0x0000005884587220 */ /* 0x040fe40000410000 */
[C---:B------:R-:W-:Y:S02]  /*ef80*/  FMUL.FTZ R89, R132.reuse, R89 ;  /* 0x0000005984597220 */ /* 0x040fe40000410000 */
[C---:B------:R-:W-:Y:S01]  /*ef90*/  FMUL.FTZ R92, R132.reuse, R92 ;  /* 0x0000005c845c7220 */ /* 0x040fe20000410000 */
[----:B------:R2:W-:Y:S01]  /*efa0*/  MUFU.EX2 R43, R3 ;  /* 0x00000003002b7308 */ /* 0x0005e20000000800 */
[----:B------:R-:W-:Y:S02]  /*efb0*/  FMUL.FTZ R93, R132, R93 ;  /* 0x0000005d845d7220 */ /* 0x000fe40000410000 */
[C---:B------:R-:W-:Y:S02]  /*efc0*/  FMUL.FTZ R96, R134.reuse, R96 ;  /* 0x0000006086607220 */ /* 0x040fe40000410000 */
[C---:B------:R-:W-:Y:S02]  /*efd0*/  FMUL.FTZ R97, R134.reuse, R97 ;  /* 0x0000006186617220 */ /* 0x040fe40000410000 */
[C---:B------:R-:W-:Y:S02]  /*efe0*/  FMUL.FTZ R98, R133.reuse, R98 ;  /* 0x0000006285627220 */ /* 0x040fe40000410000 */
[C---:B------:R-:W-:Y:S02]  /*eff0*/  FMUL.FTZ R99, R133.reuse, R99 ;  /* 0x0000006385637220 */ /* 0x040fe40000410000 */
[C---:B------:R-:W-:Y:S02]  /*f000*/  FMUL.FTZ R100, R134.reuse, R100 ;  /* 0x0000006486647220 */ /* 0x040fe40000410000 */
[----:B------:R-:W-:Y:S01]  /*f010*/  FMUL.FTZ R101, R134, R101 ;  /* 0x0000006586657220 */ /* 0x000fe20000410000 */
[----:B-1----:R-:W1:Y:S01]  /*f020*/  SHFL.BFLY PT, R2, R0, 0x1, 0x1f ;  /* 0x0c201f0000027f89 */ /* 0x002e6200000e0000 */
[C---:B------:R-:W-:Y:S02]  /*f030*/  FMUL.FTZ R102, R133.reuse, R102 ;  /* 0x0000006685667220 */ /* 0x040fe40000410000 */
[C---:B------:R-:W-:Y:S02]  /*f040*/  FMUL.FTZ R103, R133.reuse, R103 ;  /* 0x0000006785677220 */ /* 0x040fe40000410000 */
[C---:B------:R-:W-:Y:S02]  /*f050*/  FMUL.FTZ R104, R132.reuse, R104 ;  /* 0x0000006884687220 */ /* 0x040fe40000410000 */
[C---:B------:R-:W-:Y:S02]  /*f060*/  FMUL.FTZ R105, R132.reuse, R105 ;  /* 0x0000006984697220 */ /* 0x040fe40000410000 */
[----:B------:R-:W-:Y:S02]  /*f070*/  FMUL.FTZ R108, R132, R108 ;  /* 0x0000006c846c7220 */ /* 0x000fe40000410000 */
[--C-:B--2---:R-:W-:Y:S01]  /*f080*/  FFMA.FTZ R3, R204, c[0x0][0x2d0], -R142.reuse ;  /* 0x0000b400cc037a23 */ /* 0x104fe2000001088e */
[----:B------:R-:W-:Y:S01]  /*f090*/  MOV R204, R40 ;  /* 0x0000002800cc7202 */ /* 0x000fe20000000f00 */
[C---:B------:R-:W-:Y:S02]  /*f0a0*/  FMUL.FTZ R40, R132.reuse, R180 ;  /* 0x000000b484287220 */ /* 0x040fe40000410000 */
[----:B------:R2:W3:Y:S01]  /*f0b0*/  MUFU.EX2 R10, R3 ;  /* 0x00000003000a7308 */ /* 0x0004e20000000800 */
[----:B------:R-:W-:Y:S02]  /*f0c0*/  FMUL.FTZ R109, R132, R109 ;  /* 0x0000006d846d7220 */ /* 0x000fe40000410000 */
[C---:B------:R-:W-:Y:S02]  /*f0d0*/  FMUL.FTZ R112, R134.reuse, R112 ;  /* 0x0000007086707220 */ /* 0x040fe40000410000 */
[C---:B------:R-:W-:Y:S02]  /*f0e0*/  FMUL.FTZ R113, R134.reuse, R113 ;  /* 0x0000007186717220 */ /* 0x040fe40000410000 */
[C---:B------:R-:W-:Y:S02]  /*f0f0*/  FMUL.FTZ R114, R133.reuse, R114 ;  /* 0x0000007285727220 */ /* 0x040fe40000410000 */
[C---:B------:R-:W-:Y:S01]  /*f100*/  FMUL.FTZ R115, R133.reuse, R115 ;  /* 0x0000007385737220 */ /* 0x040fe20000410000 */
[----:B------:R4:W-:Y:S01]  /*f110*/  MUFU.EX2 R180, R138 ;  /* 0x0000008a00b47308 */ /* 0x0009e20000000800 */
[C---:B------:R-:W-:Y:S02]  /*f120*/  FMUL.FTZ R116, R134.reuse, R116 ;  /* 0x0000007486747220 */ /* 0x040fe40000410000 */
[----:B------:R-:W-:Y:S02]  /*f130*/  FMUL.FTZ R117, R134, R117 ;  /* 0x0000007586757220 */ /* 0x000fe40000410000 */
[C---:B------:R-:W-:Y:S02]  /*f140*/  FMUL.FTZ R118, R133.reuse, R118 ;  /* 0x0000007685767220 */ /* 0x040fe40000410000 */
[C---:B------:R-:W-:Y:S02]  /*f150*/  FMUL.FTZ R119, R133.reuse, R119 ;  /* 0x0000007785777220 */ /* 0x040fe40000410000 */
[C---:B------:R-:W-:Y:S02]  /*f160*/  FMUL.FTZ R120, R132.reuse, R120 ;  /* 0x0000007884787220 */ /* 0x040fe40000410000 */
[C---:B------:R-:W-:Y:S02]  /*f170*/  FMUL.FTZ R121, R132.reuse, R121 ;  /* 0x0000007984797220 */ /* 0x040fe40000410000 */
[----:B------:R-:W-:Y:S02]  /*f180*/  FMUL.FTZ R124, R132, R124 ;  /* 0x0000007c847c7220 */ /* 0x000fe40000410000 */
[----:B--2---:R-:W-:Y:S02]  /*f190*/  FFMA.FTZ R3, R18, c[0x0][0x2d0], -R142 ;  /* 0x0000b40012037a23 */ /* 0x004fe4000001088e */
[----:B------:R-:W-:Y:S02]  /*f1a0*/  FMUL.FTZ R18, R133, R158 ;  /* 0x0000009e85127220 */ /* 0x000fe40000410000 */
[----:B------:R1:W-:Y:S01]  /*f1b0*/  MUFU.EX2 R31, R3 ;  /* 0x00000003001f7308 */ /* 0x0003e20000000800 */
[----:B------:R-:W-:Y:S02]  /*f1c0*/  FMUL.FTZ R125, R132, R125 ;  /* 0x0000007d847d7220 */ /* 0x000fe40000410000 */
[C---:B------:R-:W-:Y:S02]  /*f1d0*/  FMUL.FTZ R128, R134.reuse, R128 ;  /* 0x0000008086807220 */ /* 0x040fe40000410000 */
[----:B----4-:R-:W-:Y:S02]  /*f1e0*/  FFMA.FTZ R138, R209, c[0x0][0x2d0], -R196 ;  /* 0x0000b400d18a7a23 */ /* 0x010fe400000108c4 */
[----:B------:R-:W-:Y:S02]  /*f1f0*/  FMUL.FTZ R129, R134, R129 ;  /* 0x0000008186817220 */ /* 0x000fe40000410000 */
[C---:B------:R-:W-:Y:S02]  /*f200*/  FMUL.FTZ R130, R133.reuse, R130 ;  /* 0x0000008285827220 */ /* 0x040fe40000410000 */
[----:B------:R-:W-:Y:S01]  /*f210*/  FMUL.FTZ R131, R133, R131 ;  /* 0x0000008385837220 */ /* 0x000fe20000410000 */
[----:B-1----:R-:W-:Y:S01]  /*f220*/  FMNMX.FTZ R3, R2, R0, !PT ;  /* 0x0000000002037209 */ /* 0x002fe20007810000 */
[--C-:B------:R-:W-:Y:S02]  /*f230*/  FFMA.FTZ R2, R201, c[0x0][0x2d0], -R143.reuse ;  /* 0x0000b400c9027a23 */ /* 0x100fe4000001088f */
[--C-:B------:R-:W-:Y:S02]  /*f240*/  FFMA.FTZ R0, R19, c[0x0][0x2d0], -R142.reuse ;  /* 0x0000b40013007a23 */ /* 0x100fe4000001088e */
[----:B------:R1:W-:Y:S01]  /*f250*/  MUFU.EX2 R195, R2 ;  /* 0x0000000200c37308 */ /* 0x0003e20000000800 */
[----:B------:R-:W-:Y:S02]  /*f260*/  FMUL.FTZ R19, R133, R159 ;  /* 0x0000009f85137220 */ /* 0x000fe40000410000 */
[----:B------:R-:W-:Y:S07]  /*f270*/  LDSM.16.MT88.4 R156, [R227+0x100] ;  /* 0x00010000e39c783b */ /* 0x000fee0000004200 */
[----:B------:R2:W-:Y:S01]  /*f280*/  MUFU.EX2 R8, R0 ;  /* 0x0000000000087308 */ /* 0x0005e20000000800 */
[----:B-1----:R-:W-:Y:S01]  /*f290*/  FFMA.FTZ R2, R205, c[0x0][0x2d0], -R143 ;  /* 0x0000b400cd027a23 */ /* 0x002fe2000001088f */
[----:B------:R-:W-:Y:S01]  /*f2a0*/  MOV R205, R41 ;  /* 0x0000002900cd7202 */ /* 0x000fe20000000f00 */
[----:B------:R-:W-:Y:S07]  /*f2b0*/  FMUL.FTZ R41, R132, R181 ;  /* 0x000000b584297220 */ /* 0x000fee0000410000 */
[----:B------:R1:W-:Y:S01]  /*f2c0*/  MUFU.EX2 R192, R2 ;  /* 0x0000000200c07308 */ /* 0x0003e20000000800 */
[----:B------:R-:W-:Y:S01]  /*f2d0*/  MOV R184, R205 ;  /* 0x000000cd00b87202 */ /* 0x000fe20000000f00 */
[----:B--2---:R-:W-:Y:S01]  /*f2e0*/  FADD.FTZ R0, -R3, R139 ;  /* 0x0000008b03007221 */ /* 0x004fe20000010100 */
[----:B------:R-:W-:Y:S01]  /*f2f0*/  MOV R139, R33 ;  /* 0x00000021008b7202 */ /* 0x000fe20000000f00 */
[----:B------:R-:W-:Y:S06]  /*f300*/  FMUL.FTZ R33, R134, R173 ;  /* 0x000000ad86217220 */ /* 0x000fec0000410000 */
[----:B------:R2:W-:Y:S01]  /*f310*/  MUFU.EX2 R173, R138 ;  /* 0x0000008a00ad7308 */ /* 0x0005e20000000800 */
[----:B------:R-:W-:Y:S02]  /*f320*/  FMUL.FTZ R0, R0, c[0x0][0x2d0] ;  /* 0x0000b40000007a20 */ /* 0x000fe40000410000 */
[--C-:B------:R-:W-:Y:S07]  /*f330*/  FFMA.FTZ R139, R139, c[0x0][0x2d0], -R142.reuse ;  /* 0x0000b4008b8b7a23 */ /* 0x100fee000001088e */
[----:B------:R-:W4:Y:S01]  /*f340*/  MUFU.EX2 R0, R0 ;  /* 0x0000000000007308 */ /* 0x000f220000000800 */
[--C-:B-1----:R-:W-:Y:S01]  /*f350*/  FFMA.FTZ R2, R194, c[0x0][0x2d0], -R143.reuse ;  /* 0x0000b400c2027a23 */ /* 0x102fe2000001088f */
[----:B---3--:R-:W-:Y:S08]  /*f360*/  MOV R194, R10 ;  /* 0x0000000a00c27202 */ /* 0x008ff00000000f00 */
[----:B------:R1:W-:Y:S01]  /*f370*/  MUFU.EX2 R24, R2 ;  /* 0x0000000200187308 */ /* 0x0003e20000000800 */
[--C-:B--2---:R-:W-:Y:S09]  /*f380*/  FFMA.FTZ R138, R211, c[0x0][0x2d0], -R142.reuse ;  /* 0x0000b400d38a7a23 */ /* 0x104ff2000001088e */
[----:B------:R2:W-:Y:S01]  /*f390*/  MUFU.EX2 R181, R138 ;  /* 0x0000008a00b57308 */ /* 0x0005e20000000800 */
[C---:B----4-:R-:W-:Y:S02]  /*f3a0*/  FMUL.FTZ R10, R0.reuse, R150 ;  /* 0x00000096000a7220 */ /* 0x050fe40000410000 */
[C---:B------:R-:W-:Y:S02]  /*f3b0*/  FMUL.FTZ R11, R0.reuse, R151 ;  /* 0x00000097000b7220 */ /* 0x040fe40000410000 */
[C---:B------:R-:W-:Y:S02]  /*f3c0*/  FMUL.FTZ R14, R0.reuse, R154 ;  /* 0x0000009a000e7220 */ /* 0x040fe40000410000 */
[C---:B------:R-:W-:Y:S02]  /*f3d0*/  FMUL.FTZ R15, R0.reuse, R155 ;  /* 0x0000009b000f7220 */ /* 0x040fe40000410000 */
[----:B------:R-:W3:Y:S01]  /*f3e0*/  LDSM.16.MT88.4 R152, [R228+0x100] ;  /* 0x00010000e498783b */ /* 0x000ee20000004200 */
[----:B------:R-:W-:Y:S02]  /*f3f0*/  FMUL.FTZ R26, R0, R166 ;  /* 0x000000a6001a7220 */ /* 0x000fe40000410000 */
[--C-:B-1----:R-:W-:Y:S01]  /*f400*/  FFMA.FTZ R2, R193, c[0x0][0x2d0], -R143.reuse ;  /* 0x0000b400c1027a23 */ /* 0x102fe2000001088f */
[----:B------:R-:W-:Y:S01]  /*f410*/  MOV R193, R9 ;  /* 0x0000000900c17202 */ /* 0x000fe20000000f00 */
[----:B------:R-:W-:Y:S02]  /*f420*/  FMUL.FTZ R9, R132, R149 ;  /* 0x0000009584097220 */ /* 0x000fe40000410000 */
[----:B------:R1:W4:Y:S01]  /*f430*/  MUFU.EX2 R5, R2 ;  /* 0x0000000200057308 */ /* 0x0003220000000800 */
[C---:B------:R-:W-:Y:S02]  /*f440*/  FMUL.FTZ R27, R0.reuse, R167 ;  /* 0x000000a7001b7220 */ /* 0x040fe40000410000 */
[C---:B------:R-:W-:Y:S02]  /*f450*/  FMUL.FTZ R46, R0.reuse, R186 ;  /* 0x000000ba002e7220 */ /* 0x040fe40000410000 */
[----:B--2---:R-:W-:Y:S02]  /*f460*/  FFMA.FTZ R138, R213, c[0x0][0x2d0], -R142 ;  /* 0x0000b400d58a7a23 */ /* 0x004fe4000001088e */
        /* <DEDUP_REMOVED lines=9> */
[----:B-1----:R-:W-:Y:S02]  /*f500*/  FMUL.FTZ R2, R3, c[0x0][0x2d0] ;  /* 0x0000b40003027a20 */ /* 0x002fe40000410000 */
[----:B------:R-:W-:Y:S02]  /*f510*/  FMUL.FTZ R90, R0, R90 ;  /* 0x0000005a005a7220 */ /* 0x000fe40000410000 */
[--C-:B------:R-:W-:Y:S01]  /*f520*/  FFMA.FTZ R4, R200, c[0x0][0x2d0], -R2.reuse ;  /* 0x0000b400c8047a23 */ /* 0x100fe20000010802 */
[----:B----4-:R-:W-:Y:S01]  /*f530*/  MOV R200, R5 ;  /* 0x0000000500c87202 */ /* 0x010fe20000000f00 */
        /* <DEDUP_REMOVED lines=19> */
[----:B------:R1:W4:Y:S01]  /*f670*/  MUFU.EX2 R34, R4 ;  /* 0x0000000400227308 */ /* 0x0003220000000800 */
[-C--:B--2---:R-:W-:Y:S01]  /*f680*/  MOV R166, R35.reuse ;  /* 0x0000002300a67202 */ /* 0x084fe20000000f00 */
[--C-:B------:R-:W-:Y:S02]  /*f690*/  FFMA.FTZ R140, R140, c[0x0][0x2d0], -R2.reuse ;  /* 0x0000b4008c8c7a23 */ /* 0x100fe40000010802 */
[--C-:B-1----:R-:W-:Y:S01]  /*f6a0*/  FFMA.FTZ R4, R203, c[0x0][0x2d0], -R2.reuse ;  /* 0x0000b400cb047a23 */ /* 0x102fe20000010802 */
[----:B----4-:R-:W-:Y:S01]  /*f6b0*/  F2FP.BF16.PACK_AB R149, R34, R35 ;  /* 0x000000232295723e */ /* 0x010fe200000010ff */
[C---:B------:R-:W-:Y:S01]  /*f6c0*/  FMUL.FTZ R35, R133.reuse, R175 ;  /* 0x000000af85237220 */ /* 0x040fe20000410000 */
[----:B------:R-:W-:Y:S03]  /*f6d0*/  MOV R165, R34 ;  /* 0x0000002200a57202 */ /* 0x000fe60000000f00 */
[----:B------:R1:W2:Y:S01]  /*f6e0*/  MUFU.EX2 R28, R4 ;  /* 0x00000004001c7308 */ /* 0x0002a20000000800 */
[C---:B------:R-:W-:Y:S01]  /*f6f0*/  FMUL.FTZ R34, R133.reuse, R174 ;  /* 0x000000ae85227220 */ /* 0x040fe20000410000 */
[----:B------:R-:W-:Y:S01]  /*f700*/  MOV R203, R42 ;  /* 0x0000002a00cb7202 */ /* 0x000fe20000000f00 */
[----:B------:R-:W-:Y:S03]  /*f710*/  FMUL.FTZ R42, R0, R182 ;  /* 0x000000b6002a7220 */ /* 0x000fe60000410000 */
[----:B------:R-:W-:Y:S01]  /*f720*/  MOV R185, R203 ;  /* 0x000000cb00b97202 */ /* 0x000fe20000000f00 */
[----:B-1----:R-:W-:Y:S01]  /*f730*/  FFMA.FTZ R4, R202, c[0x0][0x2d0], -R2 ;  /* 0x0000b400ca047a23 */ /* 0x002fe20000010802 */
[----:B------:R-:W-:Y:S01]  /*f740*/  MOV R202, R7 ;  /* 0x0000000700ca7202 */ /* 0x000fe20000000f00 */
[----:B------:R-:W-:Y:S01]  /*f750*/  FMUL.FTZ R7, R133, R147 ;  /* 0x0000009385077220 */ /* 0x000fe20000410000 */
[----:B------:R-:W-:Y:S01]  /*f760*/  F2FP.BF16.PACK_AB R147, R206, R31 ;  /* 0x0000001fce93723e */ /* 0x000fe200000010ff */
[----:B------:R1:W4:Y:S01]  /*f770*/  MUFU.EX2 R201, R4 ;  /* 0x0000000400c97308 */ /* 0x0003220000000800 */
[----:B------:R-:W-:Y:S02]  /*f780*/  F2FP.BF16.PACK_AB R146, R202, R30 ;  /* 0x0000001eca92723e */ /* 0x000fe400000010ff */
[----:B--2---:R-:W-:Y:S01]  /*f790*/  MOV R167, R28 ;  /* 0x0000001c00a77202 */ /* 0x004fe20000000f00 */
[----:B-1----:R-:W-:Y:S01]  /*f7a0*/  FMUL.FTZ R4, R134, R144 ;  /* 0x0000009086047220 */ /* 0x002fe20000410000 */
[-C--:B------:R-:W-:Y:S02]  /*f7b0*/  F2FP.BF16.PACK_AB R144, R193, R29.reuse ;  /* 0x0000001dc190723e */ /* 0x080fe400000010ff */
[----:B----4-:R-:W-:Y:S01]  /*f7c0*/  F2FP.BF16.PACK_AB R151, R201, R28 ;  /* 0x0000001cc997723e */ /* 0x010fe200000010ff */
[C---:B------:R-:W-:Y:S01]  /*f7d0*/  FMUL.FTZ R28, R132.reuse, R168 ;  /* 0x000000a8841c7220 */ /* 0x040fe20000410000 */
[----:B------:R-:W-:Y:S01]  /*f7e0*/  MOV R168, R29 ;  /* 0x0000001d00a87202 */ /* 0x000fe20000000f00 */
[----:B------:R-:W-:Y:S01]  /*f7f0*/  FMUL.FTZ R29, R132, R169 ;  /* 0x000000a9841d7220 */ /* 0x000fe20000410000 */
[----:B------:R-:W-:Y:S01]  /*f800*/  MOV R169, R43 ;  /* 0x0000002b00a97202 */ /* 0x000fe20000000f00 */
[-C--:B------:R-:W-:Y:S05]  /*f810*/  HMMA.16816.F32.BF16 R4, R144, R20.reuse, R4 ;  /* 0x000000149004723c */ /* 0x080fea0000041804 */
[----:B------:R-:W-:Y:S01]  /*f820*/  FMUL.FTZ R43, R0, R183 ;  /* 0x000000b7002b7220 */ /* 0x000fe20000410000 */
[----:B------:R-:W-:Y:S02]  /*f830*/  MOV R183, R204 ;  /* 0x000000cc00b77202 */ /* 0x000fe40000000f00 */
[C---:B------:R-:W-:Y:S07]  /*f840*/  HMMA.16816.F32.BF16 R8, R148.reuse, R20, R8 ;  /* 0x000000149408723c */ /* 0x040fee0000041808 */
[C---:B------:R-:W-:Y:S01]  /*f850*/  FMUL.FTZ R20, R134.reuse, R160 ;  /* 0x000000a086147220 */ /* 0x040fe20000410000 */
[-C--:B------:R-:W-:Y:S01]  /*f860*/  HMMA.16816.F32.BF16 R12, R148, R22.reuse, R12 ;  /* 0x00000016940c723c */ /* 0x080fe2000004180c */
[----:B------:R1:W-:Y:S03]  /*f870*/  MUFU.EX2 R160, R138 ;  /* 0x0000008a00a07308 */ /* 0x0003e60000000800 */
[----:B------:R-:W-:Y:S01]  /*f880*/  FMUL.FTZ R21, R134, R161 ;  /* 0x000000a186157220 */ /* 0x000fe20000410000 */
[----:B------:R-:W-:Y:S01]  /*f890*/  MOV R161, R30 ;  /* 0x0000001e00a17202 */ /* 0x000fe20000000f00 */
[----:B------:R-:W-:Y:S02]  /*f8a0*/  FMUL.FTZ R30, R0, R170 ;  /* 0x000000aa001e7220 */ /* 0x000fe40000410000 */
[C---:B------:R-:W-:Y:S07]  /*f8b0*/  HMMA.16816.F32.BF16 R16, R144.reuse, R22, R16 ;  /* 0x000000169010723c */ /* 0x040fee0000041810 */
[C---:B------:R-:W-:Y:S01]  /*f8c0*/  FMUL.FTZ R23, R133.reuse, R163 ;  /* 0x000000a385177220 */ /* 0x040fe20000410000 */
[----:B------:R-:W-:Y:S01]  /*f8d0*/  MOV R163, R24 ;  /* 0x0000001800a37202 */ /* 0x000fe20000000f00 */
[----:B------:R-:W-:Y:S03]  /*f8e0*/  FMUL.FTZ R24, R132, R164 ;  /* 0x000000a484187220 */ /* 0x000fe60000410000 */
[----:B------:R-:W-:Y:S01]  /*f8f0*/  MOV R164, R32 ;  /* 0x0000002000a47202 */ /* 0x000fe20000000f00 */
[----:B------:R-:W-:Y:S02]  /*f900*/  FMUL.FTZ R32, R134, R172 ;  /* 0x000000ac86207220 */ /* 0x000fe40000410000 */
[C---:B------:R-:W-:Y:S01]  /*f910*/  FMUL.FTZ R22, R133.reuse, R162 ;  /* 0x000000a285167220 */ /* 0x040fe20000410000 */
[----:B------:R-:W-:Y:S01]  /*f920*/  MOV R162, R31 ;  /* 0x0000001f00a27202 */ /* 0x000fe20000000f00 */
[--C-:B-1----:R-:W-:Y:S02]  /*f930*/  FFMA.FTZ R138, R208, c[0x0][0x2d0], -R196.reuse ;  /* 0x0000b400d08a7a23 */ /* 0x102fe400000108c4 */
[----:B------:R-:W-:Y:S02]  /*f940*/  FMUL.FTZ R31, R0, R171 ;  /* 0x000000ab001f7220 */ /* 0x000fe40000410000 */
[----:B------:R1:W-:Y:S01]  /*f950*/  MUFU.EX2 R170, R138 ;  /* 0x0000008a00aa7308 */ /* 0x0003e20000000800 */
[-C--:B------:R-:W-:Y:S08]  /*f960*/  HMMA.16816.F32.BF16 R20, R144, R36.reuse, R20 ;  /* 0x000000249014723c */ /* 0x080ff00000041814 */
[C---:B------:R-:W-:Y:S07]  /*f970*/  HMMA.16816.F32.BF16 R24, R148.reuse, R36, R24 ;  /* 0x000000249418723c */ /* 0x040fee0000041818 */
[C---:B------:R-:W-:Y:S01]  /*f980*/  FMUL.FTZ R36, R134.reuse, R176 ;  /* 0x000000b086247220 */ /* 0x040fe20000410000 */
[-C--:B------:R-:W-:Y:S04]  /*f990*/  HMMA.16816.F32.BF16 R28, R148, R38.reuse, R28 ;  /* 0x00000026941c723c */ /* 0x080fe8000004181c */
[----:B------:R-:W-:Y:S01]  /*f9a0*/  MOV R176, R164 ;  /* 0x000000a400b07202 */ /* 0x000fe20000000f00 */
[----:B------:R-:W-:Y:S01]  /*f9b0*/  FMUL.FTZ R37, R134, R177 ;  /* 0x000000b186257220 */ /* 0x000fe20000410000 */
[----:B------:R-:W-:Y:S01]  /*f9c0*/  MOV R177, R206 ;  /* 0x000000ce00b17202 */ /* 0x000fe20000000f00 */
[----:B-1----:R-:W-:Y:S01]  /*f9d0*/  FFMA.FTZ R138, R210, c[0x0][0x2d0], -R196 ;  /* 0x0000b400d28a7a23 */ /* 0x002fe200000108c4 */
[C---:B------:R-:W-:Y:S01]  /*f9e0*/  HMMA.16816.F32.BF16 R32, R144.reuse, R38, R32 ;  /* 0x000000269020723c */ /* 0x040fe20000041820 */
[----:B------:R1:W-:Y:S06]  /*f9f0*/  MUFU.EX2 R206, R139 ;  /* 0x0000008b00ce7308 */ /* 0x0003ec0000000800 */
[C---:B------:R-:W-:Y:S01]  /*fa00*/  FMUL.FTZ R38, R133.reuse, R178 ;  /* 0x000000b285267220 */ /* 0x040fe20000410000 */
[----:B------:R-:W-:Y:S01]  /*fa10*/  MOV R178, R200 ;  /* 0x000000c800b27202 */ /* 0x000fe20000000f00 */
[----:B------:R-:W-:Y:S02]  /*fa20*/  FMUL.FTZ R39, R133, R179 ;  /* 0x000000b385277220 */ /* 0x000fe40000410000 */
[----:B------:R2:W-:Y:S01]  /*fa30*/  MUFU.EX2 R172, R138 ;  /* 0x0000008a00ac7308 */ /* 0x0005e20000000800 */
[----:B------:R-:W-:Y:S04]  /*fa40*/  MOV R179, R201 ;  /* 0x000000c900b37202 */ /* 0x000fe80000000f00 */
[-C--:B---3--:R-:W-:Y:S08]  /*fa50*/  HMMA.16816.F32.BF16 R36, R144, R152.reuse, R36 ;  /* 0x000000989024723c */ /* 0x088ff00000041824 */
[C---:B------:R-:W-:Y:S04]  /*fa60*/  HMMA.16816.F32.BF16 R40, R148.reuse, R152, R40 ;  /* 0x000000989428723c */ /* 0x040fe80000041828 */
[--C-:B-1----:R-:W-:Y:S01]  /*fa70*/  FFMA.FTZ R139, R216, c[0x0][0x2d0], -R142.reuse ;  /* 0x0000b400d88b7a23 */ /* 0x102fe2000001088e */
[----:B------:R-:W-:Y:S03]  /*fa80*/  MOV R216, R180 ;  /* 0x000000b400d87202 */ /* 0x000fe60000000f00 */
[-C--:B------:R-:W-:Y:S04]  /*fa90*/  HMMA.16816.F32.BF16 R44, R148, R154.reuse, R44 ;  /* 0x0000009a942c723c */ /* 0x080fe8000004182c */
[--C-:B--2---:R-:W-:Y:S04]  /*faa0*/  FFMA.FTZ R138, R212, c[0x0][0x2d0], -R142.reuse ;  /* 0x0000b400d48a7a23 */ /* 0x104fe8000001088e */
[C---:B------:R-:W-:Y:S01]  /*fab0*/  HMMA.16816.F32.BF16 R48, R144.reuse, R154, R48 ;  /* 0x0000009a9030723c */ /* 0x040fe20000041830 */
[----:B------:R1:W-:Y:S01]  /*fac0*/  MUFU.EX2 R171, R138 ;  /* 0x0000008a00ab7308 */ /* 0x0003e20000000800 */
[----:B------:R-:W2:Y:S06]  /*fad0*/  LDSM.16.MT88.4 R152, [R225+0x1900] ;  /* 0x00190000e198783b */ /* 0x000eac0000004200 */
[-C--:B------:R-:W-:Y:S08]  /*fae0*/  HMMA.16816.F32.BF16 R52, R144, R156.reuse, R52 ;  /* 0x0000009c9034723c */ /* 0x080ff00000041834 */
[C---:B------:R-:W-:Y:S08]  /*faf0*/  HMMA.16816.F32.BF16 R56, R148.reuse, R156, R56 ;  /* 0x0000009c9438723c */ /* 0x040ff00000041838 */
[-C--:B------:R-:W-:Y:S04]  /*fb00*/  HMMA.16816.F32.BF16 R60, R148, R158.reuse, R60 ;  /* 0x0000009e943c723c */ /* 0x080fe8000004183c */
[----:B-1----:R-:W-:Y:S04]  /*fb10*/  FFMA.FTZ R138, R214, c[0x0][0x2d0], -R142 ;  /* 0x0000b400d68a7a23 */ /* 0x002fe8000001088e */
[C---:B------:R-:W-:Y:S01]  /*fb20*/  HMMA.16816.F32.BF16 R64, R144.reuse, R158, R64 ;  /* 0x0000009e9040723c */ /* 0x040fe20000041840 */
[----:B------:R1:W3:Y:S01]  /*fb30*/  MUFU.EX2 R174, R138 ;  /* 0x0000008a00ae7308 */ /* 0x0002e20000000800 */
[----:B------:R-:W4:Y:S06]  /*fb40*/  LDSM.16.MT88.4 R156, [R226+0x1900] ;  /* 0x00190000e29c783b */ /* 0x000f2c0000004200 */
[-C--:B--2---:R-:W-:Y:S08]  /*fb50*/  HMMA.16816.F32.BF16 R68, R144, R152.reuse, R68 ;  /* 0x000000989044723c */ /* 0x084ff00000041844 */
[C---:B------:R-:W-:Y:S04]  /*fb60*/  HMMA.16816.F32.BF16 R72, R148.reuse, R152, R72 ;  /* 0x000000989448723c */ /* 0x040fe80000041848 */
[--C-:B-1----:R-:W-:Y:S04]  /*fb70*/  FFMA.FTZ R138, R220, c[0x0][0x2d0], -R143.reuse ;  /* 0x0000b400dc8a7a23 */ /* 0x102fe8000001088f */
[-C--:B------:R-:W-:Y:S01]  /*fb80*/  HMMA.16816.F32.BF16 R76, R148, R154.reuse, R76 ;  /* 0x0000009a944c723c */ /* 0x080fe2000004184c */
[----:B------:R1:W-:Y:S07]  /*fb90*/  MUFU.EX2 R182, R138 ;  /* 0x0000008a00b67308 */ /* 0x0003ee0000000800 */
[C---:B------:R-:W-:Y:S01]  /*fba0*/  HMMA.16816.F32.BF16 R80, R144.reuse, R154, R80 ;  /* 0x0000009a9050723c */ /* 0x040fe20000041850 */
[----:B------:R-:W2:Y:S07]  /*fbb0*/  LDSM.16.MT88.4 R152, [R228+0x1900] ;  /* 0x00190000e498783b */ /* 0x000eae0000004200 */
[-C--:B----4-:R-:W-:Y:S08]  /*fbc0*/  HMMA.16816.F32.BF16 R84, R144, R156.reuse, R84 ;  /* 0x0000009c9054723c */ /* 0x090ff00000041854 */
[C---:B------:R-:W-:Y:S04]  /*fbd0*/  HMMA.16816.F32.BF16 R88, R148.reuse, R156, R88 ;  /* 0x0000009c9458723c */ /* 0x040fe80000041858 */
[--C-:B-1----:R-:W-:Y:S04]  /*fbe0*/  FFMA.FTZ R138, R215, c[0x0][0x2d0], -R143.reuse ;  /* 0x0000b400d78a7a23 */ /* 0x102fe8000001088f */
[-C--:B------:R-:W-:Y:S01]  /*fbf0*/  HMMA.16816.F32.BF16 R92, R148, R158.reuse, R92 ;  /* 0x0000009e945c723c */ /* 0x080fe2000004185c */
[----:B------:R1:W4:Y:S07]  /*fc00*/  MUFU.EX2 R220, R138 ;  /* 0x0000008a00dc7308 */ /* 0x00032e0000000800 */
[C---:B------:R-:W-:Y:S01]  /*fc10*/  HMMA.16816.F32.BF16 R96, R144.reuse, R158, R96 ;  /* 0x0000009e9060723c */ /* 0x040fe20000041860 */
[----:B------:R-:W4:Y:S07]  /*fc20*/  LDSM.16.MT88.4 R156, [R227+0x1900] ;  /* 0x00190000e39c783b */ /* 0x000f2e0000004200 */
[-C--:B--2---:R-:W-:Y:S08]  /*fc30*/  HMMA.16816.F32.BF16 R100, R144, R152.reuse, R100 ;  /* 0x000000989064723c */ /* 0x084ff00000041864 */
[C---:B------:R-:W-:Y:S04]  /*fc40*/  HMMA.16816.F32.BF16 R104, R148.reuse, R152, R104 ;  /* 0x000000989468723c */ /* 0x040fe80000041868 */
[--C-:B-1----:R-:W-:Y:S01]  /*fc50*/  FFMA.FTZ R138, R221, c[0x0][0x2d0], -R2.reuse ;  /* 0x0000b400dd8a7a23 */ /* 0x102fe20000010802 */
[----:B---3--:R-:W-:Y:S03]  /*fc60*/  MOV R221, R174 ;  /* 0x000000ae00dd7202 */ /* 0x008fe60000000f00 */
[-C--:B------:R-:W-:Y:S01]  /*fc70*/  HMMA.16816.F32.BF16 R108, R148, R154.reuse, R108 ;  /* 0x0000009a946c723c */ /* 0x080fe2000004186c */
[----:B------:R1:W-:Y:S07]  /*fc80*/  MUFU.EX2 R215, R138 ;  /* 0x0000008a00d77308 */ /* 0x0003ee0000000800 */
[C---:B------:R-:W-:Y:S01]  /*fc90*/  HMMA.16816.F32.BF16 R112, R144.reuse, R154, R112 ;  /* 0x0000009a9070723c */ /* 0x040fe20000041870 */
[----:B------:R-:W2:Y:S07]  /*fca0*/  LDSM.16.MT88.4 R152, [R225+0x900] ;  /* 0x00090000e198783b */ /* 0x000eae0000004200 */
[-C--:B----4-:R-:W-:Y:S08]  /*fcb0*/  HMMA.16816.F32.BF16 R116, R144, R156.reuse, R116 ;  /* 0x0000009c9074723c */ /* 0x090ff00000041874 */
[C---:B------:R-:W-:Y:S04]  /*fcc0*/  HMMA.16816.F32.BF16 R120, R148.reuse, R156, R120 ;  /* 0x0000009c9478723c */ /* 0x040fe80000041878 */
[--C-:B-1----:R-:W-:Y:S01]  /*fcd0*/  FFMA.FTZ R138, R222, c[0x0][0x2d0], -R2.reuse ;  /* 0x0000b400de8a7a23 */ /* 0x102fe20000010802 */
[----:B------:R-:W-:Y:S02]  /*fce0*/  MOV R222, R172 ;  /* 0x000000ac00de7202 */ /* 0x000fe40000000f00 */
[----:B------:R-:W-:Y:S01]  /*fcf0*/  MOV R172, R169 ;  /* 0x000000a900ac7202 */ /* 0x000fe20000000f00 */
[-C--:B------:R-:W-:Y:S01]  /*fd00*/  HMMA.16816.F32.BF16 R124, R148, R158.reuse, R124 ;  /* 0x0000009e947c723c */ /* 0x080fe2000004187c */
[----:B------:R1:W3:Y:S03]  /*fd10*/  MUFU.EX2 R214, R138 ;  /* 0x0000008a00d67308 */ /* 0x0002e60000000800 */
[----:B------:R-:W-:Y:S02]  /*fd20*/  MOV R169, R163 ;  /* 0x000000a300a97202 */ /* 0x000fe40000000f00 */
[----:B------:R-:W-:Y:S02]  /*fd30*/  MOV R175, R172 ;  /* 0x000000ac00af7202 */ /* 0x000fe40000000f00 */
[----:B------:R-:W-:Y:S01]  /*fd40*/  HMMA.16816.F32.BF16 R128, R144, R158, R128 ;  /* 0x0000009e9080723c */ /* 0x000fe20000041880 */
[----:B------:R-:W-:Y:S03]  /*fd50*/  LDSM.16.MT88.4 R156, [R227+0x900] ;  /* 0x00090000e39c783b */ /* 0x000fe60000004200 */
[----:B------:R-:W-:Y:S02]  /*fd60*/  F2FP.BF16.PACK_AB R148, R220, R182 ;  /* 0x000000b6dc94723e */ /* 0x000fe400000010ff */
[----:B------:R-:W-:Y:S01]  /*fd70*/  MOV R172, R165 ;  /* 0x000000a500ac7202 */ /* 0x000fe20000000f00 */
[--C-:B-1----:R-:W-:Y:S01]  /*fd80*/  FFMA.FTZ R138, R244, c[0x0][0x2d0], -R143.reuse ;  /* 0x0000b400f48a7a23 */ /* 0x102fe2000001088f */
[----:B------:R-:W-:Y:S04]  /*fd90*/  MOV R244, R171 ;  /* 0x000000ab00f47202 */ /* 0x000fe80000000f00 */
[----:B------:R-:W-:Y:S01]  /*fda0*/  MOV R171, R168 ;  /* 0x000000a800ab7202 */ /* 0x000fe20000000f00 */
[----:B------:R1:W-:Y:S01]  /*fdb0*/  MUFU.EX2 R213, R138 ;  /* 0x0000008a00d57308 */ /* 0x0003e20000000800 */
[----:B------:R-:W-:Y:S02]  /*fdc0*/  MOV R168, R162 ;  /* 0x000000a200a87202 */ /* 0x000fe40000000f00 */
[----:B------:R-:W-:Y:S02]  /*fdd0*/  F2FP.BF16.PACK_AB R147, R221, R244 ;  /* 0x000000f4dd93723e */ /* 0x000fe400000010ff */
[----:B---3--:R-:W-:Y:S02]  /*fde0*/  F2FP.BF16.PACK_AB R149, R214, R215 ;  /* 0x000000d7d695723e */ /* 0x008fe400000010ff */
[----:B------:R-:W-:Y:S01]  /*fdf0*/  MOV R174, R171 ;  /* 0x000000ab00ae7202 */ /* 0x000fe20000000f00 */
[--C-:B-1----:R-:W-:Y:S01]  /*fe00*/  FFMA.FTZ R138, R223, c[0x0][0x2d0], -R143.reuse ;  /* 0x0000b400df8a7a23 */ /* 0x102fe2000001088f */
[----:B------:R-:W-:Y:S02]  /*fe10*/  MOV R223, R170 ;  /* 0x000000aa00df7202 */ /* 0x000fe40000000f00 */
[----:B------:R-:W-:Y:S01]  /*fe20*/  MOV R170, R167 ;  /* 0x000000a700aa7202 */ /* 0x000fe20000000f00 */
[----:B------:R1:W3:Y:S01]  /*fe30*/  MUFU.EX2 R212, R138 ;  /* 0x0000008a00d47308 */ /* 0x0002e20000000800 */
[----:B------:R-:W-:Y:S02]  /*fe40*/  MOV R167, R161 ;  /* 0x000000a100a77202 */ /* 0x000fe40000000f00 */
[----:B------:R-:W-:Y:S02]  /*fe50*/  F2FP.BF16.PACK_AB R146, R222, R223 ;  /* 0x000000dfde92723e */ /* 0x000fe400000010ff */
[----:B------:R-:W-:Y:S02]  /*fe60*/  MOV R171, R170 ;  /* 0x000000aa00ab7202 */ /* 0x000fe40000000f00 */
[----:B------:R-:W-:Y:S02]  /*fe70*/  MOV R170, R169 ;  /* 0x000000a900aa7202 */ /* 0x000fe40000000f00 */
[----:B------:R-:W-:Y:S02]  /*fe80*/  MOV R169, R168 ;  /* 0x000000a800a97202 */ /* 0x000fe40000000f00 */
[----:B------:R-:W-:Y:S01]  /*fe90*/  MOV R168, R167 ;  /* 0x000000a700a87202 */ /* 0x000fe20000000f00 */
[--C-:B-1----:R-:W-:Y:S01]  /*fea0*/  FFMA.FTZ R138, R245, c[0x0][0x2d0], -R2.reuse ;  /* 0x0000b400f58a7a23 */ /* 0x102fe20000010802 */
[----:B------:R-:W-:Y:S02]  /*feb0*/  MOV R245, R160 ;  /* 0x000000a000f57202 */ /* 0x000fe40000000f00 */
[----:B------:R-:W1:Y:S01]  /*fec0*/  LDSM.16.MT88.4 R160, [R226+0x900] ;  /* 0x00090000e2a0783b */ /* 0x000e620000004200 */
[----:B------:R4:W-:Y:S01]  /*fed0*/  MUFU.EX2 R211, R138 ;  /* 0x0000008a00d37308 */ /* 0x0009e20000000800 */
[----:B------:R-:W-:Y:S02]  /*fee0*/  F2FP.BF16.PACK_AB R145, R245, R181 ;  /* 0x000000b5f591723e */ /* 0x000fe400000010ff */
[----:B---3--:R-:W-:Y:S01]  /*fef0*/  F2FP.BF16.PACK_AB R150, R212, R213 ;  /* 0x000000d5d496723e */ /* 0x008fe200000010ff */
[----:B----4-:R-:W-:Y:S01]  /*ff00*/  FFMA.FTZ R138, R246, c[0x0][0x2d0], -R2 ;  /* 0x0000b400f68a7a23 */ /* 0x010fe20000010802 */
[----:B------:R-:W-:Y:S02]  /*ff10*/  MOV R246, R173 ;  /* 0x000000ad00f67202 */ /* 0x000fe40000000f00 */
[----:B------:R-:W-:Y:S03]  /*ff20*/  MOV R173, R166 ;  /* 0x000000a600ad7202 */ /* 0x000fe60000000f00 */
[----:B------:R3:W4:Y:S01]  /*ff30*/  MUFU.EX2 R210, R138 ;  /* 0x0000008a00d27308 */ /* 0x0007220000000800 */
[----:B------:R-:W-:Y:S01]  /*ff40*/  F2FP.BF16.PACK_AB R144, R246, R180 ;  /* 0x000000b4f690723e */ /* 0x000fe200000010ff */
[----:B------:R-:W1:Y:S01]  /*ff50*/  LDSM.16.MT88.4 R164, [R228+0x900] ;  /* 0x00090000e4a4783b */ /* 0x000e620000004200 */
[----:B------:R-:W-:Y:S05]  /*ff60*/  MOV R180, R175 ;  /* 0x000000af00b47202 */ /* 0x000fea0000000f00 */
[-C--:B--2---:R-:W-:Y:S03]  /*ff70*/  HMMA.16816.F32.BF16 R4, R144, R152.reuse, R4 ;  /* 0x000000989004723c */ /* 0x084fe60000041804 */
[--C-:B---3--:R-:W-:Y:S01]  /*ff80*/  FFMA.FTZ R138, R176, c[0x0][0x2d0], -R196.reuse ;  /* 0x0000b400b08a7a23 */ /* 0x108fe200000108c4 */
[----:B----4-:R-:W-:Y:S02]  /*ff90*/  F2FP.BF16.PACK_AB R151, R210, R211 ;  /* 0x000000d3d297723e */ /* 0x010fe400000010ff */
[----:B------:R-:W-:Y:S01]  /*ffa0*/  MOV R176, R202 ;  /* 0x000000ca00b07202 */ /* 0x000fe20000000f00 */
[----:B------:R2:W-:Y:S04]  /*ffb0*/  MUFU.EX2 R209, R138 ;  /* 0x0000008a00d17308 */ /* 0x0005e80000000800 */
[C---:B------:R-:W-:Y:S06]  /*ffc0*/  HMMA.16816.F32.BF16 R8, R148.reuse, R152, R8 ;  /* 0x000000989408723c */ /* 0x040fec0000041808 */
[----:B------:R-:W-:Y:S02]  /*ffd0*/  MUFU.EX2 R202, R139 ;  /* 0x0000008b00ca7308 */ /* 0x000fe40000000800 */
[-C--:B------:R-:W-:Y:S08]  /*ffe0*/  HMMA.16816.F32.BF16 R12, R148, R154.reuse, R12 ;  /* 0x0000009a940c723c */ /* 0x080ff0000004180c */
[C---:B------:R-:W-:Y:S01]  /*fff0*/  HMMA.16816.F32.BF16 R16, R144.reuse, R154, R16 ;  /* 0x0000009a9010723c */ /* 0x040fe20000041810 */
[----:B------:R-:W3:Y:S01]  /*10000*/  LDSM.16.MT88.4 R152, [R225+0x2100] ;  /* 0x00210000e198783b */ /* 0x000ee20000004200 */
[----:B------:R-:W-:Y:S02]  /*10010*/  MUFU.EX2 R139, R140 ;  /* 0x0000008c008b7308 */ /* 0x000fe40000000800 */
[----:B--2---:R-:W-:Y:S01]  /*10020*/  FFMA.FTZ R138, R250, c[0x0][0x2d0], -R196 ;  /* 0x0000b400fa8a7a23 */ /* 0x004fe200000108c4 */
[----:B------:R-:W-:Y:S02]  /*10030*/  MOV R250, R182 ;  /* 0x000000b600fa7202 */ /* 0x000fe40000000f00 */
[----:B------:R-:W-:Y:S01]  /*10040*/  MOV R182, R193 ;  /* 0x000000c100b67202 */ /* 0x000fe20000000f00 */
[-C--:B-1----:R-:W-:Y:S04]  /*10050*/  HMMA.16816.F32.BF16 R20, R144, R160.reuse, R20 ;  /* 0x000000a09014723c */ /* 0x082fe80000041814 */
[----:B------:R1:W2:Y:S04]  /*10060*/  MUFU.EX2 R208, R138 ;  /* 0x0000008a00d07308 */ /* 0x0002a80000000800 */
[C---:B------:R-:W-:Y:S08]  /*10070*/  HMMA.16816.F32.BF16 R24, R148.reuse, R160, R24 ;  /* 0x000000a09418723c */ /* 0x040ff00000041818 */
[-C--:B------:R-:W-:Y:S08]  /*10080*/  HMMA.16816.F32.BF16 R28, R148, R162.reuse, R28 ;  /* 0x000000a2941c723c */ /* 0x080ff0000004181c */
[C---:B------:R-:W-:Y:S01]  /*10090*/  HMMA.16816.F32.BF16 R32, R144.reuse, R162, R32 ;  /* 0x000000a29020723c */ /* 0x040fe20000041820 */
[----:B------:R-:W4:Y:S03]  /*100a0*/  LDSM.16.MT88.4 R160, [R226+0x2100] ;  /* 0x00210000e2a0783b */ /* 0x000f260000004200 */
[----:B-1----:R-:W-:Y:S01]  /*100b0*/  FFMA.FTZ R138, R251, c[0x0][0x2d0], -R142 ;  /* 0x0000b400fb8a7a23 */ /* 0x002fe2000001088e */
[----:B------:R-:W-:Y:S02]  /*100c0*/  MOV R251, R181 ;  /* 0x000000b500fb7202 */ /* 0x000fe40000000f00 */
[----:B------:R-:W-:Y:S01]  /*100d0*/  MOV R181, R174 ;  /* 0x000000ae00b57202 */ /* 0x000fe20000000f00 */
[-C--:B------:R-:W-:Y:S01]  /*100e0*/  HMMA.16816.F32.BF16 R36, R144, R164.reuse, R36 ;  /* 0x000000a49024723c */ /* 0x080fe20000041824 */
[----:B------:R1:W-:Y:S03]  /*100f0*/  MUFU.EX2 R207, R138 ;  /* 0x0000008a00cf7308 */ /* 0x0003e60000000800 */
[----:B--2---:R-:W-:Y:S04]  /*10100*/  F2FP.BF16.PACK_AB R140, R208, R209 ;  /* 0x000000d1d08c723e */ /* 0x004fe800000010ff */
[C---:B------:R-:W-:Y:S08]  /*10110*/  HMMA.16816.F32.BF16 R40, R148.reuse, R164, R40 ;  /* 0x000000a49428723c */ /* 0x040ff00000041828 */
[-C--:B------:R-:W-:Y:S08]  /*10120*/  HMMA.16816.F32.BF16 R44, R148, R166.reuse, R44 ;  /* 0x000000a6942c723c */ /* 0x080ff0000004182c */
[C---:B------:R-:W-:Y:S04]  /*10130*/  HMMA.16816.F32.BF16 R48, R144.reuse, R166, R48 ;  /* 0x000000a69030723c */ /* 0x040fe80000041830 */
[--C-:B-1----:R-:W-:Y:S04]  /*10140*/  FFMA.FTZ R138, R197, c[0x0][0x2d0], -R196.reuse ;  /* 0x0000b400c58a7a23 */ /* 0x102fe800000108c4 */
[-C--:B------:R-:W-:Y:S01]  /*10150*/  HMMA.16816.F32.BF16 R52, R144, R156.reuse, R52 ;  /* 0x0000009c9034723c */ /* 0x080fe20000041834 */
[----:B------:R1:W-:Y:S07]  /*10160*/  MUFU.EX2 R205, R138 ;  /* 0x0000008a00cd7308 */ /* 0x0003ee0000000800 */
[C---:B------:R-:W-:Y:S08]  /*10170*/  HMMA.16816.F32.BF16 R56, R148.reuse, R156, R56 ;  /* 0x0000009c9438723c */ /* 0x040ff00000041838 */
[-C--:B------:R-:W-:Y:S08]  /*10180*/  HMMA.16816.F32.BF16 R60, R148, R158.reuse, R60 ;  /* 0x0000009e943c723c */ /* 0x080ff0000004183c */
[C---:B------:R-:W-:Y:S01]  /*10190*/  HMMA.16816.F32.BF16 R64, R144.reuse, R158, R64 ;  /* 0x0000009e9040723c */ /* 0x040fe20000041840 */
[----:B------:R-:W2:Y:S03]  /*101a0*/  LDSM.16.MT88.4 R156, [R228+0x2100] ;  /* 0x00210000e49c783b */ /* 0x000ea60000004200 */
[----:B-1----:R-:W-:Y:S04]  /*101b0*/  FFMA.FTZ R138, R198, c[0x0][0x2d0], -R196 ;  /* 0x0000b400c68a7a23 */ /* 0x002fe800000108c4 */
[-C--:B---3--:R-:W-:Y:S01]  /*101c0*/  HMMA.16816.F32.BF16 R68, R144, R152.reuse, R68 ;  /* 0x000000989044723c */ /* 0x088fe20000041844 */
[----:B------:R1:W3:Y:S07]  /*101d0*/  MUFU.EX2 R204, R138 ;  /* 0x0000008a00cc7308 */ /* 0x0002ee0000000800 */
[C---:B------:R-:W-:Y:S08]  /*101e0*/  HMMA.16816.F32.BF16 R72, R148.reuse, R152, R72 ;  /* 0x000000989448723c */ /* 0x040ff00000041848 */
[-C--:B------:R-:W-:Y:S08]  /*101f0*/  HMMA.16816.F32.BF16 R76, R148, R154.reuse, R76 ;  /* 0x0000009a944c723c */ /* 0x080ff0000004184c */
[C---:B------:R-:W-:Y:S01]  /*10200*/  HMMA.16816.F32.BF16 R80, R144.reuse, R154, R80 ;  /* 0x0000009a9050723c */ /* 0x040fe20000041850 */
[----:B------:R-:W2:Y:S03]  /*10210*/  LDSM.16.MT88.4 R152, [R227+0x2100] ;  /* 0x00210000e398783b */ /* 0x000ea60000004200 */
[----:B-1----:R-:W-:Y:S01]  /*10220*/  FFMA.FTZ R138, R199, c[0x0][0x2d0], -R142 ;  /* 0x0000b400c78a7a23 */ /* 0x002fe2000001088e */
[----:B---3--:R-:W-:Y:S03]  /*10230*/  F2FP.BF16.PACK_AB R142, R204, R205 ;  /* 0x000000cdcc8e723e */ /* 0x008fe600000010ff */
[-C--:B----4-:R-:W-:Y:S01]  /*10240*/  HMMA.16816.F32.BF16 R84, R144, R160.reuse, R84 ;  /* 0x000000a09054723c */ /* 0x090fe20000041854 */
[----:B------:R1:W-:Y:S07]  /*10250*/  MUFU.EX2 R203, R138 ;  /* 0x0000008a00cb7308 */ /* 0x0003ee0000000800 */
[C---:B------:R-:W-:Y:S08]  /*10260*/  HMMA.16816.F32.BF16 R88, R148.reuse, R160, R88 ;  /* 0x000000a09458723c */ /* 0x040ff00000041858 */
[-C--:B------:R-:W-:Y:S08]  /*10270*/  HMMA.16816.F32.BF16 R92, R148, R162.reuse, R92 ;  /* 0x000000a2945c723c */ /* 0x080ff0000004185c */
[C---:B------:R-:W-:Y:S01]  /*10280*/  HMMA.16816.F32.BF16 R96, R144.reuse, R162, R96 ;  /* 0x000000a29060723c */ /* 0x040fe20000041860 */
[----:B------:R-:W3:Y:S03]  /*10290*/  LDSM.16.MT88.4 R160, [R225+0x1100] ;  /* 0x00110000e1a0783b */ /* 0x000ee60000004200 */
[--C-:B-1----:R-:W-:Y:S01]  /*102a0*/  FFMA.FTZ R138, R217, c[0x0][0x2d0], -R143.reuse ;  /* 0x0000b400d98a7a23 */ /* 0x102fe2000001088f */
[----:B------:R-:W-:Y:S02]  /*102b0*/  MOV R217, R179 ;  /* 0x000000b300d97202 */ /* 0x000fe40000000f00 */
[----:B------:R-:W-:Y:S01]  /*102c0*/  MOV R179, R194 ;  /* 0x000000c200b37202 */ /* 0x000fe20000000f00 */
[-C--:B--2---:R-:W-:Y:S01]  /*102d0*/  HMMA.16816.F32.BF16 R100, R144, R156.reuse, R100 ;  /* 0x0000009c9064723c */ /* 0x084fe20000041864 */
[----:B------:R1:W-:Y:S07]  /*102e0*/  MUFU.EX2 R201, R138 ;  /* 0x0000008a00c97308 */ /* 0x0003ee0000000800 */
[C---:B------:R-:W-:Y:S08]  /*102f0*/  HMMA.16816.F32.BF16 R104, R148.reuse, R156, R104 ;  /* 0x0000009c9468723c */ /* 0x040ff00000041868 */
[-C--:B------:R-:W-:Y:S08]  /*10300*/  HMMA.16816.F32.BF16 R108, R148, R158.reuse, R108 ;  /* 0x0000009e946c723c */ /* 0x080ff0000004186c */
[C---:B------:R-:W-:Y:S04]  /*10310*/  HMMA.16816.F32.BF16 R112, R144.reuse, R158, R112 ;  /* 0x0000009e9070723c */ /* 0x040fe80000041870 */
[--C-:B-1----:R-:W-:Y:S01]  /*10320*/  FFMA.FTZ R138, R218, c[0x0][0x2d0], -R143.reuse ;  /* 0x0000b400da8a7a23 */ /* 0x102fe2000001088f */
[----:B------:R-:W-:Y:S02]  /*10330*/  MOV R218, R178 ;  /* 0x000000b200da7202 */ /* 0x000fe40000000f00 */
[----:B------:R-:W-:Y:S01]  /*10340*/  MOV R178, R192 ;  /* 0x000000c000b27202 */ /* 0x000fe20000000f00 */
[-C--:B------:R-:W-:Y:S01]  /*10350*/  HMMA.16816.F32.BF16 R116, R144, R152.reuse, R116 ;  /* 0x000000989074723c */ /* 0x080fe20000041874 */
[----:B------:R1:W2:Y:S07]  /*10360*/  MUFU.EX2 R200, R138 ;  /* 0x0000008a00c87308 */ /* 0x0002ae0000000800 */
[C---:B------:R-:W-:Y:S08]  /*10370*/  HMMA.16816.F32.BF16 R120, R148.reuse, R152, R120 ;  /* 0x000000989478723c */ /* 0x040ff00000041878 */
[-C--:B------:R-:W-:Y:S08]  /*10380*/  HMMA.16816.F32.BF16 R124, R148, R154.reuse, R124 ;  /* 0x0000009a947c723c */ /* 0x080ff0000004187c */
[----:B------:R-:W-:Y:S04]  /*10390*/  HMMA.16816.F32.BF16 R128, R144, R154, R128 ;  /* 0x0000009a9080723c */ /* 0x000fe80000041880 */
[--C-:B-1----:R-:W-:Y:S01]  /*103a0*/  FFMA.FTZ R138, R219, c[0x0][0x2d0], -R2.reuse ;  /* 0x0000b400db8a7a23 */ /* 0x102fe20000010802 */
[----:B--2---:R-:W-:Y:S02]  /*103b0*/  F2FP.BF16.PACK_AB R192, R200, R201 ;  /* 0x000000c9c8c0723e */ /* 0x004fe400000010ff */
[----:B------:R-:W-:Y:S01]  /*103c0*/  MOV R219, R177 ;  /* 0x000000b100db7202 */ /* 0x000fe20000000f00 */
[----:B------:R1:W-:Y:S01]  /*103d0*/  MUFU.EX2 R198, R138 ;  /* 0x0000008a00c67308 */ /* 0x0003e20000000800 */
[----:B------:R-:W-:Y:S03]  /*103e0*/  MOV R177, R195 ;  /* 0x000000c300b17202 */ /* 0x000fe60000000f00 */
[--C-:B-1----:R-:W-:Y:S02]  /*103f0*/  FFMA.FTZ R138, R185, c[0x0][0x2d0], -R2.reuse ;  /* 0x0000b400b98a7a23 */ /* 0x102fe40000010802 */
[----:B------:R-:W-:Y:S01]  /*10400*/  FFMA.FTZ R2, R141, c[0x0][0x2d0], -R2 ;  /* 0x0000b4008d027a23 */ /* 0x000fe20000010802 */
[----:B------:R-:W-:Y:S03]  /*10410*/  F2FP.BF16.PACK_AB R141, R206, R207 ;  /* 0x000000cfce8d723e */ /* 0x000fe600000010ff */
[----:B------:R1:W2:Y:S02]  /*10420*/  MUFU.EX2 R199, R138 ;  /* 0x0000008a00c77308 */ /* 0x0002a40000000800 */
[--C-:B-1----:R-:W-:Y:S01]  /*10430*/  FFMA.FTZ R138, R184, c[0x0][0x2d0], -R143.reuse ;  /* 0x0000b400b88a7a23 */ /* 0x102fe2000001088f */
[----:B--2---:R-:W-:Y:S07]  /*10440*/  F2FP.BF16.PACK_AB R193, R199, R198 ;  /* 0x000000c6c7c1723e */ /* 0x004fee00000010ff */
[----:B------:R1:W-:Y:S02]  /*10450*/  MUFU.EX2 R197, R138 ;  /* 0x0000008a00c57308 */ /* 0x0003e40000000800 */
[----:B-1----:R-:W-:Y:S01]  /*10460*/  FFMA.FTZ R138, R183, c[0x0][0x2d0], -R143 ;  /* 0x0000b400b78a7a23 */ /* 0x002fe2000001088f */
[----:B------:R-:W-:Y:S02]  /*10470*/  MOV R183, R172 ;  /* 0x000000ac00b77202 */ /* 0x000fe40000000f00 */
[----:B------:R-:W-:Y:S05]  /*10480*/  F2FP.BF16.PACK_AB R143, R202, R203 ;  /* 0x000000cbca8f723e */ /* 0x000fea00000010ff */
[----:B------:R-:W1:Y:S02]  /*10490*/  MUFU.EX2 R196, R138 ;  /* 0x0000008a00c47308 */ /* 0x000e640000000800 */
[-C--:B---3--:R-:W-:Y:S01]  /*104a0*/  HMMA.16816.F32.BF16 R144, R140, R160.reuse, R4 ;  /* 0x000000a08c90723c */ /* 0x088fe20000041804 */
[----:B------:R-:W-:Y:S07]  /*104b0*/  LDSM.16.MT88.4 R4, [R227+0x1100] ;  /* 0x00110000e304783b */ /* 0x000fee0000004200 */
[----:B------:R2:W3:Y:S01]  /*104c0*/  MUFU.EX2 R138, R2 ;  /* 0x00000002008a7308 */ /* 0x0004e20000000800 */
[----:B-1----:R-:W-:Y:S03]  /*104d0*/  F2FP.BF16.PACK_AB R194, R196, R197 ;  /* 0x000000c5c4c2723e */ /* 0x002fe600000010ff */
[----:B--2---:R-:W-:Y:S02]  /*104e0*/  MOV R2, R176 ;  /* 0x000000b000027202 */ /* 0x004fe40000000f00 */
[----:B------:R-:W-:Y:S02]  /*104f0*/  MOV R176, R173 ;  /* 0x000000ad00b07202 */ /* 0x000fe40000000f00 */
[----:B------:R-:W1:Y:S01]  /*10500*/  LDSM.16.MT88.4 R172, [R226+0x1100] ;  /* 0x00110000e2ac783b */ /* 0x000e620000004200 */
[----:B---3--:R-:W-:Y:S07]  /*10510*/  F2FP.BF16.PACK_AB R195, R138, R139 ;  /* 0x0000008b8ac3723e */ /* 0x008fee00000010ff */
[C---:B------:R-:W-:Y:S01]  /*10520*/  HMMA.16816.F32.BF16 R148, R192.reuse, R160, R8 ;  /* 0x000000a0c094723c */ /* 0x040fe20000041808 */
[----:B------:R-:W2:Y:S07]  /*10530*/  LDSM.16.MT88.4 R8, [R225+0x2900] ;  /* 0x00290000e108783b */ /* 0x000eae0000004200 */
[-C--:B------:R-:W-:Y:S01]  /*10540*/  HMMA.16816.F32.BF16 R152, R192, R162.reuse, R12 ;  /* 0x000000a2c098723c */ /* 0x080fe2000004180c */
[----:B------:R-:W3:Y:S07]  /*10550*/  LDSM.16.MT88.4 R12, [R226+0x2900] ;  /* 0x00290000e20c783b */ /* 0x000eee0000004200 */
[C---:B------:R-:W-:Y:S01]  /*10560*/  HMMA.16816.F32.BF16 R156, R140.reuse, R162, R16 ;  /* 0x000000a28c9c723c */ /* 0x040fe20000041810 */
[----:B------:R-:W2:Y:S07]  /*10570*/  LDSM.16.MT88.4 R16, [R228+0x2900] ;  /* 0x00290000e410783b */ /* 0x000eae0000004200 */
[-C--:B-1----:R-:W-:Y:S01]  /*10580*/  HMMA.16816.F32.BF16 R160, R140, R172.reuse, R20 ;  /* 0x000000ac8ca0723c */ /* 0x082fe20000041814 */
[----:B------:R-:W1:Y:S07]  /*10590*/  LDSM.16.MT88.4 R20, [R227+0x2900] ;  /* 0x00290000e314783b */ /* 0x000e6e0000004200 */
[C---:B------:R-:W-:Y:S07]  /*105a0*/  HMMA.16816.F32.BF16 R164, R192.reuse, R172, R24 ;  /* 0x000000acc0a4723c */ /* 0x040fee0000041818 */
[----:B------:R-:W-:Y:S02]  /*105b0*/  MOV R27, R171 ;  /* 0x000000ab001b7202 */ /* 0x000fe40000000f00 */
[----:B------:R-:W-:Y:S03]  /*105c0*/  MOV R26, R170 ;  /* 0x000000aa001a7202 */ /* 0x000fe60000000f00 */
[----:B------:R-:W-:Y:S02]  /*105d0*/  MOV R25, R169 ;  /* 0x000000a900197202 */ /* 0x000fe40000000f00 */
[----:B------:R-:W-:Y:S02]  /*105e0*/  MOV R24, R168 ;  /* 0x000000a800187202 */ /* 0x000fe40000000f00 */
[-C--:B------:R-:W-:Y:S07]  /*105f0*/  HMMA.16816.F32.BF16 R168, R192, R174.reuse, R28 ;  /* 0x000000aec0a8723c */ /* 0x080fee000004181c */
[----:B------:R-:W-:Y:S01]  /*10600*/  MOV R29, R179 ;  /* 0x000000b3001d7202 */ /* 0x000fe20000000f00 */
[C---:B------:R-:W-:Y:S01]  /*10610*/  HMMA.16816.F32.BF16 R172, R140.reuse, R174, R32 ;  /* 0x000000ae8cac723c */ /* 0x040fe20000041820 */
[----:B------:R-:W4:Y:S03]  /*10620*/  LDL.LU R32, [R1+0x28] ;  /* 0x0000280001207983 */ /* 0x000f260000300800 */
[----:B------:R-:W-:Y:S01]  /*10630*/  MOV R30, R178 ;  /* 0x000000b2001e7202 */ /* 0x000fe20000000f00 */
[----:B------:R-:W4:Y:S01]  /*10640*/  LDL.LU R35, [R1+0x2c] ;  /* 0x00002c0001237983 */ /* 0x000f220000300800 */
[----:B------:R-:W-:Y:S02]  /*10650*/  MOV R31, R183 ;  /* 0x000000b7001f7202 */ /* 0x000fe40000000f00 */
[----:B------:R-:W-:Y:S04]  /*10660*/  MOV R33, R177 ;  /* 0x000000b100217202 */ /* 0x000fe80000000f00 */
[----:B------:R-:W-:Y:S02]  /*10670*/  MOV R34, R176 ;  /* 0x000000b000227202 */ /* 0x000fe40000000f00 */
[-C--:B------:R-:W-:Y:S01]  /*10680*/  HMMA.16816.F32.BF16 R176, R140, R188.reuse, R36 ;  /* 0x000000bc8cb0723c */ /* 0x080fe20000041824 */
[----:B------:R-:W4:Y:S02]  /*10690*/  LDL.LU R37, [R1+0x20] ;  /* 0x0000200001257983 */ /* 0x000f240000300800 */
[----:B------:R-:W-:Y:S02]  /*106a0*/  MOV R28, R182 ;  /* 0x000000b6001c7202 */ /* 0x000fe40000000f00 */
[----:B------:R-:W4:Y:S02]  /*106b0*/  LDL.LU R39, [R1+0x24] ;  /* 0x0000240001277983 */ /* 0x000f240000300800 */
[----:B------:R-:W-:Y:S02]  /*106c0*/  MOV R36, R181 ;  /* 0x000000b500247202 */ /* 0x000fe40000000f00 */
[----:B------:R-:W-:Y:S02]  /*106d0*/  MOV R38, R180 ;  /* 0x000000b400267202 */ /* 0x000fe40000000f00 */
[C---:B------:R-:W-:Y:S08]  /*106e0*/  HMMA.16816.F32.BF16 R180, R192.reuse, R188, R40 ;  /* 0x000000bcc0b4723c */ /* 0x040ff00000041828 */
[-C--:B------:R-:W-:Y:S08]  /*106f0*/  HMMA.16816.F32.BF16 R184, R192, R190.reuse, R44 ;  /* 0x000000bec0b8723c */ /* 0x080ff0000004182c */
[C---:B------:R-:W-:Y:S08]  /*10700*/  HMMA.16816.F32.BF16 R188, R140.reuse, R190, R48 ;  /* 0x000000be8cbc723c */ /* 0x040ff00000041830 */
[-C--:B------:R-:W-:Y:S08]  /*10710*/  HMMA.16816.F32.BF16 R52, R140, R4.reuse, R52 ;  /* 0x000000048c34723c */ /* 0x080ff00000041834 */
[C---:B------:R-:W-:Y:S08]  /*10720*/  HMMA.16816.F32.BF16 R56, R192.reuse, R4, R56 ;  /* 0x00000004c038723c */ /* 0x040ff00000041838 */
[-C--:B------:R-:W-:Y:S08]  /*10730*/  HMMA.16816.F32.BF16 R60, R192, R6.reuse, R60 ;  /* 0x00000006c03c723c */ /* 0x080ff0000004183c */
[C---:B------:R-:W-:Y:S08]  /*10740*/  HMMA.16816.F32.BF16 R64, R140.reuse, R6, R64 ;  /* 0x000000068c40723c */ /* 0x040ff00000041840 */
[-C--:B--2---:R-:W-:Y:S08]  /*10750*/  HMMA.16816.F32.BF16 R68, R140, R8.reuse, R68 ;  /* 0x000000088c44723c */ /* 0x084ff00000041844 */
[C---:B------:R-:W-:Y:S08]  /*10760*/  HMMA.16816.F32.BF16 R72, R192.reuse, R8, R72 ;  /* 0x00000008c048723c */ /* 0x040ff00000041848 */
[-C--:B------:R-:W-:Y:S08]  /*10770*/  HMMA.16816.F32.BF16 R76, R192, R10.reuse, R76 ;  /* 0x0000000ac04c723c */ /* 0x080ff0000004184c */
[C---:B------:R-:W-:Y:S08]  /*10780*/  HMMA.16816.F32.BF16 R80, R140.reuse, R10, R80 ;  /* 0x0000000a8c50723c */ /* 0x040ff00000041850 */
[-C--:B---3--:R-:W-:Y:S08]  /*10790*/  HMMA.16816.F32.BF16 R84, R140, R12.reuse, R84 ;  /* 0x0000000c8c54723c */ /* 0x088ff00000041854 */
        /* <DEDUP_REMOVED lines=10> */
[----:B------:R-:W-:Y:S04]  /*10840*/  HMMA.16816.F32.BF16 R128, R140, R22, R128 ;  /* 0x000000168c80723c */ /* 0x000fe80000041880 */
[----:B----4-:R-:W-:Y:S02]  /*10850*/  FFMA.FTZ R132, R132, R32, R33 ;  /* 0x0000002084847223 */ /* 0x010fe40000010021 */
[----:B------:R-:W-:Y:S02]  /*10860*/  FFMA.FTZ R0, R0, R35, R34 ;  /* 0x0000002300007223 */ /* 0x000fe40000010022 */
[----:B------:R-:W-:Y:S01]  /*10870*/  FADD.FTZ R4, R30, R132 ;  /* 0x000000841e047221 */ /* 0x000fe20000010000 */
[----:B------:R-:W-:Y:S03]  /*10880*/  MOV R132, R136 ;  /* 0x0000008800847202 */ /* 0x000fe60000000f00 */
[----:B------:R-:W-:Y:S02]  /*10890*/  FADD.FTZ R0, R31, R0 ;  /* 0x000000001f007221 */ /* 0x000fe40000010000 */
[----:B------:R-:W-:Y:S02]  /*108a0*/  FADD.FTZ R4, R26, R4 ;  /* 0x000000041a047221 */ /* 0x000fe40000010000 */
        /* <DEDUP_REMOVED lines=43> */
[----:B------:R-:W-:Y:S01]  /*10b60*/  FADD.FTZ R0, R139, R0 ;  /* 0x000000008b007221 */ /* 0x000fe20000010000 */
[----:B------:R-:W-:Y:S02]  /*10b70*/  MOV R139, R3 ;  /* 0x00000003008b7202 */ /* 0x000fe40000000f00 */
[----:B------:R1:W-:Y:S01]  /*10b80*/  STL [R1+0x28], R2 ;  /* 0x0000280201007387 */ /* 0x0003e20000100800 */
[----:B------:R-:W-:Y:S01]  /*10b90*/  FADD.FTZ R0, R138, R0 ;  /* 0x000000008a007221 */ /* 0x000fe20000010000 */
[----:B------:R-:W-:Y:S04]  /*10ba0*/  MOV R138, R135 ;  /* 0x00000087008a7202 */ /* 0x000fe80000000f00 */
[----:B------:R2:W-:Y:S01]  /*10bb0*/  STL [R1+0x2c], R0 ;  /* 0x00002c0001007387 */ /* 0x0005e20000100800 */
[----:B-1----:R-:W-:Y:S01]  /*10bc0*/  MOV R2, R137 ;  /* 0x0000008900027202 */ /* 0x002fe20000000f00 */
[----:B------:R-:W-:-:S05]  /*10bd0*/  @P0 BRA `(.L_x_636) ;  /* 0xffffc61000000947 */ /* 0x000fca000383ffff */
.L_x_633:
[----:B------:R-:W-:-:S06]  /*10be0*/  UISETP.GE.AND UP0, UPT, UR24, UR8, UPT ;  /* 0x000000081800728c */ /* 0x000fcc000bf06270 */
[----:B------:R-:W-:-:S13]  /*10bf0*/  PLOP3.LUT P0, PT, PT, PT, UP0, 0x80, 0x0 ;  /* 0x000000000000781c */ /* 0x000fda0003f0f008 */
[----:B------:R-:W-:Y:S05]  /*10c00*/  @!P0 BRA `(.L_x_637) ;  /* 0x000052b000008947 */ /* 0x000fea0003800000 */
[----:B-1----:R-:W3:Y:S01]  /*10c10*/  LDL.LU R4, [R1+0xc] ;  /* 0x00000c0001047983 */ /* 0x002ee20000300800 */
[----:B------:R-:W-:Y:S01]  /*10c20*/  IMAD.MOV.U32 R134, RZ, RZ, R136 ;  /* 0x000000ffff867224 */ /* 0x000fe200078e0088 */
[----:B------:R-:W-:Y:S01]  /*10c30*/  MOV R139, R3 ;  /* 0x00000003008b7202 */ /* 0x000fe20000000f00 */
[----:B------:R-:W-:Y:S02]  /*10c40*/  IMAD.MOV.U32 R132, RZ, RZ, R137 ;  /* 0x000000ffff847224 */ /* 0x000fe400078e0089 */
[----:B------:R-:W-:Y:S01]  /*10c50*/  IMAD.MOV.U32 R138, RZ, RZ, R135 ;  /* 0x000000ffff8a7224 */ /* 0x000fe200078e0087 */
[----:B--23--:R-:W-:-:S04]  /*10c60*/  SHF.R.S32.HI R0, RZ, 0x1f, R4 ;  /* 0x0000001fff007819 */ /* 0x00cfc80000011404 */
[C---:B------:R-:W-:Y:S02]  /*10c70*/  SHF.L.U64.HI R2, R4.reuse, 0x1, R0 ;  /* 0x0000000104027819 */ /* 0x040fe40000010200 */
[----:B------:R-:W-:-:S05]  /*10c80*/  SHF.L.U32 R0, R4, 0x1, RZ ;  /* 0x0000000104007819 */ /* 0x000fca00000006ff */
[----:B------:R1:W-:Y:S04]  /*10c90*/  STL [R1+0xc], R0 ;  /* 0x00000c0001007387 */ /* 0x0003e80000100800 */
[----:B------:R2:W-:Y:S04]  /*10ca0*/  STL [R1+0x10], R2 ;  /* 0x0000100201007387 */ /* 0x0005e80000100800 */
[----:B------:R-:W2:Y:S04]  /*10cb0*/  LDL.LU R5, [R1+0x3c] ;  /* 0x00003c0001057983 */ /* 0x000ea80000300800 */
[----:B------:R-:W1:Y:S02]  /*10cc0*/  LDL.LU R4, [R1+0x34] ;  /* 0x0000340001047983 */ /* 0x000e640000300800 */
[C---:B-1----:R-:W-:Y:S01]  /*10cd0*/  IMAD.SHL.U32 R0, R4.reuse, 0x2, RZ ;  /* 0x0000000204007824 */ /* 0x042fe200078e00ff */
[----:B--2---:R-:W-:-:S04]  /*10ce0*/  SHF.L.U64.HI R2, R4, 0x1, R5 ;  /* 0x0000000104027819 */ /* 0x004fc80000010205 */
[----:B------:R1:W-:Y:S04]  /*10cf0*/  STL [R1+0x4], R0 ;  /* 0x0000040001007387 */ /* 0x0003e80000100800 */
[----:B------:R1:W-:Y:S02]  /*10d00*/  STL [R1+0x8], R2 ;  /* 0x0000080201007387 */ /* 0x0003e40000100800 */
.L_x_655:
[----:B------:R-:W2:Y:S01]  /*10d10*/  LDL R249, [R1+0xc] ;  /* 0x00000c0001f97983 */ /* 0x000ea20000100800 */
[----:B-1----:R-:W-:Y:S01]  /*10d20*/  SHF.R.S32.HI R0, RZ, 0x1f, R243 ;  /* 0x0000001fff007819 */ /* 0x002fe200000114f3 */
[----:B------:R-:W-:Y:S04]  /*10d30*/  DEPBAR.LE SB0, 0x0 ;  /* 0x000080000000791a */ /* 0x000fe80000000000 */
[----:B------:R-:W3:Y:S01]  /*10d40*/  LDL R247, [R1+0x10] ;  /* 0x0000100001f77983 */ /* 0x000ee20000100800 */
[----:B------:R-:W-:Y:S01]  /*10d50*/  IMAD R0, R0, c[0x0][0x208], RZ ;  /* 0x0000820000007a24 */ /* 0x000fe200078e02ff */
[----:B------:R-:W-:Y:S01]  /*10d60*/  IADD3 R38, R252, 0x100, RZ ;  /* 0x00000100fc267810 */ /* 0x000fe20007ffe0ff */
[C---:B------:R-:W-:Y:S01]  /*10d70*/  IMAD.WIDE.U32 R2, R243.reuse, c[0x0][0x208], RZ ;  /* 0x00008200f3027a25 */ /* 0x040fe200078e00ff */
[----:B------:R-:W4:Y:S01]  /*10d80*/  LDL R248, [R1+0x4] ;  /* 0x0000040001f87983 */ /* 0x000f220000100800 */
[----:B------:R-:W-:Y:S02]  /*10d90*/  UISETP.GT.AND UP0, UPT, UR24, UR8, UPT ;  /* 0x000000081800728c */ /* 0x000fe4000bf04270 */
[----:B------:R-:W-:Y:S01]  /*10da0*/  IMAD R0, R243, c[0x0][0x20c], R0 ;  /* 0x00008300f3007a24 */ /* 0x000fe200078e0200 */
[----:B------:R-:W4:Y:S04]  /*10db0*/  LDL R246, [R1+0x8] ;  /* 0x0000080001f67983 */ /* 0x000f280000100800 */
[----:B------:R-:W-:Y:S01]  /*10dc0*/  BAR.SYNC.DEFER_BLOCKING 0x0 ;  /* 0x0000000000007b1d */ /* 0x000fe20000010000 */
[----:B------:R-:W-:Y:S02]  /*10dd0*/  IADD3 R3, R3, R0, RZ ;  /* 0x0000000003037210 */ /* 0x000fe40007ffe0ff */
[----:B------:R-:W-:Y:S03]  /*10de0*/  SHF.R.S32.HI R0, RZ, 0x1f, R242 ;  /* 0x0000001fff007819 */ /* 0x000fe600000114f2 */
[----:B------:R-:W-:Y:S04]  /*10df0*/  IMAD.WIDE.U32 R2, R242, c[0x0][0x218], R2 ;  /* 0x00008600f2027a25 */ /* 0x000fe800078e0002 */
[----:B------:R-:W-:Y:S01]  /*10e00*/  IMAD R0, R0, c[0x0][0x218], RZ ;  /* 0x0000860000007a24 */ /* 0x000fe200078e02ff */
[----:B------:R-:W-:Y:S03]  /*10e10*/  IADD3 R2, P0, R2, UR22, RZ ;  /* 0x0000001602027c10 */ /* 0x000fe6000ff1e0ff */
[----:B------:R-:W-:Y:S05]  /*10e20*/  IMAD R0, R242, c[0x0][0x21c], R0 ;  /* 0x00008700f2007a24 */ /* 0x000fea00078e0200 */
[----:B------:R-:W-:Y:S02]  /*10e30*/  IADD3.X R3, R3, UR16, R0, P0, !PT ;  /* 0x0000001003037c10 */ /* 0x000fe400087fe400 */
[C---:B------:R-:W-:Y:S01]  /*10e40*/  LEA R0, P0, R2.reuse, c[0x0][0x1f8], 0x1 ;  /* 0x00007e0002007a11 */ /* 0x040fe200078008ff */
[----:B-----5:R-:W-:Y:S03]  /*10e50*/  LDSM.16.M88.4 R48, [R231+0x6100] ;  /* 0x00610000e730783b */ /* 0x020fe60000000200 */
[----:B------:R-:W-:Y:S05]  /*10e60*/  LEA.HI.X R2, R2, c[0x0][0x1fc], R3, 0x1, P0 ;  /* 0x00007f0002027a11 */ /* 0x000fea00000f0c03 */
[----:B------:R-:W1:Y:S08]  /*10e70*/  LDSM.16.M88.4 R16, [R224+0x3100] ;  /* 0x00310000e010783b */ /* 0x000e700000000200 */
[----:B------:R-:W-:Y:S08]  /*10e80*/  SHFL.IDX PT, R3, R0, RZ, 0x181f ;  /* 0x00181fff00037589 */ /* 0x000ff000000e0000 */
[----:B------:R-:W-:Y:S08]  /*10e90*/  SHFL.IDX PT, R20, R2, RZ, 0x181f ;  /* 0x00181fff02147589 */ /* 0x000ff000000e0000 */
[----:B------:R-:W1:Y:S08]  /*10ea0*/  LDSM.16.M88.4 R44, [R231+0x8100] ;  /* 0x00810000e72c783b */ /* 0x000e700000000200 */
[----:B------:R-:W-:Y:S01]  /*10eb0*/  SHFL.IDX PT, R31, R2, 0x1, 0x181f ;  /* 0x00381f00021f7f89 */ /* 0x000fe200000e0000 */
[-C--:B-1----:R-:W-:Y:S07]  /*10ec0*/  HMMA.16816.F32.BF16 R4, R48, R16.reuse, RZ ;  /* 0x000000103004723c */ /* 0x082fee00000418ff */
[----:B------:R-:W-:Y:S08]  /*10ed0*/  SHFL.IDX PT, R30, R2, 0x2, 0x181f ;  /* 0x00581f00021e7f89 */ /* 0x000ff000000e0000 */
[----:B------:R-:W-:Y:S08]  /*10ee0*/  LDSM.16.M88.4 R32, [R224+0x3900] ;  /* 0x00390000e020783b */ /* 0x000ff00000000200 */
[----:B------:R-:W-:Y:S01]  /*10ef0*/  LDSM.16.M88.4 R140, [R224+0x4100] ;  /* 0x00410000e08c783b */ /* 0x000fe20000000200 */
[C---:B------:R-:W-:Y:S07]  /*10f00*/  HMMA.16816.F32.BF16 R8, R44.reuse, R16, RZ ;  /* 0x000000102c08723c */ /* 0x040fee00000418ff */
[----:B------:R-:W-:Y:S01]  /*10f10*/  LDSM.16.M88.4 R192, [R233+0x6100] ;  /* 0x00610000e9c0783b */ /* 0x000fe20000000200 */
[-C--:B------:R-:W-:Y:S07]  /*10f20*/  HMMA.16816.F32.BF16 R12, R44, R18.reuse, RZ ;  /* 0x000000122c0c723c */ /* 0x080fee00000418ff */
[----:B------:R-:W-:Y:S01]  /*10f30*/  LDSM.16.M88.4 R196, [R235] ;  /* 0x00000000ebc4783b */ /* 0x000fe20000000200 */
[C---:B------:R-:W-:Y:S07]  /*10f40*/  HMMA.16816.F32.BF16 R16, R48.reuse, R18, RZ ;  /* 0x000000123010723c */ /* 0x040fee00000418ff */
[----:B------:R-:W-:Y:S08]  /*10f50*/  LDSM.16.M88.4 R200, [R233+0x8100] ;  /* 0x00810000e9c8783b */ /* 0x000ff00000000200 */
[----:B------:R-:W-:Y:S08]  /*10f60*/  LDSM.16.M88.4 R204, [R241] ;  /* 0x00000000f1cc783b */ /* 0x000ff00000000200 */
[----:B------:R-:W-:Y:S08]  /*10f70*/  LDSM.16.M88.4 R208, [R240] ;  /* 0x00000000f0d0783b */ /* 0x000ff00000000200 */
[----:B------:R-:W-:Y:S08]  /*10f80*/  SHFL.IDX PT, R26, R0, 0x1, 0x181f ;  /* 0x00381f00001a7f89 */ /* 0x000ff000000e0000 */
[----:B------:R-:W1:Y:S01]  /*10f90*/  SHFL.IDX PT, R0, R0, 0x2, 0x181f ;  /* 0x00581f0000007f89 */ /* 0x000e6200000e0000 */
[C---:B--2---:R-:W-:Y:S04]  /*10fa0*/  IADD3 R24, P1, R3.reuse, R249, RZ ;  /* 0x000000f903187210 */ /* 0x044fe80007f3e0ff */
[----:B---3--:R-:W-:Y:S02]  /*10fb0*/  IADD3.X R25, R20, R247, RZ, P1, !PT ;  /* 0x000000f714197210 */ /* 0x008fe40000ffe4ff */
[----:B-1----:R-:W-:Y:S02]  /*10fc0*/  IADD3 R36, P1, R0, R249, RZ ;  /* 0x000000f900247210 */ /* 0x002fe40007f3e0ff */
[----:B----4-:R-:W-:Y:S01]  /*10fd0*/  IADD3 R2, P0, R3, R248, RZ ;  /* 0x000000f803027210 */ /* 0x010fe20007f1e0ff */
[----:B------:R-:W-:Y:S01]  /*10fe0*/  @!PT LDS RZ, [RZ] ;  /* 0x00000000fffff984 */ /* 0x000fe20000000800 */
[----:B------:R1:W-:Y:S01]  /*10ff0*/  LDGSTS.E.BYPASS.LTC128B.128 [R38], [R24.64], !P6 ;  /* 0x0000000018267fae */ /* 0x0003e2000f101d54 */
[----:B------:R-:W-:Y:S02]  /*11000*/  IADD3.X R37, R30, R247, RZ, P1, !PT ;  /* 0x000000f71e257210 */ /* 0x000fe40000ffe4ff */
[----:B------:R-:W-:Y:S02]  /*11010*/  IADD3.X R3, R20, R246, RZ, P0, !PT ;  /* 0x000000f614037210 */ /* 0x000fe400007fe4ff */
[-C--:B------:R-:W-:Y:S01]  /*11020*/  HMMA.16816.F32.BF16 R20, R48, R32.reuse, RZ ;  /* 0x000000203014723c */ /* 0x080fe200000418ff */
[C---:B------:R-:W-:Y:S02]  /*11030*/  IADD3 R28, P0, R26.reuse, R249, RZ ;  /* 0x000000f91a1c7210 */ /* 0x040fe40007f1e0ff */
[----:B------:R2:W-:Y:S02]  /*11040*/  LDGSTS.E.BYPASS.LTC128B.128 [R38+0x1800], [R2.64], !P5 ;  /* 0x0180000002267fae */ /* 0x0005e4000e901d54 */
[C---:B------:R-:W-:Y:S06]  /*11050*/  IADD3.X R29, R31.reuse, R247, RZ, P0, !PT ;  /* 0x000000f71f1d7210 */ /* 0x040fec00007fe4ff */
[----:B------:R3:W-:Y:S01]  /*11060*/  LDGSTS.E.BYPASS.LTC128B.128 [R38+0x800], [R28.64], !P6 ;  /* 0x008000001c267fae */ /* 0x0007e2000f101d54 */
[----:B--2---:R-:W-:Y:S02]  /*11070*/  IADD3 R2, P2, R26, R248, RZ ;  /* 0x000000f81a027210 */ /* 0x004fe40007f5e0ff */
[C---:B-1----:R-:W-:Y:S02]  /*11080*/  HMMA.16816.F32.BF16 R24, R44.reuse, R32, RZ ;  /* 0x000000202c18723c */ /* 0x042fe400000418ff */
[----:B------:R-:W-:Y:S05]  /*11090*/  IADD3.X R3, R31, R246, RZ, P2, !PT ;  /* 0x000000f61f037210 */ /* 0x000fea00017fe4ff */
[----:B------:R1:W-:Y:S01]  /*110a0*/  LDGSTS.E.BYPASS.LTC128B.128 [R38+0x2000], [R2.64], !P5 ;  /* 0x0200000002267fae */ /* 0x0003e2000e901d54 */
[----:B------:R-:W-:Y:S04]  /*110b0*/  IADD3 R32, P0, R0, R248, RZ ;  /* 0x000000f800207210 */ /* 0x000fe80007f1e0ff */
[----:B------:R-:W-:Y:S02]  /*110c0*/  IADD3.X R33, R30, R246, RZ, P0, !PT ;  /* 0x000000f61e217210 */ /* 0x000fe400007fe4ff */
[-C--:B---3--:R-:W-:Y:S01]  /*110d0*/  HMMA.16816.F32.BF16 R28, R44, R34.reuse, RZ ;  /* 0x000000222c1c723c */ /* 0x088fe200000418ff */
[----:B------:R1:W-:Y:S01]  /*110e0*/  LDGSTS.E.BYPASS.LTC128B.128 [R38+0x1000], [R36.64], !P6 ;  /* 0x0100000024267fae */ /* 0x0003e2000f101d54 */
[----:B------:R-:W-:Y:S07]  /*110f0*/  PLOP3.LUT P0, PT, PT, PT, UP0, 0x80, 0x0 ;  /* 0x000000000000781c */ /* 0x000fee0003f0f008 */
[----:B------:R2:W-:Y:S08]  /*11100*/  LDGSTS.E.BYPASS.LTC128B.128 [R38+0x2800], [R32.64], !P5 ;  /* 0x0280000020267fae */ /* 0x0005f0000e901d54 */
[----:B------:R-:W-:Y:S08]  /*11110*/  LDSM.16.M88.4 R212, [R232+0x6100] ;  /* 0x00610000e8d4783b */ /* 0x000ff00000000200 */
[----:B------:R-:W0:Y:S08]  /*11120*/  LDGDEPBAR ;  /* 0x00000000000079af */ /* 0x000e300000000000 */
[----:B------:R-:W3:Y:S01]  /*11130*/  LDSM.16.M88.4 R216, [R230+0x3100] ;  /* 0x00310000e6d8783b */ /* 0x000ee20000000200 */
[C---:B--2---:R-:W-:Y:S07]  /*11140*/  HMMA.16816.F32.BF16 R32, R48.reuse, R34, RZ ;  /* 0x000000223020723c */ /* 0x044fee00000418ff */
[----:B------:R-:W2:Y:S01]  /*11150*/  LDSM.16.M88.4 R220, [R232+0x8100] ;  /* 0x00810000e8dc783b */ /* 0x000ea20000000200 */
[-C--:B-1----:R-:W-:Y:S08]  /*11160*/  HMMA.16816.F32.BF16 R36, R48, R140.reuse, RZ ;  /* 0x0000008c3024723c */ /* 0x082ff000000418ff */
        /* <DEDUP_REMOVED lines=8> */
[----:B------:R-:W4:Y:S07]  /*111f0*/  LDSM.16.M88.4 R196, [R230+0x4100] ;  /* 0x00410000e6c4783b */ /* 0x000f2e0000000200 */
        /* <DEDUP_REMOVED lines=8> */
[----:B------:R-:W-:Y:S07]  /*11280*/  LDSM.16.M88.4 R200, [R229] ;  /* 0x00000000e5c8783b */ /* 0x000fee0000000200 */
[----:B------:R-:W-:Y:S01]  /*11290*/  HMMA.16816.F32.BF16 R48, R192, R210, R48 ;  /* 0x000000d2c030723c */ /* 0x000fe20000041830 */
[----:B------:R-:W4:Y:S07]  /*112a0*/  LDSM.16.M88.4 R192, [R234+0x6100] ;  /* 0x00610000eac0783b */ /* 0x000f2e0000000200 */
[-C--:B---3--:R-:W-:Y:S01]  /*112b0*/  HMMA.16816.F32.BF16 R4, R212, R216.reuse, R4 ;  /* 0x000000d8d404723c */ /* 0x088fe20000041804 */
[----:B------:R-:W3:Y:S07]  /*112c0*/  LDSM.16.M88.4 R208, [R229+0x800] ;  /* 0x00080000e5d0783b */ /* 0x000eee0000000200 */
[C---:B--2---:R-:W-:Y:S08]  /*112d0*/  HMMA.16816.F32.BF16 R8, R220.reuse, R216, R8 ;  /* 0x000000d8dc08723c */ /* 0x044ff00000041808 */
[-C--:B------:R-:W-:Y:S08]  /*112e0*/  HMMA.16816.F32.BF16 R12, R220, R218.reuse, R12 ;  /* 0x000000dadc0c723c */ /* 0x080ff0000004180c */
[C---:B------:R-:W-:Y:S01]  /*112f0*/  HMMA.16816.F32.BF16 R16, R212.reuse, R218, R16 ;  /* 0x000000dad410723c */ /* 0x040fe20000041810 */
[----:B------:R-:W2:Y:S07]  /*11300*/  LDSM.16.M88.4 R216, [R229+0x1000] ;  /* 0x00100000e5d8783b */ /* 0x000eae0000000200 */
[-C--:B-1----:R-:W-:Y:S08]  /*11310*/  HMMA.16816.F32.BF16 R20, R212, R140.reuse, R20 ;  /* 0x0000008cd414723c */ /* 0x082ff00000041814 */
[C---:B------:R-:W-:Y:S08]  /*11320*/  HMMA.16816.F32.BF16 R24, R220.reuse, R140, R24 ;  /* 0x0000008cdc18723c */ /* 0x040ff00000041818 */
[-C--:B------:R-:W-:Y:S08]  /*11330*/  HMMA.16816.F32.BF16 R28, R220, R142.reuse, R28 ;  /* 0x0000008edc1c723c */ /* 0x080ff0000004181c */
[C---:B------:R-:W-:Y:S01]  /*11340*/  HMMA.16816.F32.BF16 R32, R212.reuse, R142, R32 ;  /* 0x0000008ed420723c */ /* 0x040fe20000041820 */
[----:B------:R-:W-:Y:S07]  /*11350*/  LDSM.16.M88.4 R140, [R231+0xa100] ;  /* 0x00a10000e78c783b */ /* 0x000fee0000000200 */
[-C--:B----4-:R-:W-:Y:S08]  /*11360*/  HMMA.16816.F32.BF16 R36, R212, R196.reuse, R36 ;  /* 0x000000c4d424723c */ /* 0x090ff00000041824 */
[C---:B------:R-:W-:Y:S08]  /*11370*/  HMMA.16816.F32.BF16 R40, R220.reuse, R196, R40 ;  /* 0x000000c4dc28723c */ /* 0x040ff00000041828 */
[-C--:B------:R-:W-:Y:S01]  /*11380*/  HMMA.16816.F32.BF16 R44, R220, R198.reuse, R44 ;  /* 0x000000c6dc2c723c */ /* 0x080fe2000004182c */
[----:B------:R-:W-:Y:S07]  /*11390*/  LDSM.16.M88.4 R220, [R238] ;  /* 0x00000000eedc783b */ /* 0x000fee0000000200 */
[----:B------:R-:W-:Y:S01]  /*113a0*/  HMMA.16816.F32.BF16 R48, R212, R198, R48 ;  /* 0x000000c6d430723c */ /* 0x000fe20000041830 */
[----:B------:R-:W1:Y:S07]  /*113b0*/  LDSM.16.M88.4 R196, [R224+0x4900] ;  /* 0x00490000e0c4783b */ /* 0x000e6e0000000200 */
[-C--:B------:R-:W-:Y:S01]  /*113c0*/  HMMA.16816.F32.BF16 R4, R192, R200.reuse, R4 ;  /* 0x000000c8c004723c */ /* 0x080fe20000041804 */
[----:B------:R-:W4:Y:S07]  /*113d0*/  LDSM.16.M88.4 R212, [R231+0xc100] ;  /* 0x00c10000e7d4783b */ /* 0x000f2e0000000200 */
[C---:B------:R-:W-:Y:S08]  /*113e0*/  HMMA.16816.F32.BF16 R8, R204.reuse, R200, R8 ;  /* 0x000000c8cc08723c */ /* 0x040ff00000041808 */
[-C--:B------:R-:W-:Y:S08]  /*113f0*/  HMMA.16816.F32.BF16 R12, R204, R202.reuse, R12 ;  /* 0x000000cacc0c723c */ /* 0x080ff0000004180c */
[C---:B------:R-:W-:Y:S01]  /*11400*/  HMMA.16816.F32.BF16 R16, R192.reuse, R202, R16 ;  /* 0x000000cac010723c */ /* 0x040fe20000041810 */
[----:B------:R-:W1:Y:S07]  /*11410*/  LDSM.16.M88.4 R200, [R224+0x5100] ;  /* 0x00510000e0c8783b */ /* 0x000e6e0000000200 */
[-C--:B---3--:R-:W-:Y:S08]  /*11420*/  HMMA.16816.F32.BF16 R20, R192, R208.reuse, R20 ;  /* 0x000000d0c014723c */ /* 0x088ff00000041814 */
[C---:B------:R-:W-:Y:S08]  /*11430*/  HMMA.16816.F32.BF16 R24, R204.reuse, R208, R24 ;  /* 0x000000d0cc18723c */ /* 0x040ff00000041818 */
[-C--:B------:R-:W-:Y:S08]  /*11440*/  HMMA.16816.F32.BF16 R28, R204, R210.reuse, R28 ;  /* 0x000000d2cc1c723c */ /* 0x080ff0000004181c */
[C---:B------:R-:W-:Y:S01]  /*11450*/  HMMA.16816.F32.BF16 R32, R192.reuse, R210, R32 ;  /* 0x000000d2c020723c */ /* 0x040fe20000041820 */
[----:B------:R-:W-:Y:S07]  /*11460*/  LDSM.16.M88.4 R208, [R239] ;  /* 0x00000000efd0783b */ /* 0x000fee0000000200 */
[-C--:B--2---:R-:W-:Y:S08]  /*11470*/  HMMA.16816.F32.BF16 R36, R192, R216.reuse, R36 ;  /* 0x000000d8c024723c */ /* 0x084ff00000041824 */
[C---:B------:R-:W-:Y:S08]  /*11480*/  HMMA.16816.F32.BF16 R40, R204.reuse, R216, R40 ;  /* 0x000000d8cc28723c */ /* 0x040ff00000041828 */
[-C--:B------:R-:W-:Y:S01]  /*11490*/  HMMA.16816.F32.BF16 R44, R204, R218.reuse, R44 ;  /* 0x000000dacc2c723c */ /* 0x080fe2000004182c */
[----:B------:R-:W2:Y:S07]  /*114a0*/  LDSM.16.M88.4 R204, [R224+0x5900] ;  /* 0x00590000e0cc783b */ /* 0x000eae0000000200 */
[----:B------:R-:W-:Y:S01]  /*114b0*/  HMMA.16816.F32.BF16 R48, R192, R218, R48 ;  /* 0x000000dac030723c */ /* 0x000fe20000041830 */
[----:B------:R-:W3:Y:S07]  /*114c0*/  LDSM.16.M88.4 R192, [R233+0xa100] ;  /* 0x00a10000e9c0783b */ /* 0x000eee0000000200 */
[-C--:B-1----:R-:W-:Y:S01]  /*114d0*/  HMMA.16816.F32.BF16 R4, R140, R196.reuse, R4 ;  /* 0x000000c48c04723c */ /* 0x082fe20000041804 */
[----:B------:R-:W1:Y:S07]  /*114e0*/  LDSM.16.M88.4 R216, [R233+0xc100] ;  /* 0x00c10000e9d8783b */ /* 0x000e6e0000000200 */
[C---:B----4-:R-:W-:Y:S08]  /*114f0*/  HMMA.16816.F32.BF16 R8, R212.reuse, R196, R8 ;  /* 0x000000c4d408723c */ /* 0x050ff00000041808 */
[-C--:B------:R-:W-:Y:S08]  /*11500*/  HMMA.16816.F32.BF16 R12, R212, R198.reuse, R12 ;  /* 0x000000c6d40c723c */ /* 0x080ff0000004180c */
[C---:B------:R-:W-:Y:S01]  /*11510*/  HMMA.16816.F32.BF16 R16, R140.reuse, R198, R16 ;  /* 0x000000c68c10723c */ /* 0x040fe20000041810 */
[----:B------:R-:W4:Y:S07]  /*11520*/  LDSM.16.M88.4 R196, [R237] ;  /* 0x00000000edc4783b */ /* 0x000f2e0000000200 */
[-C--:B------:R-:W-:Y:S08]  /*11530*/  HMMA.16816.F32.BF16 R20, R140, R200.reuse, R20 ;  /* 0x000000c88c14723c */ /* 0x080ff00000041814 */
[C---:B------:R-:W-:Y:S08]  /*11540*/  HMMA.16816.F32.BF16 R24, R212.reuse, R200, R24 ;  /* 0x000000c8d418723c */ /* 0x040ff00000041818 */
[-C--:B------:R-:W-:Y:S08]  /*11550*/  HMMA.16816.F32.BF16 R28, R212, R202.reuse, R28 ;  /* 0x000000cad41c723c */ /* 0x080ff0000004181c */
[C---:B------:R-:W-:Y:S01]  /*11560*/  HMMA.16816.F32.BF16 R32, R140.reuse, R202, R32 ;  /* 0x000000ca8c20723c */ /* 0x040fe20000041820 */
[----:B------:R-:W-:Y:S07]  /*11570*/  LDSM.16.M88.4 R200, [R230+0x4900] ;  /* 0x00490000e6c8783b */ /* 0x000fee0000000200 */
[-C--:B--2---:R-:W-:Y:S08]  /*11580*/  HMMA.16816.F32.BF16 R36, R140, R204.reuse, R36 ;  /* 0x000000cc8c24723c */ /* 0x084ff00000041824 */
[C---:B------:R-:W-:Y:S08]  /*11590*/  HMMA.16816.F32.BF16 R40, R212.reuse, R204, R40 ;  /* 0x000000ccd428723c */ /* 0x040ff00000041828 */
[-C--:B------:R-:W-:Y:S01]  /*115a0*/  HMMA.16816.F32.BF16 R44, R212, R206.reuse, R44 ;  /* 0x000000ced42c723c */ /* 0x080fe2000004182c */
[----:B------:R-:W-:Y:S07]  /*115b0*/  LDSM.16.M88.4 R212, [R230+0x5900] ;  /* 0x00590000e6d4783b */ /* 0x000fee0000000200 */
[----:B------:R-:W-:Y:S01]  /*115c0*/  HMMA.16816.F32.BF16 R48, R140, R206, R48 ;  /* 0x000000ce8c30723c */ /* 0x000fe20000041830 */
[----:B------:R-:W2:Y:S07]  /*115d0*/  LDSM.16.M88.4 R140, [R232+0xa100] ;  /* 0x00a10000e88c783b */ /* 0x000eae0000000200 */
[-C--:B---3--:R-:W-:Y:S01]  /*115e0*/  HMMA.16816.F32.BF16 R4, R192, R208.reuse, R4 ;  /* 0x000000d0c004723c */ /* 0x088fe20000041804 */
[----:B------:R-:W3:Y:S07]  /*115f0*/  LDSM.16.M88.4 R204, [R232+0xc100] ;  /* 0x00c10000e8cc783b */ /* 0x000eee0000000200 */
[C---:B-1----:R-:W-:Y:S08]  /*11600*/  HMMA.16816.F32.BF16 R8, R216.reuse, R208, R8 ;  /* 0x000000d0d808723c */ /* 0x042ff00000041808 */
[-C--:B------:R-:W-:Y:S08]  /*11610*/  HMMA.16816.F32.BF16 R12, R216, R210.reuse, R12 ;  /* 0x000000d2d80c723c */ /* 0x080ff0000004180c */
[C---:B------:R-:W-:Y:S01]  /*11620*/  HMMA.16816.F32.BF16 R16, R192.reuse, R210, R16 ;  /* 0x000000d2c010723c */ /* 0x040fe20000041810 */
[----:B------:R-:W1:Y:S07]  /*11630*/  LDSM.16.M88.4 R208, [R230+0x5100] ;  /* 0x00510000e6d0783b */ /* 0x000e6e0000000200 */
[-C--:B------:R-:W-:Y:S08]  /*11640*/  HMMA.16816.F32.BF16 R20, R192, R220.reuse, R20 ;  /* 0x000000dcc014723c */ /* 0x080ff00000041814 */
[C---:B------:R-:W-:Y:S08]  /*11650*/  HMMA.16816.F32.BF16 R24, R216.reuse, R220, R24 ;  /* 0x000000dcd818723c */ /* 0x040ff00000041818 */
[-C--:B------:R-:W-:Y:S08]  /*11660*/  HMMA.16816.F32.BF16 R28, R216, R222.reuse, R28 ;  /* 0x000000ded81c723c */ /* 0x080ff0000004181c */
[C---:B------:R-:W-:Y:S01]  /*11670*/  HMMA.16816.F32.BF16 R32, R192.reuse, R222, R32 ;  /* 0x000000dec020723c */ /* 0x040fe20000041820 */
[----:B------:R-:W-:Y:S07]  /*11680*/  LDSM.16.M88.4 R220, [R229+0x1800] ;  /* 0x00180000e5dc783b */ /* 0x000fee0000000200 */
[-C--:B----4-:R-:W-:Y:S08]  /*11690*/  HMMA.16816.F32.BF16 R36, R192, R196.reuse, R36 ;  /* 0x000000c4c024723c */ /* 0x090ff00000041824 */
[C---:B------:R-:W-:Y:S08]  /*116a0*/  HMMA.16816.F32.BF16 R40, R216.reuse, R196, R40 ;  /* 0x000000c4d828723c */ /* 0x040ff00000041828 */
[-C--:B------:R-:W-:Y:S01]  /*116b0*/  HMMA.16816.F32.BF16 R44, R216, R198.reuse, R44 ;  /* 0x000000c6d82c723c */ /* 0x080fe2000004182c */
[----:B------:R-:W4:Y:S07]  /*116c0*/  LDSM.16.M88.4 R216, [R234+0xa100] ;  /* 0x00a10000ead8783b */ /* 0x000f2e0000000200 */
[----:B------:R-:W-:Y:S01]  /*116d0*/  HMMA.16816.F32.BF16 R48, R192, R198, R48 ;  /* 0x000000c6c030723c */ /* 0x000fe20000041830 */
[----:B------:R-:W4:Y:S07]  /*116e0*/  LDSM.16.M88.4 R192, [R236+0xc100] ;  /* 0x00c10000ecc0783b */ /* 0x000f2e0000000200 */
[-C--:B--2---:R-:W-:Y:S08]  /*116f0*/  HMMA.16816.F32.BF16 R4, R140, R200.reuse, R4 ;  /* 0x000000c88c04723c */ /* 0x084ff00000041804 */
        /* <DEDUP_REMOVED lines=11> */
[-C--:B----4-:R-:W-:Y:S08]  /*117b0*/  HMMA.16816.F32.BF16 R4, R216, R220.reuse, R4 ;  /* 0x000000dcd804723c */ /* 0x090ff00000041804 */
        /* <DEDUP_REMOVED lines=29> */
[----:B------:R-:W2:Y:S01]  /*11990*/  MUFU.TANH R215, R14 ;  /* 0x0000000e00d77308 */ /* 0x000ea20000002400 */
[----:B-1----:R-:W1:Y:S01]  /*119a0*/  LDSM.16.M88.4 R8, [R229+0x2800] ;  /* 0x00280000e508783b */ /* 0x002e620000000200 */
[----:B------:R-:W-:Y:S04]  /*119b0*/  DEPBAR.LE SB0, 0x0 ;  /* 0x000080000000791a */ /* 0x000fe80000000000 */
[-C--:B----4-:R-:W-:Y:S04]  /*119c0*/  HMMA.16816.F32.BF16 R20, R216, R4.reuse, R20 ;  /* 0x00000004d814723c */ /* 0x090fe80000041814 */
[----:B------:R-:W4:Y:S01]  /*119d0*/  MUFU.TANH R214, R15 ;  /* 0x0000000f00d67308 */ /* 0x000f220000002400 */
[----:B------:R-:W-:Y:S03]  /*119e0*/  BAR.SYNC.DEFER_BLOCKING 0x0 ;  /* 0x0000000000007b1d */ /* 0x000fe60000010000 */
[C---:B------:R-:W-:Y:S06]  /*119f0*/  HMMA.16816.F32.BF16 R24, R192.reuse, R4, R24 ;  /* 0x00000004c018723c */ /* 0x040fec0000041818 */
[----:B------:R1:W1:Y:S02]  /*11a00*/  MUFU.TANH R143, R18 ;  /* 0x00000012008f7308 */ /* 0x0002640000002400 */
        /* <DEDUP_REMOVED lines=25> */
[----:B------:R2:W2:Y:S01]  /*11ba0*/  MUFU.TANH R199, R23 ;  /* 0x0000001700c77308 */ /* 0x0004a20000002400 */
[----:B------:R-:W-:Y:S02]  /*11bb0*/  FMUL.FTZ R42, R42, c[0x0][0x320] ;  /* 0x0000c8002a2a7a20 */ /* 0x000fe40000410000 */
[----:B------:R-:W-:Y:S02]  /*11bc0*/  FMUL.FTZ R43, R43, c[0x0][0x320] ;  /* 0x0000c8002b2b7a20 */ /* 0x000fe40000410000 */
[----:B------:R-:W-:Y:S02]  /*11bd0*/  FMUL.FTZ R46, R46, c[0x0][0x320] ;  /* 0x0000c8002e2e7a20 */ /* 0x000fe40000410000 */
[----:B------:R-:W-:Y:S03]  /*11be0*/  FMUL.FTZ R47, R47, c[0x0][0x320] ;  /* 0x0000c8002f2f7a20 */ /* 0x000fe60000410000 */
[----:B------:R3:W3:Y:S03]  /*11bf0*/  MUFU.TANH R205, R24 ;  /* 0x0000001800cd7308 */ /* 0x0006e60000002400 */
[----:B------:R-:W-:Y:S02]  /*11c00*/  FMUL.FTZ R14, R48, c[0x0][0x320] ;  /* 0x0000c800300e7a20 */ /* 0x000fe40000410000 */
[----:B-1----:R-:W-:Y:S02]  /*11c10*/  FMUL.FTZ R22, R45, c[0x0][0x320] ;  /* 0x0000c8002d167a20 */ /* 0x002fe40000410000 */
[----:B------:R-:W-:Y:S02]  /*11c20*/  FMUL.FTZ R13, R49, c[0x0][0x320] ;  /* 0x0000c800310d7a20 */ /* 0x000fe40000410000 */
[----:B------:R-:W-:Y:S01]  /*11c30*/  FMUL.FTZ R21, R50, c[0x0][0x320] ;  /* 0x0000c80032157a20 */ /* 0x000fe20000410000 */
[----:B------:R1:W1:Y:S01]  /*11c40*/  MUFU.TANH R208, R25 ;  /* 0x0000001900d07308 */ /* 0x0002620000002400 */
[----:B------:R-:W-:Y:S02]  /*11c50*/  FMUL.FTZ R20, R51, c[0x0][0x320] ;  /* 0x0000c80033147a20 */ /* 0x000fe40000410000 */
[----:B--2---:R-:W-:Y:S07]  /*11c60*/  FMUL.FTZ R23, R33, c[0x0][0x320] ;  /* 0x0000c80021177a20 */ /* 0x004fee0000410000 */
[----:B------:R2:W2:Y:S01]  /*11c70*/  MUFU.TANH R221, R26 ;  /* 0x0000001a00dd7308 */ /* 0x0004a20000002400 */
[----:B---3--:R-:W-:Y:S09]  /*11c80*/  FMUL.FTZ R24, R39, c[0x0][0x320] ;  /* 0x0000c80027187a20 */ /* 0x008ff20000410000 */
[----:B------:R3:W3:Y:S01]  /*11c90*/  MUFU.TANH R220, R27 ;  /* 0x0000001b00dc7308 */ /* 0x0006e20000002400 */
[----:B-1----:R-:W-:Y:S09]  /*11ca0*/  FMUL.FTZ R25, R32, c[0x0][0x320] ;  /* 0x0000c80020197a20 */ /* 0x002ff20000410000 */
[----:B------:R1:W1:Y:S01]  /*11cb0*/  MUFU.TANH R141, R28 ;  /* 0x0000001c008d7308 */ /* 0x0002620000002400 */
[----:B--2---:R-:W-:Y:S09]  /*11cc0*/  FMUL.FTZ R26, R38, c[0x0][0x320] ;  /* 0x0000c800261a7a20 */ /* 0x004ff20000410000 */
        /* <DEDUP_REMOVED lines=8> */
[----:B------:R3:W2:Y:S01]  /*11d50*/  MUFU.TANH R142, R19 ;  /* 0x00000013008e7308 */ /* 0x0006a20000002400 */
        /* <DEDUP_REMOVED lines=24> */
[----:B------:R-:W-:Y:S05]  /*11ee0*/  IMAD.MOV.U32 R242, RZ, RZ, RZ ;  /* 0x000000fffff27224 */ /* 0x000fea00078e00ff */
[----:B------:R-:W-:Y:S05]  /*11ef0*/  IMAD.U32 R2, RZ, RZ, UR4 ;  /* 0x00000004ff027e24 */ /* 0x000fea000f8e00ff */
        /* <DEDUP_REMOVED lines=25> */
[----:B------:R-:W-:Y:S04]  /*12090*/  SHFL.IDX PT, R6, R2, 0x1, 0x181f ;  /* 0x00381f0002067f89 */ /* 0x000fe800000e0000 */
[----:B------:R3:W-:Y:S04]  /*120a0*/  SHFL.IDX PT, R7, R2, 0x2, 0x181f ;  /* 0x00581f0002077f89 */ /* 0x0007e800000e0000 */
[----:B------:R-:W4:Y:S04]  /*120b0*/  SHFL.IDX PT, R5, R0, RZ, 0x181f ;  /* 0x00181fff00057589 */ /* 0x000f2800000e0000 */
[----:B------:R-:W5:Y:S04]  /*120c0*/  SHFL.IDX PT, R12, R0, 0x1, 0x181f ;  /* 0x00381f00000c7f89 */ /* 0x000f6800000e0000 */
[----:B------:R-:W1:Y:S01]  /*120d0*/  SHFL.IDX PT, R0, R0, 0x2, 0x181f ;  /* 0x00581f0000007f89 */ /* 0x000e6200000e0000 */
[CC--:B--2---:R-:W-:Y:S02]  /*120e0*/  IADD3 R10, P1, R4.reuse, R248.reuse, RZ ;  /* 0x000000f8040a7210 */ /* 0x0c4fe40007f3e0ff */
[----:B---3--:R-:W-:Y:S04]  /*120f0*/  IADD3 R2, P0, R4, R249, RZ ;  /* 0x000000f904027210 */ /* 0x008fe80007f1e0ff */
[C---:B----4-:R-:W-:Y:S01]  /*12100*/  IADD3.X R3, R5.reuse, R247, RZ, P0, !PT ;  /* 0x000000f705037210 */ /* 0x050fe200007fe4ff */
[--C-:B------:R-:W-:Y:S01]  /*12110*/  IMAD.X R11, R5, 0x1, R246.reuse, P1 ;  /* 0x00000001050b7824 */ /* 0x100fe200008e06f6 */
[CC--:B------:R-:W-:Y:S02]  /*12120*/  IADD3 R8, P0, R6.reuse, R249.reuse, RZ ;  /* 0x000000f906087210 */ /* 0x0c0fe40007f1e0ff */
[-C--:B------:R-:W-:Y:S01]  /*12130*/  IADD3 R6, P2, R6, R248.reuse, RZ ;  /* 0x000000f806067210 */ /* 0x080fe20007f5e0ff */
[----:B------:R2:W-:Y:S01]  /*12140*/  LDGSTS.E.BYPASS.LTC128B.128 [R252+0x3100], [R2.64], !P6 ;  /* 0x0310000002fc7fae */ /* 0x0005e2000f101d54 */
[C---:B------:R-:W-:Y:S01]  /*12150*/  IADD3 R4, P1, R7.reuse, R249, RZ ;  /* 0x000000f907047210 */ /* 0x040fe20007f3e0ff */
[----:B-----5:R-:W-:Y:S02]  /*12160*/  IMAD.X R9, R12, 0x1, R247, P0 ;  /* 0x000000010c097824 */ /* 0x020fe400000e06f7 */
[----:B------:R3:W-:Y:S01]  /*12170*/  LDGSTS.E.BYPASS.LTC128B.128 [R252+0x4900], [R10.64], !P5 ;  /* 0x049000000afc7fae */ /* 0x0007e2000e901d54 */
[----:B-1----:R-:W-:Y:S03]  /*12180*/  IADD3.X R5, R0, R247, RZ, P1, !PT ;  /* 0x000000f700057210 */ /* 0x002fe60000ffe4ff */
[----:B------:R3:W-:Y:S01]  /*12190*/  LDGSTS.E.BYPASS.LTC128B.128 [R252+0x3900], [R8.64], !P6 ;  /* 0x0390000008fc7fae */ /* 0x0007e2000f101d54 */
[----:B--2---:R-:W-:Y:S01]  /*121a0*/  IADD3 R2, P0, R7, R248, RZ ;  /* 0x000000f807027210 */ /* 0x004fe20007f1e0ff */
[--C-:B------:R-:W-:Y:S04]  /*121b0*/  IMAD.X R7, R12, 0x1, R246.reuse, P2 ;  /* 0x000000010c077824 */ /* 0x100fe800010e06f6 */
[----:B------:R-:W-:Y:S01]  /*121c0*/  IMAD.X R3, R0, 0x1, R246, P0 ;  /* 0x0000000100037824 */ /* 0x000fe200000e06f6 */
[----:B------:R3:W-:Y:S04]  /*121d0*/  LDGSTS.E.BYPASS.LTC128B.128 [R252+0x5100], [R6.64], !P5 ;  /* 0x0510000006fc7fae */ /* 0x0007e8000e901d54 */
[----:B------:R3:W-:Y:S04]  /*121e0*/  LDGSTS.E.BYPASS.LTC128B.128 [R252+0x4100], [R4.64], !P6 ;  /* 0x0410000004fc7fae */ /* 0x0007e8000f101d54 */
[----:B------:R3:W-:Y:S02]  /*121f0*/  LDGSTS.E.BYPASS.LTC128B.128 [R252+0x5900], [R2.64], !P5 ;  /* 0x0590000002fc7fae */ /* 0x0007e4000e901d54 */
.L_x_638:
[----:B--234-:R-:W2:Y:S01]  /*12200*/  LDL R3, [R1+0x30] ;  /* 0x0000300001037983 */ /* 0x01cea20000100800 */
[----:B------:R-:W-:Y:S01]  /*12210*/  UISETP.NE.AND UP1, UPT, UR13, URZ, UPT ;  /* 0x0000003f0d00728c */ /* 0x000fe2000bf25270 */
[----:B------:R-:W-:Y:S01]  /*12220*/  IMAD.U32 R6, RZ, RZ, UR9 ;  /* 0x00000009ff067e24 */ /* 0x000fe2000f8e00ff */
[----:B------:R-:W-:Y:S01]  /*12230*/  UIMAD UR28, UR24, -0x30, URZ ;  /* 0xffffffd0181c78a4 */ /* 0x000fe2000f8e023f */
[----:B------:R-:W3:Y:S01]  /*12240*/  LDL R2, [R1+0x1c] ;  /* 0x00001c0001027983 */ /* 0x000ee20000100800 */
[----:B------:R-:W-:Y:S02]  /*12250*/  UISETP.NE.AND UP0, UPT, UR12, URZ, UPT ;  /* 0x0000003f0c00728c */ /* 0x000fe4000bf05270 */
[----:B------:R-:W-:Y:S01]  /*12260*/  PLOP3.LUT P1, PT, PT, PT, UP1, 0x80, 0x0 ;  /* 0x000000000000781c */ /* 0x000fe20003f2f018 */
[----:B------:R-:W0:Y:S01]  /*12270*/  LDGDEPBAR ;  /* 0x00000000000079af */ /* 0x000e220000000000 */
[----:B------:R-:W-:Y:S02]  /*12280*/  PLOP3.LUT P0, PT, PT, PT, UP1, 0x80, 0x0 ;  /* 0x000000000000781c */ /* 0x000fe40003f0f018 */
[C---:B---3--:R-:W-:Y:S09]  /*12290*/  IADD3 R7, -R2.reuse, UR28, RZ ;  /* 0x0000001c02077c10 */ /* 0x048ff2000fffe1ff */
[----:B--2---:R-:W-:Y:S04]  /*122a0*/  @P1 IMAD.HI.U32 R0, R3, c[0x0][0x2c8], RZ ;  /* 0x0000b20003001a27 */ /* 0x004fe800078e00ff */
[----:B------:R-:W-:Y:S01]  /*122b0*/  IMAD.MOV.U32 R4, RZ, RZ, R3 ;  /* 0x000000ffff047224 */ /* 0x000fe200078e0003 */
[----:B------:R-:W-:Y:S01]  /*122c0*/  @P0 SHF.R.U32.HI R4, RZ, c[0x0][0x2cc], R0 ;  /* 0x0000b300ff040a19 */ /* 0x000fe20000011600 */
[----:B------:R-:W-:Y:S01]  /*122d0*/  IMAD.U32 R0, RZ, RZ, UR28 ;  /* 0x0000001cff007e24 */ /* 0x000fe2000f8e00ff */
[----:B------:R-:W-:Y:S03]  /*122e0*/  PLOP3.LUT P0, PT, PT, PT, UP0, 0x40, 0x0 ;  /* 0x000000000000781c */ /* 0x000fe60003f0e808 */
[----:B------:R-:W2:Y:S01]  /*122f0*/  SHFL.IDX PT, R3, R4, RZ, 0x1c1f ;  /* 0x001c1fff04037589 */ /* 0x000ea200000e0000 */
[----:B------:R-:W-:Y:S04]  /*12300*/  IADD3 R0, -R2, 0x1, R0 ;  /* 0x0000000102007810 */ /* 0x000fe80007ffe100 */
[----:B------:R-:W-:Y:S04]  /*12310*/  IADD3 R6, R0, -c[0x0][0x168], R6 ;  /* 0x80005a0000067a10 */ /* 0x000fe80007ffe006 */
        /* <DEDUP_REMOVED lines=20> */
.L_x_641:
[----:B------:R-:W-:Y:S04]  /*12460*/  MOV R8, c[0x0][0x32c] ;  /* 0x0000cb0000087a02 */ /* 0x000fe80000000f00 */
[----:B------:R-:W-:Y:S11]  /*12470*/  ISETP.NE.AND P0, PT, R8, 0x1, PT ;  /* 0x000000010800780c */ /* 0x000ff60003f05270 */
[----:B------:R-:W-:Y:S02]  /*12480*/  @!UPT UIADD3 URZ, URZ, URZ, URZ ;  /* 0x0000003f3f3ff290 */ /* 0x000fe4000fffe03f */
[----:B------:R-:W-:Y:S05]  /*12490*/  @P0 IMAD.HI.U32 R8, R3, c[0x0][0x330], RZ ;  /* 0x0000cc0003080a27 */ /* 0x000fea00078e00ff */
[----:B------:R-:W-:Y:S02]  /*124a0*/  @P0 SHF.R.U32.HI R3, RZ, c[0x0][0x334], R8 ;  /* 0x0000cd00ff030a19 */ /* 0x000fe40000011608 */
.L_x_642:
[----:B------:R-:W-:Y:S05]  /*124b0*/  BSYNC B0 ;  /* 0x0000000000007941 */ /* 0x000fea0003800000 */
.L_x_640:
[----:B------:R-:W-:Y:S05]  /*124c0*/  IMAD R3, R3, c[0x0][0x32c], R7 ;  /* 0x0000cb0003037a24 */ /* 0x000fea00078e0207 */
[----:B------:R-:W-:Y:S02]  /*124d0*/  IADD3 R8, R3, c[0x0][0x32c], RZ ;  /* 0x0000cb0003087a10 */ /* 0x000fe40007ffe0ff */
[----:B------:R-:W-:Y:S02]  /*124e0*/  IMNMX R0, R0, R3, !PT ;  /* 0x0000000300007217 */ /* 0x000fe40007800200 */
[----:B------:R-:W-:Y:S02]  /*124f0*/  IMNMX R2, R2, R8, PT ;  /* 0x0000000802027217 */ /* 0x000fe40003800200 */
.L_x_639:
[----:B------:R-:W-:Y:S01]  /*12500*/  UISETP.GE.AND UP2, UPT, UR28, 0x1, UPT ;  /* 0x000000011c00788c */ /* 0x000fe2000bf46270 */
[----:B------:R-:W2:Y:S01]  /*12510*/  SHFL.IDX PT, R3, R4, 0x1, 0x1c1f ;  /* 0x003c1f0004037f89 */ /* 0x000ea200000e0000 */
        /* <DEDUP_REMOVED lines=43> */
[----:B-1----:R-:W-:Y:S02]  /*127d0*/  FSEL R201, R25, -INF , !P0 ;  /* 0xff80000019c97808 */ /* 0x002fe40004000000 */
        /* <DEDUP_REMOVED lines=20> */
[--C-:B--2---:R-:W-:Y:S01]  /*12920*/  IMAD.IADD R0, R6, 0x1, R3.reuse ;  /* 0x0000000106007824 */ /* 0x104fe200078e0203 */
        /* <DEDUP_REMOVED lines=21> */
.L_x_645:
[----:B------:R-:W-:Y:S04]  /*12a80*/  MOV R8, 0x1 ;  /* 0x0000000100087802 */ /* 0x000fe80000000f00 */
[----:B------:R-:W-:Y:S11]  /*12a90*/  ISETP.NE.AND P0, PT, R8, c[0x0][0x32c], PT ;  /* 0x0000cb0008007a0c */ /* 0x000ff60003f05270 */
[----:B------:R-:W-:Y:S02]  /*12aa0*/  @!UPT UIADD3 URZ, URZ, URZ, URZ ;  /* 0x0000003f3f3ff290 */ /* 0x000fe4000fffe03f */
[----:B------:R-:W-:Y:S05]  /*12ab0*/  @P0 IMAD.HI.U32 R8, R3, c[0x0][0x330], RZ ;  /* 0x0000cc0003080a27 */ /* 0x000fea00078e00ff */
[----:B------:R-:W-:Y:S02]  /*12ac0*/  @P0 SHF.R.U32.HI R3, RZ, c[0x0][0x334], R8 ;  /* 0x0000cd00ff030a19 */ /* 0x000fe40000011608 */
.L_x_646:
[----:B------:R-:W-:Y:S05]  /*12ad0*/  BSYNC B0 ;  /* 0x0000000000007941 */ /* 0x000fea0003800000 */
.L_x_644:
[----:B------:R-:W-:Y:S05]  /*12ae0*/  IMAD R3, R3, c[0x0][0x32c], R7 ;  /* 0x0000cb0003037a24 */ /* 0x000fea00078e0207 */
[----:B------:R-:W-:Y:S02]  /*12af0*/  IADD3 R8, R3, c[0x0][0x32c], RZ ;  /* 0x0000cb0003087a10 */ /* 0x000fe40007ffe0ff */
[----:B------:R-:W-:Y:S02]  /*12b00*/  IMNMX R0, R0, R3, !PT ;  /* 0x0000000300007217 */ /* 0x000fe40007800200 */
[----:B------:R-:W-:Y:S02]  /*12b10*/  IMNMX R2, R2, R8, PT ;  /* 0x0000000802027217 */ /* 0x000fe40003800200 */
.L_x_643:
        /* <DEDUP_REMOVED lines=86> */
.L_x_649:
[----:B------:R-:W-:Y:S04]  /*13080*/  MOV R8, c[0x0][0x32c] ;  /* 0x0000cb0000087a02 */ /* 0x000fe80000000f00 */
[----:B------:R-:W-:Y:S11]  /*13090*/  ISETP.NE.AND P0, PT, R8, 0x1, PT ;  /* 0x000000010800780c */ /* 0x000ff60003f05270 */
[----:B------:R-:W-:Y:S02]  /*130a0*/  @!UPT UIADD3 URZ, URZ, URZ, URZ ;  /* 0x0000003f3f3ff290 */ /* 0x000fe4000fffe03f */
[----:B------:R-:W-:Y:S05]  /*130b0*/  @P0 IMAD.HI.U32 R8, R3, c[0x0][0x330], RZ ;  /* 0x0000cc0003080a27 */ /* 0x000fea00078e00ff */
[----:B------:R-:W-:Y:S02]  /*130c0*/  @P0 SHF.R.U32.HI R3, RZ, c[0x0][0x334], R8 ;  /* 0x0000cd00ff030a19 */ /* 0x000fe40000011608 */
.L_x_650:
[----:B------:R-:W-:Y:S05]  /*130d0*/  BSYNC B0 ;  /* 0x0000000000007941 */ /* 0x000fea0003800000 */
.L_x_648:
[----:B------:R-:W-:Y:S05]  /*130e0*/  IMAD R3, R3, c[0x0][0x32c], R7 ;  /* 0x0000cb0003037a24 */ /* 0x000fea00078e0207 */
[----:B------:R-:W-:Y:S02]  /*130f0*/  IADD3 R8, R3, c[0x0][0x32c], RZ ;  /* 0x0000cb0003087a10 */ /* 0x000fe40007ffe0ff */
[----:B------:R-:W-:Y:S02]  /*13100*/  IMNMX R0, R0, R3, !PT ;  /* 0x0000000300007217 */ /* 0x000fe40007800200 */
[----:B------:R-:W-:Y:S02]  /*13110*/  IMNMX R2, R2, R8, PT ;  /* 0x0000000802027217 */ /* 0x000fe40003800200 */
.L_x_647:
        /* <DEDUP_REMOVED lines=86> */
.L_x_653:
[----:B------:R-:W-:Y:S04]  /*13680*/  MOV R4, c[0x0][0x32c] ;  /* 0x0000cb0000047a02 */ /* 0x000fe80000000f00 */
[----:B------:R-:W-:Y:S11]  /*13690*/  ISETP.NE.AND P0, PT, R4, 0x1, PT ;  /* 0x000000010400780c */ /* 0x000ff60003f05270 */
[----:B------:R-:W-:Y:S02]  /*136a0*/  @!UPT UIADD3 URZ, URZ, URZ, URZ ;  /* 0x0000003f3f3ff290 */ /* 0x000fe4000fffe03f */
[----:B------:R-:W-:Y:S05]  /*136b0*/  @P0 IMAD.HI.U32 R4, R3, c[0x0][0x330], RZ ;  /* 0x0000cc0003040a27 */ /* 0x000fea00078e00ff */
[----:B------:R-:W-:Y:S02]  /*136c0*/  @P0 SHF.R.U32.HI R3, RZ, c[0x0][0x334], R4 ;  /* 0x0000cd00ff030a19 */ /* 0x000fe40000011604 */
.L_x_654:
[----:B------:R-:W-:Y:S05]  /*136d0*/  BSYNC B0 ;  /* 0x0000000000007941 */ /* 0x000fea0003800000 */
.L_x_652:
[----:B------:R-:W-:Y:S05]  /*136e0*/  IMAD R7, R3, c[0x0][0x32c], R7 ;  /* 0x0000cb0003077a24 */ /* 0x000fea00078e0207 */
[----:B------:R-:W-:Y:S02]  /*136f0*/  IADD3 R3, R7, c[0x0][0x32c], RZ ;  /* 0x0000cb0007037a10 */ /* 0x000fe40007ffe0ff */
[----:B------:R-:W-:Y:S02]  /*13700*/  IMNMX R0, R0, R7, !PT ;  /* 0x0000000700007217 */ /* 0x000fe40007800200 */
[----:B------:R-:W-:Y:S02]  /*13710*/  IMNMX R2, R2, R3, PT ;  /* 0x0000000302027217 */ /* 0x000fe40003800200 */
.L_x_651:
        /* <DEDUP_REMOVED lines=22> */
[----:B------:R-:W-:Y:S01]  /*13880*/  PLOP3.LUT P0, PT, PT, PT, UP4, 0x40, 0x0 ;  /* 0x000000000000781c */ /* 0x000fe20003f0e848 */
[----:B------:R-:W-:Y:S01]  /*13890*/  UISETP.NE.AND UP4, UPT, UR28, URZ, UPT ;  /* 0x0000003f1c00728c */ /* 0x000fe2000bf85270 */
[----:B------:R-:W-:Y:S02]  /*138a0*/  FMNMX.FTZ R137, R201, R137, !PT ;  /* 0x00000089c9897209 */ /* 0x000fe40007810000 */
[----:B------:R-:W-:Y:S02]  /*138b0*/  FMNMX.FTZ R3, R199, R3, !PT ;  /* 0x00000003c7037209 */ /* 0x000fe40007810000 */
[----:B------:R-:W-:Y:S02]  /*138c0*/  FMNMX.FTZ R137, R204, R137, !PT ;  /* 0x00000089cc897209 */ /* 0x000fe40007810000 */
[----:B------:R-:W-:Y:S02]  /*138d0*/  ISETP.GT.AND P0, PT, R0, RZ, P0 ;  /* 0x000000ff0000720c */ /* 0x000fe40000704270 */
[----:B------:R-:W-:Y:S01]  /*138e0*/  PLOP3.LUT P2, PT, PT, PT, UP3, 0x40, 0x0 ;  /* 0x000000000000781c */ /* 0x000fe20003f4e838 */
[----:B------:R-:W-:Y:S01]  /*138f0*/  UISETP.NE.AND UP3, UPT, UR27, URZ, UPT ;  /* 0x0000003f1b00728c */ /* 0x000fe2000bf65270 */
[----:B------:R-:W-:Y:S02]  /*13900*/  ISETP.LT.OR P0, PT, R2, 0x1, P0 ;  /* 0x000000010200780c */ /* 0x000fe40000701670 */
[----:B------:R-:W-:Y:S02]  /*13910*/  FMNMX.FTZ R137, R223, R137, !PT ;  /* 0x00000089df897209 */ /* 0x000fe40007810000 */
[----:B------:R-:W-:Y:S02]  /*13920*/  FMNMX.FTZ R3, R203, R3, !PT ;  /* 0x00000003cb037209 */ /* 0x000fe40007810000 */
[----:B------:R-:W-:Y:S02]  /*13930*/  ISETP.GT.AND P2, PT, R0, 0x1, P2 ;  /* 0x000000010000780c */ /* 0x000fe40001744270 */
[----:B------:R-:W-:Y:S02]  /*13940*/  FSEL R5, R245, -INF , !P0 ;  /* 0xff800000f5057808 */ /* 0x000fe40004000000 */
[----:B------:R-:W-:Y:S02]  /*13950*/  MOV R245, R33 ;  /* 0x0000002100f57202 */ /* 0x000fe40000000f00 */
[----:B------:R-:W-:Y:S02]  /*13960*/  FMNMX.FTZ R137, R246, R137, !PT ;  /* 0x00000089f6897209 */ /* 0x000fe40007810000 */
[----:B------:R-:W-:Y:S02]  /*13970*/  ISETP.LT.OR P2, PT, R2, 0x2, P2 ;  /* 0x000000020200780c */ /* 0x000fe40001741670 */
[----:B------:R-:W-:Y:S02]  /*13980*/  FMNMX.FTZ R3, R207, R3, !PT ;  /* 0x00000003cf037209 */ /* 0x000fe40007810000 */
[----:B------:R-:W-:Y:S02]  /*13990*/  FSEL R7, R244, -INF , !P2 ;  /* 0xff800000f4077808 */ /* 0x000fe40005000000 */
[----:B------:R-:W-:Y:S02]  /*139a0*/  MOV R244, R32 ;  /* 0x0000002000f47202 */ /* 0x000fe40000000f00 */
[----:B------:R-:W-:Y:S02]  /*139b0*/  FMNMX.FTZ R137, R245, R137, !PT ;  /* 0x00000089f5897209 */ /* 0x000fe40007810000 */
[----:B------:R-:W-:Y:S02]  /*139c0*/  FMNMX.FTZ R3, R218, R3, !PT ;  /* 0x00000003da037209 */ /* 0x000fe40007810000 */
[----:B------:R-:W-:Y:S02]  /*139d0*/  FMNMX.FTZ R137, R244, R137, !PT ;  /* 0x00000089f4897209 */ /* 0x000fe40007810000 */
[----:B------:R-:W-:Y:S02]  /*139e0*/  FMNMX.FTZ R3, R222, R3, !PT ;  /* 0x00000003de037209 */ /* 0x000fe40007810000 */
[----:B------:R-:W-:Y:S01]  /*139f0*/  PLOP3.LUT P1, PT, PT, PT, UP2, 0x40, 0x0 ;  /* 0x000000000000781c */ /* 0x000fe20003f2e828 */
[----:B------:R-:W1:Y:S01]  /*13a00*/  SHFL.BFLY PT, R6, R137, 0x2, 0x1f ;  /* 0x0c401f0089067f89 */ /* 0x000e6200000e0000 */
[----:B------:R-:W-:Y:S01]  /*13a10*/  FMNMX.FTZ R3, R250, R3, !PT ;  /* 0x00000003fa037209 */ /* 0x000fe20007810000 */
[----:B------:R-:W-:Y:S01]  /*13a20*/  UISETP.NE.AND UP2, UPT, UR26, URZ, UPT ;  /* 0x0000003f1a00728c */ /* 0x000fe2000bf45270 */
[----:B------:R-:W-:Y:S01]  /*13a30*/  PLOP3.LUT P0, PT, PT, PT, UP1, 0x40, 0x0 ;  /* 0x000000000000781c */ /* 0x000fe20003f0e818 */
[----:B------:R-:W-:Y:S01]  /*13a40*/  UISETP.NE.AND UP1, UPT, UR25, URZ, UPT ;  /* 0x0000003f1900728c */ /* 0x000fe2000bf25270 */
[----:B------:R-:W-:Y:S02]  /*13a50*/  FMNMX.FTZ R3, R51, R3, !PT ;  /* 0x0000000333037209 */ /* 0x000fe40007810000 */
[C---:B------:R-:W-:Y:S02]  /*13a60*/  ISETP.GT.AND P1, PT, R0.reuse, 0x8, P1 ;  /* 0x000000080000780c */ /* 0x040fe40000f24270 */
[----:B------:R-:W-:Y:S01]  /*13a70*/  ISETP.GT.AND P0, PT, R0, 0x9, P0 ;  /* 0x000000090000780c */ /* 0x000fe20000704270 */
[----:B------:R-:W2:Y:S01]  /*13a80*/  SHFL.BFLY PT, R20, R3, 0x2, 0x1f ;  /* 0x0c401f0003147f89 */ /* 0x000ea200000e0000 */
[C---:B------:R-:W-:Y:S02]  /*13a90*/  ISETP.LT.OR P1, PT, R2.reuse, 0x9, P1 ;  /* 0x000000090200780c */ /* 0x040fe40000f21670 */
[----:B------:R-:W-:Y:S02]  /*13aa0*/  ISETP.LT.OR P0, PT, R2, 0xa, P0 ;  /* 0x0000000a0200780c */ /* 0x000fe40000701670 */
[----:B------:R-:W-:Y:S02]  /*13ab0*/  FSEL R24, R215, -INF , !P1 ;  /* 0xff800000d7187808 */ /* 0x000fe40004800000 */
[----:B------:R-:W-:Y:S02]  /*13ac0*/  FSEL R25, R214, -INF , !P0 ;  /* 0xff800000d6197808 */ /* 0x000fe40004000000 */
[----:B------:R-:W-:Y:S02]  /*13ad0*/  PLOP3.LUT P1, PT, PT, PT, UP6, 0x40, 0x0 ;  /* 0x000000000000781c */ /* 0x000fe40003f2e868 */
[----:B------:R-:W-:Y:S02]  /*13ae0*/  PLOP3.LUT P0, PT, PT, PT, UP5, 0x40, 0x0 ;  /* 0x000000000000781c */ /* 0x000fe40003f0e858 */
[C---:B------:R-:W-:Y:S02]  /*13af0*/  ISETP.GT.AND P1, PT, R0.reuse, 0x11, P1 ;  /* 0x000000110000780c */ /* 0x040fe40000f24270 */
[----:B------:R-:W-:Y:S02]  /*13b00*/  ISETP.GT.AND P0, PT, R0, 0x18, P0 ;  /* 0x000000180000780c */ /* 0x000fe40000704270 */
[----:B------:R-:W-:Y:S02]  /*13b10*/  FMNMX.FTZ R4, R8, R138, !PT ;  /* 0x0000008a08047209 */ /* 0x000fe40007810000 */
[C---:B------:R-:W-:Y:S02]  /*13b20*/  ISETP.LT.OR P1, PT, R2.reuse, 0x12, P1 ;  /* 0x000000120200780c */ /* 0x040fe40000f21670 */
[----:B------:R-:W-:Y:S02]  /*13b30*/  ISETP.LT.OR P0, PT, R2, 0x19, P0 ;  /* 0x000000190200780c */ /* 0x000fe40000701670 */
[----:B------:R-:W-:Y:S01]  /*13b40*/  PLOP3.LUT P2, PT, PT, PT, UP0, 0x40, 0x0 ;  /* 0x000000000000781c */ /* 0x000fe20003f4e808 */
[----:B------:R-:W-:Y:S01]  /*13b50*/  UISETP.NE.AND UP0, UPT, UR5, URZ, UPT ;  /* 0x0000003f0500728c */ /* 0x000fe2000bf05270 */
[----:B-1----:R-:W-:Y:S02]  /*13b60*/  FMNMX.FTZ R137, R137, R6, !PT ;  /* 0x0000000689897209 */ /* 0x002fe40007810000 */
[----:B--2---:R-:W-:Y:S02]  /*13b70*/  FMNMX.FTZ R3, R3, R20, !PT ;  /* 0x0000001403037209 */ /* 0x004fe40007810000 */
[----:B------:R-:W-:Y:S01]  /*13b80*/  FMNMX.FTZ R4, R12, R4, !PT ;  /* 0x000000040c047209 */ /* 0x000fe20007810000 */
[----:B------:R-:W1:Y:S01]  /*13b90*/  SHFL.BFLY PT, R6, R137, 0x1, 0x1f ;  /* 0x0c201f0089067f89 */ /* 0x000e6200000e0000 */
[----:B------:R-:W-:Y:S02]  /*13ba0*/  FSEL R202, R220, -INF , !P1 ;  /* 0xff800000dcca7808 */ /* 0x000fe40004800000 */
[----:B------:R-:W-:Y:S02]  /*13bb0*/  FSEL R206, R213, -INF , !P0 ;  /* 0xff800000d5ce7808 */ /* 0x000fe40004000000 */
[----:B------:R-:W-:Y:S02]  /*13bc0*/  ISETP.GT.AND P2, PT, R0, 0x10, P2 ;  /* 0x000000100000780c */ /* 0x000fe40001744270 */
[----:B------:R-:W-:Y:S01]  /*13bd0*/  PLOP3.LUT P1, PT, PT, PT, UP4, 0x40, 0x0 ;  /* 0x000000000000781c */ /* 0x000fe20003f2e848 */
[----:B------:R-:W2:Y:S01]  /*13be0*/  SHFL.BFLY PT, R136, R3, 0x1, 0x1f ;  /* 0x0c201f0003887f89 */ /* 0x000ea200000e0000 */
[----:B------:R-:W-:Y:S02]  /*13bf0*/  PLOP3.LUT P0, PT, PT, PT, UP3, 0x40, 0x0 ;  /* 0x000000000000781c */ /* 0x000fe40003f0e838 */
[----:B------:R-:W-:Y:S02]  /*13c00*/  FMNMX.FTZ R4, R11, R4, !PT ;  /* 0x000000040b047209 */ /* 0x000fe40007810000 */
[----:B------:R-:W-:Y:S02]  /*13c10*/  ISETP.LT.OR P2, PT, R2, 0x11, P2 ;  /* 0x000000110200780c */ /* 0x000fe40001741670 */
[C---:B------:R-:W-:Y:S02]  /*13c20*/  ISETP.GT.AND P1, PT, R0.reuse, 0x19, P1 ;  /* 0x000000190000780c */ /* 0x040fe40000f24270 */
[----:B------:R-:W-:Y:S02]  /*13c30*/  ISETP.GT.AND P0, PT, R0, 0x20, P0 ;  /* 0x000000200000780c */ /* 0x000fe40000704270 */
[----:B------:R-:W-:Y:S02]  /*13c40*/  FMNMX.FTZ R4, R14, R4, !PT ;  /* 0x000000040e047209 */ /* 0x000fe40007810000 */
[----:B------:R-:W-:Y:S02]  /*13c50*/  FSEL R200, R221, -INF , !P2 ;  /* 0xff800000ddc87808 */ /* 0x000fe40005000000 */
[C---:B------:R-:W-:Y:S02]  /*13c60*/  ISETP.LT.OR P1, PT, R2.reuse, 0x1a, P1 ;  /* 0x0000001a0200780c */ /* 0x040fe40000f21670 */
[----:B-1----:R-:W-:Y:S02]  /*13c70*/  FMNMX.FTZ R137, R137, R6, !PT ;  /* 0x0000000689897209 */ /* 0x002fe40007810000 */
[----:B------:R-:W-:Y:S02]  /*13c80*/  FMNMX.FTZ R6, R5, R139, !PT ;  /* 0x0000008b05067209 */ /* 0x000fe40007810000 */
[----:B------:R-:W-:Y:S01]  /*13c90*/  ISETP.LT.OR P0, PT, R2, 0x21, P0 ;  /* 0x000000210200780c */ /* 0x000fe20000701670 */
[----:B------:R-:W-:Y:S01]  /*13ca0*/  FMUL.FTZ R141, R137, c[0x0][0x2d0] ;  /* 0x0000b400898d7a20 */ /* 0x000fe20000410000 */
[----:B------:R-:W-:Y:S02]  /*13cb0*/  FMNMX.FTZ R6, R7, R6, !PT ;  /* 0x0000000607067209 */ /* 0x000fe40007810000 */
[----:B--2---:R-:W-:Y:S02]  /*13cc0*/  FMNMX.FTZ R136, R3, R136, !PT ;  /* 0x0000008803887209 */ /* 0x004fe40007810000 */
[----:B------:R-:W-:Y:S02]  /*13cd0*/  FMNMX.FTZ R3, R24, R6, !PT ;  /* 0x0000000618037209 */ /* 0x000fe40007810000 */
[----:B------:R-:W-:Y:S01]  /*13ce0*/  FMNMX.FTZ R4, R205, R4, !PT ;  /* 0x00000004cd047209 */ /* 0x000fe20007810000 */
[----:B------:R-:W-:Y:S01]  /*13cf0*/  FMUL.FTZ R142, R136, c[0x0][0x2d0] ;  /* 0x0000b400888e7a20 */ /* 0x000fe20000410000 */
[----:B------:R-:W-:Y:S02]  /*13d00*/  FMNMX.FTZ R3, R25, R3, !PT ;  /* 0x0000000319037209 */ /* 0x000fe40007810000 */
[----:B------:R-:W-:Y:S02]  /*13d10*/  FSEL R209, R212, -INF , !P1 ;  /* 0xff800000d4d17808 */ /* 0x000fe40004800000 */
[----:B------:R-:W-:Y:S02]  /*13d20*/  FSEL R212, R42, -INF , !P0 ;  /* 0xff8000002ad47808 */ /* 0x000fe40004000000 */
[----:B------:R-:W-:Y:S02]  /*13d30*/  FMNMX.FTZ R3, R200, R3, !PT ;  /* 0x00000003c8037209 */ /* 0x000fe40007810000 */
[----:B------:R-:W-:Y:S02]  /*13d40*/  PLOP3.LUT P0, PT, PT, PT, UP1, 0x40, 0x0 ;  /* 0x000000000000781c */ /* 0x000fe40003f0e818 */
[----:B------:R-:W-:Y:S02]  /*13d50*/  FMNMX.FTZ R4, R208, R4, !PT ;  /* 0x00000004d0047209 */ /* 0x000fe40007810000 */
[----:B------:R-:W-:Y:S02]  /*13d60*/  ISETP.GT.AND P0, PT, R0, 0x28, P0 ;  /* 0x000000280000780c */ /* 0x000fe40000704270 */
[----:B------:R-:W-:Y:S02]  /*13d70*/  FMNMX.FTZ R3, R202, R3, !PT ;  /* 0x00000003ca037209 */ /* 0x000fe40007810000 */
[----:B------:R-:W-:Y:S02]  /*13d80*/  PLOP3.LUT P1, PT, PT, PT, UP2, 0x40, 0x0 ;  /* 0x000000000000781c */ /* 0x000fe40003f2e828 */
[----:B------:R-:W-:Y:S02]  /*13d90*/  ISETP.LT.OR P0, PT, R2, 0x29, P0 ;  /* 0x000000290200780c */ /* 0x000fe40000701670 */
[----:B------:R-:W-:Y:S02]  /*13da0*/  FMNMX.FTZ R4, R210, R4, !PT ;  /* 0x00000004d2047209 */ /* 0x000fe40007810000 */
        /* <DEDUP_REMOVED lines=8> */
[----:B------:R-:W-:Y:S01]  /*13e30*/  FMNMX.FTZ R4, R247, R4, !PT ;  /* 0x00000004f7047209 */ /* 0x000fe20007810000 */
[----:B------:R-:W-:Y:S01]  /*13e40*/  UIADD3 UR24, UR24, -0x1, URZ ;  /* 0xffffffff18187890 */ /* 0x000fe2000fffe03f */
[----:B------:R-:W-:Y:S02]  /*13e50*/  FSEL R214, R43, -INF , !P1 ;  /* 0xff8000002bd67808 */ /* 0x000fe40004800000 */
[----:B------:R-:W-:Y:S02]  /*13e60*/  ISETP.GT.AND P0, PT, R0, 0x29, P0 ;  /* 0x000000290000780c */ /* 0x000fe40000704270 */
[----:B------:R-:W-:Y:S02]  /*13e70*/  FMNMX.FTZ R0, R212, R3, !PT ;  /* 0x00000003d4007209 */ /* 0x000fe40007810000 */
[----:B------:R-:W-:Y:S02]  /*13e80*/  FMNMX.FTZ R4, R248, R4, !PT ;  /* 0x00000004f8047209 */ /* 0x000fe40007810000 */
[----:B------:R-:W-:Y:S02]  /*13e90*/  ISETP.LT.OR P0, PT, R2, 0x2a, P0 ;  /* 0x0000002a0200780c */ /* 0x000fe40000701670 */
[----:B------:R-:W-:Y:S02]  /*13ea0*/  FMNMX.FTZ R0, R214, R0, !PT ;  /* 0x00000000d6007209 */ /* 0x000fe40007810000 */
[----:B------:R-:W-:Y:S02]  /*13eb0*/  FSEL R140, R47, -INF , !P0 ;  /* 0xff8000002f8c7808 */ /* 0x000fe40004000000 */
[----:B------:R-:W-:Y:S02]  /*13ec0*/  FMNMX.FTZ R4, R249, R4, !PT ;  /* 0x00000004f9047209 */ /* 0x000fe40007810000 */
[----:B------:R-:W-:Y:S02]  /*13ed0*/  FMNMX.FTZ R0, R213, R0, !PT ;  /* 0x00000000d5007209 */ /* 0x000fe40007810000 */
[----:B------:R-:W-:Y:S02]  /*13ee0*/  FMNMX.FTZ R4, R251, R4, !PT ;  /* 0x00000004fb047209 */ /* 0x000fe40007810000 */
[----:B------:R-:W-:Y:S02]  /*13ef0*/  FMNMX.FTZ R0, R140, R0, !PT ;  /* 0x000000008c007209 */ /* 0x000fe40007810000 */
[----:B------:R-:W-:Y:S01]  /*13f00*/  FSETP.NEU.FTZ.AND P2, PT, R137, -INF , PT ;  /* 0xff8000008900780b */ /* 0x000fe20003f5d000 */
[----:B------:R-:W1:Y:S01]  /*13f10*/  SHFL.BFLY PT, R20, R4, 0x2, 0x1f ;  /* 0x0c401f0004147f89 */ /* 0x000e6200000e0000 */
[----:B------:R-:W-:Y:S02]  /*13f20*/  FSETP.NEU.FTZ.AND P1, PT, R136, -INF , PT ;  /* 0xff8000008800780b */ /* 0x000fe40003f3d000 */
[----:B------:R-:W-:Y:S02]  /*13f30*/  FSEL R141, R141, RZ, P2 ;  /* 0x000000ff8d8d7208 */ /* 0x000fe40001000000 */
[----:B------:R-:W-:Y:S03]  /*13f40*/  FSEL R142, R142, RZ, P1 ;  /* 0x000000ff8e8e7208 */ /* 0x000fe60000800000 */
[----:B------:R-:W2:Y:S01]  /*13f50*/  SHFL.BFLY PT, R2, R0, 0x2, 0x1f ;  /* 0x0c401f0000027f89 */ /* 0x000ea200000e0000 */
[--C-:B------:R-:W-:Y:S02]  /*13f60*/  FFMA.FTZ R16, R16, c[0x0][0x2d0], -R141.reuse ;  /* 0x0000b40010107a23 */ /* 0x100fe4000001088d */
[--C-:B------:R-:W-:Y:S02]  /*13f70*/  FFMA.FTZ R17, R17, c[0x0][0x2d0], -R141.reuse ;  /* 0x0000b40011117a23 */ /* 0x100fe4000001088d */
[----:B------:R-:W3:Y:S01]  /*13f80*/  MUFU.EX2 R22, R16 ;  /* 0x0000001000167308 */ /* 0x000ee20000000800 */
[--C-:B------:R-:W-:Y:S02]  /*13f90*/  FFMA.FTZ R15, R15, c[0x0][0x2d0], -R142.reuse ;  /* 0x0000b4000f0f7a23 */ /* 0x100fe4000001088e */
[--C-:B------:R-:W-:Y:S02]  /*13fa0*/  FFMA.FTZ R10, R10, c[0x0][0x2d0], -R141.reuse ;  /* 0x0000b4000a0a7a23 */ /* 0x100fe4000001088d */
[----:B------:R-:W-:Y:S02]  /*13fb0*/  FFMA.FTZ R19, R19, c[0x0][0x2d0], -R141 ;  /* 0x0000b40013137a23 */ /* 0x000fe4000001088d */
[--C-:B------:R-:W-:Y:S02]  /*13fc0*/  FFMA.FTZ R9, R9, c[0x0][0x2d0], -R142.reuse ;  /* 0x0000b40009097a23 */ /* 0x100fe4000001088e */
[--C-:B------:R-:W-:Y:S01]  /*13fd0*/  FFMA.FTZ R13, R13, c[0x0][0x2d0], -R142.reuse ;  /* 0x0000b4000d0d7a23 */ /* 0x100fe2000001088e */
[----:B------:R-:W4:Y:S01]  /*13fe0*/  MUFU.EX2 R21, R17 ;  /* 0x0000001100157308 */ /* 0x000f220000000800 */
[----:B-1----:R-:W-:Y:S01]  /*13ff0*/  FMNMX.FTZ R4, R4, R20, !PT ;  /* 0x0000001404047209 */ /* 0x002fe20007810000 */
[----:B------:R-:W-:Y:S04]  /*14000*/  FFMA.FTZ R18, R18, c[0x0][0x2d0], -R142 ;  /* 0x0000b40012127a23 */ /* 0x000fe8000001088e */
[----:B------:R-:W1:Y:S01]  /*14010*/  SHFL.BFLY PT, R135, R4, 0x1, 0x1f ;  /* 0x0c201f0004877f89 */ /* 0x000e6200000e0000 */
[----:B--2---:R-:W-:Y:S03]  /*14020*/  FMNMX.FTZ R3, R0, R2, !PT ;  /* 0x0000000200037209 */ /* 0x004fe60007810000 */
[----:B------:R-:W-:Y:S01]  /*14030*/  MUFU.EX2 R6, R15 ;  /* 0x0000000f00067308 */ /* 0x000fe20000000800 */
[----:B------:R-:W-:Y:S02]  /*14040*/  FSEL R0, R137, RZ, P2 ;  /* 0x000000ff89007208 */ /* 0x000fe40001000000 */
[----:B------:R-:W-:Y:S02]  /*14050*/  FSEL R2, R136, RZ, P1 ;  /* 0x000000ff88027208 */ /* 0x000fe40000800000 */
[----:B---3--:R-:W-:Y:S01]  /*14060*/  MOV R46, R22 ;  /* 0x00000016002e7202 */ /* 0x008fe20000000f00 */
[----:B------:R-:W-:Y:S02]  /*14070*/  FADD.FTZ R0, -R0, R132 ;  /* 0x0000008400007221 */ /* 0x000fe40000010100 */
[----:B------:R-:W-:Y:S02]  /*14080*/  FADD.FTZ R2, -R2, R134 ;  /* 0x0000008602027221 */ /* 0x000fe40000010100 */
[----:B------:R-:W-:Y:S01]  /*14090*/  FMUL.FTZ R0, R0, c[0x0][0x2d0] ;  /* 0x0000b40000007a20 */ /* 0x000fe20000410000 */
[----:B------:R-:W2:Y:S01]  /*140a0*/  MUFU.EX2 R49, R10 ;  /* 0x0000000a00317308 */ /* 0x000ea20000000800 */
[----:B------:R-:W-:Y:S01]  /*140b0*/  FMUL.FTZ R2, R2, c[0x0][0x2d0] ;  /* 0x0000b40002027a20 */ /* 0x000fe20000410000 */
[----:B----4-:R-:W-:Y:S02]  /*140c0*/  MOV R47, R21 ;  /* 0x00000015002f7202 */ /* 0x010fe40000000f00 */
[----:B------:R-:W-:Y:S01]  /*140d0*/  LDSM.16.MT88.4 R20, [R225+0x100] ;  /* 0x00010000e114783b */ /* 0x000fe20000004200 */
[----:B-1----:R-:W-:Y:S05]  /*140e0*/  FMNMX.FTZ R135, R4, R135, !PT ;  /* 0x0000008704877209 */ /* 0x002fea0007810000 */
[----:B------:R1:W3:Y:S01]  /*140f0*/  MUFU.EX2 R133, R0 ;  /* 0x0000000000857308 */ /* 0x0002e20000000800 */
[C---:B------:R-:W-:Y:S01]  /*14100*/  FSETP.NEU.FTZ.AND P0, PT, R135.reuse, -INF , PT ;  /* 0xff8000008700780b */ /* 0x040fe20003f1d000 */
[----:B------:R-:W4:Y:S01]  /*14110*/  SHFL.BFLY PT, R4, R3, 0x1, 0x1f ;  /* 0x0c201f0003047f89 */ /* 0x000f2200000e0000 */
[----:B------:R-:W-:Y:S07]  /*14120*/  FMUL.FTZ R143, R135, c[0x0][0x2d0] ;  /* 0x0000b400878f7a20 */ /* 0x000fee0000410000 */
[----:B------:R-:W5:Y:S01]  /*14130*/  MUFU.EX2 R132, R2 ;  /* 0x0000000200847308 */ /* 0x000f620000000800 */
[----:B------:R-:W-:Y:S02]  /*14140*/  FSEL R143, R143, RZ, P0 ;  /* 0x000000ff8f8f7208 */ /* 0x000fe40000000000 */
[----:B--2---:R-:W-:Y:S03]  /*14150*/  F2FP.BF16.PACK_AB R192, R46, R49 ;  /* 0x000000312ec0723e */ /* 0x004fe600000010ff */
[--C-:B------:R-:W-:Y:S02]  /*14160*/  FFMA.FTZ R8, R8, c[0x0][0x2d0], -R143.reuse ;  /* 0x0000b40008087a23 */ /* 0x100fe4000001088f */
[--C-:B------:R-:W-:Y:S02]  /*14170*/  FFMA.FTZ R12, R12, c[0x0][0x2d0], -R143.reuse ;  /* 0x0000b4000c0c7a23 */ /* 0x100fe4000001088f */
[----:B------:R-:W2:Y:S01]  /*14180*/  MUFU.EX2 R48, R19 ;  /* 0x0000001300307308 */ /* 0x000ea20000000800 */
[--C-:B------:R-:W-:Y:S02]  /*14190*/  FFMA.FTZ R11, R11, c[0x0][0x2d0], -R143.reuse ;  /* 0x0000b4000b0b7a23 */ /* 0x100fe4000001088f */
[----:B------:R-:W-:Y:S01]  /*141a0*/  FFMA.FTZ R14, R14, c[0x0][0x2d0], -R143 ;  /* 0x0000b4000e0e7a23 */ /* 0x000fe2000001088f */
[----:B-1----:R-:W-:Y:S01]  /*141b0*/  FSEL R0, R135, RZ, P0 ;  /* 0x000000ff87007208 */ /* 0x002fe20000000000 */
[C---:B---3--:R-:W-:Y:S02]  /*141c0*/  FMUL.FTZ R16, R133.reuse, R156 ;  /* 0x0000009c85107220 */ /* 0x048fe40000410000 */
[C---:B------:R-:W-:Y:S01]  /*141d0*/  FMUL.FTZ R17, R133.reuse, R157 ;  /* 0x0000009d85117220 */ /* 0x040fe20000410000 */
[----:B----4-:R-:W-:Y:S01]  /*141e0*/  FMNMX.FTZ R3, R4, R3, !PT ;  /* 0x0000000304037209 */ /* 0x010fe20007810000 */
[----:B------:R-:W-:Y:S01]  /*141f0*/  FADD.FTZ R0, -R0, R138 ;  /* 0x0000008a00007221 */ /* 0x000fe20000010100 */
[----:B------:R-:W-:Y:S01]  /*14200*/  MUFU.EX2 R221, R9 ;  /* 0x0000000900dd7308 */ /* 0x000fe20000000800 */
[----:B------:R-:W-:Y:S01]  /*14210*/  MOV R138, R6 ;  /* 0x00000006008a7202 */ /* 0x000fe20000000f00 */
[----:B------:R-:W-:Y:S01]  /*14220*/  FMUL.FTZ R32, R133, R172 ;  /* 0x000000ac85207220 */ /* 0x000fe20000410000 */
[C---:B------:R-:W-:Y:S01]  /*14230*/  FSETP.NEU.FTZ.AND P0, PT, R3.reuse, -INF , PT ;  /* 0xff8000000300780b */ /* 0x040fe20003f1d000 */
[----:B------:R-:W-:Y:S02]  /*14240*/  FMUL.FTZ R0, R0, c[0x0][0x2d0] ;  /* 0x0000b40000007a20 */ /* 0x000fe40000410000 */
[----:B------:R-:W-:Y:S02]  /*14250*/  FMUL.FTZ R134, R3, c[0x0][0x2d0] ;  /* 0x0000b40003867a20 */ /* 0x000fe40000410000 */
[----:B-----5:R-:W-:Y:S02]  /*14260*/  FMUL.FTZ R6, R132, R146 ;  /* 0x0000009284067220 */ /* 0x020fe40000410000 */
[----:B------:R1:W3:Y:S01]  /*14270*/  MUFU.EX2 R2, R0 ;  /* 0x0000000000027308 */ /* 0x0002e20000000800 */
[----:B------:R-:W-:Y:S01]  /*14280*/  FSEL R134, R134, RZ, P0 ;  /* 0x000000ff86867208 */ /* 0x000fe20000000000 */
[----:B------:R-:W-:Y:S01]  /*14290*/  FMUL.FTZ R33, R133, R173 ;  /* 0x000000ad85217220 */ /* 0x000fe20000410000 */
[----:B--2---:R-:W-:Y:S01]  /*142a0*/  F2FP.BF16.PACK_AB R194, R48, R47 ;  /* 0x0000002f30c2723e */ /* 0x004fe200000010ff */
[C---:B------:R-:W-:Y:S02]  /*142b0*/  FMUL.FTZ R19, R132.reuse, R159 ;  /* 0x0000009f84137220 */ /* 0x040fe40000410000 */
[--C-:B------:R-:W-:Y:S02]  /*142c0*/  FFMA.FTZ R4, R25, c[0x0][0x2d0], -R134.reuse ;  /* 0x0000b40019047a23 */ /* 0x100fe40000010886 */
[--C-:B------:R-:W-:Y:S02]  /*142d0*/  FFMA.FTZ R5, R5, c[0x0][0x2d0], -R134.reuse ;  /* 0x0000b40005057a23 */ /* 0x100fe40000010886 */
[----:B------:R-:W2:Y:S01]  /*142e0*/  MUFU.EX2 R43, R13 ;  /* 0x0000000d002b7308 */ /* 0x000ea20000000800 */
[C---:B------:R-:W-:Y:S01]  /*142f0*/  FMUL.FTZ R34, R132.reuse, R174 ;  /* 0x000000ae84227220 */ /* 0x040fe20000410000 */
[----:B------:R-:W-:Y:S01]  /*14300*/  MOV R174, R48 ;  /* 0x0000003000ae7202 */ /* 0x000fe20000000f00 */
[C---:B------:R-:W-:Y:S02]  /*14310*/  FMUL.FTZ R35, R132.reuse, R175 ;  /* 0x000000af84237220 */ /* 0x040fe40000410000 */
[C---:B------:R-:W-:Y:S02]  /*14320*/  FMUL.FTZ R48, R133.reuse, R188 ;  /* 0x000000bc85307220 */ /* 0x040fe40000410000 */
[C---:B------:R-:W-:Y:S02]  /*14330*/  FMUL.FTZ R52, R133.reuse, R52 ;  /* 0x0000003485347220 */ /* 0x040fe40000410000 */
[----:B------:R-:W-:Y:S01]  /*14340*/  FMUL.FTZ R53, R133, R53 ;  /* 0x0000003585357220 */ /* 0x000fe20000410000 */
[----:B------:R-:W4:Y:S01]  /*14350*/  MUFU.EX2 R44, R18 ;  /* 0x00000012002c7308 */ /* 0x000f220000000800 */
[C---:B------:R-:W-:Y:S02]  /*14360*/  FMUL.FTZ R54, R132.reuse, R54 ;  /* 0x0000003684367220 */ /* 0x040fe40000410000 */
[C---:B------:R-:W-:Y:S02]  /*14370*/  FMUL.FTZ R55, R132.reuse, R55 ;  /* 0x0000003784377220 */ /* 0x040fe40000410000 */
[--C-:B-1----:R-:W-:Y:S02]  /*14380*/  FFMA.FTZ R0, R7, c[0x0][0x2d0], -R134.reuse ;  /* 0x0000b40007007a23 */ /* 0x102fe40000010886 */
[----:B------:R-:W-:Y:S02]  /*14390*/  FMUL.FTZ R7, R132, R147 ;  /* 0x0000009384077220 */ /* 0x000fe40000410000 */
[C---:B---3--:R-:W-:Y:S01]  /*143a0*/  FMUL.FTZ R9, R2.reuse, R149 ;  /* 0x0000009502097220 */ /* 0x048fe20000410000 */
[----:B------:R1:W-:Y:S01]  /*143b0*/  MUFU.EX2 R216, R0 ;  /* 0x0000000000d87308 */ /* 0x0003e20000000800 */
[C---:B------:R-:W-:Y:S02]  /*143c0*/  FMUL.FTZ R25, R2.reuse, R165 ;  /* 0x000000a502197220 */ /* 0x040fe40000410000 */
[C---:B------:R-:W-:Y:S01]  /*143d0*/  FMUL.FTZ R28, R2.reuse, R168 ;  /* 0x000000a8021c7220 */ /* 0x040fe20000410000 */
[----:B--2---:R-:W-:Y:S01]  /*143e0*/  F2FP.BF16.PACK_AB R193, R43, R221 ;  /* 0x000000dd2bc1723e */ /* 0x004fe200000010ff */
[C---:B------:R-:W-:Y:S02]  /*143f0*/  FMUL.FTZ R13, R2.reuse, R153 ;  /* 0x00000099020d7220 */ /* 0x040fe40000410000 */
[C---:B------:R-:W-:Y:S02]  /*14400*/  FMUL.FTZ R29, R2.reuse, R169 ;  /* 0x000000a9021d7220 */ /* 0x040fe40000410000 */
[C---:B------:R-:W-:Y:S01]  /*14410*/  FMUL.FTZ R41, R2.reuse, R181 ;  /* 0x000000b502297220 */ /* 0x040fe20000410000 */
[----:B------:R2:W3:Y:S01]  /*14420*/  MUFU.EX2 R215, R5 ;  /* 0x0000000500d77308 */ /* 0x0004e20000000800 */
[----:B------:R-:W-:Y:S01]  /*14430*/  MOV R181, R46 ;  /* 0x0000002e00b57202 */ /* 0x000fe20000000f00 */
[----:B------:R-:W-:Y:S01]  /*14440*/  FMUL.FTZ R56, R2, R56 ;  /* 0x0000003802387220 */ /* 0x000fe20000410000 */
[----:B----4-:R-:W-:Y:S01]  /*14450*/  F2FP.BF16.PACK_AB R195, R44, R138 ;  /* 0x0000008a2cc3723e */ /* 0x010fe200000010ff */
[----:B------:R-:W-:Y:S01]  /*14460*/  FMUL.FTZ R18, R132, R158 ;  /* 0x0000009e84127220 */ /* 0x000fe20000410000 */
[----:B------:R-:W-:Y:S01]  /*14470*/  MOV R172, R44 ;  /* 0x0000002c00ac7202 */ /* 0x000fe20000000f00 */
[C---:B------:R-:W-:Y:S01]  /*14480*/  FMUL.FTZ R44, R2.reuse, R184 ;  /* 0x000000b8022c7220 */ /* 0x040fe20000410000 */
[----:B------:R-:W-:Y:S01]  /*14490*/  LDSM.16.MT88.4 R156, [R226+0x900] ;  /* 0x00090000e29c783b */ /* 0x000fe20000004200 */
[C---:B------:R-:W-:Y:S02]  /*144a0*/  FMUL.FTZ R57, R2.reuse, R57 ;  /* 0x0000003902397220 */ /* 0x040fe40000410000 */
[----:B------:R4:W-:Y:S01]  /*144b0*/  MUFU.EX2 R219, R4 ;  /* 0x0000000400db7308 */ /* 0x0009e20000000800 */
[C---:B------:R-:W-:Y:S02]  /*144c0*/  FMUL.FTZ R60, R2.reuse, R60 ;  /* 0x0000003c023c7220 */ /* 0x040fe40000410000 */
[----:B------:R-:W-:Y:S02]  /*144d0*/  FMUL.FTZ R61, R2, R61 ;  /* 0x0000003d023d7220 */ /* 0x000fe40000410000 */
[----:B-1----:R-:W-:Y:S02]  /*144e0*/  FFMA.FTZ R0, R24, c[0x0][0x2d0], -R134 ;  /* 0x0000b40018007a23 */ /* 0x002fe40000010886 */
[----:B------:R-:W-:Y:S02]  /*144f0*/  FMUL.FTZ R24, R2, R164 ;  /* 0x000000a402187220 */ /* 0x000fe40000410000 */
[C---:B------:R-:W-:Y:S01]  /*14500*/  FMUL.FTZ R64, R133.reuse, R64 ;  /* 0x0000004085407220 */ /* 0x040fe20000410000 */
[----:B------:R1:W5:Y:S01]  /*14510*/  MUFU.EX2 R217, R0 ;  /* 0x0000000000d97308 */ /* 0x0003620000000800 */
[C---:B------:R-:W-:Y:S02]  /*14520*/  FMUL.FTZ R65, R133.reuse, R65 ;  /* 0x0000004185417220 */ /* 0x040fe40000410000 */
[----:B------:R-:W-:Y:S02]  /*14530*/  FMUL.FTZ R66, R132, R66 ;  /* 0x0000004284427220 */ /* 0x000fe40000410000 */
[C---:B--2---:R-:W-:Y:S01]  /*14540*/  FMUL.FTZ R5, R133.reuse, R145 ;  /* 0x0000009185057220 */ /* 0x044fe20000410000 */
[----:B---3--:R-:W-:Y:S01]  /*14550*/  F2FP.BF16.PACK_AB R145, R216, R215 ;  /* 0x000000d7d891723e */ /* 0x008fe200000010ff */
[C---:B------:R-:W-:Y:S02]  /*14560*/  FMUL.FTZ R67, R132.reuse, R67 ;  /* 0x0000004384437220 */ /* 0x040fe40000410000 */
[C---:B------:R-:W-:Y:S01]  /*14570*/  FMUL.FTZ R68, R133.reuse, R68 ;  /* 0x0000004485447220 */ /* 0x040fe20000410000 */
[----:B------:R2:W-:Y:S01]  /*14580*/  MUFU.EX2 R50, R8 ;  /* 0x0000000800327308 */ /* 0x0005e20000000800 */
[C---:B------:R-:W-:Y:S02]  /*14590*/  FMUL.FTZ R69, R133.reuse, R69 ;  /* 0x0000004585457220 */ /* 0x040fe40000410000 */
[C---:B------:R-:W-:Y:S02]  /*145a0*/  FMUL.FTZ R70, R132.reuse, R70 ;  /* 0x0000004684467220 */ /* 0x040fe40000410000 */
[----:B----4-:R-:W-:Y:S02]  /*145b0*/  FMUL.FTZ R4, R133, R144 ;  /* 0x0000009085047220 */ /* 0x010fe40000410000 */
[----:B------:R-:W-:Y:S02]  /*145c0*/  FMUL.FTZ R71, R132, R71 ;  /* 0x0000004784477220 */ /* 0x000fe40000410000 */
[C---:B------:R-:W-:Y:S01]  /*145d0*/  FMUL.FTZ R72, R2.reuse, R72 ;  /* 0x0000004802487220 */ /* 0x040fe20000410000 */
[----:B------:R-:W3:Y:S01]  /*145e0*/  MUFU.EX2 R220, R12 ;  /* 0x0000000c00dc7308 */ /* 0x000ee20000000800 */
[C---:B------:R-:W-:Y:S01]  /*145f0*/  FMUL.FTZ R73, R2.reuse, R73 ;  /* 0x0000004902497220 */ /* 0x040fe20000410000 */
[-C--:B------:R-:W-:Y:S01]  /*14600*/  HMMA.16816.F32.BF16 R4, R192, R20.reuse, R4 ;  /* 0x00000014c004723c */ /* 0x080fe20000041804 */
[C---:B------:R-:W-:Y:S01]  /*14610*/  FMUL.FTZ R76, R2.reuse, R76 ;  /* 0x0000004c024c7220 */ /* 0x040fe20000410000 */
[----:B-1----:R-:W-:Y:S01]  /*14620*/  FSEL R0, R3, RZ, P0 ;  /* 0x000000ff03007208 */ /* 0x002fe20000000000 */
[----:B------:R-:W-:Y:S01]  /*14630*/  FMUL.FTZ R77, R2, R77 ;  /* 0x0000004d024d7220 */ /* 0x000fe20000410000 */
[----:B-----5:R-:W-:Y:S01]  /*14640*/  F2FP.BF16.PACK_AB R147, R219, R217 ;  /* 0x000000d9db93723e */ /* 0x020fe200000010ff */
[C---:B------:R-:W-:Y:S01]  /*14650*/  FMUL.FTZ R80, R133.reuse, R80 ;  /* 0x0000005085507220 */ /* 0x040fe20000410000 */
[----:B------:R-:W-:Y:S01]  /*14660*/  PLOP3.LUT P0, PT, PT, PT, UP0, 0x80, 0x0 ;  /* 0x000000000000781c */ /* 0x000fe20003f0f008 */
[----:B------:R-:W-:Y:S01]  /*14670*/  FADD.FTZ R0, -R0, R139 ;  /* 0x0000008b00007221 */ /* 0x000fe20000010100 */
[----:B------:R-:W1:Y:S01]  /*14680*/  MUFU.EX2 R40, R11 ;  /* 0x0000000b00287308 */ /* 0x000e620000000800 */
[C---:B------:R-:W-:Y:S03]  /*14690*/  FMUL.FTZ R81, R133.reuse, R81 ;  /* 0x0000005185517220 */ /* 0x040fe60000410000 */
[----:B------:R-:W-:Y:S02]  /*146a0*/  FMUL.FTZ R0, R0, c[0x0][0x2d0] ;  /* 0x0000b40000007a20 */ /* 0x000fe40000410000 */
[----:B--2---:R-:W-:Y:S02]  /*146b0*/  FMUL.FTZ R8, R2, R148 ;  /* 0x0000009402087220 */ /* 0x004fe40000410000 */
[C---:B------:R-:W-:Y:S02]  /*146c0*/  FMUL.FTZ R82, R132.reuse, R82 ;  /* 0x0000005284527220 */ /* 0x040fe40000410000 */
[----:B------:R-:W2:Y:S01]  /*146d0*/  MUFU.EX2 R45, R14 ;  /* 0x0000000e002d7308 */ /* 0x000ea20000000800 */
[----:B------:R-:W-:Y:S02]  /*146e0*/  FMUL.FTZ R83, R132, R83 ;  /* 0x0000005384537220 */ /* 0x000fe40000410000 */
[C---:B------:R-:W-:Y:S01]  /*146f0*/  FMUL.FTZ R84, R133.reuse, R84 ;  /* 0x0000005485547220 */ /* 0x040fe20000410000 */
[----:B---3--:R-:W-:Y:S01]  /*14700*/  F2FP.BF16.PACK_AB R144, R220, R50 ;  /* 0x00000032dc90723e */ /* 0x008fe200000010ff */
[----:B------:R-:W-:Y:S02]  /*14710*/  FMUL.FTZ R12, R2, R152 ;  /* 0x00000098020c7220 */ /* 0x000fe40000410000 */
[C---:B------:R-:W-:Y:S02]  /*14720*/  FMUL.FTZ R85, R133.reuse, R85 ;  /* 0x0000005585557220 */ /* 0x040fe40000410000 */
[C---:B------:R-:W-:Y:S01]  /*14730*/  FMUL.FTZ R86, R132.reuse, R86 ;  /* 0x0000005684567220 */ /* 0x040fe20000410000 */
[----:B------:R-:W3:Y:S01]  /*14740*/  MUFU.EX2 R0, R0 ;  /* 0x0000000000007308 */ /* 0x000ee20000000800 */
[----:B------:R-:W-:Y:S02]  /*14750*/  FMUL.FTZ R87, R132, R87 ;  /* 0x0000005784577220 */ /* 0x000fe40000410000 */
[C---:B------:R-:W-:Y:S01]  /*14760*/  FMUL.FTZ R88, R2.reuse, R88 ;  /* 0x0000005802587220 */ /* 0x040fe20000410000 */
[----:B-1----:R-:W-:Y:S01]  /*14770*/  MOV R175, R40 ;  /* 0x0000002800af7202 */ /* 0x002fe20000000f00 */
[C---:B------:R-:W-:Y:S02]  /*14780*/  FMUL.FTZ R89, R2.reuse, R89 ;  /* 0x0000005902597220 */ /* 0x040fe40000410000 */
[C---:B------:R-:W-:Y:S02]  /*14790*/  FMUL.FTZ R92, R2.reuse, R92 ;  /* 0x0000005c025c7220 */ /* 0x040fe40000410000 */
[C---:B------:R-:W-:Y:S02]  /*147a0*/  FMUL.FTZ R93, R2.reuse, R93 ;  /* 0x0000005d025d7220 */ /* 0x040fe40000410000 */
[C---:B------:R-:W-:Y:S02]  /*147b0*/  FMUL.FTZ R96, R133.reuse, R96 ;  /* 0x0000006085607220 */ /* 0x040fe40000410000 */
[----:B------:R-:W-:Y:S01]  /*147c0*/  FMUL.FTZ R97, R133, R97 ;  /* 0x0000006185617220 */ /* 0x000fe20000410000 */
[----:B--2---:R-:W-:Y:S01]  /*147d0*/  F2FP.BF16.PACK_AB R146, R45, R40 ;  /* 0x000000282d92723e */ /* 0x004fe200000010ff */
[C---:B------:R-:W-:Y:S01]  /*147e0*/  FMUL.FTZ R40, R2.reuse, R180 ;  /* 0x000000b402287220 */ /* 0x040fe20000410000 */
[----:B------:R-:W-:Y:S01]  /*147f0*/  MOV R173, R45 ;  /* 0x0000002d00ad7202 */ /* 0x000fe20000000f00 */
[----:B------:R-:W-:Y:S01]  /*14800*/  FMUL.FTZ R45, R2, R185 ;  /* 0x000000b9022d7220 */ /* 0x000fe20000410000 */
[----:B------:R-:W-:Y:S01]  /*14810*/  MOV R180, R49 ;  /* 0x0000003100b47202 */ /* 0x000fe20000000f00 */
[C---:B------:R-:W-:Y:S02]  /*14820*/  FMUL.FTZ R49, R133.reuse, R189 ;  /* 0x000000bd85317220 */ /* 0x040fe40000410000 */
[C---:B------:R-:W-:Y:S02]  /*14830*/  FMUL.FTZ R98, R132.reuse, R98 ;  /* 0x0000006284627220 */ /* 0x040fe40000410000 */
[----:B------:R-:W-:Y:S02]  /*14840*/  FMUL.FTZ R99, R132, R99 ;  /* 0x0000006384637220 */ /* 0x000fe40000410000 */
[C---:B---3--:R-:W-:Y:S02]  /*14850*/  FMUL.FTZ R10, R0.reuse, R150 ;  /* 0x00000096000a7220 */ /* 0x048fe40000410000 */
[C---:B------:R-:W-:Y:S02]  /*14860*/  FMUL.FTZ R11, R0.reuse, R151 ;  /* 0x00000097000b7220 */ /* 0x040fe40000410000 */
[----:B------:R-:W1:Y:S01]  /*14870*/  LDSM.16.MT88.4 R148, [R228+0x100] ;  /* 0x00010000e494783b */ /* 0x000e620000004200 */
[C---:B------:R-:W-:Y:S02]  /*14880*/  FMUL.FTZ R14, R0.reuse, R154 ;  /* 0x0000009a000e7220 */ /* 0x040fe40000410000 */
[C---:B------:R-:W-:Y:S02]  /*14890*/  FMUL.FTZ R15, R0.reuse, R155 ;  /* 0x0000009b000f7220 */ /* 0x040fe40000410000 */
[C---:B------:R-:W-:Y:S01]  /*148a0*/  HMMA.16816.F32.BF16 R8, R144.reuse, R20, R8 ;  /* 0x000000149008723c */ /* 0x040fe20000041808 */
[----:B------:R-:W-:Y:S01]  /*148b0*/  FMUL.FTZ R42, R0, R182 ;  /* 0x000000b6002a7220 */ /* 0x000fe20000410000 */
[----:B------:R-:W-:Y:S01]  /*148c0*/  MOV R182, R138 ;  /* 0x0000008a00b67202 */ /* 0x000fe20000000f00 */
[--C-:B------:R-:W-:Y:S01]  /*148d0*/  FFMA.FTZ R138, R196, c[0x0][0x2d0], -R141.reuse ;  /* 0x0000b400c48a7a23 */ /* 0x100fe2000001088d */
[----:B------:R-:W2:Y:S01]  /*148e0*/  LDSM.16.MT88.4 R152, [R227+0x100] ;  /* 0x00010000e398783b */ /* 0x000ea20000004200 */
[C---:B------:R-:W-:Y:S01]  /*148f0*/  FMUL.FTZ R31, R0.reuse, R171 ;  /* 0x000000ab001f7220 */ /* 0x040fe20000410000 */
[----:B------:R-:W-:Y:S01]  /*14900*/  MOV R171, R47 ;  /* 0x0000002f00ab7202 */ /* 0x000fe20000000f00 */
[C---:B------:R-:W-:Y:S01]  /*14910*/  FMUL.FTZ R47, R0.reuse, R187 ;  /* 0x000000bb002f7220 */ /* 0x040fe20000410000 */
[-C--:B------:R-:W-:Y:S01]  /*14920*/  HMMA.16816.F32.BF16 R12, R144, R22.reuse, R12 ;  /* 0x00000016900c723c */ /* 0x080fe2000004180c */
[----:B------:R3:W-:Y:S03]  /*14930*/  MUFU.EX2 R187, R138 ;  /* 0x0000008a00bb7308 */ /* 0x0007e60000000800 */
[C---:B------:R-:W-:Y:S01]  /*14940*/  FMUL.FTZ R20, R133.reuse, R160 ;  /* 0x000000a085147220 */ /* 0x040fe20000410000 */
[----:B------:R-:W-:Y:S01]  /*14950*/  MOV R196, R245 ;  /* 0x000000f500c47202 */ /* 0x000fe20000000f00 */
[----:B------:R-:W-:Y:S02]  /*14960*/  FMUL.FTZ R21, R133, R161 ;  /* 0x000000a185157220 */ /* 0x000fe40000410000 */
[C---:B------:R-:W-:Y:S01]  /*14970*/  HMMA.16816.F32.BF16 R16, R192.reuse, R22, R16 ;  /* 0x00000016c010723c */ /* 0x040fe20000041810 */
[C---:B------:R-:W-:Y:S03]  /*14980*/  FMUL.FTZ R26, R0.reuse, R166 ;  /* 0x000000a6001a7220 */ /* 0x040fe60000410000 */
[C---:B------:R-:W-:Y:S02]  /*14990*/  FMUL.FTZ R27, R0.reuse, R167 ;  /* 0x000000a7001b7220 */ /* 0x040fe40000410000 */
[----:B------:R-:W-:Y:S01]  /*149a0*/  FMUL.FTZ R30, R0, R170 ;  /* 0x000000aa001e7220 */ /* 0x000fe20000410000 */
[----:B------:R-:W-:Y:S01]  /*149b0*/  LDSM.16.MT88.4 R164, [R227+0x900] ;  /* 0x00090000e3a4783b */ /* 0x000fe20000004200 */
[C---:B------:R-:W-:Y:S04]  /*149c0*/  FMUL.FTZ R22, R132.reuse, R162 ;  /* 0x000000a284167220 */ /* 0x040fe80000410000 */
[----:B------:R-:W-:Y:S02]  /*149d0*/  FMUL.FTZ R23, R132, R163 ;  /* 0x000000a384177220 */ /* 0x000fe40000410000 */
[C---:B------:R-:W-:Y:S01]  /*149e0*/  FMUL.FTZ R46, R0.reuse, R186 ;  /* 0x000000ba002e7220 */ /* 0x040fe20000410000 */
[----:B------:R-:W-:Y:S01]  /*149f0*/  LDSM.16.MT88.4 R160, [R228+0x900] ;  /* 0x00090000e4a0783b */ /* 0x000fe20000004200 */
[C---:B------:R-:W-:Y:S02]  /*14a00*/  FMUL.FTZ R58, R0.reuse, R58 ;  /* 0x0000003a003a7220 */ /* 0x040fe40000410000 */
[--C-:B---3--:R-:W-:Y:S01]  /*14a10*/  FFMA.FTZ R138, R197, c[0x0][0x2d0], -R141.reuse ;  /* 0x0000b400c58a7a23 */ /* 0x108fe2000001088d */
[-C--:B------:R-:W-:Y:S01]  /*14a20*/  HMMA.16816.F32.BF16 R20, R192, R36.reuse, R20 ;  /* 0x00000024c014723c */ /* 0x080fe20000041814 */
[C---:B------:R-:W-:Y:S02]  /*14a30*/  FMUL.FTZ R59, R0.reuse, R59 ;  /* 0x0000003b003b7220 */ /* 0x040fe40000410000 */
[----:B------:R3:W-:Y:S01]  /*14a40*/  MUFU.EX2 R139, R138 ;  /* 0x0000008a008b7308 */ /* 0x0007e20000000800 */
[C---:B------:R-:W-:Y:S02]  /*14a50*/  FMUL.FTZ R62, R0.reuse, R62 ;  /* 0x0000003e003e7220 */ /* 0x040fe40000410000 */
[C---:B------:R-:W-:Y:S02]  /*14a60*/  FMUL.FTZ R63, R0.reuse, R63 ;  /* 0x0000003f003f7220 */ /* 0x040fe40000410000 */
[C---:B------:R-:W-:Y:S01]  /*14a70*/  HMMA.16816.F32.BF16 R24, R144.reuse, R36, R24 ;  /* 0x000000249018723c */ /* 0x040fe20000041818 */
[C---:B------:R-:W-:Y:S03]  /*14a80*/  FMUL.FTZ R74, R0.reuse, R74 ;  /* 0x0000004a004a7220 */ /* 0x040fe60000410000 */
[C---:B------:R-:W-:Y:S02]  /*14a90*/  FMUL.FTZ R75, R0.reuse, R75 ;  /* 0x0000004b004b7220 */ /* 0x040fe40000410000 */
[----:B------:R-:W-:Y:S02]  /*14aa0*/  FMUL.FTZ R78, R0, R78 ;  /* 0x0000004e004e7220 */ /* 0x000fe40000410000 */
[-C--:B------:R-:W-:Y:S01]  /*14ab0*/  HMMA.16816.F32.BF16 R28, R144, R38.reuse, R28 ;  /* 0x00000026901c723c */ /* 0x080fe2000004181c */
[C---:B------:R-:W-:Y:S03]  /*14ac0*/  FMUL.FTZ R36, R133.reuse, R176 ;  /* 0x000000b085247220 */ /* 0x040fe60000410000 */
[C---:B------:R-:W-:Y:S01]  /*14ad0*/  FMUL.FTZ R37, R133.reuse, R177 ;  /* 0x000000b185257220 */ /* 0x040fe20000410000 */
[----:B------:R-:W-:Y:S01]  /*14ae0*/  MOV R176, R50 ;  /* 0x0000003200b07202 */ /* 0x000fe20000000f00 */
[C---:B------:R-:W-:Y:S01]  /*14af0*/  FMUL.FTZ R50, R132.reuse, R190 ;  /* 0x000000be84327220 */ /* 0x040fe20000410000 */
[----:B------:R-:W-:Y:S01]  /*14b00*/  MOV R190, R51 ;  /* 0x0000003300be7202 */ /* 0x000fe20000000f00 */
[C---:B------:R-:W-:Y:S01]  /*14b10*/  HMMA.16816.F32.BF16 R32, R192.reuse, R38, R32 ;  /* 0x00000026c020723c */ /* 0x040fe20000041820 */
[----:B------:R-:W-:Y:S03]  /*14b20*/  FMUL.FTZ R51, R132, R191 ;  /* 0x000000bf84337220 */ /* 0x000fe60000410000 */
[--C-:B---3--:R-:W-:Y:S01]  /*14b30*/  FFMA.FTZ R138, R198, c[0x0][0x2d0], -R142.reuse ;  /* 0x0000b400c68a7a23 */ /* 0x108fe2000001088e */
[----:B------:R-:W-:Y:S01]  /*14b40*/  MOV R191, R244 ;  /* 0x000000f400bf7202 */ /* 0x000fe20000000f00 */
[----:B------:R-:W-:Y:S01]  /*14b50*/  FMUL.FTZ R79, R0, R79 ;  /* 0x0000004f004f7220 */ /* 0x000fe20000410000 */
[----:B------:R-:W-:Y:S01]  /*14b60*/  MOV R177, R221 ;  /* 0x000000dd00b17202 */ /* 0x000fe20000000f00 */
[----:B------:R-:W-:Y:S01]  /*14b70*/  FMUL.FTZ R39, R132, R179 ;  /* 0x000000b384277220 */ /* 0x000fe20000410000 */
[----:B------:R-:W-:Y:S03]  /*14b80*/  MOV R179, R43 ;  /* 0x0000002b00b37202 */ /* 0x000fe60000000f00 */
[----:B------:R-:W-:Y:S02]  /*14b90*/  FMUL.FTZ R43, R0, R183 ;  /* 0x000000b7002b7220 */ /* 0x000fe40000410000 */
[----:B------:R3:W-:Y:S01]  /*14ba0*/  MUFU.EX2 R183, R138 ;  /* 0x0000008a00b77308 */ /* 0x0007e20000000800 */
[----:B------:R-:W-:Y:S01]  /*14bb0*/  FMUL.FTZ R38, R132, R178 ;  /* 0x000000b284267220 */ /* 0x000fe20000410000 */
[----:B------:R-:W-:Y:S01]  /*14bc0*/  MOV R178, R220 ;  /* 0x000000dc00b27202 */ /* 0x000fe20000000f00 */
[C---:B------:R-:W-:Y:S02]  /*14bd0*/  FMUL.FTZ R90, R0.reuse, R90 ;  /* 0x0000005a005a7220 */ /* 0x040fe40000410000 */
[C---:B------:R-:W-:Y:S02]  /*14be0*/  FMUL.FTZ R91, R0.reuse, R91 ;  /* 0x0000005b005b7220 */ /* 0x040fe40000410000 */
[C---:B------:R-:W-:Y:S01]  /*14bf0*/  FMUL.FTZ R94, R0.reuse, R94 ;  /* 0x0000005e005e7220 */ /* 0x040fe20000410000 */
[-C--:B-1----:R-:W-:Y:S01]  /*14c00*/  HMMA.16816.F32.BF16 R36, R192, R148.reuse, R36 ;  /* 0x00000094c024723c */ /* 0x082fe20000041824 */
[----:B------:R-:W-:Y:S02]  /*14c10*/  FMUL.FTZ R95, R0, R95 ;  /* 0x0000005f005f7220 */ /* 0x000fe40000410000 */
[C---:B------:R-:W-:Y:S02]  /*14c20*/  FMUL.FTZ R100, R133.reuse, R100 ;  /* 0x0000006485647220 */ /* 0x040fe40000410000 */
[----:B------:R-:W-:Y:S02]  /*14c30*/  FMUL.FTZ R101, R133, R101 ;  /* 0x0000006585657220 */ /* 0x000fe40000410000 */
[C---:B------:R-:W-:Y:S01]  /*14c40*/  FMUL.FTZ R102, R132.reuse, R102 ;  /* 0x0000006684667220 */ /* 0x040fe20000410000 */
[C---:B------:R-:W-:Y:S01]  /*14c50*/  HMMA.16816.F32.BF16 R40, R144.reuse, R148, R40 ;  /* 0x000000949028723c */ /* 0x040fe20000041828 */
[----:B------:R-:W-:Y:S03]  /*14c60*/  FMUL.FTZ R103, R132, R103 ;  /* 0x0000006784677220 */ /* 0x000fe60000410000 */
[C---:B------:R-:W-:Y:S02]  /*14c70*/  FMUL.FTZ R104, R2.reuse, R104 ;  /* 0x0000006802687220 */ /* 0x040fe40000410000 */
[----:B------:R-:W-:Y:S02]  /*14c80*/  FMUL.FTZ R105, R2, R105 ;  /* 0x0000006902697220 */ /* 0x000fe40000410000 */
[-C--:B------:R-:W-:Y:S01]  /*14c90*/  HMMA.16816.F32.BF16 R44, R144, R150.reuse, R44 ;  /* 0x00000096902c723c */ /* 0x080fe2000004182c */
[--C-:B---3--:R-:W-:Y:S03]  /*14ca0*/  FFMA.FTZ R138, R199, c[0x0][0x2d0], -R142.reuse ;  /* 0x0000b400c78a7a23 */ /* 0x108fe6000001088e */
[C---:B------:R-:W-:Y:S01]  /*14cb0*/  FMUL.FTZ R106, R0.reuse, R106 ;  /* 0x0000006a006a7220 */ /* 0x040fe20000410000 */
[----:B------:R1:W-:Y:S01]  /*14cc0*/  MUFU.EX2 R185, R138 ;  /* 0x0000008a00b97308 */ /* 0x0003e20000000800 */
[----:B------:R-:W-:Y:S02]  /*14cd0*/  FMUL.FTZ R107, R0, R107 ;  /* 0x0000006b006b7220 */ /* 0x000fe40000410000 */
[C---:B------:R-:W-:Y:S01]  /*14ce0*/  HMMA.16816.F32.BF16 R48, R192.reuse, R150, R48 ;  /* 0x00000096c030723c */ /* 0x040fe20000041830 */
[----:B------:R-:W3:Y:S03]  /*14cf0*/  LDSM.16.MT88.4 R148, [R225+0x1900] ;  /* 0x00190000e194783b */ /* 0x000ee60000004200 */
[C---:B------:R-:W-:Y:S02]  /*14d00*/  FMUL.FTZ R108, R2.reuse, R108 ;  /* 0x0000006c026c7220 */ /* 0x040fe40000410000 */
[----:B------:R-:W-:Y:S02]  /*14d10*/  FMUL.FTZ R109, R2, R109 ;  /* 0x0000006d026d7220 */ /* 0x000fe40000410000 */
[-C--:B--2---:R-:W-:Y:S01]  /*14d20*/  HMMA.16816.F32.BF16 R52, R192, R152.reuse, R52 ;  /* 0x00000098c034723c */ /* 0x084fe20000041834 */
[C---:B------:R-:W-:Y:S03]  /*14d30*/  FMUL.FTZ R110, R0.reuse, R110 ;  /* 0x0000006e006e7220 */ /* 0x040fe60000410000 */
[----:B------:R-:W-:Y:S02]  /*14d40*/  FMUL.FTZ R111, R0, R111 ;  /* 0x0000006f006f7220 */ /* 0x000fe40000410000 */
[C---:B------:R-:W-:Y:S02]  /*14d50*/  FMUL.FTZ R112, R133.reuse, R112 ;  /* 0x0000007085707220 */ /* 0x040fe40000410000 */
[C---:B------:R-:W-:Y:S01]  /*14d60*/  HMMA.16816.F32.BF16 R56, R144.reuse, R152, R56 ;  /* 0x000000989038723c */ /* 0x040fe20000041838 */
[----:B------:R-:W-:Y:S03]  /*14d70*/  FMUL.FTZ R113, R133, R113 ;  /* 0x0000007185717220 */ /* 0x000fe60000410000 */
[C---:B------:R-:W-:Y:S02]  /*14d80*/  FMUL.FTZ R114, R132.reuse, R114 ;  /* 0x0000007284727220 */ /* 0x040fe40000410000 */
[--C-:B-1----:R-:W-:Y:S02]  /*14d90*/  FFMA.FTZ R138, R201, c[0x0][0x2d0], -R141.reuse ;  /* 0x0000b400c98a7a23 */ /* 0x102fe4000001088d */
[-C--:B------:R-:W-:Y:S01]  /*14da0*/  HMMA.16816.F32.BF16 R60, R144, R154.reuse, R60 ;  /* 0x0000009a903c723c */ /* 0x080fe2000004183c */
[----:B------:R-:W-:Y:S01]  /*14db0*/  FMUL.FTZ R115, R132, R115 ;  /* 0x0000007384737220 */ /* 0x000fe20000410000 */
[----:B------:R1:W-:Y:S02]  /*14dc0*/  MUFU.EX2 R188, R138 ;  /* 0x0000008a00bc7308 */ /* 0x0003e40000000800 */
[C---:B------:R-:W-:Y:S02]  /*14dd0*/  FMUL.FTZ R120, R2.reuse, R120 ;  /* 0x0000007802787220 */ /* 0x040fe40000410000 */
[----:B------:R-:W-:Y:S02]  /*14de0*/  FMUL.FTZ R121, R2, R121 ;  /* 0x0000007902797220 */ /* 0x000fe40000410000 */
[C---:B------:R-:W-:Y:S01]  /*14df0*/  HMMA.16816.F32.BF16 R64, R192.reuse, R154, R64 ;  /* 0x0000009ac040723c */ /* 0x040fe20000041840 */
[----:B------:R-:W2:Y:S03]  /*14e00*/  LDSM.16.MT88.4 R152, [R226+0x1900] ;  /* 0x00190000e298783b */ /* 0x000ea60000004200 */
[C---:B------:R-:W-:Y:S02]  /*14e10*/  FMUL.FTZ R122, R0.reuse, R122 ;  /* 0x0000007a007a7220 */ /* 0x040fe40000410000 */
[----:B------:R-:W-:Y:S02]  /*14e20*/  FMUL.FTZ R123, R0, R123 ;  /* 0x0000007b007b7220 */ /* 0x000fe40000410000 */
[C---:B------:R-:W-:Y:S01]  /*14e30*/  FMUL.FTZ R124, R2.reuse, R124 ;  /* 0x0000007c027c7220 */ /* 0x040fe20000410000 */
[-C--:B---3--:R-:W-:Y:S03]  /*14e40*/  HMMA.16816.F32.BF16 R68, R192, R148.reuse, R68 ;  /* 0x00000094c044723c */ /* 0x088fe60000041844 */
[----:B------:R-:W-:Y:S02]  /*14e50*/  FMUL.FTZ R125, R2, R125 ;  /* 0x0000007d027d7220 */ /* 0x000fe40000410000 */
[C---:B------:R-:W-:Y:S02]  /*14e60*/  FMUL.FTZ R126, R0.reuse, R126 ;  /* 0x0000007e007e7220 */ /* 0x040fe40000410000 */
[----:B------:R-:W-:Y:S01]  /*14e70*/  FMUL.FTZ R127, R0, R127 ;  /* 0x0000007f007f7220 */ /* 0x000fe20000410000 */
[C---:B------:R-:W-:Y:S01]  /*14e80*/  HMMA.16816.F32.BF16 R72, R144.reuse, R148, R72 ;  /* 0x000000949048723c */ /* 0x040fe20000041848 */
[----:B-1----:R-:W-:Y:S03]  /*14e90*/  FFMA.FTZ R138, R204, c[0x0][0x2d0], -R141 ;  /* 0x0000b400cc8a7a23 */ /* 0x002fe6000001088d */
[C---:B------:R-:W-:Y:S01]  /*14ea0*/  FMUL.FTZ R128, R133.reuse, R128 ;  /* 0x0000008085807220 */ /* 0x040fe20000410000 */
[----:B------:R1:W3:Y:S01]  /*14eb0*/  MUFU.EX2 R169, R138 ;  /* 0x0000008a00a97308 */ /* 0x0002e20000000800 */
[C---:B------:R-:W-:Y:S02]  /*14ec0*/  FMUL.FTZ R129, R133.reuse, R129 ;  /* 0x0000008185817220 */ /* 0x040fe40000410000 */
[-C--:B------:R-:W-:Y:S01]  /*14ed0*/  HMMA.16816.F32.BF16 R76, R144, R150.reuse, R76 ;  /* 0x00000096904c723c */ /* 0x080fe2000004184c */
[C---:B------:R-:W-:Y:S03]  /*14ee0*/  FMUL.FTZ R130, R132.reuse, R130 ;  /* 0x0000008284827220 */ /* 0x040fe60000410000 */
[C---:B------:R-:W-:Y:S02]  /*14ef0*/  FMUL.FTZ R131, R132.reuse, R131 ;  /* 0x0000008384837220 */ /* 0x040fe40000410000 */
[C---:B------:R-:W-:Y:S02]  /*14f00*/  FMUL.FTZ R116, R133.reuse, R116 ;  /* 0x0000007485747220 */ /* 0x040fe40000410000 */
[C---:B------:R-:W-:Y:S01]  /*14f10*/  HMMA.16816.F32.BF16 R80, R192.reuse, R150, R80 ;  /* 0x00000096c050723c */ /* 0x040fe20000041850 */
[----:B------:R-:W4:Y:S03]  /*14f20*/  LDSM.16.MT88.4 R148, [R228+0x1900] ;  /* 0x00190000e494783b */ /* 0x000f260000004200 */
[----:B------:R-:W-:Y:S02]  /*14f30*/  FMUL.FTZ R117, R133, R117 ;  /* 0x0000007585757220 */ /* 0x000fe40000410000 */
[C---:B------:R-:W-:Y:S02]  /*14f40*/  FMUL.FTZ R118, R132.reuse, R118 ;  /* 0x0000007684767220 */ /* 0x040fe40000410000 */
[-C--:B--2---:R-:W-:Y:S01]  /*14f50*/  HMMA.16816.F32.BF16 R84, R192, R152.reuse, R84 ;  /* 0x00000098c054723c */ /* 0x084fe20000041854 */
[----:B------:R-:W-:Y:S03]  /*14f60*/  FMUL.FTZ R119, R132, R119 ;  /* 0x0000007784777220 */ /* 0x000fe60000410000 */
[--C-:B-1----:R-:W-:Y:S04]  /*14f70*/  FFMA.FTZ R138, R203, c[0x0][0x2d0], -R142.reuse ;  /* 0x0000b400cb8a7a23 */ /* 0x102fe8000001088e */
[C---:B------:R-:W-:Y:S01]  /*14f80*/  HMMA.16816.F32.BF16 R88, R144.reuse, R152, R88 ;  /* 0x000000989058723c */ /* 0x040fe20000041858 */
[----:B------:R1:W-:Y:S07]  /*14f90*/  MUFU.EX2 R189, R138 ;  /* 0x0000008a00bd7308 */ /* 0x0003ee0000000800 */
[-C--:B------:R-:W-:Y:S08]  /*14fa0*/  HMMA.16816.F32.BF16 R92, R144, R154.reuse, R92 ;  /* 0x0000009a905c723c */ /* 0x080ff0000004185c */
[C---:B------:R-:W-:Y:S01]  /*14fb0*/  HMMA.16816.F32.BF16 R96, R192.reuse, R154, R96 ;  /* 0x0000009ac060723c */ /* 0x040fe20000041860 */
[----:B------:R-:W2:Y:S07]  /*14fc0*/  LDSM.16.MT88.4 R152, [R227+0x1900] ;  /* 0x00190000e398783b */ /* 0x000eae0000004200 */
[-C--:B----4-:R-:W-:Y:S01]  /*14fd0*/  HMMA.16816.F32.BF16 R100, R192, R148.reuse, R100 ;  /* 0x00000094c064723c */ /* 0x090fe20000041864 */
[----:B-1----:R-:W-:Y:S04]  /*14fe0*/  FFMA.FTZ R138, R207, c[0x0][0x2d0], -R142 ;  /* 0x0000b400cf8a7a23 */ /* 0x002fe8000001088e */
[----:B------:R1:W4:Y:S03]  /*14ff0*/  MUFU.EX2 R170, R138 ;  /* 0x0000008a00aa7308 */ /* 0x0003260000000800 */
[C---:B------:R-:W-:Y:S08]  /*15000*/  HMMA.16816.F32.BF16 R104, R144.reuse, R148, R104 ;  /* 0x000000949068723c */ /* 0x040ff00000041868 */
[-C--:B------:R-:W-:Y:S08]  /*15010*/  HMMA.16816.F32.BF16 R108, R144, R150.reuse, R108 ;  /* 0x00000096906c723c */ /* 0x080ff0000004186c */
[C---:B------:R-:W-:Y:S01]  /*15020*/  HMMA.16816.F32.BF16 R112, R192.reuse, R150, R112 ;  /* 0x00000096c070723c */ /* 0x040fe20000041870 */
[----:B------:R-:W5:Y:S03]  /*15030*/  LDSM.16.MT88.4 R148, [R225+0x900] ;  /* 0x00090000e194783b */ /* 0x000f660000004200 */
[--C-:B-1----:R-:W-:Y:S04]  /*15040*/  FFMA.FTZ R138, R205, c[0x0][0x2d0], -R143.reuse ;  /* 0x0000b400cd8a7a23 */ /* 0x102fe8000001088f */
[-C--:B--2---:R-:W-:Y:S01]  /*15050*/  HMMA.16816.F32.BF16 R116, R192, R152.reuse, R116 ;  /* 0x00000098c074723c */ /* 0x084fe20000041874 */
[----:B------:R1:W-:Y:S07]  /*15060*/  MUFU.EX2 R184, R138 ;  /* 0x0000008a00b87308 */ /* 0x0003ee0000000800 */
[C---:B------:R-:W-:Y:S08]  /*15070*/  HMMA.16816.F32.BF16 R120, R144.reuse, R152, R120 ;  /* 0x000000989078723c */ /* 0x040ff00000041878 */
[-C--:B------:R-:W-:Y:S07]  /*15080*/  HMMA.16816.F32.BF16 R124, R144, R154.reuse, R124 ;  /* 0x0000009a907c723c */ /* 0x080fee000004187c */
[----:B---3--:R-:W-:Y:S01]  /*15090*/  F2FP.BF16.PACK_AB R146, R169, R188 ;  /* 0x000000bca992723e */ /* 0x008fe200000010ff */
[----:B------:R-:W-:Y:S01]  /*150a0*/  HMMA.16816.F32.BF16 R128, R192, R154, R128 ;  /* 0x0000009ac080723c */ /* 0x000fe20000041880 */
[----:B----4-:R-:W-:Y:S03]  /*150b0*/  F2FP.BF16.PACK_AB R147, R170, R189 ;  /* 0x000000bdaa93723e */ /* 0x010fe600000010ff */
[--C-:B-1----:R-:W-:Y:S01]  /*150c0*/  FFMA.FTZ R138, R208, c[0x0][0x2d0], -R143.reuse ;  /* 0x0000b400d08a7a23 */ /* 0x102fe2000001088f */
[----:B------:R-:W-:Y:S02]  /*150d0*/  F2FP.BF16.PACK_AB R144, R139, R187 ;  /* 0x000000bb8b90723e */ /* 0x000fe400000010ff */
[----:B------:R-:W-:Y:S01]  /*150e0*/  F2FP.BF16.PACK_AB R145, R185, R183 ;  /* 0x000000b7b991723e */ /* 0x000fe200000010ff */
[----:B------:R1:W2:Y:S06]  /*150f0*/  MUFU.EX2 R186, R138 ;  /* 0x0000008a00ba7308 */ /* 0x0002ac0000000800 */
[-C--:B-----5:R-:W-:Y:S01]  /*15100*/  HMMA.16816.F32.BF16 R4, R144, R148.reuse, R4 ;  /* 0x000000949004723c */ /* 0x0a0fe20000041804 */
[--C-:B-1----:R-:W-:Y:S01]  /*15110*/  FFMA.FTZ R138, R210, c[0x0][0x2d0], -R143.reuse ;  /* 0x0000b400d28a7a23 */ /* 0x102fe2000001088f */
[----:B--2---:R-:W-:Y:S03]  /*15120*/  F2FP.BF16.PACK_AB R152, R186, R184 ;  /* 0x000000b8ba98723e */ /* 0x004fe600000010ff */
        /* <DEDUP_REMOVED lines=28> */
[----:B------:R-:W1:Y:S03]  /*152f0*/  LDSM.16.MT88.4 R156, [R226+0x2100] ;  /* 0x00210000e29c783b */ /* 0x000e660000004200 */
        /* <DEDUP_REMOVED lines=12> */
[--C-:B---3--:R-:W-:Y:S02]  /*153c0*/  FFMA.FTZ R138, R196, c[0x0][0x2d0], -R141.reuse ;  /* 0x0000b400c48a7a23 */ /* 0x108fe4000001088d */
[----:B------:R-:W-:Y:S01]  /*153d0*/  LDSM.16.MT88.4 R196, [R227+0x1100] ;  /* 0x00110000e3c4783b */ /* 0x000fe20000004200 */
[----:B------:R-:W-:Y:S01]  /*153e0*/  FFMA.FTZ R141, R191, c[0x0][0x2d0], -R141 ;  /* 0x0000b400bf8d7a23 */ /* 0x000fe2000001088d */
[----:B------:R3:W-:Y:S03]  /*153f0*/  MUFU.EX2 R218, R138 ;  /* 0x0000008a00da7308 */ /* 0x0007e60000000800 */
        /* <DEDUP_REMOVED lines=9> */
[----:B----4-:R-:W-:Y:S04]  /*15490*/  F2FP.BF16.PACK_AB R141, R220, R221 ;  /* 0x000000dddc8d723e */ /* 0x010fe800000010ff */
        /* <DEDUP_REMOVED lines=16> */
[----:B------:R1:W4:Y:S01]  /*155a0*/  MUFU.EX2 R207, R138 ;  /* 0x0000008a00cf7308 */ /* 0x0003220000000800 */
[----:B------:R-:W-:Y:S06]  /*155b0*/  LDSM.16.MT88.4 R188, [R228+0x1100] ;  /* 0x00110000e4bc783b */ /* 0x000fec0000004200 */
        /* <DEDUP_REMOVED lines=42> */
[-C--:B-1----:R-:W-:Y:S07]  /*15860*/  HMMA.16816.F32.BF16 R160, R140, R172.reuse, R20 ;  /* 0x000000ac8ca0723c */ /* 0x082fee0000041814 */
[----:B------:R-:W-:Y:S01]  /*15870*/  MOV R23, R187 ;  /* 0x000000bb00177202 */ /* 0x000fe20000000f00 */
[C---:B------:R-:W-:Y:S01]  /*15880*/  HMMA.16816.F32.BF16 R164, R192.reuse, R172, R24 ;  /* 0x000000acc0a4723c */ /* 0x040fe20000041818 */
[----:B------:R-:W5:Y:S03]  /*15890*/  LDL.LU R27, [R1+0x2c] ;  /* 0x00002c00011b7983 */ /* 0x000f660000300800 */
[----:B------:R-:W-:Y:S02]  /*158a0*/  MOV R22, R186 ;  /* 0x000000ba00167202 */ /* 0x000fe40000000f00 */
[----:B------:R-:W-:Y:S02]  /*158b0*/  MOV R21, R185 ;  /* 0x000000b900157202 */ /* 0x000fe40000000f00 */
[----:B------:R-:W-:Y:S02]  /*158c0*/  MOV R24, R171 ;  /* 0x000000ab00187202 */ /* 0x000fe40000000f00 */
[-C--:B------:R-:W-:Y:S01]  /*158d0*/  HMMA.16816.F32.BF16 R168, R192, R174.reuse, R28 ;  /* 0x000000aec0a8723c */ /* 0x080fe2000004181c */
[----:B------:R-:W5:Y:S01]  /*158e0*/  LDL.LU R28, [R1+0x28] ;  /* 0x00002800011c7983 */ /* 0x000f620000300800 */
[----:B------:R-:W-:Y:S02]  /*158f0*/  MOV R26, R183 ;  /* 0x000000b7001a7202 */ /* 0x000fe40000000f00 */
[----:B------:R-:W-:Y:S02]  /*15900*/  MOV R20, R184 ;  /* 0x000000b800147202 */ /* 0x000fe40000000f00 */
[----:B------:R-:W-:Y:S02]  /*15910*/  MOV R25, R182 ;  /* 0x000000b600197202 */ /* 0x000fe40000000f00 */
[C---:B------:R-:W-:Y:S01]  /*15920*/  HMMA.16816.F32.BF16 R172, R140.reuse, R174, R32 ;  /* 0x000000ae8cac723c */ /* 0x040fe20000041820 */
[----:B------:R-:W5:Y:S03]  /*15930*/  LDL.LU R33, [R1+0x20] ;  /* 0x0000200001217983 */ /* 0x000f660000300800 */
[----:B------:R-:W-:Y:S01]  /*15940*/  MOV R31, R178 ;  /* 0x000000b2001f7202 */ /* 0x000fe20000000f00 */
[----:B------:R-:W5:Y:S01]  /*15950*/  LDL.LU R32, [R1+0x24] ;  /* 0x0000240001207983 */ /* 0x000f620000300800 */
[----:B------:R-:W-:Y:S02]  /*15960*/  MOV R30, R179 ;  /* 0x000000b3001e7202 */ /* 0x000fe40000000f00 */
[----:B------:R-:W-:Y:S04]  /*15970*/  MOV R35, R176 ;  /* 0x000000b000237202 */ /* 0x000fe80000000f00 */
[----:B------:R-:W-:Y:S02]  /*15980*/  MOV R34, R177 ;  /* 0x000000b100227202 */ /* 0x000fe40000000f00 */
[-C--:B------:R-:W-:Y:S01]  /*15990*/  HMMA.16816.F32.BF16 R176, R140, R188.reuse, R36 ;  /* 0x000000bc8cb0723c */ /* 0x080fe20000041824 */
[----:B------:R-:W-:Y:S06]  /*159a0*/  MOV R29, R181 ;  /* 0x000000b5001d7202 */ /* 0x000fec0000000f00 */
        /* <DEDUP_REMOVED lines=23> */
[----:B------:R-:W-:Y:S01]  /*15b20*/  HMMA.16816.F32.BF16 R128, R140, R18, R128 ;  /* 0x000000128c80723c */ /* 0x000fe20000041880 */
[----:B-----5:R-:W-:Y:S04]  /*15b30*/  FFMA.FTZ R4, R2, R28, R35 ;  /* 0x0000001c02047223 */ /* 0x020fe80000010023 */
[----:B------:R-:W-:Y:S02]  /*15b40*/  FADD.FTZ R4, R31, R4 ;  /* 0x000000041f047221 */ /* 0x000fe40000010000 */
[----:B------:R-:W-:Y:S02]  /*15b50*/  FFMA.FTZ R133, R133, R33, R39 ;  /* 0x0000002185857223 */ /* 0x000fe40000010027 */
[----:B------:R-:W-:Y:S03]  /*15b60*/  FADD.FTZ R5, R26, R4 ;  /* 0x000000041a057221 */ /* 0x000fe60000010000 */
[----:B------:R-:W-:Y:S02]  /*15b70*/  FFMA.FTZ R132, R132, R32, R34 ;  /* 0x0000002084847223 */ /* 0x000fe40000010022 */
[----:B------:R-:W-:Y:S02]  /*15b80*/  FADD.FTZ R2, R29, R133 ;  /* 0x000000851d027221 */ /* 0x000fe40000010000 */
[----:B------:R-:W-:Y:S02]  /*15b90*/  FADD.FTZ R132, R30, R132 ;  /* 0x000000841e847221 */ /* 0x000fe40000010000 */
[----:B------:R-:W-:Y:S02]  /*15ba0*/  FADD.FTZ R2, R24, R2 ;  /* 0x0000000218027221 */ /* 0x000fe40000010000 */
[----:B------:R-:W-:Y:S02]  /*15bb0*/  FFMA.FTZ R4, R0, R27, R215 ;  /* 0x0000001b00047223 */ /* 0x000fe400000100d7 */
        /* <DEDUP_REMOVED lines=48> */
.L_x_637:
[----:B-12---:R-:W2:Y:S04]  /*15ec0*/  LDL.LU R0, [R1+0x20] ;  /* 0x0000200001007983 */ /* 0x006ea80000300800 */
        /* <DEDUP_REMOVED lines=29> */
[----:B------:R-:W-:-:S05]  /*160a0*/  FSETP.NE.FTZ.AND P1, PT, R7, RZ, PT ;  /* 0x000000ff0700720b */ /* 0x000fca0003f35000 */
[----:B------:R-:W1:Y:S01]  /*160b0*/  @P3 MUFU.RCP R0, R11 ;  /* 0x0000000b00003308 */ /* 0x000e620000001000 */
[----:B------:R-:W-:-:S07]  /*160c0*/  FSETP.NE.FTZ.AND P0, PT, R6, RZ, PT ;  /* 0x000000ff0600720b */ /* 0x000fce0003f15000 */
[----:B------:R-:W-:Y:S06]  /*160d0*/  @P2 MUFU.RCP R4, R9 ;  /* 0x0000000900042308 */ /* 0x000fec0000001000 */
[----:B------:R-:W-:Y:S01]  /*160e0*/  @P0 MOV R8, 0x3f317218 ;  /* 0x3f31721800080802 */ /* 0x000fe20000000f00 */
[C---:B-1----:R-:W-:Y:S01]  /*160f0*/  FMUL.FTZ R144, R0.reuse, R144 ;  /* 0x0000009000907220 */ /* 0x042fe20000410000 */
[----:B------:R-:W1:Y:S01]  /*16100*/  @P1 MUFU.RCP R2, R7 ;  /* 0x0000000700021308 */ /* 0x000e620000001000 */
        /* <DEDUP_REMOVED lines=13> */
[C---:B------:R-:W-:Y:S01]  /*161e0*/  FMUL.FTZ R52, R0.reuse, R52 ;  /* 0x0000003400347220 */ /* 0x040fe20000410000 */
[----:B------:R-:W-:Y:S01]  /*161f0*/  @P1 MUFU.LG2 R7, R7 ;  /* 0x0000000700071308 */ /* 0x000fe20000000c00 */
        /* <DEDUP_REMOVED lines=19> */
[----:B------:R-:W-:Y:S01]  /*16330*/  MOV R0, RZ ;  /* 0x000000ff00007202 */ /* 0x000fe20000000f00 */
[C---:B-1----:R-:W-:Y:S02]  /*16340*/  FMUL.FTZ R148, R2.reuse, R148 ;  /* 0x0000009402947220 */ /* 0x042fe40000410000 */
[----:B------:R-:W-:-:S02]  /*16350*/  FMUL.FTZ R149, R2, R149 ;  /* 0x0000009502957220 */ /* 0x000fc40000410000 */
[C---:B------:R-:W-:Y:S01]  /*16360*/  FMUL.FTZ R152, R2.reuse, R152 ;  /* 0x0000009802987220 */ /* 0x040fe20000410000 */
[----:B------:R-:W1:Y:S01]  /*16370*/  @P0 MUFU.RCP R0, R6 ;  /* 0x0000000600000308 */ /* 0x000e620000001000 */
[C---:B------:R-:W-:Y:S02]  /*16380*/  FMUL.FTZ R153, R2.reuse, R153 ;  /* 0x0000009902997220 */ /* 0x040fe40000410000 */
[C---:B------:R-:W-:Y:S02]  /*16390*/  FMUL.FTZ R164, R2.reuse, R164 ;  /* 0x000000a402a47220 */ /* 0x040fe40000410000 */
[C---:B------:R-:W-:Y:S02]  /*163a0*/  FMUL.FTZ R165, R2.reuse, R165 ;  /* 0x000000a502a57220 */ /* 0x040fe40000410000 */
[C---:B------:R-:W-:Y:S01]  /*163b0*/  FMUL.FTZ R168, R2.reuse, R168 ;  /* 0x000000a802a87220 */ /* 0x040fe20000410000 */
[----:B------:R-:W2:Y:S01]  /*163c0*/  @P0 MUFU.LG2 R6, R6 ;  /* 0x0000000600060308 */ /* 0x000ea20000000c00 */
        /* <DEDUP_REMOVED lines=59> */
[C---:B-1----:R-:W-:Y:S02]  /*16780*/  FMUL.FTZ R150, R0.reuse, R150 ;  /* 0x0000009600967220 */ /* 0x042fe40000410000 */
        /* <DEDUP_REMOVED lines=38> */
[----:B--2---:R-:W-:Y:S02]  /*169f0*/  @P0 FMUL.FTZ R4, R6, 0.69314718246459960938 ;  /* 0x3f31721806040820 */ /* 0x004fe40000410000 */
[----:B------:R-:W-:Y:S02]  /*16a00*/  @P0 FMUL.FTZ R0, R8, c[0x0][0x2d0] ;  /* 0x0000b40008000a20 */ /* 0x000fe40000410000 */
[----:B------:R-:W-:-:S02]  /*16a10*/  @P3 FFMA.FTZ R18, R10, R137, R11 ;  /* 0x000000890a123223 */ /* 0x000fc4000001000b */
[----:B------:R-:W-:Y:S02]  /*16a20*/  @P2 FFMA.FTZ R19, R5, R136, R9 ;  /* 0x0000008805132223 */ /* 0x000fe40000010009 */
[----:B------:R-:W-:Y:S02]  /*16a30*/  @P1 FFMA.FTZ R20, R2, R135, R7 ;  /* 0x0000008702141223 */ /* 0x000fe40000010007 */
[----:B------:R-:W-:Y:S02]  /*16a40*/  @P0 FFMA.FTZ R21, R0, R3, R4 ;  /* 0x0000000300150223 */ /* 0x000fe40000010004 */
.L_x_575:
[----:B------:R-:W-:Y:S05]  /*16a50*/  @P4 BRA `(.L_x_656) ;  /* 0x0000209000004947 */ /* 0x000fea0003800000 */
[----:B------:R-:W3:Y:S01]  /*16a60*/  S2R R16, SR_TID.X ;  /* 0x0000000000107919 */ /* 0x000ee20000002100 */
[----:B------:R-:W-:Y:S01]  /*16a70*/  ULDC.64 UR4, c[0x0][0x4d0] ;  /* 0x0001340000047ab9 */ /* 0x000fe20000000a00 */
[----:B------:R-:W-:Y:S01]  /*16a80*/  IMAD R4, RZ, RZ, -UR11 ;  /* 0x8000000bff047e24 */ /* 0x000fe2000f8e02ff */
[----:B------:R-:W-:Y:S01]  /*16a90*/  UIMAD.WIDE.U32 UR8, UR11, UR4, URZ ;  /* 0x000000040b0872a5 */ /* 0x000fe2000f8e003f */
[----:B------:R-:W4:Y:S01]  /*16aa0*/  S2R R11, SR_CTAID.Y ;  /* 0x00000000000b7919 */ /* 0x000f220000002600 */
[----:B------:R-:W-:Y:S01]  /*16ab0*/  USHF.R.S32.HI UR6, URZ, 0x1f, UR11 ;  /* 0x0000001f3f067899 */ /* 0x000fe2000801140b */
[----:B------:R-:W-:Y:S01]  /*16ac0*/  MOV R24, c[0x0][0x4e8] ;  /* 0x00013a0000187a02 */ /* 0x000fe20000000f00 */
[----:B------:R-:W-:Y:S01]  /*16ad0*/  BSSY B0, `(.L_x_657) ;  /* 0x00000db000007945 */ /* 0x000fe20003800000 */
[----:B------:R-:W1:Y:S01]  /*16ae0*/  S2R R9, SR_CTAID.Z ;  /* 0x0000000000097919 */ /* 0x000e620000002700 */
        /* <DEDUP_REMOVED lines=12> */
[----:B----4-:R-:W-:Y:S01]  /*16bb0*/  IMAD R12, R4, c[0x0][0x550], R11 ;  /* 0x00015400040c7a24 */ /* 0x010fe200078e020b */
        /* <DEDUP_REMOVED lines=13> */
[----:B------:R-:W-:Y:S01]  /*16c90*/  IMAD.WIDE.U32 R4, R9, c[0x0][0x4d8], R4 ;  /* 0x0001360009047a25 */ /* 0x000fe200078e0004 */
        /* <DEDUP_REMOVED lines=71> */
[----:B------:R-:W3:Y:S01]  /*17110*/  SHFL.IDX PT, R11, R0, 0x1, 0x1c1f ;  /* 0x003c1f00000b7f89 */ /* 0x000ee200000e0000 */
[-C--:B------:R-:W-:Y:S01]  /*17120*/  ISETP.GE.OR P2, PT, R14, R24.reuse, P1 ;  /* 0x000000180e00720c */ /* 0x080fe20000f46670 */
[----:B------:R-:W-:Y:S01]  /*17130*/  IMAD.IADD R3, R3, 0x1, R15 ;  /* 0x0000000103037824 */ /* 0x000fe200078e020f */
[----:B------:R-:W-:Y:S01]  /*17140*/  LEA R23, P0, R2, c[0x0][0x400], 0x2 ;  /* 0x0001000002177a11 */ /* 0x000fe200078010ff */
[----:B------:R-:W-:Y:S01]  /*17150*/  SHFL.IDX PT, R8, R6, 0x2, 0x1c1f ;  /* 0x005c1f0006087f89 */ /* 0x000fe200000e0000 */
[----:B------:R-:W-:-:S02]  /*17160*/  ISETP.GE.AND P5, PT, R14, R24, PT ;  /* 0x000000180e00720c */ /* 0x000fc40003fa6270 */
[----:B------:R-:W-:Y:S01]  /*17170*/  LEA.HI.X R22, R2, c[0x0][0x404], R3, 0x2, P0 ;  /* 0x0001010002167a11 */ /* 0x000fe200000f1403 */
[----:B------:R-:W4:Y:S01]  /*17180*/  SHFL.IDX PT, R9, R0, 0x2, 0x1c1f ;  /* 0x005c1f0000097f89 */ /* 0x000f2200000e0000 */
[----:B------:R-:W-:-:S03]  /*17190*/  ISETP.GE.AND P6, PT, R13, R24, PT ;  /* 0x000000180d00720c */ /* 0x000fc60003fc6270 */
[----:B------:R-:W-:Y:S04]  /*171a0*/  SHFL.IDX PT, R6, R6, 0x3, 0x1c1f ;  /* 0x007c1f0006067f89 */ /* 0x000fe800000e0000 */
[----:B------:R2:W3:Y:S04]  /*171b0*/  SHFL.IDX PT, R7, R0, 0x3, 0x1c1f ;  /* 0x007c1f0000077f89 */ /* 0x0004e800000e0000 */
[----:B-1----:R1:W-:Y:S04]  /*171c0*/  @!P4 ST.E [R4.64], R18 ;  /* 0x000000120400c985 */ /* 0x0023e8000c101914 */
[----:B------:R1:W1:Y:S04]  /*171d0*/  SHFL.IDX PT, R2, R23, RZ, 0x1c1f ;  /* 0x001c1fff17027589 */ /* 0x00026800000e0000 */
[----:B------:R1:W1:Y:S01]  /*171e0*/  SHFL.IDX PT, R3, R22, RZ, 0x1c1f ;  /* 0x001c1fff16037589 */ /* 0x00026200000e0000 */
[----:B--2---:R-:W-:-:S04]  /*171f0*/  IADD3 R0, R12, 0x8, RZ ;  /* 0x000000080c007810 */ /* 0x004fc80007ffe0ff */
[CC--:B------:R-:W-:Y:S02]  /*17200*/  ISETP.GE.OR P3, PT, R0.reuse, R24.reuse, P1 ;  /* 0x000000180000720c */ /* 0x0c0fe40000f66670 */
[-C--:B------:R-:W-:Y:S02]  /*17210*/  ISETP.GE.OR P1, PT, R13, R24.reuse, P1 ;  /* 0x000000180d00720c */ /* 0x080fe40000f26670 */
[----:B------:R-:W-:Y:S02]  /*17220*/  ISETP.GE.AND P0, PT, R0, R24, PT ;  /* 0x000000180000720c */ /* 0x000fe40003f06270 */
[----:B------:R-:W-:-:S04]  /*17230*/  LOP3.LUT R0, R17, 0x7ffffffc, RZ, 0xc0, !PT ;  /* 0x7ffffffc11007812 */ /* 0x000fc800078ec0ff */
[----:B------:R-:W-:-:S03]  /*17240*/  IADD3 R0, R16, -R0, RZ ;  /* 0x8000000010007210 */ /* 0x000fc60007ffe0ff */
[----:B---3--:R2:W-:Y:S02]  /*17250*/  @!P3 ST.E [R10.64], R19 ;  /* 0x000000130a00b985 */ /* 0x0085e4000c101914 */
[----:B------:R-:W-:Y:S02]  /*17260*/  IMAD.SHL.U32 R0, R0, 0x2, RZ ;  /* 0x0000000200007824 */ /* 0x000fe400078e00ff */
[----:B----4-:R2:W-:Y:S04]  /*17270*/  @!P2 ST.E [R8.64], R20 ;  /* 0x000000140800a985 */ /* 0x0105e8000c101914 */
        /* <DEDUP_REMOVED lines=96> */
.L_x_658:
[----:B-1----:R-:W-:Y:S05]  /*17880*/  BSYNC B0 ;  /* 0x0000000000007941 */ /* 0x002fea0003800000 */
.L_x_657:
        /* <DEDUP_REMOVED lines=97> */
.L_x_660:
[----:B------:R-:W-:Y:S05]  /*17ea0*/  BSYNC B0 ;  /* 0x0000000000007941 */ /* 0x000fea0003800000 */
.L_x_659:
        /* <DEDUP_REMOVED lines=97> */
.L_x_662:
[----:B------:R-:W-:Y:S05]  /*184c0*/  BSYNC B0 ;  /* 0x0000000000007941 */ /* 0x000fea0003800000 */
.L_x_661:
        /* <DEDUP_REMOVED lines=98> */
.L_x_656:
        /* <DEDUP_REMOVED lines=50> */
.L_x_663:
        /* <DEDUP_REMOVED lines=15> */
.L_x_1800:


//--------------------- .text._ZN7cutlass13device_kernelIN5flash19enable_sm80_to_sm89INS1_16FlashAttnFwdSm80INS1_25CollectiveMainloopFwdSm80ILi8ELi1ELb1EN4cute5tupleIJNS5_1CILi128EEENS7_ILi96EEES8_EEELi128ENS_10bfloat16_tEfNS_4arch4Sm80ELb0ELb1ELb1ELb1ELb1ELb0ELb1ELb1EEENS1_21CollectiveEpilogueFwdINS6_IJS8_S8_S9_EEENS6_IJNS7_ILi1EEESH_SH_EEESB_SD_Li256ELb1ELb1ELb1ELb0EEENS1_36VarlenDynamicPersistentTileSchedulerILi128ELi96ELi256ELi256ELb1ELb1ELb0ELb1ELb0ELb1EEEEEEEEEvNT_6ParamsE --------------------------
	.section	.text._ZN7cutlass13device_kernelIN5flash19enable_sm80_to_sm89INS1_16FlashAttnFwdSm80INS1_25CollectiveMainloopFwdSm80ILi8ELi1ELb1EN4cute5tupleIJNS5_1CILi128EEENS7_ILi96EEES8_EEELi128ENS_10bfloat16_tEfNS_4arch4Sm80ELb0ELb1ELb1ELb1ELb1ELb0ELb1ELb1EEENS1_21CollectiveEpilogueFwdINS6_IJS8_S8_S9_EEENS6_IJNS7_ILi1EEESH_SH_EEESB_SD_Li256ELb1ELb1ELb1ELb0EEENS1_36VarlenDynamicPersistentTileSchedulerILi128ELi96ELi256ELi256ELb1ELb1ELb0ELb1ELb0ELb1EEEEEEEEEvNT_6ParamsE,"ax",@progbits
	.sectioninfo	@"SHI_REGISTERS=255"
	.align	128
.text._ZN7cutlass13device_kernelIN5flash19enable_sm80_to_sm89INS1_16FlashAttnFwdSm80INS1_25CollectiveMainloopFwdSm80ILi8ELi1ELb1EN4cute5tupleIJNS5_1CILi128EEENS7_ILi96EEES8_EEELi128ENS_10bfloat16_tEfNS_4arch4Sm80ELb0ELb1ELb1ELb1ELb1ELb0ELb1ELb1EEENS1_21CollectiveEpilogueFwdINS6_IJS8_S8_S9_EEENS6_IJNS7_ILi1EEESH_SH_EEESB_SD_Li256ELb1ELb1ELb1ELb0EEENS1_36VarlenDynamicPersistentTileSchedulerILi128ELi96ELi256ELi256ELb1ELb1ELb0ELb1ELb0ELb1EEEEEEEEEvNT_6ParamsE:
        .type           _ZN7cutlass13device_kernelIN5flash19enable_sm80_to_sm89INS1_16FlashAttnFwdSm80INS1_25CollectiveMainloopFwdSm80ILi8ELi1ELb1EN4cute5tupleIJNS5_1CILi128EEENS7_ILi96EEES8_EEELi128ENS_10bfloat16_tEfNS_4arch4Sm80ELb0ELb1ELb1ELb1ELb1ELb0ELb1ELb1EEENS1_21CollectiveEpilogueFwdINS6_IJS8_S8_S9_EEENS6_IJNS7_ILi1EEESH_SH_EEESB_SD_Li256ELb1ELb1ELb1ELb0EEENS1_36VarlenDynamicPersistentTileSchedulerILi128ELi96ELi256ELi256ELb1ELb1ELb0ELb1ELb0ELb1EEEEEEEEEvNT_6ParamsE,@function
        .size           _ZN7cutlass13device_kernelIN5flash19enable_sm80_to_sm89INS1_16FlashAttnFwdSm80INS1_25CollectiveMainloopFwdSm80ILi8ELi1ELb1EN4cute5tupleIJNS5_1CILi128EEENS7_ILi96EEES8_EEELi128ENS_10bfloat16_tEfNS_4arch4Sm80ELb0ELb1ELb1ELb1ELb1ELb0ELb1ELb1EEENS1_21CollectiveEpilogueFwdINS6_IJS8_S8_S9_EEENS6_IJNS7_ILi1EEESH_SH_EEESB_SD_Li256ELb1ELb1ELb1ELb0EEENS1_36VarlenDynamicPersistentTileSchedulerILi128ELi96ELi256ELi256ELb1ELb1ELb0ELb1ELb0ELb1EEEEEEEEEvNT_6ParamsE,(.L_x_1801 - _ZN7cutlass13device_kernelIN5flash19enable_sm80_to_sm89INS1_16FlashAttnFwdSm80INS1_25CollectiveMainloopFwdSm80ILi8ELi1ELb1EN4cute5tupleIJNS5_1CILi128EEENS7_ILi96EEES8_EEELi128ENS_10bfloat16_tEfNS_4arch4Sm80ELb0ELb1ELb1ELb1ELb1ELb0ELb1ELb1EEENS1_21CollectiveEpilogueFwdINS6_IJS8_S8_S9_EEENS6_IJNS7_ILi1EEESH_SH_EEESB_SD_Li256ELb1ELb1ELb1ELb0EEENS1_36VarlenDynamicPersistentTileSchedulerILi128ELi96ELi256ELi256ELb1ELb1ELb0ELb1ELb0ELb1EEEEEEEEEvNT_6ParamsE)
        .other          _ZN7cutlass13device_kernelIN5flash19enable_sm80_to_sm89INS1_16FlashAttnFwdSm80INS1_25CollectiveMainloopFwdSm80ILi8ELi1ELb1EN4cute5tupleIJNS5_1CILi128EEENS7_ILi96EEES8_EEELi128ENS_10bfloat16_tEfNS_4arch4Sm80ELb0ELb1ELb1ELb1ELb1ELb0ELb1ELb1EEENS1_21CollectiveEpilogueFwdINS6_IJS8_S8_S9_EEENS6_IJNS7_ILi1EEESH_SH_EEESB_SD_Li256ELb1ELb1ELb1ELb0EEENS1_36VarlenDynamicPersistentTileSchedulerILi128ELi96ELi256ELi256ELb1ELb1ELb0ELb1ELb0ELb1EEEEEEEEEvNT_6ParamsE,@"STO_CUDA_ENTRY STV_DEFAULT"
_ZN7cutlass13device_kernelIN5flash19enable_sm80_to_sm89INS1_16FlashAttnFwdSm80INS1_25CollectiveMainloopFwdSm80ILi8ELi1ELb1EN4cute5tupleIJNS5_1CILi128EEENS7_ILi96EEES8_EEELi128ENS_10bfloat16_tEfNS_4arch4Sm80ELb0ELb1ELb1ELb1ELb1ELb0ELb1ELb1EEENS1_21CollectiveEpilogueFwdINS6_IJS8_S8_S9_EEENS6_IJNS7_ILi1EEESH_SH_EEESB_SD_Li256ELb1ELb1ELb1ELb0EEENS1_36VarlenDynamicPersistentTileSchedulerILi128ELi96ELi256ELi256ELb1ELb1ELb0ELb1ELb0ELb1EEEEEEEEEvNT_6ParamsE:
[----:B------:R-:W-:-:S03]  /*0000*/  MOV R1, c[0x0][0x28] ;  /* 0x00000a0000017a02 */ /* 0x000fc60000000f00 */
[----:B------:R-:W1:Y:S01]  /*0010*/  S2R R2, SR_TID.X ;  /* 0x0000000000027919 */ /* 0x000e620000002100 */
[----:B------:R-:W-:Y:S01]  /*0020*/  IADD3 R1, R1, -0x28, RZ ;  /* 0xffffffd801017810 */ /* 0x000fe20007ffe0ff */
[----:B------:R-:W-:Y:S01]  /*0030*/  ULDC.64 UR6, c[0x0][0x118] ;  /* 0x0000460000067ab9 */ /* 0x000fe20000000a00 */
[----:B-1----:R-:W-:-:S05]  /*0040*/  SHF.R.U32.HI R0, RZ, 0x5, R2 ;  /* 0x00000005ff007819 */ /* 0x002fca0000011602 */
[----:B------:R-:W1:Y:S02]  /*0050*/  SHFL.IDX PT, R3, R0, RZ, 0x1f ;  /* 0x00001fff00037589 */ /* 0x000e6400000e0000 */
[----:B-1----:R-:W-:Y:S02]  /*0060*/  ISETP.NE.AND P0, PT, R3, RZ, PT ;  /* 0x000000ff0300720c */ /* 0x002fe40003f05270 */
[----:B------:R1:W-:Y:S11]  /*0070*/  STL [R1+0x20], R3 ;  /* 0x0000200301007387 */ /* 0x0003f60000100800 */
[----:B------:R-:W-:Y:S06]  /*0080*/  @P0 BAR.SYNC.DEFER_BLOCKING 0x5, 0x100 ;  /* 0x0144000000000b1d */ /* 0x000fec0000010000 */
[----:B------:R-:W2:Y:S04]  /*0090*/  @P0 LDS.128 R248, [0xe100] ;  /* 0x00e10000fff80984 */ /* 0x000ea80000000c00 */
[----:B------:R-:W-:Y:S06]  /*00a0*/  @P0 BAR.ARV 0x4, 0x100 ;  /* 0x0104000000000b1d */ /* 0x000fec0000002000 */
[----:B------:R-:W-:Y:S05]  /*00b0*/  @P0 BRA `(.L_x_664) ;  /* 0x00000f1000000947 */ /* 0x000fea0003800000 */
[----:B-1----:R-:W-:Y:S01]  /*00c0*/  LOP3.LUT R13, R2, 0x1f, RZ, 0xc0, !PT ;  /* 0x0000001f020d7812 */ /* 0x002fe200078ec0ff */
[----:B------:R-:W-:-:S03]  /*00d0*/  CS2R R8, SRZ ;  /* 0x0000000000087805 */ /* 0x000fc6000001ff00 */
[----:B------:R-:W-:-:S04]  /*00e0*/  ISETP.NE.AND P6, PT, R13, 0x1f, PT ;  /* 0x0000001f0d00780c */ /* 0x000fc80003fc5270 */
[----:B------:R-:W-:-:S13]  /*00f0*/  ISETP.GE.OR P0, PT, R13, c[0x0][0x53c], !P6 ;  /* 0x00014f000d007a0c */ /* 0x000fda0007706670 */
[----:B------:R-:W-:Y:S02]  /*0100*/  @!P0 IMAD.MOV.U32 R4, RZ, RZ, 0x4 ;  /* 0x00000004ff048424 */ /* 0x000fe400078e00ff */
[----:B------:R-:W-:Y:S02]  /*0110*/  @!P0 IMAD.MOV.U32 R2, RZ, RZ, 0x4 ;  /* 0x00000004ff028424 */ /* 0x000fe400078e00ff */
[----:B------:R-:W-:-:S04]  /*0120*/  @!P0 IMAD.WIDE.U32 R4, R13, R4, c[0x0][0x580] ;  /* 0x000160000d048625 */ /* 0x000fc800078e0004 */
[C---:B------:R-:W-:Y:S01]  /*0130*/  @!P0 IMAD.WIDE.U32 R2, R13.reuse, R2, c[0x0][0x578] ;  /* 0x00015e000d028625 */ /* 0x040fe200078e0002 */
[----:B------:R-:W3:Y:S04]  /*0140*/  @!P0 LDG.E R9, [R4.64] ;  /* 0x0000000604098981 */ /* 0x000ee8000c1e1900 */
[----:B------:R-:W3:Y:S01]  /*0150*/  @!P0 LDG.E R8, [R2.64] ;  /* 0x0000000602088981 */ /* 0x000ee2000c1e1900 */
[C---:B------:R-:W-:Y:S01]  /*0160*/  ISETP.NE.AND P5, PT, R13.reuse, RZ, PT ;  /* 0x000000ff0d00720c */ /* 0x040fe20003fa5270 */
[----:B------:R-:W1:Y:S01]  /*0170*/  S2UR UR4, SR_CTAID.X ;  /* 0x00000000000479c3 */ /* 0x000e620000002500 */
[C---:B------:R-:W-:Y:S01]  /*0180*/  ISETP.GE.U32.AND P4, PT, R13.reuse, 0x2, PT ;  /* 0x000000020d00780c */ /* 0x040fe20003f86070 */
[----:B------:R-:W-:Y:S01]  /*0190*/  IMAD.MOV.U32 R7, RZ, RZ, RZ ;  /* 0x000000ffff077224 */ /* 0x000fe200078e00ff */
[----:B------:R-:W-:-:S02]  /*01a0*/  ISETP.GE.U32.AND P3, PT, R13, 0x4, PT ;  /* 0x000000040d00780c */ /* 0x000fc40003f66070 */
[C---:B------:R-:W-:Y:S02]  /*01b0*/  ISETP.GE.U32.AND P2, PT, R13.reuse, 0x8, PT ;  /* 0x000000080d00780c */ /* 0x040fe40003f46070 */
[----:B------:R-:W-:Y:S01]  /*01c0*/  ISETP.GE.U32.AND P1, PT, R13, 0x10, PT ;  /* 0x000000100d00780c */ /* 0x000fe20003f26070 */
[----:B---3--:R-:W-:-:S05]  /*01d0*/  IMAD R4, R9, R8, RZ ;  /* 0x0000000809047224 */ /* 0x008fca00078e02ff */
[----:B------:R-:W3:Y:S02]  /*01e0*/  SHFL.UP PT, R0, R4, 0x1, RZ ;  /* 0x0420000004007989 */ /* 0x000ee400000e00ff */
[----:B---3--:R-:W-:-:S05]  /*01f0*/  SEL R0, R0, RZ, P5 ;  /* 0x000000ff00007207 */ /* 0x008fca0002800000 */
[----:B------:R-:W-:-:S05]  /*0200*/  IMAD.IADD R4, R4, 0x1, R0 ;  /* 0x0000000104047824 */ /* 0x000fca00078e0200 */
        /* <DEDUP_REMOVED lines=12> */
[----:B------:R-:W3:Y:S02]  /*02d0*/  SHFL.IDX PT, R6, R4, 0x1f, 0x1f ;  /* 0x03e01f0004067f89 */ /* 0x000ee400000e0000 */
[----:B---3--:R-:W-:-:S04]  /*02e0*/  IMAD R6, R6, c[0x0][0x538], RZ ;  /* 0x00014e0006067a24 */ /* 0x008fc800078e02ff */
[----:B------:R-:W-:Y:S01]  /*02f0*/  IMAD.MOV.U32 R0, RZ, RZ, R6 ;  /* 0x000000ffff007224 */ /* 0x000fe200078e0006 */
[----:B-1----:R-:W-:-:S13]  /*0300*/  ISETP.GT.AND P0, PT, R6, UR4, PT ;  /* 0x0000000406007c0c */ /* 0x002fda000bf04270 */
[----:B------:R-:W-:Y:S05]  /*0310*/  @P0 BRA `(.L_x_665) ;  /* 0x0000026000000947 */ /* 0x000fea0003800000 */
[----:B------:R-:W-:Y:S02]  /*0320*/  MOV R6, R0 ;  /* 0x0000000000067202 */ /* 0x000fe40000000f00 */
[----:B------:R-:W-:-:S04]  /*0330*/  MOV R7, RZ ;  /* 0x000000ff00077202 */ /* 0x000fc80000000f00 */
.L_x_669:
        /* <DEDUP_REMOVED lines=9> */
[----:B------:R-:W-:-:S04]  /*03d0*/  @!P0 IMAD.WIDE R4, R0, R2, c[0x0][0x580] ;  /* 0x0001600000048625 */ /* 0x000fc800078e0202 */
[----:B------:R-:W-:Y:S01]  /*03e0*/  @!P0 IMAD.WIDE R2, R0, R3, c[0x0][0x578] ;  /* 0x00015e0000028625 */ /* 0x000fe200078e0203 */
[----:B------:R-:W3:Y:S04]  /*03f0*/  @!P0 LDG.E R9, [R4.64] ;  /* 0x0000000604098981 */ /* 0x000ee8000c1e1900 */
[----:B------:R-:W3:Y:S02]  /*0400*/  @!P0 LDG.E R8, [R2.64] ;  /* 0x0000000602088981 */ /* 0x000ee4000c1e1900 */
[----:B---3--:R-:W-:Y:S01]  /*0410*/  IMAD R5, R9, R8, RZ ;  /* 0x0000000809057224 */ /* 0x008fe200078e02ff */
[----:B------:R-:W-:Y:S05]  /*0420*/  BRA.DIV ~URZ, `(.L_x_667) ;  /* 0x00017ab27f007947 */ /* 0x000fea000b800000 */
[----:B------:R1:W3:Y:S02]  /*0430*/  SHFL.UP PT, R0, R5, 0x1, RZ ;  /* 0x0420000005007989 */ /* 0x0002e400000e00ff */
.L_x_833:
        /* <DEDUP_REMOVED lines=16> */
.L_x_834:
[----:B---3--:R-:W-:-:S05]  /*0540*/  IMAD R0, R0, c[0x0][0x538], RZ ;  /* 0x00014e0000007a24 */ /* 0x008fca00078e02ff */
[----:B------:R-:W-:-:S04]  /*0550*/  IADD3 R6, R0, R6, RZ ;  /* 0x0000000600067210 */ /* 0x000fc80007ffe0ff */
[----:B------:R-:W-:-:S13]  /*0560*/  ISETP.GT.AND P0, PT, R6, UR4, PT ;  /* 0x0000000406007c0c */ /* 0x000fda000bf04270 */
[----:B-12---:R-:W-:Y:S05]  /*0570*/  @!P0 BRA `(.L_x_669) ;  /* 0xfffffdc000008947 */ /* 0x006fea000383ffff */
.L_x_665:
[----:B------:R-:W-:-:S05]  /*0580*/  IADD3 R10, -R0, R6, RZ ;  /* 0x00000006000a7210 */ /* 0x000fca0007ffe1ff */
[----:B------:R-:W-:-:S05]  /*0590*/  IMAD R0, R4, c[0x0][0x538], R10 ;  /* 0x00014e0004007a24 */ /* 0x000fca00078e020a */
[----:B------:R-:W-:Y:S01]  /*05a0*/  ISETP.GT.AND P0, PT, R0, UR4, PT ;  /* 0x0000000400007c0c */ /* 0x000fe2000bf04270 */
[----:B------:R-:W-:-:S12]  /*05b0*/  BRA.DIV ~URZ, `(.L_x_670) ;  /* 0x00017b427f007947 */ /* 0x000fd8000b800000 */
[----:B------:R-:W-:-:S04]  /*05c0*/  VOTE.ANY R6, PT, !P0 ;  /* 0x0000000000067806 */ /* 0x000fc800040e0100 */
.L_x_835:
[----:B------:R-:W1:Y:S02]  /*05d0*/  POPC R0, R6 ;  /* 0x0000000600007309 */ /* 0x000e640000000000 */
[----:B-12---:R-:W-:Y:S01]  /*05e0*/  IADD3 R251, R0, R7, RZ ;  /* 0x0000000700fb7210 */ /* 0x006fe20007ffe0ff */
[----:B------:R-:W-:Y:S05]  /*05f0*/  BRA.DIV ~URZ, `(.L_x_671) ;  /* 0x00017b527f007947 */ /* 0x000fea000b800000 */
[----:B------:R1:W2:Y:S01]  /*0600*/  SHFL.IDX PT, R12, R9, R0, 0x1f ;  /* 0x00001f00090c7589 */ /* 0x0002a200000e0000 */
[----:B------:R-:W-:-:S03]  /*0610*/  MOV R5, RZ ;  /* 0x000000ff00057202 */ /* 0x000fc60000000f00 */
[----:B------:R1:W3:Y:S04]  /*0620*/  SHFL.IDX PT, R9, R8, R0, 0x1f ;  /* 0x00001f0008097589 */ /* 0x0002e800000e0000 */
.L_x_836:
[----:B------:R-:W-:Y:S01]  /*0630*/  ISETP.NE.AND P0, PT, R6, RZ, PT ;  /* 0x000000ff0600720c */ /* 0x000fe20003f05270 */
[----:B------:R-:W-:-:S12]  /*0640*/  BSSY B0, `(.L_x_672) ;  /* 0x0000005000007945 */ /* 0x000fd80003800000 */
[----:B------:R-:W-:Y:S05]  /*0650*/  @!P0 BRA `(.L_x_673) ;  /* 0x0000003000008947 */ /* 0x000fea0003800000 */
[----:B-1----:R-:W-:Y:S01]  /*0660*/  IADD3 R0, R0, -0x1, RZ ;  /* 0xffffffff00007810 */ /* 0x002fe20007ffe0ff */
[----:B------:R-:W-:Y:S05]  /*0670*/  BRA.DIV ~URZ, `(.L_x_674) ;  /* 0x00017bb27f007947 */ /* 0x000fea000b800000 */
[----:B------:R1:W4:Y:S02]  /*0680*/  SHFL.IDX PT, R5, R4, R0, 0x1f ;  /* 0x00001f0004057589 */ /* 0x00032400000e0000 */
.L_x_673:
[----:B------:R-:W-:Y:S05]  /*0690*/  BSYNC B0 ;  /* 0x0000000000007941 */ /* 0x000fea0003800000 */
.L_x_672:
[----:B---3--:R-:W-:Y:S01]  /*06a0*/  ISETP.NE.AND P0, PT, R9, 0x1, PT ;  /* 0x000000010900780c */ /* 0x008fe20003f05270 */
[----:B----4-:R-:W-:Y:S01]  /*06b0*/  IMAD R248, R5, c[0x0][0x538], R10 ;  /* 0x00014e0005f87a24 */ /* 0x010fe200078e020a */
[----:B------:R-:W-:Y:S04]  /*06c0*/  BSSY B0, `(.L_x_675) ;  /* 0x0000085000007945 */ /* 0x000fe80003800000 */
[----:B------:R-:W-:-:S07]  /*06d0*/  IADD3 R11, -R248, UR4, RZ ;  /* 0x00000004f80b7c10 */ /* 0x000fce000fffe1ff */
[----:B------:R-:W-:Y:S05]  /*06e0*/  @!P0 BRA `(.L_x_676) ;  /* 0x000003e000008947 */ /* 0x000fea0003800000 */
[-C--:B-12---:R-:W-:Y:S02]  /*06f0*/  IABS R0, R12.reuse ;  /* 0x0000000c00007213 */ /* 0x086fe40000000000 */
[----:B------:R-:W-:-:S03]  /*0700*/  IABS R6, R12 ;  /* 0x0000000c00067213 */ /* 0x000fc60000000000 */
[----:B------:R-:W-:Y:S01]  /*0710*/  IMAD.MOV.U32 R5, RZ, RZ, R0 ;  /* 0x000000ffff057224 */ /* 0x000fe200078e0000 */
[----:B------:R-:W-:-:S03]  /*0720*/  IABS R0, R9 ;  /* 0x0000000900007213 */ /* 0x000fc60000000000 */
[----:B------:R-:W1:Y:S02]  /*0730*/  I2F.RP R2, R5 ;  /* 0x0000000500027306 */ /* 0x000e640000209400 */
[----:B------:R-:W-:Y:S01]  /*0740*/  IMAD.MOV.U32 R8, RZ, RZ, R0 ;  /* 0x000000ffff087224 */ /* 0x000fe200078e0000 */
[----:B------:R-:W-:-:S05]  /*0750*/  IABS R0, R11 ;  /* 0x0000000b00007213 */ /* 0x000fca0000000000 */
[----:B------:R-:W-:Y:S08]  /*0760*/  I2F.RP R7, R8 ;  /* 0x0000000800077306 */ /* 0x000ff00000209400 */
[----:B-1----:R-:W1:Y:S02]  /*0770*/  MUFU.RCP R2, R2 ;  /* 0x0000000200027308 */ /* 0x002e640000001000 */
[----:B-1----:R-:W-:-:S06]  /*0780*/  IADD3 R2, R2, 0xffffffe, RZ ;  /* 0x0ffffffe02027810 */ /* 0x002fcc0007ffe0ff */
[----:B------:R-:W1:Y:S02]  /*0790*/  F2I.FTZ.U32.TRUNC.NTZ R3, R2 ;  /* 0x0000000200037305 */ /* 0x000e64000021f000 */
[----:B-1----:R-:W-:-:S04]  /*07a0*/  IMAD.MOV R2, RZ, RZ, -R3 ;  /* 0x000000ffff027224 */ /* 0x002fc800078e0a03 */
[----:B------:R-:W-:Y:S02]  /*07b0*/  IMAD R4, R2, R5, RZ ;  /* 0x0000000502047224 */ /* 0x000fe400078e02ff */
[----:B------:R-:W-:-:S04]  /*07c0*/  IMAD.MOV.U32 R2, RZ, RZ, RZ ;  /* 0x000000ffff027224 */ /* 0x000fc800078e00ff */
[----:B------:R-:W-:Y:S01]  /*07d0*/  IMAD.HI.U32 R2, R3, R4, R2 ;  /* 0x0000000403027227 */ /* 0x000fe200078e0002 */
[----:B------:R-:W-:-:S03]  /*07e0*/  MOV R3, R0 ;  /* 0x0000000000037202 */ /* 0x000fc60000000f00 */
[----:B------:R-:W-:Y:S02]  /*07f0*/  IMAD.MOV R0, RZ, RZ, -R6 ;  /* 0x000000ffff007224 */ /* 0x000fe400078e0a06 */
        /* <DEDUP_REMOVED lines=28> */
[----:B------:R-:W-:-:S03]  /*09c0*/  IMAD.MOV R5, RZ, RZ, -R4 ;  /* 0x000000ffff057224 */ /* 0x000fc600078e0a04 */
        /* <DEDUP_REMOVED lines=10> */
[----:B------:R-:W-:-:S04]  /*0a70*/  IMAD.MOV R2, RZ, RZ, -R0 ;  /* 0x000000ffff027224 */ /* 0x000fc800078e0a00 */
[C---:B------:R-:W-:Y:S01]  /*0a80*/  IMAD R3, R9.reuse, R2, R4 ;  /* 0x0000000209037224 */ /* 0x040fe200078e0204 */
[----:B------:R-:W-:Y:S01]  /*0a90*/  LEA R2, R9, R0, 0x18 ;  /* 0x0000000009027211 */ /* 0x000fe200078ec0ff */
[----:B------:R-:W-:-:S04]  /*0aa0*/  IMAD R0, R12, R5, R11 ;  /* 0x000000050c007224 */ /* 0x000fc800078e020b */
[----:B------:R-:W-:Y:S01]  /*0ab0*/  IMAD R250, R3, 0x10000, R2 ;  /* 0x0001000003fa7824 */ /* 0x000fe200078e0202 */
[----:B------:R-:W-:Y:S05]  /*0ac0*/  BRA `(.L_x_677) ;  /* 0x0000044000007947 */ /* 0x000fea0003800000 */
.L_x_676:
[----:B------:R-:W-:-:S04]  /*0ad0*/  IMAD.MOV.U32 R2, RZ, RZ, 0x4 ;  /* 0x00000004ff027424 */ /* 0x000fc800078e00ff */
[----:B------:R-:W-:-:S05]  /*0ae0*/  IMAD.WIDE R2, R251, R2, c[0x0][0x590] ;  /* 0x00016400fb027625 */ /* 0x000fca00078e0202 */
[----:B------:R-:W3:Y:S02]  /*0af0*/  LDG.E R7, [R2.64] ;  /* 0x0000000602077981 */ /* 0x000ee4000c1e1900 */
[----:B-123--:R-:W-:-:S05]  /*0b00*/  IMAD R9, R7, R12, RZ ;  /* 0x0000000c07097224 */ /* 0x00efca00078e02ff */
[-C--:B------:R-:W-:Y:S02]  /*0b10*/  IABS R0, R9.reuse ;  /* 0x0000000900007213 */ /* 0x080fe40000000000 */
[----:B------:R-:W-:-:S03]  /*0b20*/  IABS R8, R9 ;  /* 0x0000000900087213 */ /* 0x000fc60000000000 */
[----:B------:R-:W-:-:S04]  /*0b30*/  IMAD.MOV.U32 R6, RZ, RZ, R0 ;  /* 0x000000ffff067224 */ /* 0x000fc800078e0000 */
[----:B------:R-:W1:Y:S08]  /*0b40*/  I2F.RP R2, R6 ;  /* 0x0000000600027306 */ /* 0x000e700000209400 */
[----:B-1----:R-:W1:Y:S02]  /*0b50*/  MUFU.RCP R2, R2 ;  /* 0x0000000200027308 */ /* 0x002e640000001000 */
[----:B-1----:R-:W-:-:S06]  /*0b60*/  IADD3 R2, R2, 0xffffffe, RZ ;  /* 0x0ffffffe02027810 */ /* 0x002fcc0007ffe0ff */
[----:B------:R-:W1:Y:S02]  /*0b70*/  F2I.FTZ.U32.TRUNC.NTZ R3, R2 ;  /* 0x0000000200037305 */ /* 0x000e64000021f000 */
[----:B-1----:R-:W-:-:S04]  /*0b80*/  IMAD.MOV R0, RZ, RZ, -R3 ;  /* 0x000000ffff007224 */ /* 0x002fc800078e0a03 */
[----:B------:R-:W-:Y:S01]  /*0b90*/  IMAD.MOV.U32 R2, RZ, RZ, R0 ;  /* 0x000000ffff027224 */ /* 0x000fe200078e0000 */
[----:B------:R-:W-:-:S03]  /*0ba0*/  IABS R0, R11 ;  /* 0x0000000b00007213 */ /* 0x000fc60000000000 */
[----:B------:R-:W-:Y:S01]  /*0bb0*/  IMAD R4, R2, R6, RZ ;  /* 0x0000000602047224 */ /* 0x000fe200078e02ff */
[----:B------:R-:W-:Y:S01]  /*0bc0*/  MOV R5, R0 ;  /* 0x0000000000057202 */ /* 0x000fe20000000f00 */
[----:B------:R-:W-:-:S04]  /*0bd0*/  IMAD.MOV.U32 R2, RZ, RZ, RZ ;  /* 0x000000ffff027224 */ /* 0x000fc800078e00ff */
[----:B------:R-:W-:-:S04]  /*0be0*/  IMAD.HI.U32 R0, R3, R4, R2 ;  /* 0x0000000403007227 */ /* 0x000fc800078e0002 */
[----:B------:R-:W-:Y:S02]  /*0bf0*/  IMAD.MOV R2, RZ, RZ, -R8 ;  /* 0x000000ffff027224 */ /* 0x000fe400078e0a08 */
        /* <DEDUP_REMOVED lines=9> */
[----:B------:R-:W-:-:S04]  /*0c90*/  @P2 IADD3 R0, R0, 0x1, RZ ;  /* 0x0000000100002810 */ /* 0x000fc80007ffe0ff */
[----:B------:R-:W-:-:S05]  /*0ca0*/  MOV R4, R0 ;  /* 0x0000000000047202 */ /* 0x000fca0000000f00 */
[----:B------:R-:W-:Y:S01]  /*0cb0*/  @!P1 IMAD.MOV R4, RZ, RZ, -R4 ;  /* 0x000000ffff049224 */ /* 0x000fe200078e0a04 */
[----:B------:R-:W-:-:S05]  /*0cc0*/  @!P0 LOP3.LUT R4, RZ, R9, RZ, 0x33, !PT ;  /* 0x00000009ff048212 */ /* 0x000fca00078e33ff */
[----:B------:R-:W-:-:S05]  /*0cd0*/  IMAD R10, R7, R4, RZ ;  /* 0x00000004070a7224 */ /* 0x000fca00078e02ff */
[----:B------:R-:W-:-:S04]  /*0ce0*/  IADD3 R0, -R10, c[0x0][0x538], RZ ;  /* 0x00014e000a007a10 */ /* 0x000fc80007ffe1ff */
[----:B------:R-:W-:-:S04]  /*0cf0*/  IMNMX R6, R7, R0, PT ;  /* 0x0000000007067217 */ /* 0x000fc80003800200 */
[----:B------:R-:W-:-:S05]  /*0d00*/  IABS R0, R6 ;  /* 0x0000000600007213 */ /* 0x000fca0000000000 */
[----:B------:R-:W-:-:S04]  /*0d10*/  IMAD.MOV.U32 R5, RZ, RZ, R0 ;  /* 0x000000ffff057224 */ /* 0x000fc800078e0000 */
[----:B------:R-:W1:Y:S08]  /*0d20*/  I2F.RP R2, R5 ;  /* 0x0000000500027306 */ /* 0x000e700000209400 */
[----:B-1----:R-:W1:Y:S02]  /*0d30*/  MUFU.RCP R2, R2 ;  /* 0x0000000200027308 */ /* 0x002e640000001000 */
[----:B-1----:R-:W-:-:S06]  /*0d40*/  IADD3 R2, R2, 0xffffffe, RZ ;  /* 0x0ffffffe02027810 */ /* 0x002fcc0007ffe0ff */
[----:B------:R1:W2:Y:S02]  /*0d50*/  F2I.FTZ.U32.TRUNC.NTZ R3, R2 ;  /* 0x0000000200037305 */ /* 0x0002a4000021f000 */
[----:B-1----:R-:W-:Y:S01]  /*0d60*/  IMAD.MOV R2, RZ, RZ, -R4 ;  /* 0x000000ffff027224 */ /* 0x002fe200078e0a04 */
[----:B--2---:R-:W-:-:S03]  /*0d70*/  IADD3 R0, RZ, -R3, RZ ;  /* 0x80000003ff007210 */ /* 0x004fc60007ffe0ff */
[----:B------:R-:W-:Y:S01]  /*0d80*/  IMAD R8, R9, R2, R11 ;  /* 0x0000000209087224 */ /* 0x000fe200078e020b */
[----:B------:R-:W-:Y:S01]  /*0d90*/  IABS R9, R6 ;  /* 0x0000000600097213 */ /* 0x000fe20000000000 */
[----:B------:R-:W-:-:S03]  /*0da0*/  IMAD.MOV.U32 R2, RZ, RZ, R0 ;  /* 0x000000ffff027224 */ /* 0x000fc600078e0000 */
[----:B------:R-:W-:Y:S01]  /*0db0*/  IABS R0, R8 ;  /* 0x0000000800007213 */ /* 0x000fe20000000000 */
[----:B------:R-:W-:Y:S02]  /*0dc0*/  IMAD R7, R2, R5, RZ ;  /* 0x0000000502077224 */ /* 0x000fe400078e02ff */
[----:B------:R-:W-:Y:S02]  /*0dd0*/  IMAD.MOV.U32 R2, RZ, RZ, RZ ;  /* 0x000000ffff027224 */ /* 0x000fe400078e00ff */
[----:B------:R-:W-:Y:S01]  /*0de0*/  IMAD.MOV.U32 R4, RZ, RZ, R0 ;  /* 0x000000ffff047224 */ /* 0x000fe200078e0000 */
[----:B------:R-:W-:Y:S01]  /*0df0*/  IADD3 R0, RZ, -R9, RZ ;  /* 0x80000009ff007210 */ /* 0x000fe20007ffe0ff */
[----:B------:R-:W-:-:S04]  /*0e00*/  IMAD.HI.U32 R3, R3, R7, R2 ;  /* 0x0000000703037227 */ /* 0x000fc800078e0002 */
[----:B------:R-:W-:Y:S02]  /*0e10*/  IMAD.MOV.U32 R2, RZ, RZ, R0 ;  /* 0x000000ffff027224 */ /* 0x000fe400078e0000 */
[----:B------:R-:W-:Y:S01]  /*0e20*/  IMAD.HI.U32 R0, R3, R4, RZ ;  /* 0x0000000403007227 */ /* 0x000fe200078e00ff */
[----:B------:R-:W-:-:S03]  /*0e30*/  IADD3 R3, R10, 0x1000000, R8 ;  /* 0x010000000a037810 */ /* 0x000fc60007ffe008 */
[----:B------:R-:W-:-:S05]  /*0e40*/  IMAD R2, R0, R2, R4 ;  /* 0x0000000200027224 */ /* 0x000fca00078e0204 */
[----:B------:R-:W-:-:S13]  /*0e50*/  ISETP.GT.U32.AND P0, PT, R5, R2, PT ;  /* 0x000000020500720c */ /* 0x000fda0003f04070 */
[----:B------:R-:W-:Y:S01]  /*0e60*/  @!P0 IMAD.IADD R2, R2, 0x1, -R5 ;  /* 0x0000000102028824 */ /* 0x000fe200078e0a05 */
[----:B------:R-:W-:Y:S02]  /*0e70*/  @!P0 IADD3 R0, R0, 0x1, RZ ;  /* 0x0000000100008810 */ /* 0x000fe40007ffe0ff */
[----:B------:R-:W-:Y:S02]  /*0e80*/  ISETP.NE.AND P0, PT, R6, RZ, PT ;  /* 0x000000ff0600720c */ /* 0x000fe40003f05270 */
[----:B------:R-:W-:Y:S02]  /*0e90*/  ISETP.GE.U32.AND P2, PT, R2, R5, PT ;  /* 0x000000050200720c */ /* 0x000fe40003f46070 */
[----:B------:R-:W-:-:S04]  /*0ea0*/  LOP3.LUT R2, R8, R6, RZ, 0x3c, !PT ;  /* 0x0000000608027212 */ /* 0x000fc800078e3cff */
[----:B------:R-:W-:Y:S01]  /*0eb0*/  ISETP.GE.AND P1, PT, R2, RZ, PT ;  /* 0x000000ff0200720c */ /* 0x000fe20003f26270 */
[----:B------:R-:W-:-:S06]  /*0ec0*/  IMAD.MOV R2, RZ, RZ, -R6 ;  /* 0x000000ffff027224 */ /* 0x000fcc00078e0a06 */
[----:B------:R-:W-:-:S06]  /*0ed0*/  @P2 IADD3 R0, R0, 0x1, RZ ;  /* 0x0000000100002810 */ /* 0x000fcc0007ffe0ff */
[----:B------:R-:W-:Y:S02]  /*0ee0*/  @!P1 IADD3 R0, -R0, RZ, RZ ;  /* 0x000000ff00009210 */ /* 0x000fe40007ffe1ff */
[----:B------:R-:W-:-:S05]  /*0ef0*/  @!P0 LOP3.LUT R0, RZ, R6, RZ, 0x33, !PT ;  /* 0x00000006ff008212 */ /* 0x000fca00078e33ff */
[----:B------:R-:W-:Y:S02]  /*0f00*/  IMAD R250, R0, R2, R3 ;  /* 0x0000000200fa7224 */ /* 0x000fe400078e0203 */
.L_x_677:
[----:B------:R-:W-:Y:S05]  /*0f10*/  BSYNC B0 ;  /* 0x0000000000007941 */ /* 0x000fea0003800000 */
.L_x_675:
[----:B------:R-:W-:-:S04]  /*0f20*/  LOP3.LUT R0, RZ, R0, RZ, 0x33, !PT ;  /* 0x00000000ff007212 */ /* 0x000fc800078e33ff */
[----:B------:R-:W-:Y:S01]  /*0f30*/  IADD3 R249, R0, R12, RZ ;  /* 0x0000000c00f97210 */ /* 0x000fe20007ffe0ff */
[----:B------:R-:W-:Y:S05]  /*0f40*/  BRA `(.L_x_678) ;  /* 0x0000004000007947 */ /* 0x000fea0003800000 */
.L_x_666:
[----:B--2---:R-:W-:Y:S01]  /*0f50*/  IMAD.MOV.U32 R249, RZ, RZ, RZ ;  /* 0x000000fffff97224 */ /* 0x004fe200078e00ff */
[----:B------:R-:W-:Y:S01]  /*0f60*/  MOV R250, RZ ;  /* 0x000000ff00fa7202 */ /* 0x000fe20000000f00 */
[----:B------:R-:W-:Y:S01]  /*0f70*/  IMAD.U32 R248, RZ, RZ, UR4 ;  /* 0x00000004fff87e24 */ /* 0x000fe2000f8e00ff */
[----:B------:R-:W-:Y:S02]  /*0f80*/  MOV R251, c[0x0][0x53c] ;  /* 0x00014f0000fb7a02 */ /* 0x000fe40000000f00 */
.L_x_678:
[----:B------:R-:W-:Y:S01]  /*0f90*/  ISETP.NE.AND P0, PT, R13, RZ, PT ;  /* 0x000000ff0d00720c */ /* 0x000fe20003f05270 */
[----:B------:R-:W-:-:S12]  /*0fa0*/  WARPSYNC 0xffffffff ;  /* 0xffffffff00007948 */ /* 0x000fd80003800000 */
[----:B------:R1:W-:Y:S04]  /*0fb0*/  @!P0 STS.128 [0xe100], R248 ;  /* 0x00e100f8ff008388 */ /* 0x0003e80000000c00 */
[----:B------:R-:W-:Y:S06]  /*0fc0*/  BAR.ARV 0x5, 0x100 ;  /* 0x0144000000007b1d */ /* 0x000fec0000002000 */
.L_x_664:
[----:B-12---:R-:W-:-:S13]  /*0fd0*/  ISETP.GE.AND P0, PT, R251, c[0x0][0x53c], PT ;  /* 0x00014f00fb007a0c */ /* 0x006fda0003f06270 */
        /* <DEDUP_REMOVED lines=39> */
[----:B------:R-:W-:Y:S01]  /*1250*/  LOP3.LUT R6, R8, 0x1, RZ, 0xc0, !PT ;  /* 0x0000000108067812 */ /* 0x000fe200078ec0ff */
[----:B------:R-:W-:Y:S01]  /*1260*/  IMAD.IADD R18, R16, 0x1, -R3 ;  /* 0x0000000110127824 */ /* 0x000fe200078e0a03 */
[----:B------:R-:W-:-:S02]  /*1270*/  LOP3.LUT R4, R0, 0x8, R9, 0xf8, !PT ;  /* 0x0000000800047812 */ /* 0x000fc400078ef809 */
[----:B------:R-:W-:Y:S02]  /*1280*/  SHF.R.U32.HI R2, RZ, 0x3, R0 ;  /* 0x00000003ff027819 */ /* 0x000fe40000011600 */
[--C-:B------:R-:W-:Y:S02]  /*1290*/  SHF.R.S32.HI R9, RZ, 0x5, R10.reuse ;  /* 0x00000005ff097819 */ /* 0x100fe4000001140a */
[----:B------:R-:W-:Y:S02]  /*12a0*/  SHF.R.S32.HI R0, RZ, 0x1f, R10 ;  /* 0x0000001fff007819 */ /* 0x000fe4000001140a */
[----:B------:R-:W-:Y:S02]  /*12b0*/  SHF.R.S32.HI R11, RZ, 0x1f, R18 ;  /* 0x0000001fff0b7819 */ /* 0x000fe40000011412 */
[----:B------:R-:W-:Y:S02]  /*12c0*/  LEA.HI R0, R0, R9, RZ, 0x3 ;  /* 0x0000000900007211 */ /* 0x000fe400078f18ff */
[----:B------:R-:W-:Y:S01]  /*12d0*/  LOP3.LUT R3, R15, 0xfffffffc, RZ, 0xc0, !PT ;  /* 0xfffffffc0f037812 */ /* 0x000fe200078ec0ff */
[----:B------:R-:W-:Y:S01]  /*12e0*/  IMAD.MOV.U32 R15, RZ, RZ, 0x20 ;  /* 0x00000020ff0f7424 */ /* 0x000fe200078e00ff */
[----:B------:R-:W-:-:S02]  /*12f0*/  LOP3.LUT R0, R0, 0xffffff8, RZ, 0xc0, !PT ;  /* 0x0ffffff800007812 */ /* 0x000fc400078ec0ff */
[----:B------:R-:W-:Y:S01]  /*1300*/  LEA.HI R11, R11, R18, RZ, 0x2 ;  /* 0x000000120b0b7211 */ /* 0x000fe200078f10ff */
[----:B------:R-:W-:Y:S01]  /*1310*/  IMAD.IADD R3, R16, 0x1, -R3 ;  /* 0x0000000110037824 */ /* 0x000fe200078e0a03 */
[----:B------:R-:W-:Y:S01]  /*1320*/  LOP3.LUT R10, R4, R2, RZ, 0x3c, !PT ;  /* 0x00000002040a7212 */ /* 0x000fe200078e3cff */
[----:B------:R-:W-:Y:S01]  /*1330*/  IMAD.IADD R4, R9, 0x1, -R0 ;  /* 0x0000000109047824 */ /* 0x000fe200078e0a00 */
[----:B------:R-:W-:Y:S01]  /*1340*/  SHF.R.S32.HI R2, RZ, 0x2, R11 ;  /* 0x00000002ff027819 */ /* 0x000fe2000001140b */
[----:B------:R-:W-:Y:S01]  /*1350*/  IMAD.MOV.U32 R16, RZ, RZ, 0x10 ;  /* 0x00000010ff107424 */ /* 0x000fe200078e00ff */
[----:B------:R-:W-:Y:S02]  /*1360*/  ISETP.NE.U32.AND P4, PT, R6, 0x1, PT ;  /* 0x000000010600780c */ /* 0x000fe40003f85070 */
[----:B------:R-:W-:Y:S01]  /*1370*/  LEA.HI R0, R3, R3, RZ, 0x1 ;  /* 0x0000000303007211 */ /* 0x000fe200078f08ff */
[----:B------:R-:W-:Y:S01]  /*1380*/  IMAD R17, R4, 0x10, R2 ;  /* 0x0000001004117824 */ /* 0x000fe200078e0202 */
[----:B------:R-:W-:Y:S01]  /*1390*/  R2P PR, R8, 0x6 ;  /* 0x0000000608007804 */ /* 0x000fe20000000000 */
[C---:B------:R-:W-:Y:S01]  /*13a0*/  IMAD.SHL.U32 R2, R5.reuse, 0x40, RZ ;  /* 0x0000004005027824 */ /* 0x040fe200078e00ff */
[----:B------:R-:W-:Y:S01]  /*13b0*/  LOP3.LUT R6, R0, 0x1ffffffe, RZ, 0xc0, !PT ;  /* 0x1ffffffe00067812 */ /* 0x000fe200078ec0ff */
[----:B------:R-:W-:Y:S01]  /*13c0*/  IMAD.SHL.U32 R4, R8, 0x40, RZ ;  /* 0x0000004008047824 */ /* 0x000fe200078e00ff */
[----:B------:R-:W-:Y:S01]  /*13d0*/  LOP3.LUT P3, RZ, R5, 0x2, RZ, 0xc0, !PT ;  /* 0x0000000205ff7812 */ /* 0x000fe2000786c0ff */
[----:B------:R-:W-:Y:S01]  /*13e0*/  IMAD R0, R13, 0x200, R10 ;  /* 0x000002000d007824 */ /* 0x000fe200078e020a */
[----:B------:R-:W-:Y:S01]  /*13f0*/  LOP3.LUT P0, RZ, R5, 0x4, RZ, 0xc0, !PT ;  /* 0x0000000405ff7812 */ /* 0x000fe2000780c0ff */
[----:B------:R-:W-:Y:S01]  /*1400*/  IMAD.SHL.U32 R5, R13, 0x8, RZ ;  /* 0x000000080d057824 */ /* 0x000fe200078e00ff */
[----:B------:R-:W-:Y:S01]  /*1410*/  LOP3.LUT R2, R2, 0x1c0, RZ, 0xc0, !PT ;  /* 0x000001c002027812 */ /* 0x000fe200078ec0ff */
[----:B------:R-:W-:Y:S01]  /*1420*/  IMAD.IADD R246, R3, 0x1, -R6 ;  /* 0x0000000103f67824 */ /* 0x000fe200078e0a06 */
[----:B------:R-:W-:Y:S01]  /*1430*/  LOP3.LUT R4, R4, 0x1c0, RZ, 0xc0, !PT ;  /* 0x000001c004047812 */ /* 0x000fe200078ec0ff */
[----:B------:R-:W-:Y:S01]  /*1440*/  IMAD.MOV.U32 R8, RZ, RZ, 0x40 ;  /* 0x00000040ff087424 */ /* 0x000fe200078e00ff */
[----:B------:R-:W-:Y:S01]  /*1450*/  LOP3.LUT R12, R12, 0x7ffffe00, R7, 0xf8, !PT ;  /* 0x7ffffe000c0c7812 */ /* 0x000fe200078ef807 */
[----:B------:R-:W-:Y:S01]  /*1460*/  IMAD R7, R9, 0x200, R3 ;  /* 0x0000020009077824 */ /* 0x000fe200078e0203 */
[----:B------:R-:W-:Y:S01]  /*1470*/  LOP3.LUT R6, R2, 0x8, R5, 0xf8, !PT ;  /* 0x0000000802067812 */ /* 0x000fe200078ef805 */
[----:B------:R-:W-:Y:S01]  /*1480*/  IMAD R10, R229, 0x20, R245 ;  /* 0x00000020e50a7824 */ /* 0x000fe200078e02f5 */
[----:B------:R-:W-:Y:S01]  /*1490*/  SHF.R.U32.HI R3, RZ, 0x3, R2 ;  /* 0x00000003ff037819 */ /* 0x000fe20000011602 */
[----:B------:R-:W-:Y:S01]  /*14a0*/  IMAD.SHL.U32 R195, R12, 0x2, RZ ;  /* 0x000000020cc37824 */ /* 0x000fe200078e00ff */
[----:B------:R-:W-:Y:S01]  /*14b0*/  LEA.HI R2, R4, R4, RZ, 0x1d ;  /* 0x0000000404027211 */ /* 0x000fe200078fe8ff */
[----:B------:R-:W-:Y:S01]  /*14c0*/  STL [R1+0x24], R17 ;  /* 0x0000241101007387 */ /* 0x000fe20000100800 */
[----:B------:R-:W-:Y:S01]  /*14d0*/  LOP3.LUT R3, R6, R3, RZ, 0x3c, !PT ;  /* 0x0000000306037212 */ /* 0x000fe200078e3cff */
[----:B------:R-:W-:Y:S01]  /*14e0*/  IMAD.SHL.U32 R6, R14, 0x40, RZ ;  /* 0x000000400e067824 */ /* 0x000fe200078e00ff */
[----:B------:R-:W-:Y:S01]  /*14f0*/  SEL R5, R16, 0xfffffff0, !P3 ;  /* 0xfffffff010057807 */ /* 0x000fe20005800000 */
[----:B------:R-:W-:Y:S01]  /*1500*/  IMAD.U32 R7, R7, 0x2, R2 ;  /* 0x0000000207077824 */ /* 0x000fe200078e0002 */
[----:B------:R-:W-:Y:S01]  /*1510*/  LOP3.LUT R2, R11, 0x7ffffffc, RZ, 0xc0, !PT ;  /* 0x7ffffffc0b027812 */ /* 0x000fe200078ec0ff */
[----:B------:R-:W-:Y:S01]  /*1520*/  IMAD R246, R246, 0x8, R17 ;  /* 0x00000008f6f67824 */ /* 0x000fe200078e0211 */
[----:B------:R-:W-:-:S02]  /*1530*/  SEL R4, R15, 0xffffffe0, !P0 ;  /* 0xffffffe00f047807 */ /* 0x000fc40004000000 */
[----:B------:R-:W-:Y:S01]  /*1540*/  IADD3 R221, R219, 0x40, RZ ;  /* 0x00000040dbdd7810 */ /* 0x000fe20007ffe0ff */
[----:B------:R-:W-:Y:S01]  /*1550*/  IMAD.IADD R2, R18, 0x1, -R2 ;  /* 0x0000000112027824 */ /* 0x000fe200078e0a02 */
[----:B------:R-:W-:Y:S01]  /*1560*/  LOP3.LUT R3, R3, 0x7ffffe00, R6, 0xf8, !PT ;  /* 0x7ffffe0003037812 */ /* 0x000fe200078ef806 */
[----:B------:R-:W-:Y:S01]  /*1570*/  IMAD.IADD R4, R5, 0x1, R4 ;  /* 0x0000000105047824 */ /* 0x000fe200078e0204 */
[----:B------:R-:W-:Y:S01]  /*1580*/  SHF.R.S32.HI R6, RZ, 0x1f, R221 ;  /* 0x0000001fff067819 */ /* 0x000fe200000114dd */
[----:B------:R-:W-:Y:S01]  /*1590*/  IMAD.SHL.U32 R233, R2, 0x2, RZ ;  /* 0x0000000202e97824 */ /* 0x000fe200078e00ff */
[----:B------:R-:W-:Y:S02]  /*15a0*/  LEA R180, R0, 0x8100, 0x1 ;  /* 0x0000810000b47811 */ /* 0x000fe400078e08ff */
[----:B------:R-:W-:Y:S02]  /*15b0*/  SHF.R.S32.HI R5, RZ, 0x1f, R219 ;  /* 0x0000001fff057819 */ /* 0x000fe400000114db */
[----:B------:R-:W-:-:S02]  /*15c0*/  IADD3 R24, R233, 0x10, RZ ;  /* 0x00000010e9187810 */ /* 0x000fc40007ffe0ff */
[C---:B------:R-:W-:Y:S02]  /*15d0*/  IADD3 R23, R233.reuse, 0x18, RZ ;  /* 0x00000018e9177810 */ /* 0x040fe40007ffe0ff */
[C---:B------:R-:W-:Y:S02]  /*15e0*/  IADD3 R22, R233.reuse, 0x20, RZ ;  /* 0x00000020e9167810 */ /* 0x040fe40007ffe0ff */
[C---:B------:R-:W-:Y:S02]  /*15f0*/  IADD3 R21, R233.reuse, 0x28, RZ ;  /* 0x00000028e9157810 */ /* 0x040fe40007ffe0ff */
[C---:B------:R-:W-:Y:S02]  /*1600*/  IADD3 R19, R233.reuse, 0x38, RZ ;  /* 0x00000038e9137810 */ /* 0x040fe40007ffe0ff */
[----:B------:R-:W-:Y:S02]  /*1610*/  IADD3 R18, R233, 0x40, RZ ;  /* 0x00000040e9127810 */ /* 0x000fe40007ffe0ff */
[----:B------:R-:W-:-:S02]  /*1620*/  SEL R6, R8, 0xffffffc0, !P2 ;  /* 0xffffffc008067807 */ /* 0x000fc40005000000 */
[----:B------:R-:W-:Y:S02]  /*1630*/  SEL R0, R8, 0xffffffc0, !P0 ;  /* 0xffffffc008007807 */ /* 0x000fe40004000000 */
[C---:B------:R-:W-:Y:S02]  /*1640*/  IADD3 R16, R233.reuse, 0x50, RZ ;  /* 0x00000050e9107810 */ /* 0x040fe40007ffe0ff */
[----:B------:R-:W-:Y:S02]  /*1650*/  IADD3 R14, R233, 0x58, RZ ;  /* 0x00000058e90e7810 */ /* 0x000fe40007ffe0ff */
[----:B------:R-:W-:Y:S02]  /*1660*/  LEA R10, R7, 0x80, 0x1 ;  /* 0x00000080070a7811 */ /* 0x000fe400078e08ff */
[----:B------:R-:W-:Y:S02]  /*1670*/  SEL R5, R15, 0xffffffe0, !P1 ;  /* 0xffffffe00f057807 */ /* 0x000fe40004800000 */
[----:B------:R-:W-:Y:S01]  /*1680*/  IADD3 R12, R233, 0x68, RZ ;  /* 0x00000068e90c7810 */ /* 0x000fe20007ffe0ff */
[----:B------:R1:W-:Y:S01]  /*1690*/  STL [R1], R10 ;  /* 0x0000000a01007387 */ /* 0x0003e20000100800 */
[----:B------:R-:W-:-:S02]  /*16a0*/  SHF.R.S32.HI R8, RZ, 0x1f, R24 ;  /* 0x0000001fff087819 */ /* 0x000fc40000011418 */
[----:B------:R-:W-:Y:S02]  /*16b0*/  SHF.R.S32.HI R7, RZ, 0x1f, R23 ;  /* 0x0000001fff077819 */ /* 0x000fe40000011417 */
[----:B------:R-:W-:Y:S02]  /*16c0*/  SHF.R.S32.HI R8, RZ, 0x1f, R22 ;  /* 0x0000001fff087819 */ /* 0x000fe40000011416 */
[----:B------:R-:W-:Y:S02]  /*16d0*/  SHF.R.S32.HI R7, RZ, 0x1f, R21 ;  /* 0x0000001fff077819 */ /* 0x000fe40000011415 */
[----:B------:R-:W-:Y:S02]  /*16e0*/  SHF.R.S32.HI R8, RZ, 0x1f, R19 ;  /* 0x0000001fff087819 */ /* 0x000fe40000011413 */
[----:B------:R-:W-:Y:S02]  /*16f0*/  SHF.R.S32.HI R7, RZ, 0x1f, R18 ;  /* 0x0000001fff077819 */ /* 0x000fe40000011412 */
[----:B------:R-:W-:-:S02]  /*1700*/  SHF.R.S32.HI R8, RZ, 0x1f, R16 ;  /* 0x0000001fff087819 */ /* 0x000fc40000011410 */
[----:B------:R-:W-:Y:S02]  /*1710*/  SHF.R.S32.HI R7, RZ, 0x1f, R14 ;  /* 0x0000001fff077819 */ /* 0x000fe4000001140e */
[----:B------:R-:W-:Y:S01]  /*1720*/  SHF.R.S32.HI R8, RZ, 0x1f, R12 ;  /* 0x0000001fff087819 */ /* 0x000fe2000001140c */
[C---:B------:R-:W-:Y:S01]  /*1730*/  IMAD.IADD R8, R10.reuse, 0x1, R5 ;  /* 0x000000010a087824 */ /* 0x040fe200078e0205 */
[C---:B------:R-:W-:Y:S02]  /*1740*/  IADD3 R7, R10.reuse, -0x10, RZ ;  /* 0xfffffff00a077810 */ /* 0x040fe40007ffe0ff */
[----:B------:R-:W-:Y:S02]  /*1750*/  LEA R183, R3, 0x100, 0x1 ;  /* 0x0000010003b77811 */ /* 0x000fe400078e08ff */
[C---:B------:R-:W-:Y:S01]  /*1760*/  @P4 IADD3 R7, R10.reuse, 0x10, RZ ;  /* 0x000000100a074810 */ /* 0x040fe20007ffe0ff */
[----:B------:R2:W-:Y:S01]  /*1770*/  STL [R1+0xc], R8 ;  /* 0x00000c0801007387 */ /* 0x0005e20000100800 */
[----:B------:R-:W-:Y:S01]  /*1780*/  SEL R2, R15, 0xffffffe0, !P3 ;  /* 0xffffffe00f027807 */ /* 0x000fe20005800000 */
[----:B-1----:R-:W-:Y:S01]  /*1790*/  IMAD.IADD R10, R10, 0x1, R6 ;  /* 0x000000010a0a7824 */ /* 0x002fe200078e0206 */
[----:B------:R-:W-:Y:S01]  /*17a0*/  IADD3 R25, R233, 0x8, RZ ;  /* 0x00000008e9197810 */ /* 0x000fe20007ffe0ff */
[----:B------:R-:W-:Y:S01]  /*17b0*/  IMAD R188, R9, 0x800, R183 ;  /* 0x0000080009bc7824 */ /* 0x000fe200078e02b7 */
[--C-:B------:R-:W-:Y:S01]  /*17c0*/  IADD3 R186, R0, R183, R2.reuse ;  /* 0x000000b700ba7210 */ /* 0x100fe20007ffe002 */
[--C-:B------:R-:W-:Y:S01]  /*17d0*/  IMAD.IADD R3, R5, 0x1, R7.reuse ;  /* 0x0000000105037824 */ /* 0x100fe200078e0207 */
[----:B------:R1:W-:Y:S01]  /*17e0*/  STL [R1+0x1c], R10 ;  /* 0x00001c0a01007387 */ /* 0x0003e20000100800 */
[----:B------:R-:W-:Y:S01]  /*17f0*/  IMAD.IADD R5, R6, 0x1, R7 ;  /* 0x0000000106057824 */ /* 0x000fe200078e0207 */
[----:B------:R-:W-:Y:S01]  /*1800*/  IADD3 R20, R233, 0x30, RZ ;  /* 0x00000030e9147810 */ /* 0x000fe20007ffe0ff */
[----:B------:R-:W-:Y:S01]  /*1810*/  IMAD.IADD R185, R183, 0x1, R2 ;  /* 0x00000001b7b97824 */ /* 0x000fe200078e0202 */
[----:B------:R1:W-:Y:S01]  /*1820*/  STL [R1+0x4], R7 ;  /* 0x0000040701007387 */ /* 0x0003e20000100800 */
[----:B------:R-:W-:Y:S01]  /*1830*/  IMAD.IADD R189, R2, 0x1, R188 ;  /* 0x0000000102bd7824 */ /* 0x000fe200078e02bc */
[----:B------:R-:W-:Y:S01]  /*1840*/  IADD3 R11, R233, 0x70, RZ ;  /* 0x00000070e90b7810 */ /* 0x000fe20007ffe0ff */
[----:B------:R-:W-:Y:S01]  /*1850*/  IMAD.IADD R2, R3, 0x1, R6 ;  /* 0x0000000103027824 */ /* 0x000fe200078e0206 */
[C---:B------:R-:W-:Y:S01]  /*1860*/  IADD3 R17, R233.reuse, 0x48, RZ ;  /* 0x00000048e9117810 */ /* 0x040fe20007ffe0ff */
[----:B------:R-:W-:Y:S01]  /*1870*/  IMAD R187, R4, 0x2, R183 ;  /* 0x0000000204bb7824 */ /* 0x000fe200078e02b7 */
[----:B------:R-:W-:Y:S01]  /*1880*/  IADD3 R13, R233, 0x60, RZ ;  /* 0x00000060e90d7810 */ /* 0x000fe20007ffe0ff */
[----:B------:R-:W-:Y:S01]  /*1890*/  IMAD.IADD R184, R183, 0x1, R0 ;  /* 0x00000001b7b87824 */ /* 0x000fe200078e0200 */
[----:B------:R-:W-:Y:S01]  /*18a0*/  IADD3 R252, R233, 0x78, RZ ;  /* 0x00000078e9fc7810 */ /* 0x000fe20007ffe0ff */
[C---:B------:R-:W-:Y:S01]  /*18b0*/  IMAD.IADD R191, R0.reuse, 0x1, R188 ;  /* 0x0000000100bf7824 */ /* 0x040fe200078e02bc */
[----:B------:R-:W-:Y:S01]  /*18c0*/  SHF.R.S32.HI R15, RZ, 0x1f, R25 ;  /* 0x0000001fff0f7819 */ /* 0x000fe20000011419 */
[----:B------:R-:W-:Y:S01]  /*18d0*/  IMAD.IADD R190, R0, 0x1, R189 ;  /* 0x0000000100be7824 */ /* 0x000fe200078e02bd */
[----:B------:R-:W-:Y:S01]  /*18e0*/  SHF.R.S32.HI R15, RZ, 0x1f, R20 ;  /* 0x0000001fff0f7819 */ /* 0x000fe20000011414 */
[----:B--2---:R-:W-:Y:S01]  /*18f0*/  IMAD.IADD R8, R8, 0x1, R6 ;  /* 0x0000000108087824 */ /* 0x004fe200078e0206 */
[----:B------:R-:W-:-:S02]  /*1900*/  SHF.R.S32.HI R12, RZ, 0x1f, R11 ;  /* 0x0000001fff0c7819 */ /* 0x000fc4000001140b */
[----:B------:R-:W-:Y:S02]  /*1910*/  SHF.R.S32.HI R15, RZ, 0x1f, R17 ;  /* 0x0000001fff0f7819 */ /* 0x000fe40000011411 */
[----:B------:R1:W-:Y:S01]  /*1920*/  STL [R1+0x18], R8 ;  /* 0x0000180801007387 */ /* 0x0003e20000100800 */
[----:B------:R-:W-:Y:S02]  /*1930*/  SHF.R.S32.HI R13, RZ, 0x1f, R13 ;  /* 0x0000001fff0d7819 */ /* 0x000fe4000001140d */
[----:B------:R-:W-:Y:S01]  /*1940*/  SHF.R.S32.HI R11, RZ, 0x1f, R252 ;  /* 0x0000001fff0b7819 */ /* 0x000fe200000114fc */
[----:B------:R1:W-:Y:S04]  /*1950*/  STL [R1+0x14], R5 ;  /* 0x0000140501007387 */ /* 0x0003e80000100800 */
[----:B------:R1:W-:Y:S04]  /*1960*/  STL [R1+0x8], R3 ;  /* 0x0000080301007387 */ /* 0x0003e80000100800 */
[----:B------:R1:W-:Y:S02]  /*1970*/  STL [R1+0x10], R2 ;  /* 0x0000100201007387 */ /* 0x0003e40000100800 */
.L_x_832:
[----:B------:R-:W-:Y:S01]  /*1980*/  ISETP.NE.U32.AND P0, PT, RZ, c[0x0][0x370], PT ;  /* 0x0000dc00ff007a0c */ /* 0x000fe20003f05070 */
[----:B------:R-:W-:Y:S01]  /*1990*/  IMAD.MOV.U32 R13, RZ, RZ, 0x4 ;  /* 0x00000004ff0d7424 */ /* 0x000fe200078e00ff */
[----:B------:R-:W-:Y:S01]  /*19a0*/  ISETP.NE.U32.AND P2, PT, RZ, c[0x0][0x360], PT ;  /* 0x0000d800ff007a0c */ /* 0x000fe20003f45070 */
[----:B------:R-:W-:Y:S01]  /*19b0*/  IMAD.MOV.U32 R234, RZ, RZ, RZ ;  /* 0x000000ffffea7224 */ /* 0x000fe200078e00ff */
[----:B------:R-:W-:Y:S01]  /*19c0*/  ISETP.NE.AND.EX P1, PT, RZ, c[0x0][0x374], PT, P0 ;  /* 0x0000dd00ff007a0c */ /* 0x000fe20003f25300 */
[----:B------:R-:W-:Y:S01]  /*19d0*/  IMAD.MOV.U32 R12, RZ, RZ, RZ ;  /* 0x000000ffff0c7224 */ /* 0x000fe200078e00ff */
[----:B------:R-:W-:Y:S01]  /*19e0*/  ISETP.NE.AND.EX P0, PT, RZ, c[0x0][0x364], PT, P2 ;  /* 0x0000d900ff007a0c */ /* 0x000fe20003f05320 */
[----:B-1----:R-:W-:Y:S01]  /*19f0*/  IMAD.WIDE R2, R251, R13, c[0x0][0x348] ;  /* 0x0000d200fb027625 */ /* 0x002fe200078e020d */
[----:B------:R-:W-:-:S04]  /*1a00*/  ISETP.NE.U32.AND P3, PT, RZ, c[0x0][0x348], PT ;  /* 0x0000d200ff007a0c */ /* 0x000fc80003f65070 */
[----:B------:R-:W-:-:S05]  /*1a10*/  ISETP.NE.AND.EX P3, PT, RZ, c[0x0][0x34c], PT, P3 ;  /* 0x0000d300ff007a0c */ /* 0x000fca0003f65330 */
[----:B------:R-:W-:-:S04]  /*1a20*/  @P1 IMAD.WIDE R6, R251, R13, c[0x0][0x370] ;  /* 0x0000dc00fb061625 */ /* 0x000fc800078e020d */
[----:B------:R-:W-:Y:S01]  /*1a30*/  @P0 IMAD.WIDE R4, R251, R13, c[0x0][0x360] ;  /* 0x0000d800fb040625 */ /* 0x000fe200078e020d */
[----:B------:R1:W5:Y:S04]  /*1a40*/  @P1 LDG.E R234, [R6.64] ;  /* 0x0000000606ea1981 */ /* 0x000368000c1e1900 */
        /* <DEDUP_REMOVED lines=9> */
.L_x_679:
[----:B------:R-:W-:-:S04]  /*1ae0*/  ISETP.NE.U32.AND P0, PT, RZ, c[0x0][0x368], PT ;  /* 0x0000da00ff007a0c */ /* 0x000fc80003f05070 */
[----:B------:R-:W-:-:S13]  /*1af0*/  ISETP.NE.AND.EX P0, PT, RZ, c[0x0][0x36c], PT, P0 ;  /* 0x0000db00ff007a0c */ /* 0x000fda0003f05300 */
[----:B------:R-:W-:Y:S05]  /*1b00*/  @!P0 BRA `(.L_x_680) ;  /* 0x0000003000008947 */ /* 0x000fea0003800000 */
[----:B-1----:R-:W-:-:S05]  /*1b10*/  IMAD.WIDE R2, R251, R13, c[0x0][0x368] ;  /* 0x0000da00fb027625 */ /* 0x002fca00078e020d */
[----:B------:R1:W5:Y:S01]  /*1b20*/  LDG.E R0, [R2.64] ;  /* 0x0000000602007981 */ /* 0x000362000c1e1900 */
[----:B------:R-:W-:Y:S05]  /*1b30*/  BRA `(.L_x_681) ;  /* 0x0000008000007947 */ /* 0x000fea0003800000 */
.L_x_680:
[----:B------:R-:W-:Y:S01]  /*1b40*/  ISETP.NE.U32.AND P0, PT, RZ, c[0x0][0x350], PT ;  /* 0x0000d400ff007a0c */ /* 0x000fe20003f05070 */
[----:B------:R-:W-:-:S03]  /*1b50*/  IMAD.U32 R0, RZ, RZ, UR5 ;  /* 0x00000005ff007e24 */ /* 0x000fc6000f8e00ff */
[----:B------:R-:W-:-:S13]  /*1b60*/  ISETP.NE.AND.EX P0, PT, RZ, c[0x0][0x354], PT, P0 ;  /* 0x0000d500ff007a0c */ /* 0x000fda0003f05300 */
[----:B------:R-:W-:Y:S05]  /*1b70*/  @!P0 BRA `(.L_x_681) ;  /* 0x0000004000008947 */ /* 0x000fea0003800000 */
[----:B-1----:R-:W-:-:S05]  /*1b80*/  IMAD.WIDE R2, R251, R13, c[0x0][0x350] ;  /* 0x0000d400fb027625 */ /* 0x002fca00078e020d */
[----:B------:R-:W2:Y:S04]  /*1b90*/  LDG.E R4, [R2.64] ;  /* 0x0000000602047981 */ /* 0x000ea8000c1e1900 */
[----:B------:R-:W2:Y:S02]  /*1ba0*/  LDG.E R0, [R2.64+0x4] ;  /* 0x0000040602007981 */ /* 0x000ea4000c1e1900 */
[----:B--2---:R-:W-:Y:S02]  /*1bb0*/  IADD3 R0, -R4, R0, RZ ;  /* 0x0000000004007210 */ /* 0x004fe40007ffe1ff */
.L_x_681:
[----:B-1----:R-:W-:Y:S01]  /*1bc0*/  IMAD.MOV.U32 R2, RZ, RZ, c[0x0][0x2c4] ;  /* 0x0000b100ff027624 */ /* 0x002fe200078e00ff */
[----:B------:R-:W-:Y:S01]  /*1bd0*/  LOP3.LUT R192, R192, 0xffefffff, RZ, 0xc0, !PT ;  /* 0xffefffffc0c07812 */ /* 0x000fe200078ec0ff */
[----:B------:R-:W-:Y:S02]  /*1be0*/  IMAD.SHL.U32 R244, R249, 0x80, RZ ;  /* 0x00000080f9f47824 */ /* 0x000fe400078e00ff */
[----:B------:R-:W-:Y:S01]  /*1bf0*/  IMAD.MOV.U32 R6, RZ, RZ, c[0x0][0x32c] ;  /* 0x0000cb00ff067624 */ /* 0x000fe200078e00ff */
[----:B------:R-:W-:Y:S01]  /*1c00*/  ISETP.NE.AND P4, PT, R2, 0x1, PT ;  /* 0x000000010200780c */ /* 0x000fe20003f85270 */
[----:B-----5:R-:W-:Y:S01]  /*1c10*/  IMAD.IADD R232, R0, 0x1, -R234 ;  /* 0x0000000100e87824 */ /* 0x020fe200078e0aea */
[----:B------:R-:W-:-:S02]  /*1c20*/  IADD3 R2, R244, 0x7f, RZ ;  /* 0x0000007ff4027810 */ /* 0x000fc40007ffe0ff */
[----:B------:R-:W-:-:S03]  /*1c30*/  ISETP.GE.AND P1, PT, R6, 0x1, PT ;  /* 0x000000010600780c */ /* 0x000fc60003f26270 */
[----:B------:R-:W-:-:S06]  /*1c40*/  IMAD.MOV.U32 R0, RZ, RZ, R2 ;  /* 0x000000ffff007224 */ /* 0x000fcc00078e0002 */
[----:B------:R-:W-:Y:S01]  /*1c50*/  @P4 IMAD.HI.U32 R3, R2, c[0x0][0x2c8], RZ ;  /* 0x0000b20002034a27 */ /* 0x000fe200078e00ff */
[----:B------:R-:W-:Y:S02]  /*1c60*/  IADD3 R2, R232, 0x1, -R231 ;  /* 0x00000001e8027810 */ /* 0x000fe40007ffe8e7 */
[----:B------:R-:W-:Y:S02]  /*1c70*/  @P4 LOP3.LUT R192, R192, 0x100000, RZ, 0xfc, !PT ;  /* 0x00100000c0c04812 */ /* 0x000fe400078efcff */
[----:B------:R-:W-:Y:S02]  /*1c80*/  @P4 SHF.R.U32.HI R0, RZ, c[0x0][0x2cc], R3 ;  /* 0x0000b300ff004a19 */ /* 0x000fe40000011603 */
[----:B------:R-:W-:-:S03]  /*1c90*/  LOP3.LUT R192, R192, 0xffdfffff, RZ, 0xc0, !PT ;  /* 0xffdfffffc0c07812 */ /* 0x000fc600078ec0ff */
[----:B------:R-:W-:Y:S01]  /*1ca0*/  IMAD.IADD R0, R2, 0x1, R0 ;  /* 0x0000000102007824 */ /* 0x000fe200078e0200 */
[----:B------:R-:W-:-:S04]  /*1cb0*/  @P1 LOP3.LUT R192, R192, 0x200000, RZ, 0xfc, !PT ;  /* 0x00200000c0c01812 */ /* 0x000fc800078efcff */
[----:B------:R-:W-:Y:S01]  /*1cc0*/  IADD3 R3, R0, c[0x0][0x328], RZ ;  /* 0x0000ca0000037a10 */ /* 0x000fe20007ffe0ff */
[----:B------:R-:W-:Y:S05]  /*1cd0*/  @!P1 BRA `(.L_x_682) ;  /* 0x0000010000009947 */ /* 0x000fea0003800000 */
[C---:B------:R-:W-:Y:S01]  /*1ce0*/  ISETP.GT.AND P0, PT, R0.reuse, RZ, PT ;  /* 0x000000ff0000720c */ /* 0x040fe20003f04270 */
[----:B------:R-:W-:Y:S01]  /*1cf0*/  BSSY B0, `(.L_x_683) ;  /* 0x000000c000007945 */ /* 0x000fe20003800000 */
[----:B------:R-:W-:-:S11]  /*1d00*/  IADD3 R2, R0, -0x1, RZ ;  /* 0xffffffff00027810 */ /* 0x000fd60007ffe0ff */
[----:B------:R-:W-:Y:S05]  /*1d10*/  @P0 BRA `(.L_x_684) ;  /* 0x0000006000000947 */ /* 0x000fea0003800000 */
[----:B------:R-:W-:Y:S01]  /*1d20*/  ISETP.NE.AND P0, PT, R6, 0x1, PT ;  /* 0x000000010600780c */ /* 0x000fe20003f05270 */
[----:B------:R-:W-:-:S12]  /*1d30*/  IMAD.MOV R0, RZ, RZ, -R0 ;  /* 0x000000ffff007224 */ /* 0x000fd800078e0a00 */
[----:B------:R-:W-:-:S05]  /*1d40*/  @P0 IMAD.HI.U32 R2, R0, c[0x0][0x330], RZ ;  /* 0x0000cc0000020a27 */ /* 0x000fca00078e00ff */
[----:B------:R-:W-:-:S04]  /*1d50*/  @P0 SHF.R.U32.HI R0, RZ, c[0x0][0x334], R2 ;  /* 0x0000cd00ff000a19 */ /* 0x000fc80000011602 */
[----:B------:R-:W-:Y:S01]  /*1d60*/  LOP3.LUT R2, RZ, R0, RZ, 0x33, !PT ;  /* 0x00000000ff027212 */ /* 0x000fe200078e33ff */
[----:B------:R-:W-:Y:S05]  /*1d70*/  BRA `(.L_x_685) ;  /* 0x0000003000007947 */ /* 0x000fea0003800000 */
.L_x_684:
[----:B------:R-:W-:-:S13]  /*1d80*/  ISETP.NE.AND P0, PT, R6, 0x1, PT ;  /* 0x000000010600780c */ /* 0x000fda0003f05270 */
[----:B------:R-:W-:-:S05]  /*1d90*/  @P0 IMAD.HI.U32 R0, R2, c[0x0][0x330], RZ ;  /* 0x0000cc0002000a27 */ /* 0x000fca00078e00ff */
[----:B------:R-:W-:Y:S02]  /*1da0*/  @P0 SHF.R.U32.HI R2, RZ, c[0x0][0x334], R0 ;  /* 0x0000cd00ff020a19 */ /* 0x000fe40000011600 */
.L_x_685:
[----:B------:R-:W-:Y:S05]  /*1db0*/  BSYNC B0 ;  /* 0x0000000000007941 */ /* 0x000fea0003800000 */
.L_x_683:
[----:B------:R-:W-:-:S05]  /*1dc0*/  IMAD R2, R2, R6, c[0x0][0x32c] ;  /* 0x0000cb0002027624 */ /* 0x000fca00078e0206 */
[----:B------:R-:W-:-:S04]  /*1dd0*/  IMNMX R3, R3, R2, PT ;  /* 0x0000000203037217 */ /* 0x000fc80003800200 */
.L_x_682:
[----:B------:R-:W-:Y:S01]  /*1de0*/  IADD3 R3, R3, 0x5f, RZ ;  /* 0x0000005f03037810 */ /* 0x000fe20007ffe0ff */
[----:B------:R-:W-:Y:S01]  /*1df0*/  @P4 IMAD.HI.U32 R4, R244, c[0x0][0x2c8], RZ ;  /* 0x0000b200f4044a27 */ /* 0x000fe200078e00ff */
[----:B------:R-:W-:-:S03]  /*1e00*/  IADD3 R2, R232, 0x5f, RZ ;  /* 0x0000005fe8027810 */ /* 0x000fc60007ffe0ff */
[----:B------:R-:W-:-:S04]  /*1e10*/  IMAD.HI R5, R3, 0x2aaaaaab, RZ ;  /* 0x2aaaaaab03057827 */ /* 0x000fc800078e02ff */
[----:B------:R-:W-:-:S04]  /*1e20*/  IMAD.HI R2, R2, 0x2aaaaaab, RZ ;  /* 0x2aaaaaab02027827 */ /* 0x000fc800078e02ff */
[----:B------:R-:W-:Y:S01]  /*1e30*/  IMAD.MOV.U32 R0, RZ, RZ, R244 ;  /* 0x000000ffff007224 */ /* 0x000fe200078e00f4 */
[----:B------:R-:W-:Y:S01]  /*1e40*/  @P4 SHF.R.U32.HI R0, RZ, c[0x0][0x2cc], R4 ;  /* 0x0000b300ff004a19 */ /* 0x000fe20000011604 */
[----:B------:R-:W-:Y:S01]  /*1e50*/  IMAD.IADD R224, R232, 0x1, -R231 ;  /* 0x00000001e8e07824 */ /* 0x000fe200078e0ae7 */
[----:B------:R-:W-:Y:S02]  /*1e60*/  SHF.R.U32.HI R4, RZ, 0x1f, R5 ;  /* 0x0000001fff047819 */ /* 0x000fe40000011605 */
[----:B------:R-:W-:Y:S01]  /*1e70*/  SHF.R.U32.HI R3, RZ, 0x1f, R2 ;  /* 0x0000001fff037819 */ /* 0x000fe20000011602 */
[----:B------:R-:W-:Y:S01]  /*1e80*/  IMAD.IADD R0, R224, 0x1, R0 ;  /* 0x00000001e0007824 */ /* 0x000fe200078e0200 */
[----:B------:R-:W-:Y:S02]  /*1e90*/  LEA.HI.SX32 R4, R5, R4, 0x1c ;  /* 0x0000000405047211 */ /* 0x000fe400078fe2ff */
[----:B------:R-:W-:Y:S02]  /*1ea0*/  LEA.HI.SX32 R3, R2, R3, 0x1c ;  /* 0x0000000302037211 */ /* 0x000fe400078fe2ff */
[----:B------:R-:W-:-:S02]  /*1eb0*/  IADD3 R2, R0, -c[0x0][0x324], RZ ;  /* 0x8000c90000027a10 */ /* 0x000fc40007ffe0ff */
[----:B------:R-:W-:Y:S01]  /*1ec0*/  IMNMX R11, R3, R4, PT ;  /* 0x00000004030b7217 */ /* 0x000fe20003800200 */
[----:B------:R-:W-:Y:S05]  /*1ed0*/  @!P1 BRA `(.L_x_686) ;  /* 0x000000f000009947 */ /* 0x000fea0003800000 */
[----:B------:R-:W-:Y:S01]  /*1ee0*/  ISETP.GT.AND P0, PT, R0, -0x1, PT ;  /* 0xffffffff0000780c */ /* 0x000fe20003f04270 */
[----:B------:R-:W-:-:S12]  /*1ef0*/  BSSY B0, `(.L_x_687) ;  /* 0x000000b000007945 */ /* 0x000fd80003800000 */
[----:B------:R-:W-:Y:S05]  /*1f00*/  @P0 BRA `(.L_x_688) ;  /* 0x0000006000000947 */ /* 0x000fea0003800000 */
[----:B------:R-:W-:Y:S02]  /*1f10*/  ISETP.NE.AND P0, PT, R6, 0x1, PT ;  /* 0x000000010600780c */ /* 0x000fe40003f05270 */
[----:B------:R-:W-:-:S11]  /*1f20*/  LOP3.LUT R0, RZ, R0, RZ, 0x33, !PT ;  /* 0x00000000ff007212 */ /* 0x000fd600078e33ff */
[----:B------:R-:W-:-:S05]  /*1f30*/  @P0 IMAD.HI.U32 R3, R0, c[0x0][0x330], RZ ;  /* 0x0000cc0000030a27 */ /* 0x000fca00078e00ff */
[----:B------:R-:W-:-:S04]  /*1f40*/  @P0 SHF.R.U32.HI R0, RZ, c[0x0][0x334], R3 ;  /* 0x0000cd00ff000a19 */ /* 0x000fc80000011603 */
[----:B------:R-:W-:Y:S01]  /*1f50*/  LOP3.LUT R0, RZ, R0, RZ, 0x33, !PT ;  /* 0x00000000ff007212 */ /* 0x000fe200078e33ff */
[----:B------:R-:W-:Y:S05]  /*1f60*/  BRA `(.L_x_689) ;  /* 0x0000003000007947 */ /* 0x000fea0003800000 */
.L_x_688:
[----:B------:R-:W-:-:S13]  /*1f70*/  ISETP.NE.AND P0, PT, R6, 0x1, PT ;  /* 0x000000010600780c */ /* 0x000fda0003f05270 */
[----:B------:R-:W-:-:S05]  /*1f80*/  @P0 IMAD.HI.U32 R3, R0, c[0x0][0x330], RZ ;  /* 0x0000cc0000030a27 */ /* 0x000fca00078e00ff */
[----:B------:R-:W-:Y:S02]  /*1f90*/  @P0 SHF.R.U32.HI R0, RZ, c[0x0][0x334], R3 ;  /* 0x0000cd00ff000a19 */ /* 0x000fe40000011603 */
.L_x_689:
[----:B------:R-:W-:Y:S05]  /*1fa0*/  BSYNC B0 ;  /* 0x0000000000007941 */ /* 0x000fea0003800000 */
.L_x_687:
[----:B------:R-:W-:-:S05]  /*1fb0*/  IMAD R0, R0, c[0x0][0x32c], RZ ;  /* 0x0000cb0000007a24 */ /* 0x000fca00078e02ff */
[----:B------:R-:W-:-:S05]  /*1fc0*/  IMNMX R2, R2, R0, !PT ;  /* 0x0000000002027217 */ /* 0x000fca0007800200 */
.L_x_686:
[----:B------:R-:W-:Y:S01]  /*1fd0*/  IMAD.HI R2, R2, 0x2aaaaaab, RZ ;  /* 0x2aaaaaab02027827 */ /* 0x000fe200078e02ff */
[----:B------:R-:W-:Y:S01]  /*1fe0*/  LOP3.LUT R3, R250, 0xff0000, RZ, 0xc0, !PT ;  /* 0x00ff0000fa037812 */ /* 0x000fe200078ec0ff */
[----:B------:R-:W-:Y:S03]  /*1ff0*/  BSSY B0, `(.L_x_690) ;  /* 0x000002b000007945 */ /* 0x000fe60003800000 */
[----:B------:R-:W-:-:S04]  /*2000*/  SHF.R.U32.HI R0, RZ, 0x1f, R2 ;  /* 0x0000001fff007819 */ /* 0x000fc80000011602 */
[----:B------:R-:W-:Y:S02]  /*2010*/  LEA.HI.SX32 R2, R2, R0, 0x1c ;  /* 0x0000000002027211 */ /* 0x000fe400078fe2ff */
[----:B------:R-:W-:Y:S02]  /*2020*/  LOP3.LUT R0, R250, 0xff000000, RZ, 0xc0, !PT ;  /* 0xff000000fa007812 */ /* 0x000fe400078ec0ff */
[----:B------:R-:W-:Y:S01]  /*2030*/  IMNMX R6, RZ, R2, !PT ;  /* 0x00000002ff067217 */ /* 0x000fe20007800200 */
[----:B------:R-:W-:Y:S01]  /*2040*/  IMAD.MOV.U32 R2, RZ, RZ, RZ ;  /* 0x000000ffff027224 */ /* 0x000fe200078e00ff */
[----:B------:R-:W-:Y:S02]  /*2050*/  SHF.R.U32.HI R0, RZ, 0x8, R0 ;  /* 0x00000008ff007819 */ /* 0x000fe40000011600 */
[----:B------:R-:W-:Y:S02]  /*2060*/  ISETP.GT.AND P0, PT, R11, R6, PT ;  /* 0x000000060b00720c */ /* 0x000fe40003f04270 */
[----:B------:R-:W-:-:S04]  /*2070*/  LEA.HI R0, R3, R0, RZ, 0x10 ;  /* 0x0000000003007211 */ /* 0x000fc800078f80ff */
[----:B------:R-:W-:Y:S02]  /*2080*/  LOP3.LUT R249, R0, 0xff, RZ, 0xc0, !PT ;  /* 0x000000ff00f97812 */ /* 0x000fe400078ec0ff */
[----:B------:R-:W-:-:S05]  /*2090*/  SHF.R.U32.HI R247, RZ, 0x10, R0 ;  /* 0x00000010fff77819 */ /* 0x000fca0000011600 */
[----:B------:R-:W-:Y:S05]  /*20a0*/  @!P0 BRA `(.L_x_691) ;  /* 0x000001f000008947 */ /* 0x000fea0003800000 */
[----:B------:R-:W-:-:S04]  /*20b0*/  ISETP.NE.AND P0, PT, R247, RZ, PT ;  /* 0x000000fff700720c */ /* 0x000fc80003f05270 */
[----:B------:R-:W-:-:S04]  /*20c0*/  SEL R0, R247, c[0x0][0x338], P0 ;  /* 0x0000ce00f7007a07 */ /* 0x000fc80000000000 */
[----:B------:R-:W-:Y:S02]  /*20d0*/  IABS R3, R0 ;  /* 0x0000000000037213 */ /* 0x000fe40000000000 */
[----:B------:R-:W-:Y:S02]  /*20e0*/  IADD3 R7, R0, -0x1, R11 ;  /* 0xffffffff00077810 */ /* 0x000fe40007ffe00b */
[----:B------:R-:W1:Y:S03]  /*20f0*/  I2F.RP R2, R3 ;  /* 0x0000000300027306 */ /* 0x000e660000209400 */
[----:B------:R-:W-:-:S05]  /*2100*/  IMAD.IADD R7, R7, 0x1, -R6 ;  /* 0x0000000107077824 */ /* 0x000fca00078e0a06 */
[----:B------:R-:W-:Y:S01]  /*2110*/  IABS R10, R7 ;  /* 0x00000007000a7213 */ /* 0x000fe20000000000 */
[----:B-1----:R-:W1:Y:S02]  /*2120*/  MUFU.RCP R2, R2 ;  /* 0x0000000200027308 */ /* 0x002e640000001000 */
        /* <DEDUP_REMOVED lines=23> */
.L_x_691:
[----:B------:R-:W-:Y:S05]  /*22a0*/  BSYNC B0 ;  /* 0x0000000000007941 */ /* 0x000fea0003800000 */
.L_x_690:
[----:B------:R-:W-:Y:S01]  /*22b0*/  IMAD R230, R249, R2, R6 ;  /* 0x00000002f9e67224 */ /* 0x000fe200078e0206 */
        /* <DEDUP_REMOVED lines=40> */
[----:B------:R-:W-:-:S05]  /*2540*/  @P0 IMAD.WIDE R2, R251, R13, c[0x0][0x340] ;  /* 0x0000d000fb020625 */ /* 0x000fca00078e020d */
[----:B------:R1:W5:Y:S01]  /*2550*/  @P0 LDG.E R9, [R2.64] ;  /* 0x0000000602090981 */ /* 0x000362000c1e1900 */
[----:B------:R-:W-:Y:S01]  /*2560*/  SHF.R.S32.HI R0, RZ, 0x1f, R12 ;  /* 0x0000001fff007819 */ /* 0x000fe2000001140c */
[----:B------:R-:W-:Y:S01]  /*2570*/  WARPSYNC 0xffffffff ;  /* 0xffffffff00007948 */ /* 0x000fe20003800000 */
[----:B------:R-:W-:Y:S02]  /*2580*/  SHF.R.S32.HI R4, RZ, 0x1f, R251 ;  /* 0x0000001fff047819 */ /* 0x000fe400000114fb */
[----:B------:R-:W-:Y:S01]  /*2590*/  LOP3.LUT R19, R250, 0xffff, RZ, 0xc0, !PT ;  /* 0x0000fffffa137812 */ /* 0x000fe200078ec0ff */
[----:B------:R-:W-:Y:S01]  /*25a0*/  IMAD R0, R0, c[0x0][0x178], RZ ;  /* 0x00005e0000007a24 */ /* 0x000fe200078e02ff */
[----:B------:R-:W-:Y:S02]  /*25b0*/  SEL R5, R251, RZ, !P3 ;  /* 0x000000fffb057207 */ /* 0x000fe40005800000 */
[----:B------:R-:W-:Y:S01]  /*25c0*/  IADD3 R142, R199, -0x1, RZ ;  /* 0xffffffffc78e7810 */ /* 0x000fe20007ffe0ff */
[----:B------:R-:W-:Y:S01]  /*25d0*/  IMAD R0, R12, c[0x0][0x17c], R0 ;  /* 0x00005f000c007a24 */ /* 0x000fe200078e0200 */
[----:B------:R-:W-:Y:S01]  /*25e0*/  SEL R6, R4, RZ, !P3 ;  /* 0x000000ff04067207 */ /* 0x000fe20005800000 */
[----:B-1----:R-:W-:-:S04]  /*25f0*/  IMAD.WIDE.U32 R2, R12, c[0x0][0x178], RZ ;  /* 0x00005e000c027a25 */ /* 0x002fc800078e00ff */
[----:B------:R-:W-:Y:S02]  /*2600*/  IMAD.IADD R0, R3, 0x1, R0 ;  /* 0x0000000103007824 */ /* 0x000fe400078e0200 */
[----:B------:R-:W-:Y:S02]  /*2610*/  @!P0 IMAD.MOV.U32 R9, RZ, RZ, R251 ;  /* 0x000000ffff098224 */ /* 0x000fe400078e00fb */
[----:B------:R-:W-:Y:S01]  /*2620*/  IMAD R145, R229, 0x20, R245 ;  /* 0x00000020e5917824 */ /* 0x000fe200078e02f5 */
[----:B------:R-:W-:Y:S01]  /*2630*/  MOV R18, 0x60 ;  /* 0x0000006000127802 */ /* 0x000fe20000000f00 */
[----:B------:R-:W-:Y:S01]  /*2640*/  IMAD.MOV.U32 R3, RZ, RZ, R0 ;  /* 0x000000ffff037224 */ /* 0x000fe200078e0000 */
[----:B------:R-:W-:Y:S01]  /*2650*/  SHF.R.S32.HI R21, RZ, 0x1f, R219 ;  /* 0x0000001fff157819 */ /* 0x000fe200000114db */
[----:B------:R-:W-:Y:S01]  /*2660*/  IMAD.IADD R4, R145, 0x1, R244 ;  /* 0x0000000191047824 */ /* 0x000fe200078e02f4 */
[----:B------:R-:W-:Y:S01]  /*2670*/  SHF.R.S32.HI R20, RZ, 0x1f, R221 ;  /* 0x0000001fff147819 */ /* 0x000fe200000114dd */
[----:B------:R-:W-:Y:S01]  /*2680*/  IMAD.WIDE.U32 R2, R19, c[0x0][0x1b8], R2 ;  /* 0x00006e0013027a25 */ /* 0x000fe200078e0002 */
[----:B------:R-:W-:Y:S01]  /*2690*/  BAR.SYNC.DEFER_BLOCKING 0x0 ;  /* 0x0000000000007b1d */ /* 0x000fe20000010000 */
[----:B------:R-:W-:-:S02]  /*26a0*/  MOV R204, RZ ;  /* 0x000000ff00cc7202 */ /* 0x000fc40000000f00 */
[----:B------:R-:W-:Y:S01]  /*26b0*/  @P4 IMAD.HI.U32 R7, R4, c[0x0][0x2c8], RZ ;  /* 0x0000b20004074a27 */ /* 0x000fe200078e00ff */
[----:B------:R-:W-:Y:S02]  /*26c0*/  MOV R0, R4 ;  /* 0x0000000400007202 */ /* 0x000fe40000000f00 */
[----:B------:R-:W-:Y:S01]  /*26d0*/  LOP3.LUT R192, R192, 0xfff7ffff, RZ, 0xc0, !PT ;  /* 0xfff7ffffc0c07812 */ /* 0x000fe200078ec0ff */
[----:B------:R-:W-:Y:S01]  /*26e0*/  IMAD R6, R6, c[0x0][0x1c0], RZ ;  /* 0x0000700006067a24 */ /* 0x000fe200078e02ff */
[----:B------:R-:W-:Y:S01]  /*26f0*/  @P4 SHF.R.U32.HI R0, RZ, c[0x0][0x2cc], R7 ;  /* 0x0000b300ff004a19 */ /* 0x000fe20000011607 */
[----:B------:R-:W-:Y:S02]  /*2700*/  IMAD R3, R19, c[0x0][0x1bc], R3 ;  /* 0x00006f0013037a24 */ /* 0x000fe400078e0203 */
[----:B------:R-:W-:Y:S01]  /*2710*/  IMAD R8, R5, c[0x0][0x1c4], R6 ;  /* 0x0000710005087a24 */ /* 0x000fe200078e0206 */
[--C-:B------:R-:W-:Y:S01]  /*2720*/  SHF.R.S32.HI R7, RZ, 0x1f, R0.reuse ;  /* 0x0000001fff077819 */ /* 0x100fe20000011400 */
[----:B------:R-:W-:-:S02]  /*2730*/  IMAD.MOV R6, RZ, RZ, -R0 ;  /* 0x000000ffff067224 */ /* 0x000fc400078e0a00 */
[----:B------:R-:W-:-:S04]  /*2740*/  IMAD.WIDE.U32 R2, R5, c[0x0][0x1c0], R2 ;  /* 0x0000700005027a25 */ /* 0x000fc800078e0002 */
[----:B------:R-:W-:Y:S02]  /*2750*/  IMAD R4, R6, c[0x0][0x2c4], R4 ;  /* 0x0000b10006047a24 */ /* 0x000fe400078e0204 */
[----:B------:R-:W-:Y:S02]  /*2760*/  IMAD R5, R7, c[0x0][0x1b0], RZ ;  /* 0x00006c0007057a24 */ /* 0x000fe400078e02ff */
[----:B------:R-:W-:Y:S02]  /*2770*/  IMAD.IADD R3, R3, 0x1, R8 ;  /* 0x0000000103037824 */ /* 0x000fe400078e0208 */
[C---:B------:R-:W-:Y:S01]  /*2780*/  IMAD R6, R0.reuse, c[0x0][0x1b4], R5 ;  /* 0x00006d0000067a24 */ /* 0x040fe200078e0205 */
[----:B------:R-:W-:Y:S01]  /*2790*/  SHF.R.S32.HI R5, RZ, 0x1f, R4 ;  /* 0x0000001fff057819 */ /* 0x000fe20000011404 */
[----:B------:R-:W-:-:S04]  /*27a0*/  IMAD.WIDE.U32 R2, R0, c[0x0][0x1b0], R2 ;  /* 0x00006c0000027a25 */ /* 0x000fc800078e0002 */
[----:B------:R-:W-:Y:S01]  /*27b0*/  IMAD R0, R5, c[0x0][0x1a8], RZ ;  /* 0x00006a0005007a24 */ /* 0x000fe200078e02ff */
[----:B------:R-:W-:Y:S01]  /*27c0*/  IADD3 R3, R3, R6, RZ ;  /* 0x0000000603037210 */ /* 0x000fe20007ffe0ff */
[----:B------:R-:W-:Y:S01]  /*27d0*/  IMAD R17, R231, c[0x0][0x2c4], RZ ;  /* 0x0000b100e7117a24 */ /* 0x000fe200078e02ff */
[----:B-----5:R-:W-:Y:S01]  /*27e0*/  SHF.R.S32.HI R6, RZ, 0x1f, R9 ;  /* 0x0000001fff067819 */ /* 0x020fe20000011409 */
[C---:B------:R-:W-:Y:S02]  /*27f0*/  IMAD R0, R4.reuse, c[0x0][0x1ac], R0 ;  /* 0x00006b0004007a24 */ /* 0x040fe400078e0200 */
[----:B------:R-:W-:-:S04]  /*2800*/  IMAD.WIDE.U32 R4, R4, c[0x0][0x1a8], R2 ;  /* 0x00006a0004047a25 */ /* 0x000fc800078e0002 */
[----:B------:R-:W-:Y:S01]  /*2810*/  IMAD.IADD R0, R5, 0x1, R0 ;  /* 0x0000000105007824 */ /* 0x000fe200078e0200 */
[C---:B------:R-:W-:Y:S01]  /*2820*/  LEA R2, P0, R4.reuse, c[0x0][0x160], 0x1 ;  /* 0x0000580004027a11 */ /* 0x040fe200078008ff */
[----:B------:R-:W-:Y:S02]  /*2830*/  IMAD.IADD R14, R245, 0x1, R244 ;  /* 0x00000001f50e7824 */ /* 0x000fe400078e02f4 */
[----:B------:R-:W-:Y:S01]  /*2840*/  IMAD.MOV.U32 R146, RZ, RZ, c[0x0][0x2b8] ;  /* 0x0000ae00ff927624 */ /* 0x000fe200078e00ff */
[----:B------:R-:W-:Y:S01]  /*2850*/  LEA.HI.X R0, R4, c[0x0][0x164], R0, 0x1, P0 ;  /* 0x0000590004007a11 */ /* 0x000fe200000f0c00 */
[----:B------:R-:W-:Y:S01]  /*2860*/  SHFL.IDX PT, R12, R2, 0x1, 0x181f ;  /* 0x00381f00020c7f89 */ /* 0x000fe200000e0000 */
[----:B------:R-:W-:Y:S01]  /*2870*/  IMAD R141, R199, R18, -0x60 ;  /* 0xffffffa0c78d7424 */ /* 0x000fe200078e0212 */
[----:B------:R-:W-:Y:S01]  /*2880*/  ISETP.GE.AND P1, PT, R14, R17, PT ;  /* 0x000000110e00720c */ /* 0x000fe20003f26270 */
[----:B------:R-:W-:Y:S01]  /*2890*/  IMAD R6, R6, c[0x0][0x2b0], RZ ;  /* 0x0000ac0006067a24 */ /* 0x000fe200078e02ff */
[----:B------:R-:W1:Y:S01]  /*28a0*/  SHFL.IDX PT, R4, R2, RZ, 0x181f ;  /* 0x00181fff02047589 */ /* 0x000e6200000e0000 */
[----:B------:R-:W-:Y:S01]  /*28b0*/  ISETP.NE.AND P5, PT, R146, 0x1, PT ;  /* 0x000000019200780c */ /* 0x000fe20003fa5270 */
[----:B------:R-:W-:Y:S01]  /*28c0*/  IMAD.IADD R3, R145, 0x1, R141 ;  /* 0x0000000191037824 */ /* 0x000fe200078e028d */
[----:B------:R-:W-:Y:S01]  /*28d0*/  IADD3 R7, R14, 0x20, RZ ;  /* 0x000000200e077810 */ /* 0x000fe20007ffe0ff */
[----:B------:R-:W2:Y:S01]  /*28e0*/  SHFL.IDX PT, R5, R0, RZ, 0x181f ;  /* 0x00181fff00057589 */ /* 0x000ea200000e0000 */
[----:B------:R-:W-:-:S02]  /*28f0*/  IMAD R8, R9, c[0x0][0x2b4], R6 ;  /* 0x0000ad0009087a24 */ /* 0x000fc400078e0206 */
[----:B------:R-:W-:Y:S01]  /*2900*/  ISETP.GE.AND P2, PT, R7, R17, PT ;  /* 0x000000110700720c */ /* 0x000fe20003f46270 */
[----:B------:R-:W3:Y:S01]  /*2910*/  SHFL.IDX PT, R15, R0, 0x1, 0x181f ;  /* 0x00381f00000f7f89 */ /* 0x000ee200000e0000 */
[----:B------:R-:W-:Y:S01]  /*2920*/  ISETP.GE.AND P0, PT, R3, R232, PT ;  /* 0x000000e80300720c */ /* 0x000fe20003f06270 */
[----:B------:R-:W-:Y:S01]  /*2930*/  IMAD.WIDE.U32 R238, R9, c[0x0][0x2b0], RZ ;  /* 0x0000ac0009ee7a25 */ /* 0x000fe200078e00ff */
[----:B------:R-:W-:Y:S02]  /*2940*/  IADD3 R13, R3, R234, RZ ;  /* 0x000000ea030d7210 */ /* 0x000fe40007ffe0ff */
[----:B------:R-:W-:Y:S01]  /*2950*/  ISETP.GT.OR P3, PT, R145, 0x5f, P0 ;  /* 0x0000005f9100780c */ /* 0x000fe20000764670 */
[----:B------:R-:W-:Y:S01]  /*2960*/  IMAD.IADD R242, R239, 0x1, R8 ;  /* 0x00000001eff27824 */ /* 0x000fe200078e0208 */
[----:B------:R-:W-:Y:S01]  /*2970*/  @P5 LOP3.LUT R192, R192, 0x80000, RZ, 0xfc, !PT ;  /* 0x00080000c0c05812 */ /* 0x000fe200078efcff */
[----:B------:R-:W-:-:S04]  /*2980*/  @P5 IMAD.HI.U32 R7, R13, c[0x0][0x2bc], RZ ;  /* 0x0000af000d075a27 */ /* 0x000fc800078e00ff */
[----:B------:R-:W-:Y:S01]  /*2990*/  IMAD.MOV.U32 R3, RZ, RZ, R13 ;  /* 0x000000ffff037224 */ /* 0x000fe200078e000d */
[----:B------:R-:W-:Y:S02]  /*29a0*/  @P5 SHF.R.U32.HI R3, RZ, c[0x0][0x2c0], R7 ;  /* 0x0000b000ff035a19 */ /* 0x000fe40000011607 */
[----:B------:R-:W-:Y:S02]  /*29b0*/  ISETP.GE.AND P5, PT, R221, c[0x0][0x198], PT ;  /* 0x00006600dd007a0c */ /* 0x000fe40003fa6270 */
[-C--:B-1----:R-:W-:Y:S02]  /*29c0*/  @!P1 LEA R10, P4, R219, R4.reuse, 0x1 ;  /* 0x00000004db0a9211 */ /* 0x082fe400078808ff */
[----:B------:R-:W-:Y:S02]  /*29d0*/  @!P1 LEA R4, P0, R221, R4, 0x1 ;  /* 0x00000004dd049211 */ /* 0x000fe400078008ff */
[-C--:B--2---:R-:W-:Y:S02]  /*29e0*/  @!P1 LEA.HI.X R11, R219, R5.reuse, R21, 0x1, P4 ;  /* 0x00000005db0b9211 */ /* 0x084fe400020f0c15 */
[----:B------:R-:W-:-:S02]  /*29f0*/  @!P1 LEA.HI.X R5, R221, R5, R20, 0x1, P0 ;  /* 0x00000005dd059211 */ /* 0x000fc400000f0c14 */
[C---:B------:R-:W-:Y:S02]  /*2a00*/  @!P2 LEA R6, P0, R219.reuse, R12, 0x1 ;  /* 0x0000000cdb06a211 */ /* 0x040fe400078008ff */
[C---:B------:R-:W-:Y:S02]  /*2a10*/  ISETP.GE.AND P4, PT, R219.reuse, c[0x0][0x198], PT ;  /* 0x00006600db007a0c */ /* 0x040fe40003f86270 */
[----:B---3--:R-:W-:Y:S02]  /*2a20*/  @!P2 LEA.HI.X R7, R219, R15, R21, 0x1, P0 ;  /* 0x0000000fdb07a211 */ /* 0x008fe400000f0c15 */
[----:B------:R-:W-:-:S04]  /*2a30*/  @!P3 IADD3 R9, P0, R3, R238, RZ ;  /* 0x000000ee0309b210 */ /* 0x000fc80007f1e0ff */
[----:B------:R-:W-:Y:S02]  /*2a40*/  @!P3 LEA.HI.X.SX32 R16, R3, R242, 0x1, P0 ;  /* 0x000000f20310b211 */ /* 0x000fe400000f0eff */
[----:B------:R-:W-:-:S03]  /*2a50*/  @!P3 LEA R8, P0, R9, c[0x0][0x2a0], 0x2 ;  /* 0x0000a8000908ba11 */ /* 0x000fc600078010ff */
[----:B------:R1:W-:Y:S01]  /*2a60*/  @!P1 LDGSTS.E.BYPASS.LTC128B.128 [R195+0x100], [R10.64], !P4 ;  /* 0x001000000ac39fae */ /* 0x0003e2000e101d46 */
[----:B------:R-:W-:-:S03]  /*2a70*/  @!P3 LEA.HI.X R9, R9, c[0x0][0x2a4], R16, 0x2, P0 ;  /* 0x0000a9000909ba11 */ /* 0x000fc600000f1410 */
[----:B------:R2:W-:Y:S04]  /*2a80*/  @!P1 LDGSTS.E.BYPASS.LTC128B.128 [R195+0x4100], [R4.64], !P5 ;  /* 0x0410000004c39fae */ /* 0x0005e8000e901d46 */
[----:B------:R4:W-:Y:S04]  /*2a90*/  @!P2 LDGSTS.E.BYPASS.LTC128B.128 [R195+0x1100], [R6.64], !P4 ;  /* 0x0110000006c3afae */ /* 0x0009e8000e101d46 */
[----:B------:R4:W3:Y:S01]  /*2aa0*/  @!P3 LDG.E R204, [R8.64] ;  /* 0x0000000608ccb981 */ /* 0x0008e2000c1e1900 */
[----:B-1----:R-:W-:Y:S02]  /*2ab0*/  IADD3 R10, R14, 0x40, RZ ;  /* 0x000000400e0a7810 */ /* 0x002fe40007ffe0ff */
[----:B--2---:R-:W-:-:S02]  /*2ac0*/  @!P2 LEA R4, P0, R221, R12, 0x1 ;  /* 0x0000000cdd04a211 */ /* 0x004fc400078008ff */
[----:B------:R-:W1:Y:S02]  /*2ad0*/  SHFL.IDX PT, R12, R2, 0x2, 0x181f ;  /* 0x00581f00020c7f89 */ /* 0x000e6400000e0000 */
[----:B------:R-:W-:Y:S02]  /*2ae0*/  @!P2 LEA.HI.X R5, R221, R15, R20, 0x1, P0 ;  /* 0x0000000fdd05a211 */ /* 0x000fe400000f0c14 */
[----:B------:R-:W2:Y:S01]  /*2af0*/  SHFL.IDX PT, R15, R0, 0x2, 0x181f ;  /* 0x00581f00000f7f89 */ /* 0x000ea200000e0000 */
[----:B------:R-:W-:Y:S01]  /*2b00*/  ISETP.GE.AND P0, PT, R10, R17, PT ;  /* 0x000000110a00720c */ /* 0x000fe20003f06270 */
[----:B------:R-:W-:Y:S02]  /*2b10*/  IMAD.MOV R3, RZ, RZ, -R3 ;  /* 0x000000ffff037224 */ /* 0x000fe400078e0a03 */
[----:B----4-:R4:W4:Y:S02]  /*2b20*/  SHFL.IDX PT, R8, R2, 0x3, 0x181f ;  /* 0x00781f0002087f89 */ /* 0x01092400000e0000 */
[----:B------:R-:W-:-:S02]  /*2b30*/  IMAD R211, R3, c[0x0][0x2b8], R13 ;  /* 0x0000ae0003d37a24 */ /* 0x000fc400078e020d */
[----:B------:R4:W-:Y:S01]  /*2b40*/  @!P2 LDGSTS.E.BYPASS.LTC128B.128 [R195+0x5100], [R4.64], !P5 ;  /* 0x0510000004c3afae */ /* 0x0009e2000e901d46 */
[----:B------:R-:W-:Y:S02]  /*2b50*/  IADD3 R7, R14, 0x60, RZ ;  /* 0x000000600e077810 */ /* 0x000fe40007ffe0ff */
[----:B------:R-:W-:-:S03]  /*2b60*/  SHF.R.S32.HI R13, RZ, 0x1f, R211 ;  /* 0x0000001fff0d7819 */ /* 0x000fc600000114d3 */
[----:B-1----:R-:W-:-:S04]  /*2b70*/  @!P0 LEA R10, P1, R219, R12, 0x1 ;  /* 0x0000000cdb0a8211 */ /* 0x002fc800078208ff */
[----:B--2---:R-:W-:Y:S01]  /*2b80*/  @!P0 LEA.HI.X R11, R219, R15, R21, 0x1, P1 ;  /* 0x0000000fdb0b8211 */ /* 0x004fe200008f0c15 */
[----:B------:R-:W-:Y:S01]  /*2b90*/  IMAD R6, R13, c[0x0][0x1e0], RZ ;  /* 0x000078000d067a24 */ /* 0x000fe200078e02ff */
[----:B------:R-:W-:Y:S01]  /*2ba0*/  ISETP.GE.AND P2, PT, R7, R17, PT ;  /* 0x000000110700720c */ /* 0x000fe20003f46270 */
[----:B----4-:R-:W-:Y:S02]  /*2bb0*/  IMAD.WIDE.U32 R2, R211, c[0x0][0x1e0], RZ ;  /* 0x00007800d3027a25 */ /* 0x010fe400078e00ff */
[----:B------:R1:W-:Y:S01]  /*2bc0*/  @!P0 LDGSTS.E.BYPASS.LTC128B.128 [R195+0x2100], [R10.64], !P4 ;  /* 0x021000000ac38fae */ /* 0x0003e2000e101d46 */
[----:B------:R-:W-:-:S03]  /*2bd0*/  @!P0 LEA R4, P1, R221, R12, 0x1 ;  /* 0x0000000cdd048211 */ /* 0x000fc600078208ff */
[----:B------:R2:W4:Y:S01]  /*2be0*/  SHFL.IDX PT, R12, R0, 0x3, 0x181f ;  /* 0x00781f00000c7f89 */ /* 0x00052200000e0000 */
[----:B------:R-:W-:Y:S01]  /*2bf0*/  @!P0 LEA.HI.X R5, R221, R15, R20, 0x1, P1 ;  /* 0x0000000fdd058211 */ /* 0x000fe200008f0c14 */
[----:B------:R-:W-:-:S04]  /*2c00*/  IMAD.WIDE.U32 R236, R19, c[0x0][0x1e8], RZ ;  /* 0x00007a0013ec7a25 */ /* 0x000fc800078e00ff */
[----:B------:R1:W-:Y:S01]  /*2c10*/  @!P0 LDGSTS.E.BYPASS.LTC128B.128 [R195+0x6100], [R4.64], !P5 ;  /* 0x0610000004c38fae */ /* 0x0003e2000e901d46 */
[----:B------:R-:W-:Y:S02]  /*2c20*/  IMAD R235, R19, c[0x0][0x1ec], R237 ;  /* 0x00007b0013eb7a24 */ /* 0x000fe400078e02ed */
[----:B--2---:R-:W-:-:S04]  /*2c30*/  IMAD R0, R211, c[0x0][0x1e4], R6 ;  /* 0x00007900d3007a24 */ /* 0x004fc800078e0206 */
[----:B------:R-:W-:Y:S01]  /*2c40*/  IMAD.IADD R3, R3, 0x1, R0 ;  /* 0x0000000103037824 */ /* 0x000fe200078e0200 */
[----:B------:R-:W-:-:S04]  /*2c50*/  @!P2 LEA R6, P0, R219, R8, 0x1 ;  /* 0x00000008db06a211 */ /* 0x000fc800078008ff */
[----:B----4-:R-:W-:-:S05]  /*2c60*/  @!P2 LEA.HI.X R7, R219, R12, R21, 0x1, P0 ;  /* 0x0000000cdb07a211 */ /* 0x010fca00000f0c15 */
[----:B------:R2:W-:Y:S01]  /*2c70*/  @!P2 LDGSTS.E.BYPASS.LTC128B.128 [R195+0x3100], [R6.64], !P4 ;  /* 0x0310000006c3afae */ /* 0x0005e2000e101d46 */
[----:B------:R-:W-:-:S04]  /*2c80*/  IMAD.WIDE.U32 R240, R19, c[0x0][0x210], RZ ;  /* 0x0000840013f07a25 */ /* 0x000fc800078e00ff */
[----:B------:R-:W-:Y:S01]  /*2c90*/  IMAD R243, R19, c[0x0][0x214], R241 ;  /* 0x0000850013f37a24 */ /* 0x000fe200078e02f1 */
[----:B------:R-:W-:Y:S01]  /*2ca0*/  SHF.L.U32 R143, R219, 0x1, RZ ;  /* 0x00000001db8f7819 */ /* 0x000fe200000006ff */
[----:B------:R-:W-:Y:S01]  /*2cb0*/  IMAD.SHL.U32 R144, R221, 0x2, RZ ;  /* 0x00000002dd907824 */ /* 0x000fe200078e00ff */
[----:B------:R-:W-:Y:S02]  /*2cc0*/  SHF.L.U64.HI R68, R219, 0x1, R21 ;  /* 0x00000001db447819 */ /* 0x000fe40000010215 */
[----:B------:R-:W-:Y:S02]  /*2cd0*/  IADD3 R71, R180, 0x20, RZ ;  /* 0x00000020b4477810 */ /* 0x000fe40007ffe0ff */
[----:B------:R-:W-:Y:S02]  /*2ce0*/  SHF.L.U64.HI R69, R221, 0x1, R20 ;  /* 0x00000001dd457819 */ /* 0x000fe40000010214 */
[----:B---3--:R-:W-:Y:S01]  /*2cf0*/  SHF.R.S32.HI R14, RZ, 0x1f, R204 ;  /* 0x0000001fff0e7819 */ /* 0x008fe200000114cc */
[----:B------:R-:W-:-:S04]  /*2d00*/  IMAD.WIDE.U32 R2, R204, c[0x0][0x1f0], R2 ;  /* 0x00007c00cc027a25 */ /* 0x000fc800078e0002 */
[----:B------:R-:W-:-:S04]  /*2d10*/  IMAD R0, R14, c[0x0][0x1f0], RZ ;  /* 0x00007c000e007a24 */ /* 0x000fc800078e02ff */
[----:B-1----:R-:W-:Y:S01]  /*2d20*/  IMAD R4, R204, c[0x0][0x1f4], R0 ;  /* 0x00007d00cc047a24 */ /* 0x002fe200078e0200 */
[----:B------:R-:W-:-:S04]  /*2d30*/  IADD3 R0, P0, R2, R236, RZ ;  /* 0x000000ec02007210 */ /* 0x000fc80007f1e0ff */
[----:B------:R-:W-:Y:S01]  /*2d40*/  IADD3.X R2, R235, R3, R4, P0, !PT ;  /* 0x00000003eb027210 */ /* 0x000fe200007fe404 */
[----:B------:R-:W-:Y:S01]  /*2d50*/  IMAD R4, R199, -0x60, R18 ;  /* 0xffffffa0c7047824 */ /* 0x000fe200078e0212 */
[----:B------:R-:W-:-:S04]  /*2d60*/  LEA R5, P0, R0, c[0x0][0x1c8], 0x1 ;  /* 0x0000720000057a11 */ /* 0x000fc800078008ff */
[----:B------:R-:W-:Y:S02]  /*2d70*/  LEA.HI.X R15, R0, c[0x0][0x1cc], R2, 0x1, P0 ;  /* 0x00007300000f7a11 */ /* 0x000fe400000f0c02 */
[----:B------:R-:W1:Y:S01]  /*2d80*/  SHFL.IDX PT, R0, R5, RZ, 0x181f ;  /* 0x00181fff05007589 */ /* 0x000e6200000e0000 */
[----:B------:R-:W-:-:S03]  /*2d90*/  IADD3 R140, R232, R4, RZ ;  /* 0x00000004e88c7210 */ /* 0x000fc60007ffe0ff */
[----:B------:R-:W3:Y:S02]  /*2da0*/  SHFL.IDX PT, R9, R15, RZ, 0x181f ;  /* 0x00181fff0f097589 */ /* 0x000ee400000e0000 */
[----:B------:R-:W-:Y:S02]  /*2db0*/  IMAD.IADD R18, R140, 0x1, -R245 ;  /* 0x000000018c127824 */ /* 0x000fe400078e0af5 */
[----:B------:R-:W2:Y:S01]  /*2dc0*/  SHFL.IDX PT, R10, R5, 0x1, 0x181f ;  /* 0x00381f00050a7f89 */ /* 0x000ea200000e0000 */
[----:B------:R-:W-:-:S03]  /*2dd0*/  @!P2 LEA R2, P0, R221, R8, 0x1 ;  /* 0x00000008dd02a211 */ /* 0x000fc600078008ff */
[----:B------:R-:W4:Y:S01]  /*2de0*/  SHFL.IDX PT, R11, R15, 0x1, 0x181f ;  /* 0x00381f000f0b7f89 */ /* 0x000f2200000e0000 */
[C---:B------:R-:W-:Y:S02]  /*2df0*/  ISETP.GE.AND P1, PT, R18.reuse, 0x1, PT ;  /* 0x000000011200780c */ /* 0x040fe40003f26270 */
[----:B------:R-:W-:Y:S02]  /*2e00*/  @!P2 LEA.HI.X R3, R221, R12, R20, 0x1, P0 ;  /* 0x0000000cdd03a211 */ /* 0x000fe400000f0c14 */
[----:B------:R-:W-:-:S03]  /*2e10*/  ISETP.GE.AND P0, PT, R18, 0x21, PT ;  /* 0x000000211200780c */ /* 0x000fc60003f06270 */
[----:B------:R2:W-:Y:S04]  /*2e20*/  @!P2 LDGSTS.E.BYPASS.LTC128B.128 [R195+0x7100], [R2.64], !P5 ;  /* 0x0710000002c3afae */ /* 0x0005e8000e901d46 */
[----:B------:R-:W0:Y:S02]  /*2e30*/  LDGDEPBAR ;  /* 0x00000000000079af */ /* 0x000e240000000000 */
[-C--:B-1----:R-:W-:Y:S02]  /*2e40*/  @P1 LEA R8, P3, R221, R0.reuse, 0x1 ;  /* 0x00000000dd081211 */ /* 0x082fe400078608ff */
[C---:B------:R-:W-:Y:S02]  /*2e50*/  @P1 ISETP.GE.AND P4, PT, R219.reuse, c[0x0][0x1d4], PT ;  /* 0x00007500db001a0c */ /* 0x040fe40003f86270 */
[----:B--2---:R-:W-:-:S04]  /*2e60*/  @P1 LEA R2, P2, R219, R0, 0x1 ;  /* 0x00000000db021211 */ /* 0x004fc800078408ff */
[CCC-:B---3--:R-:W-:Y:S02]  /*2e70*/  @P1 LEA.HI.X R3, R219.reuse, R9.reuse, R21.reuse, 0x1, P2 ;  /* 0x00000009db031211 */ /* 0x1c8fe400010f0c15 */
[----:B------:R-:W-:Y:S02]  /*2e80*/  @P0 LEA R6, P2, R219, R10, 0x1 ;  /* 0x0000000adb060211 */ /* 0x000fe400078408ff */
[----:B------:R-:W-:Y:S01]  /*2e90*/  @P1 LEA.HI.X R9, R221, R9, R20, 0x1, P3 ;  /* 0x00000009dd091211 */ /* 0x000fe200018f0c14 */
[----:B------:R-:W-:Y:S01]  /*2ea0*/  IMAD R0, R13, c[0x0][0x208], RZ ;  /* 0x000082000d007a24 */ /* 0x000fe200078e02ff */
[----:B------:R-:W-:Y:S01]  /*2eb0*/  @P1 ISETP.GE.AND P3, PT, R221, c[0x0][0x1d4], PT ;  /* 0x00007500dd001a0c */ /* 0x000fe20003f66270 */
[----:B------:R1:W-:Y:S01]  /*2ec0*/  @P1 LDGSTS.E.BYPASS.LTC128B.128 [R195+0x8100], [R2.64], !P4 ;  /* 0x0810000002c31fae */ /* 0x0003e2000e101d46 */
[C---:B----4-:R-:W-:Y:S02]  /*2ed0*/  @P0 LEA.HI.X R7, R219.reuse, R11, R21, 0x1, P2 ;  /* 0x0000000bdb070211 */ /* 0x050fe400010f0c15 */
[----:B------:R-:W-:Y:S01]  /*2ee0*/  @P0 ISETP.GE.AND P2, PT, R219, c[0x0][0x1d4], PT ;  /* 0x00007500db000a0c */ /* 0x000fe20003f46270 */
[----:B------:R-:W2:Y:S01]  /*2ef0*/  SHFL.IDX PT, R13, R5, 0x2, 0x181f ;  /* 0x00581f00050d7f89 */ /* 0x000ea200000e0000 */
[----:B------:R-:W-:-:S03]  /*2f00*/  IMAD R0, R211, c[0x0][0x20c], R0 ;  /* 0x00008300d3007a24 */ /* 0x000fc600078e0200 */
[----:B------:R-:W3:Y:S04]  /*2f10*/  SHFL.IDX PT, R12, R15, 0x2, 0x181f ;  /* 0x00581f000f0c7f89 */ /* 0x000ee800000e0000 */
[----:B------:R4:W-:Y:S01]  /*2f20*/  @P1 LDGSTS.E.BYPASS.LTC128B.128 [R195+0xb100], [R8.64], !P3 ;  /* 0x0b10000008c31fae */ /* 0x0009e2000d901d46 */
[----:B------:R-:W-:-:S03]  /*2f30*/  ISETP.GE.AND P3, PT, R18, 0x41, PT ;  /* 0x000000411200780c */ /* 0x000fc60003f66270 */
[----:B------:R2:W-:Y:S01]  /*2f40*/  @P0 LDGSTS.E.BYPASS.LTC128B.128 [R195+0x9100], [R6.64], !P2 ;  /* 0x0910000006c30fae */ /* 0x0005e2000d101d46 */
[----:B------:R-:W-:Y:S01]  /*2f50*/  @P0 ISETP.GE.AND P2, PT, R221, c[0x0][0x1d4], PT ;  /* 0x00007500dd000a0c */ /* 0x000fe20003f46270 */
[----:B-1----:R-:W-:-:S04]  /*2f60*/  IMAD.WIDE.U32 R2, R211, c[0x0][0x208], RZ ;  /* 0x00008200d3027a25 */ /* 0x002fc800078e00ff */
[----:B------:R-:W-:Y:S02]  /*2f70*/  IMAD.IADD R3, R3, 0x1, R0 ;  /* 0x0000000103037824 */ /* 0x000fe400078e0200 */
[----:B------:R-:W-:Y:S02]  /*2f80*/  IMAD R0, R14, c[0x0][0x218], RZ ;  /* 0x000086000e007a24 */ /* 0x000fe400078e02ff */
[----:B------:R-:W-:-:S04]  /*2f90*/  IMAD.WIDE.U32 R2, R204, c[0x0][0x218], R2 ;  /* 0x00008600cc027a25 */ /* 0x000fc800078e0002 */
[----:B------:R-:W-:Y:S01]  /*2fa0*/  IMAD R0, R204, c[0x0][0x21c], R0 ;  /* 0x00008700cc007a24 */ /* 0x000fe200078e0200 */
[----:B--2---:R-:W-:-:S04]  /*2fb0*/  @P0 LEA R6, P1, R221, R10, 0x1 ;  /* 0x0000000add060211 */ /* 0x004fc800078208ff */
[----:B------:R-:W-:Y:S02]  /*2fc0*/  @P0 LEA.HI.X R7, R221, R11, R20, 0x1, P1 ;  /* 0x0000000bdd070211 */ /* 0x000fe400008f0c14 */
[----:B------:R-:W-:-:S03]  /*2fd0*/  IADD3 R2, P1, R2, R240, RZ ;  /* 0x000000f002027210 */ /* 0x000fc60007f3e0ff */
[----:B------:R1:W-:Y:S01]  /*2fe0*/  @P0 LDGSTS.E.BYPASS.LTC128B.128 [R195+0xc100], [R6.64], !P2 ;  /* 0x0c10000006c30fae */ /* 0x0003e2000d101d46 */
[----:B------:R-:W-:Y:S02]  /*2ff0*/  IADD3.X R3, R243, R3, R0, P1, !PT ;  /* 0x00000003f3037210 */ /* 0x000fe40000ffe400 */
[C---:B------:R-:W-:Y:S02]  /*3000*/  LEA R0, P0, R2.reuse, c[0x0][0x1f8], 0x1 ;  /* 0x00007e0002007a11 */ /* 0x040fe400078008ff */
[----:B------:R-:W-:Y:S02]  /*3010*/  @P3 ISETP.GE.AND P2, PT, R219, c[0x0][0x1d4], PT ;  /* 0x00007500db003a0c */ /* 0x000fe40003f46270 */
[C---:B------:R-:W-:Y:S02]  /*3020*/  @P3 ISETP.GE.AND P4, PT, R221.reuse, c[0x0][0x1d4], PT ;  /* 0x00007500dd003a0c */ /* 0x040fe40003f86270 */
[----:B------:R-:W-:Y:S02]  /*3030*/  LEA.HI.X R14, R2, c[0x0][0x1fc], R3, 0x1, P0 ;  /* 0x00007f00020e7a11 */ /* 0x000fe400000f0c03 */
[----:B------:R-:W-:-:S04]  /*3040*/  @P3 LEA R2, P0, R221, R13, 0x1 ;  /* 0x0000000ddd023211 */ /* 0x000fc800078008ff */
[----:B---3--:R-:W-:Y:S02]  /*3050*/  @P3 LEA.HI.X R3, R221, R12, R20, 0x1, P0 ;  /* 0x0000000cdd033211 */ /* 0x008fe400000f0c14 */
[----:B-1----:R-:W-:-:S04]  /*3060*/  @P3 LEA R6, P1, R219, R13, 0x1 ;  /* 0x0000000ddb063211 */ /* 0x002fc800078208ff */
[----:B------:R-:W-:-:S05]  /*3070*/  @P3 LEA.HI.X R7, R219, R12, R21, 0x1, P1 ;  /* 0x0000000cdb073211 */ /* 0x000fca00008f0c15 */
[----:B------:R1:W-:Y:S04]  /*3080*/  @P3 LDGSTS.E.BYPASS.LTC128B.128 [R195+0xa100], [R6.64], !P2 ;  /* 0x0a10000006c33fae */ /* 0x0003e8000d101d46 */
[----:B------:R2:W-:Y:S04]  /*3090*/  @P3 LDGSTS.E.BYPASS.LTC128B.128 [R195+0xd100], [R2.64], !P4 ;  /* 0x0d10000002c33fae */ /* 0x0005e8000e101d46 */
[----:B------:R-:W0:Y:S01]  /*30a0*/  LDGDEPBAR ;  /* 0x00000000000079af */ /* 0x000e220000000000 */
[----:B------:R-:W-:-:S04]  /*30b0*/  DEPBAR.LE SB0, 0x1 ;  /* 0x000080400000791a */ /* 0x000fc80000000000 */
[----:B------:R-:W-:Y:S06]  /*30c0*/  BAR.SYNC.DEFER_BLOCKING 0x0 ;  /* 0x0000000000007b1d */ /* 0x000fec0000010000 */
[----:B------:R-:W3:Y:S04]  /*30d0*/  SHFL.IDX PT, R10, R0, RZ, 0x181f ;  /* 0x00181fff000a7589 */ /* 0x000ee800000e0000 */
[----:B----4-:R-:W-:Y:S04]  /*30e0*/  SHFL.IDX PT, R9, R0, 0x1, 0x181f ;  /* 0x00381f0000097f89 */ /* 0x010fe800000e0000 */
        /* <DEDUP_REMOVED lines=9> */
[----:B------:R-:W4:Y:S04]  /*3180*/  SHFL.IDX PT, R11, R14, RZ, 0x181f ;  /* 0x00181fff0e0b7589 */ /* 0x000f2800000e0000 */
[----:B------:R-:W1:Y:S01]  /*3190*/  SHFL.IDX PT, R8, R14, 0x1, 0x181f ;  /* 0x00381f000e087f89 */ /* 0x000e6200000e0000 */
[----:B------:R-:W-:-:S03]  /*31a0*/  R2P PR, R229, 0x6 ;  /* 0x00000006e5007804 */ /* 0x000fc60000000000 */
[----:B------:R-:W1:Y:S04]  /*31b0*/  SHFL.IDX PT, R5, R0, 0x2, 0x181f ;  /* 0x00581f0000057f89 */ /* 0x000e6800000e0000 */
[----:B------:R1:W2:Y:S01]  /*31c0*/  SHFL.IDX PT, R0, R14, 0x2, 0x181f ;  /* 0x00581f000e007f89 */ /* 0x0002a200000e0000 */
[----:B------:R-:W-:-:S04]  /*31d0*/  DEPBAR.LE SB0, 0x0 ;  /* 0x000080000000791a */ /* 0x000fc80000000000 */
[----:B------:R-:W-:Y:S01]  /*31e0*/  BAR.SYNC.DEFER_BLOCKING 0x0 ;  /* 0x0000000000007b1d */ /* 0x000fe20000010000 */
[----:B---3--:R-:W-:Y:S02]  /*31f0*/  IADD3 R16, P3, R10, R143, RZ ;  /* 0x0000008f0a107210 */ /* 0x008fe40007f7e0ff */
[----:B------:R-:W-:-:S03]  /*3200*/  @P1 IADD3 R71, R180, -0x20, RZ ;  /* 0xffffffe0b4471810 */ /* 0x000fc60007ffe0ff */
[----:B----4-:R-:W-:Y:S01]  /*3210*/  IMAD.X R17, R11, 0x1, R68, P3 ;  /* 0x000000010b117824 */ /* 0x010fe200018e0644 */
[----:B------:R-:W-:Y:S02]  /*3220*/  ISETP.GE.AND P3, PT, R219, c[0x0][0x1d4], PT ;  /* 0x00007500db007a0c */ /* 0x000fe40003f66270 */
[-C--:B-1----:R-:W-:Y:S02]  /*3230*/  IADD3 R14, P0, R10, R144.reuse, RZ ;  /* 0x000000900a0e7210 */ /* 0x082fe40007f1e0ff */
[----:B------:R-:W-:Y:S02]  /*3240*/  IADD3 R10, P1, R9, R144, RZ ;  /* 0x00000090090a7210 */ /* 0x000fe40007f3e0ff */
[----:B------:R-:W-:-:S03]  /*3250*/  IADD3.X R15, R11, R69, RZ, P0, !PT ;  /* 0x000000450b0f7210 */ /* 0x000fc600007fe4ff */
[----:B------:R-:W-:Y:S01]  /*3260*/  IMAD.X R11, R8, 0x1, R69, P1 ;  /* 0x00000001080b7824 */ /* 0x000fe200008e0645 */
[----:B------:R-:W-:Y:S02]  /*3270*/  ISETP.LT.OR P1, PT, R18, 0x1, P3 ;  /* 0x000000011200780c */ /* 0x000fe40001f21670 */
[----:B------:R-:W-:Y:S01]  /*3280*/  IADD3 R6, P0, R5, R143, RZ ;  /* 0x0000008f05067210 */ /* 0x000fe20007f1e0ff */
[----:B------:R-:W1:Y:S03]  /*3290*/  LDSM.16.M88.4 R20, [R180] ;  /* 0x00000000b414783b */ /* 0x000e660000000200 */
[----:B--2---:R-:W-:Y:S01]  /*32a0*/  IADD3.X R7, R0, R68, RZ, P0, !PT ;  /* 0x0000004400077210 */ /* 0x004fe200007fe4ff */
[----:B------:R-:W2:Y:S01]  /*32b0*/  LDSM.16.M88.4 R24, [R180+0x800] ;  /* 0x00080000b418783b */ /* 0x000ea20000000200 */
[----:B------:R-:W-:-:S03]  /*32c0*/  ISETP.GE.AND P0, PT, R221, c[0x0][0x1d4], PT ;  /* 0x00007500dd007a0c */ /* 0x000fc60003f06270 */
[----:B------:R-:W-:Y:S04]  /*32d0*/  LDSM.16.M88.4 R28, [R180+0x1000] ;  /* 0x00100000b41c783b */ /* 0x000fe80000000200 */
[----:B------:R-:W-:Y:S04]  /*32e0*/  LDSM.16.M88.4 R52, [R180+0x1800] ;  /* 0x00180000b434783b */ /* 0x000fe80000000200 */
[----:B------:R-:W-:Y:S04]  /*32f0*/  LDSM.16.M88.4 R84, [R180+0x2000] ;  /* 0x00200000b454783b */ /* 0x000fe80000000200 */
[----:B------:R-:W-:Y:S04]  /*3300*/  LDSM.16.M88.4 R92, [R180+0x2800] ;  /* 0x00280000b45c783b */ /* 0x000fe80000000200 */
[----:B------:R-:W3:Y:S04]  /*3310*/  LDSM.16.M88.4 R44, [R71] ;  /* 0x00000000472c783b */ /* 0x000ee80000000200 */
[----:B------:R-:W-:Y:S04]  /*3320*/  LDSM.16.M88.4 R64, [R71+0x800] ;  /* 0x000800004740783b */ /* 0x000fe80000000200 */
[----:B------:R-:W-:Y:S04]  /*3330*/  LDSM.16.M88.4 R76, [R71+0x1000] ;  /* 0x00100000474c783b */ /* 0x000fe80000000200 */
[----:B------:R-:W4:Y:S04]  /*3340*/  LDSM.16.M88.4 R72, [R71+0x1800] ;  /* 0x001800004748783b */ /* 0x000f280000000200 */
[----:B------:R-:W-:Y:S04]  /*3350*/  LDSM.16.M88.4 R96, [R71+0x2000] ;  /* 0x002000004760783b */ /* 0x000fe80000000200 */
[----:B------:R-:W-:Y:S04]  /*3360*/  LDSM.16.M88.4 R100, [R71+0x2800] ;  /* 0x002800004764783b */ /* 0x000fe80000000200 */
[----:B------:R-:W-:Y:S01]  /*3370*/  @!PT LDS RZ, [RZ] ;  /* 0x00000000fffff984 */ /* 0x000fe20000000800 */
[----:B------:R-:W-:Y:S01]  /*3380*/  @!PT LDS RZ, [RZ] ;  /* 0x00000000fffff984 */ /* 0x000fe20000000800 */
[----:B------:R-:W-:Y:S01]  /*3390*/  @!PT LDS RZ, [RZ] ;  /* 0x00000000fffff984 */ /* 0x000fe20000000800 */
[----:B------:R1:W-:Y:S01]  /*33a0*/  LDGSTS.E.BYPASS.LTC128B.128 [R195+0x100], [R16.64], !P1 ;  /* 0x0010000010c37fae */ /* 0x0003e2000c901d46 */
[----:B------:R-:W-:-:S02]  /*33b0*/  ISETP.LT.OR P1, PT, R18, 0x1, P0 ;  /* 0x000000011200780c */ /* 0x000fc40000721670 */
[----:B------:R-:W-:-:S11]  /*33c0*/  IADD3 R12, P4, R9, R143, RZ ;  /* 0x0000008f090c7210 */ /* 0x000fd60007f9e0ff */
[----:B------:R1:W-:Y:S01]  /*33d0*/  LDGSTS.E.BYPASS.LTC128B.128 [R195+0x3100], [R14.64], !P1 ;  /* 0x031000000ec37fae */ /* 0x0003e2000c901d46 */
[----:B------:R-:W-:Y:S01]  /*33e0*/  ISETP.LT.OR P1, PT, R18, 0x21, P3 ;  /* 0x000000211200780c */ /* 0x000fe20001f21670 */
[----:B------:R-:W-:Y:S01]  /*33f0*/  IMAD.X R13, R8, 0x1, R68, P4 ;  /* 0x00000001080d7824 */ /* 0x000fe200020e0644 */
[----:B------:R-:W-:-:S05]  /*3400*/  IADD3 R2, P4, R5, R144, RZ ;  /* 0x0000009005027210 */ /* 0x000fca0007f9e0ff */
[----:B------:R-:W-:Y:S01]  /*3410*/  IMAD.X R3, R0, 0x1, R69, P4 ;  /* 0x0000000100037824 */ /* 0x000fe200020e0645 */
[C---:B------:R-:W-:Y:S01]  /*3420*/  ISETP.LT.OR P4, PT, R18.reuse, 0x21, P0 ;  /* 0x000000211200780c */ /* 0x040fe20000781670 */
[----:B------:R-:W-:Y:S01]  /*3430*/  IMAD.MOV.U32 R0, RZ, RZ, 0x40 ;  /* 0x00000040ff007424 */ /* 0x000fe200078e00ff */
[----:B------:R-:W-:-:S03]  /*3440*/  ISETP.LT.OR P0, PT, R18, 0x41, P0 ;  /* 0x000000411200780c */ /* 0x000fc60000701670 */
[----:B------:R1:W-:Y:S01]  /*3450*/  LDGSTS.E.BYPASS.LTC128B.128 [R195+0x1100], [R12.64], !P1 ;  /* 0x011000000cc37fae */ /* 0x0003e2000c901d46 */
[----:B------:R-:W-:Y:S02]  /*3460*/  ISETP.LT.OR P1, PT, R18, 0x41, P3 ;  /* 0x000000411200780c */ /* 0x000fe40001f21670 */
[----:B------:R-:W-:-:S04]  /*3470*/  SEL R0, R0, 0xffffffc0, !P2 ;  /* 0xffffffc000007807 */ /* 0x000fc80005000000 */
[----:B------:R-:W-:Y:S01]  /*3480*/  IADD3 R182, R180, R0, RZ ;  /* 0x00000000b4b67210 */ /* 0x000fe20007ffe0ff */
[----:B------:R2:W-:Y:S06]  /*3490*/  LDGSTS.E.BYPASS.LTC128B.128 [R195+0x4100], [R10.64], !P4 ;  /* 0x041000000ac37fae */ /* 0x0005ec000e101d46 */
[----:B------:R2:W-:Y:S04]  /*34a0*/  LDGSTS.E.BYPASS.LTC128B.128 [R195+0x2100], [R6.64], !P1 ;  /* 0x0210000006c37fae */ /* 0x0005e8000c901d46 */
[----:B------:R3:W-:Y:S04]  /*34b0*/  LDGSTS.E.BYPASS.LTC128B.128 [R195+0x5100], [R2.64], !P0 ;  /* 0x0510000002c37fae */ /* 0x0007e8000c101d46 */
[----:B------:R-:W4:Y:S01]  /*34c0*/  LDSM.16.M88.4 R60, [R182] ;  /* 0x00000000b63c783b */ /* 0x000f220000000200 */
[C---:B-1----:R-:W-:Y:S03]  /*34d0*/  HMMA.16816.F32.BF16 R12, R120.reuse, R20, RZ ;  /* 0x00000014780c723c */ /* 0x042fe600000418ff */
[----:B------:R-:W-:Y:S04]  /*34e0*/  LDSM.16.M88.4 R80, [R182+0x800] ;  /* 0x00080000b650783b */ /* 0x000fe80000000200 */
[----:B------:R-:W-:Y:S01]  /*34f0*/  LDSM.16.M88.4 R112, [R180+0x3800] ;  /* 0x00380000b470783b */ /* 0x000fe20000000200 */
[C---:B------:R-:W-:Y:S03]  /*3500*/  HMMA.16816.F32.BF16 R40, R120.reuse, R22, RZ ;  /* 0x000000167828723c */ /* 0x040fe600000418ff */
[----:B------:R-:W-:Y:S04]  /*3510*/  LDSM.16.M88.4 R116, [R182+0x3000] ;  /* 0x00300000b674783b */ /* 0x000fe80000000200 */
[----:B------:R-:W-:Y:S01]  /*3520*/  LDSM.16.M88.4 R108, [R71+0x3800] ;  /* 0x00380000476c783b */ /* 0x000fe20000000200 */
[----:B--2---:R-:W-:Y:S03]  /*3530*/  HMMA.16816.F32.BF16 R32, R120, R24, RZ ;  /* 0x000000187820723c */ /* 0x004fe600000418ff */
[----:B------:R-:W0:Y:S01]  /*3540*/  LDGDEPBAR ;  /* 0x00000000000079af */ /* 0x000e220000000000 */
[----:B---3--:R-:W-:-:S04]  /*3550*/  IADD3 R2, R71, 0x3000, RZ ;  /* 0x0000300047027810 */ /* 0x008fc80007ffe0ff */
[----:B------:R-:W-:Y:S01]  /*3560*/  HMMA.16816.F32.BF16 R48, R124, R44, R12 ;  /* 0x0000002c7c30723c */ /* 0x000fe2000004180c */
[----:B------:R-:W-:-:S05]  /*3570*/  IMAD.IADD R181, R2, 0x1, R0 ;  /* 0x0000000102b57824 */ /* 0x000fca00078e0200 */
[----:B------:R-:W1:Y:S02]  /*3580*/  LDSM.16.M88.4 R56, [R181+-0x3000] ;  /* 0xffd00000b538783b */ /* 0x000e640000000200 */
[C---:B------:R-:W-:Y:S08]  /*3590*/  HMMA.16816.F32.BF16 R12, R120.reuse, R52, RZ ;  /* 0x00000034780c723c */ /* 0x040ff000000418ff */
[C---:B------:R-:W-:Y:S08]  /*35a0*/  HMMA.16816.F32.BF16 R36, R120.reuse, R26, RZ ;  /* 0x0000001a7824723c */ /* 0x040ff000000418ff */
[----:B------:R-:W-:Y:S01]  /*35b0*/  HMMA.16816.F32.BF16 R8, R120, R54, RZ ;  /* 0x000000367808723c */ /* 0x000fe200000418ff */
[----:B------:R-:W-:Y:S07]  /*35c0*/  LDSM.16.M88.4 R52, [R182+0x1000] ;  /* 0x00100000b634783b */ /* 0x000fee0000000200 */
[----:B------:R-:W-:Y:S01]  /*35d0*/  HMMA.16816.F32.BF16 R24, R124, R46, R40 ;  /* 0x0000002e7c18723c */ /* 0x000fe20000041828 */
[----:B------:R-:W2:Y:S04]  /*35e0*/  LDSM.16.M88.4 R40, [R180+0x3000] ;  /* 0x00300000b428783b */ /* 0x000ea80000000200 */
[----:B------:R-:W-:Y:S03]  /*35f0*/  LDSM.16.M88.4 R44, [R182+0x1800] ;  /* 0x00180000b62c783b */ /* 0x000fe60000000200 */
[----:B------:R-:W-:Y:S08]  /*3600*/  HMMA.16816.F32.BF16 R16, R120, R30, RZ ;  /* 0x0000001e7810723c */ /* 0x000ff000000418ff */
[----:B----4-:R-:W-:Y:S08]  /*3610*/  HMMA.16816.F32.BF16 R136, R124, R72, R12 ;  /* 0x000000487c88723c */ /* 0x010ff0000004180c */
[----:B------:R-:W-:Y:S08]  /*3620*/  HMMA.16816.F32.BF16 R12, R152, R60, R48 ;  /* 0x0000003c980c723c */ /* 0x000ff00000041830 */
[C---:B------:R-:W-:Y:S08]  /*3630*/  HMMA.16816.F32.BF16 R20, R120.reuse, R28, RZ ;  /* 0x0000001c7814723c */ /* 0x040ff000000418ff */
[----:B------:R-:W-:Y:S08]  /*3640*/  HMMA.16816.F32.BF16 R28, R120, R84, RZ ;  /* 0x00000054781c723c */ /* 0x000ff000000418ff */
[----:B------:R-:W-:Y:S01]  /*3650*/  HMMA.16816.F32.BF16 R128, R124, R74, R8 ;  /* 0x0000004a7c80723c */ /* 0x000fe20000041808 */
[----:B------:R-:W-:Y:S07]  /*3660*/  LDSM.16.M88.4 R72, [R181+-0x2000] ;  /* 0xffe00000b548783b */ /* 0x000fee0000000200 */
[----:B------:R-:W-:Y:S01]  /*3670*/  HMMA.16816.F32.BF16 R8, R152, R62, R24 ;  /* 0x0000003e9808723c */ /* 0x000fe20000041818 */
[----:B------:R-:W3:Y:S07]  /*3680*/  LDSM.16.M88.4 R60, [R181+-0x2800] ;  /* 0xffd80000b53c783b */ /* 0x000eee0000000200 */
[C---:B------:R-:W-:Y:S08]  /*3690*/  HMMA.16816.F32.BF16 R32, R124.reuse, R64, R32 ;  /* 0x000000407c20723c */ /* 0x040ff00000041820 */
[----:B------:R-:W-:Y:S08]  /*36a0*/  HMMA.16816.F32.BF16 R132, R124, R78, R16 ;  /* 0x0000004e7c84723c */ /* 0x000ff00000041810 */
[----:B-1----:R-:W-:Y:S08]  /*36b0*/  HMMA.16816.F32.BF16 R16, R156, R56, R12 ;  /* 0x000000389c10723c */ /* 0x002ff0000004180c */
[----:B------:R-:W-:Y:S01]  /*36c0*/  HMMA.16816.F32.BF16 R88, R124, R76, R20 ;  /* 0x0000004c7c58723c */ /* 0x000fe20000041814 */
[----:B------:R-:W1:Y:S07]  /*36d0*/  LDSM.16.M88.4 R76, [R71+0x3000] ;  /* 0x00300000474c783b */ /* 0x000e6e0000000200 */
[----:B------:R-:W-:Y:S08]  /*36e0*/  HMMA.16816.F32.BF16 R12, R120, R92, RZ ;  /* 0x0000005c780c723c */ /* 0x000ff000000418ff */
[C---:B------:R-:W-:Y:S01]  /*36f0*/  HMMA.16816.F32.BF16 R64, R124.reuse, R66, R36 ;  /* 0x000000427c40723c */ /* 0x040fe20000041824 */
[----:B------:R-:W-:Y:S07]  /*3700*/  LDSM.16.M88.4 R36, [R182+0x2000] ;  /* 0x00200000b624783b */ /* 0x000fee0000000200 */
[----:B------:R-:W-:Y:S08]  /*3710*/  HMMA.16816.F32.BF16 R104, R124, R96, R28 ;  /* 0x000000607c68723c */ /* 0x000ff0000004181c */
[----:B------:R-:W-:Y:S01]  /*3720*/  HMMA.16816.F32.BF16 R20, R120, R86, RZ ;  /* 0x000000567814723c */ /* 0x000fe200000418ff */
[----:B------:R-:W-:Y:S07]  /*3730*/  LDSM.16.M88.4 R84, [R181+-0x1000] ;  /* 0xfff00000b554783b */ /* 0x000fee0000000200 */
[----:B------:R-:W-:Y:S08]  /*3740*/  HMMA.16816.F32.BF16 R28, R156, R58, R8 ;  /* 0x0000003a9c1c723c */ /* 0x000ff00000041808 */
[----:B------:R-:W-:Y:S01]  /*3750*/  HMMA.16816.F32.BF16 R8, R120, R94, RZ ;  /* 0x0000005e7808723c */ /* 0x000fe200000418ff */
[----:B------:R-:W4:Y:S07]  /*3760*/  LDSM.16.M88.4 R92, [R182+0x2800] ;  /* 0x00280000b65c783b */ /* 0x000f2e0000000200 */
[----:B------:R-:W-:Y:S08]  /*3770*/  HMMA.16816.F32.BF16 R48, R152, R80, R32 ;  /* 0x000000509830723c */ /* 0x000ff00000041820 */
[----:B--2---:R-:W-:Y:S08]  /*3780*/  HMMA.16816.F32.BF16 R24, R160, R40, R16 ;  /* 0x00000028a018723c */ /* 0x004ff00000041810 */
[----:B------:R-:W-:Y:S08]  /*3790*/  HMMA.16816.F32.BF16 R16, R124, R100, R12 ;  /* 0x000000647c10723c */ /* 0x000ff0000004180c */
[----:B------:R-:W-:Y:S01]  /*37a0*/  HMMA.16816.F32.BF16 R12, R152, R82, R64 ;  /* 0x00000052980c723c */ /* 0x000fe20000041840 */
[----:B------:R-:W2:Y:S07]  /*37b0*/  LDSM.16.M88.4 R80, [R181+-0x1800] ;  /* 0xffe80000b550783b */ /* 0x000eae0000000200 */
[C---:B------:R-:W-:Y:S08]  /*37c0*/  HMMA.16816.F32.BF16 R32, R124.reuse, R98, R20 ;  /* 0x000000627c20723c */ /* 0x040ff00000041814 */
[----:B------:R-:W-:Y:S01]  /*37d0*/  HMMA.16816.F32.BF16 R96, R124, R102, R8 ;  /* 0x000000667c60723c */ /* 0x000fe20000041808 */
[----:B------:R-:W-:Y:S07]  /*37e0*/  LDSM.16.M88.4 R100, [R181+-0x800] ;  /* 0xfff80000b564783b */ /* 0x000fee0000000200 */
[----:B---3--:R-:W-:Y:S08]  /*37f0*/  HMMA.16816.F32.BF16 R8, R156, R60, R48 ;  /* 0x0000003c9c08723c */ /* 0x008ff00000041830 */
[----:B-1----:R-:W-:Y:S08]  /*3800*/  HMMA.16816.F32.BF16 R24, R164, R76, R24 ;  /* 0x0000004ca418723c */ /* 0x002ff00000041818 */
[----:B------:R-:W-:Y:S08]  /*3810*/  HMMA.16816.F32.BF16 R20, R160, R42, R28 ;  /* 0x0000002aa014723c */ /* 0x000ff0000004181c */
[----:B------:R-:W-:Y:S01]  /*3820*/  HMMA.16816.F32.BF16 R40, R152, R54, R132 ;  /* 0x000000369828723c */ /* 0x000fe20000041884 */
[----:B------:R-:W1:Y:S07]  /*3830*/  LDSM.16.M88.4 R132, [R181] ;  /* 0x00000000b584783b */ /* 0x000e6e0000000200 */
[----:B------:R-:W-:Y:S08]  /*3840*/  HMMA.16816.F32.BF16 R28, R156, R62, R12 ;  /* 0x0000003e9c1c723c */ /* 0x000ff0000004180c */
[C---:B------:R-:W-:Y:S08]  /*3850*/  HMMA.16816.F32.BF16 R88, R152.reuse, R52, R88 ;  /* 0x000000349858723c */ /* 0x040ff00000041858 */
[C---:B------:R-:W-:Y:S08]  /*3860*/  HMMA.16816.F32.BF16 R52, R152.reuse, R44, R136 ;  /* 0x0000002c9834723c */ /* 0x040ff00000041888 */
[C---:B------:R-:W-:Y:S08]  /*3870*/  HMMA.16816.F32.BF16 R64, R152.reuse, R46, R128 ;  /* 0x0000002e9840723c */ /* 0x040ff00000041880 */
[----:B----4-:R-:W-:Y:S08]  /*3880*/  HMMA.16816.F32.BF16 R44, R152, R92, R16 ;  /* 0x0000005c982c723c */ /* 0x010ff00000041810 */
[----:B------:R-:W-:Y:S08]  /*3890*/  HMMA.16816.F32.BF16 R16, R160, R112, R8 ;  /* 0x00000070a010723c */ /* 0x000ff00000041808 */
[----:B------:R-:W-:Y:S08]  /*38a0*/  HMMA.16816.F32.BF16 R8, R168, R116, R24 ;  /* 0x00000074a808723c */ /* 0x000ff00000041818 */
[C---:B------:R-:W-:Y:S08]  /*38b0*/  HMMA.16816.F32.BF16 R56, R152.reuse, R36, R104 ;  /* 0x000000249838723c */ /* 0x040ff00000041868 */
[----:B------:R-:W-:Y:S01]  /*38c0*/  HMMA.16816.F32.BF16 R48, R152, R38, R32 ;  /* 0x000000269830723c */ /* 0x000fe20000041820 */
[----:B------:R-:W3:Y:S07]  /*38d0*/  LDSM.16.M88.4 R36, [R180+0x4000] ;  /* 0x00400000b424783b */ /* 0x000eee0000000200 */
[----:B------:R-:W-:Y:S01]  /*38e0*/  HMMA.16816.F32.BF16 R12, R164, R78, R20 ;  /* 0x0000004ea40c723c */ /* 0x000fe20000041814 */
[----:B------:R-:W-:Y:S07]  /*38f0*/  LDSM.16.M88.4 R76, [R180+0x4800] ;  /* 0x00480000b44c783b */ /* 0x000fee0000000200 */
[----:B------:R-:W-:Y:S01]  /*3900*/  HMMA.16816.F32.BF16 R32, R152, R94, R96 ;  /* 0x0000005e9820723c */ /* 0x000fe20000041860 */
[----:B------:R-:W4:Y:S07]  /*3910*/  LDSM.16.M88.4 R92, [R182+0x3800] ;  /* 0x00380000b65c783b */ /* 0x000f2e0000000200 */
[----:B------:R-:W-:Y:S08]  /*3920*/  HMMA.16816.F32.BF16 R24, R160, R114, R28 ;  /* 0x00000072a018723c */ /* 0x000ff0000004181c */
[----:B------:R-:W-:Y:S08]  /*3930*/  HMMA.16816.F32.BF16 R20, R156, R72, R88 ;  /* 0x000000489c14723c */ /* 0x000ff00000041858 */
[----:B------:R-:W-:Y:S08]  /*3940*/  HMMA.16816.F32.BF16 R16, R164, R108, R16 ;  /* 0x0000006ca410723c */ /* 0x000ff00000041810 */
[C---:B--2---:R-:W-:Y:S08]  /*3950*/  HMMA.16816.F32.BF16 R52, R156.reuse, R80, R52 ;  /* 0x000000509c34723c */ /* 0x044ff00000041834 */
[----:B------:R-:W-:Y:S08]  /*3960*/  HMMA.16816.F32.BF16 R64, R156, R82, R64 ;  /* 0x000000529c40723c */ /* 0x000ff00000041840 */
[----:B-1----:R-:W-:Y:S08]  /*3970*/  HMMA.16816.F32.BF16 R28, R172, R132, R8 ;  /* 0x00000084ac1c723c */ /* 0x002ff00000041808 */
[----:B------:R-:W-:Y:S01]  /*3980*/  HMMA.16816.F32.BF16 R80, R156, R100, R44 ;  /* 0x000000649c50723c */ /* 0x000fe2000004182c */
[----:B------:R-:W1:Y:S07]  /*3990*/  LDSM.16.M88.4 R44, [R71+0x4000] ;  /* 0x00400000472c783b */ /* 0x000e6e0000000200 */
[----:B------:R-:W-:Y:S08]  /*39a0*/  HMMA.16816.F32.BF16 R8, R168, R118, R12 ;  /* 0x00000076a808723c */ /* 0x000ff0000004180c */
[C---:B------:R-:W-:Y:S08]  /*39b0*/  HMMA.16816.F32.BF16 R40, R156.reuse, R74, R40 ;  /* 0x0000004a9c28723c */ /* 0x040ff00000041828 */
[----:B------:R-:W-:Y:S01]  /*39c0*/  HMMA.16816.F32.BF16 R72, R156, R84, R56 ;  /* 0x000000549c48723c */ /* 0x000fe20000041838 */
[----:B------:R-:W2:Y:S07]  /*39d0*/  LDSM.16.M88.4 R56, [R181+0x800] ;  /* 0x00080000b538783b */ /* 0x000eae0000000200 */
[----:B------:R-:W-:Y:S08]  /*39e0*/  HMMA.16816.F32.BF16 R24, R164, R110, R24 ;  /* 0x0000006ea418723c */ /* 0x000ff00000041818 */
[----:B---3--:R-:W-:Y:S08]  /*39f0*/  HMMA.16816.F32.BF16 R12, R160, R36, R20 ;  /* 0x00000024a00c723c */ /* 0x008ff00000041814 */
[----:B----4-:R-:W-:Y:S01]  /*3a00*/  HMMA.16816.F32.BF16 R20, R168, R92, R16 ;  /* 0x0000005ca814723c */ /* 0x010fe20000041810 */
[----:B------:R-:W-:-:S07]  /*3a10*/  FMUL.FTZ R0, R28, c[0x0][0x320] ;  /* 0x0000c8001c007a20 */ /* 0x000fce0000410000 */
[----:B------:R-:W-:Y:S01]  /*3a20*/  HMMA.16816.F32.BF16 R100, R156, R102, R32 ;  /* 0x000000669c64723c */ /* 0x000fe20000041820 */
[----:B------:R-:W3:Y:S07]  /*3a30*/  LDSM.16.M88.4 R32, [R182+0x4000] ;  /* 0x00400000b620783b */ /* 0x000eee0000000200 */
[----:B------:R-:W-:Y:S01]  /*3a40*/  HMMA.16816.F32.BF16 R16, R172, R134, R8 ;  /* 0x00000086ac10723c */ /* 0x000fe20000041808 */
[----:B------:R4:W1:Y:S07]  /*3a50*/  MUFU.TANH R98, R0 ;  /* 0x0000000000627308 */ /* 0x00086e0000002400 */
[----:B------:R-:W-:Y:S01]  /*3a60*/  HMMA.16816.F32.BF16 R36, R160, R38, R40 ;  /* 0x00000026a024723c */ /* 0x000fe20000041828 */
[----:B------:R-:W2:Y:S01]  /*3a70*/  LDSM.16.M88.4 R40, [R71+0x4800] ;  /* 0x004800004728783b */ /* 0x000ea20000000200 */
[----:B----4-:R-:W-:-:S06]  /*3a80*/  FMUL.FTZ R0, R29, c[0x0][0x320] ;  /* 0x0000c8001d007a20 */ /* 0x010fcc0000410000 */
[----:B------:R-:W-:Y:S01]  /*3a90*/  HMMA.16816.F32.BF16 R8, R168, R94, R24 ;  /* 0x0000005ea808723c */ /* 0x000fe20000041818 */
[----:B------:R4:W2:Y:S07]  /*3aa0*/  MUFU.TANH R96, R0 ;  /* 0x0000000000607308 */ /* 0x0008ae0000002400 */
[----:B-1----:R-:W-:Y:S01]  /*3ab0*/  HMMA.16816.F32.BF16 R12, R164, R44, R12 ;  /* 0x0000002ca40c723c */ /* 0x002fe2000004180c */
[----:B----4-:R-:W-:-:S04]  /*3ac0*/  FMUL.FTZ R0, R30, c[0x0][0x320] ;  /* 0x0000c8001e007a20 */ /* 0x010fc80000410000 */
[----:B------:R1:W4:Y:S03]  /*3ad0*/  MUFU.TANH R99, R0 ;  /* 0x0000000000637308 */ /* 0x0003260000002400 */
[----:B------:R-:W-:Y:S01]  /*3ae0*/  HMMA.16816.F32.BF16 R84, R156, R86, R48 ;  /* 0x000000569c54723c */ /* 0x000fe20000041830 */
[----:B------:R-:W-:Y:S01]  /*3af0*/  LDSM.16.M88.4 R48, [R181+0x1000] ;  /* 0x00100000b530783b */ /* 0x000fe20000000200 */
[----:B-1----:R-:W-:-:S06]  /*3b00*/  FMUL.FTZ R0, R31, c[0x0][0x320] ;  /* 0x0000c8001f007a20 */ /* 0x002fcc0000410000 */
[----:B--2---:R-:W-:Y:S01]  /*3b10*/  HMMA.16816.F32.BF16 R28, R172, R56, R20 ;  /* 0x00000038ac1c723c */ /* 0x004fe20000041814 */
[----:B------:R1:W2:Y:S07]  /*3b20*/  MUFU.TANH R97, R0 ;  /* 0x0000000000617308 */ /* 0x0002ae0000002400 */
[----:B------:R-:W-:Y:S01]  /*3b30*/  HMMA.16816.F32.BF16 R60, R160, R76, R52 ;  /* 0x0000004ca03c723c */ /* 0x000fe20000041834 */
[----:B------:R-:W2:Y:S01]  /*3b40*/  LDSM.16.M88.4 R52, [R180+0x5000] ;  /* 0x00500000b434783b */ /* 0x000ea20000000200 */
[----:B-1----:R-:W-:-:S04]  /*3b50*/  FMUL.FTZ R0, R16, c[0x0][0x320] ;  /* 0x0000c80010007a20 */ /* 0x002fc80000410000 */
[----:B------:R1:W1:Y:S02]  /*3b60*/  MUFU.TANH R93, R0 ;  /* 0x00000000005d7308 */ /* 0x0002640000002400 */
[----:B------:R-:W-:Y:S01]  /*3b70*/  HMMA.16816.F32.BF16 R24, R164, R46, R36 ;  /* 0x0000002ea418723c */ /* 0x000fe20000041824 */
[----:B------:R-:W2:Y:S01]  /*3b80*/  LDSM.16.M88.4 R44, [R182+0x4800] ;  /* 0x00480000b62c783b */ /* 0x000ea20000000200 */
[----:B-1----:R-:W-:-:S04]  /*3b90*/  FMUL.FTZ R0, R17, c[0x0][0x320] ;  /* 0x0000c80011007a20 */ /* 0x002fc80000410000 */
[----:B------:R1:W1:Y:S02]  /*3ba0*/  MUFU.TANH R92, R0 ;  /* 0x00000000005c7308 */ /* 0x0002640000002400 */
[----:B------:R-:W-:Y:S08]  /*3bb0*/  HMMA.16816.F32.BF16 R64, R160, R78, R64 ;  /* 0x0000004ea040723c */ /* 0x000ff00000041840 */
[----:B------:R-:W-:Y:S01]  /*3bc0*/  HMMA.16816.F32.BF16 R8, R172, R58, R8 ;  /* 0x0000003aac08723c */ /* 0x000fe20000041808 */
[----:B-1----:R-:W-:-:S07]  /*3bd0*/  FMUL.FTZ R0, R18, c[0x0][0x320] ;  /* 0x0000c80012007a20 */ /* 0x002fce0000410000 */
[----:B---3--:R-:W-:Y:S01]  /*3be0*/  HMMA.16816.F32.BF16 R20, R168, R32, R12 ;  /* 0x00000020a814723c */ /* 0x008fe2000004180c */
[----:B------:R1:W3:Y:S02]  /*3bf0*/  MUFU.TANH R95, R0 ;  /* 0x00000000005f7308 */ /* 0x0002e40000002400 */
[----:B-1----:R-:W-:-:S06]  /*3c00*/  FMUL.FTZ R0, R19, c[0x0][0x320] ;  /* 0x0000c80013007a20 */ /* 0x002fcc0000410000 */
[----:B------:R1:W1:Y:S01]  /*3c10*/  MUFU.TANH R94, R0 ;  /* 0x00000000005e7308 */ /* 0x0002620000002400 */
[----:B------:R-:W-:Y:S01]  /*3c20*/  HMMA.16816.F32.BF16 R12, R168, R34, R24 ;  /* 0x00000022a80c723c */ /* 0x000fe20000041818 */
[----:B------:R-:W2:Y:S01]  /*3c30*/  LDSM.16.M88.4 R32, [R71+0x5000] ;  /* 0x005000004720783b */ /* 0x000ea20000000200 */
[----:B-1----:R-:W-:-:S05]  /*3c40*/  FMUL.FTZ R0, R28, c[0x0][0x320] ;  /* 0x0000c8001c007a20 */ /* 0x002fca0000410000 */
[----:B------:R1:W1:Y:S01]  /*3c50*/  MUFU.TANH R89, R0 ;  /* 0x0000000000597308 */ /* 0x0002620000002400 */
[----:B------:R-:W-:Y:S01]  /*3c60*/  HMMA.16816.F32.BF16 R16, R164, R40, R60 ;  /* 0x00000028a410723c */ /* 0x000fe2000004183c */
[----:B------:R-:W-:Y:S01]  /*3c70*/  LDSM.16.M88.4 R60, [R180+0x5800] ;  /* 0x00580000b43c783b */ /* 0x000fe20000000200 */
[----:B-1----:R-:W-:-:S05]  /*3c80*/  FMUL.FTZ R0, R29, c[0x0][0x320] ;  /* 0x0000c8001d007a20 */ /* 0x002fca0000410000 */
[----:B------:R1:W1:Y:S01]  /*3c90*/  MUFU.TANH R88, R0 ;  /* 0x0000000000587308 */ /* 0x0002620000002400 */
[----:B------:R-:W-:Y:S01]  /*3ca0*/  HMMA.16816.F32.BF16 R24, R164, R42, R64 ;  /* 0x0000002aa418723c */ /* 0x000fe20000041840 */
[----:B------:R-:W3:Y:S01]  /*3cb0*/  LDSM.16.M88.4 R40, [R181+0x1800] ;  /* 0x00180000b528783b */ /* 0x000ee20000000200 */
[----:B-1----:R-:W-:-:S05]  /*3cc0*/  FMUL.FTZ R0, R30, c[0x0][0x320] ;  /* 0x0000c8001e007a20 */ /* 0x002fca0000410000 */
[----:B------:R1:W1:Y:S01]  /*3cd0*/  MUFU.TANH R91, R0 ;  /* 0x00000000005b7308 */ /* 0x0002620000002400 */
[----:B--2---:R-:W-:Y:S01]  /*3ce0*/  HMMA.16816.F32.BF16 R72, R160, R52, R72 ;  /* 0x00000034a048723c */ /* 0x004fe20000041848 */
[----:B-1----:R-:W-:-:S07]  /*3cf0*/  FMUL.FTZ R0, R31, c[0x0][0x320] ;  /* 0x0000c8001f007a20 */ /* 0x002fce0000410000 */
[----:B------:R-:W-:Y:S01]  /*3d00*/  HMMA.16816.F32.BF16 R28, R172, R48, R20 ;  /* 0x00000030ac1c723c */ /* 0x000fe20000041814 */
[----:B------:R1:W2:Y:S02]  /*3d10*/  MUFU.TANH R90, R0 ;  /* 0x00000000005a7308 */ /* 0x0002a40000002400 */
[----:B-1----:R-:W-:-:S06]  /*3d20*/  FMUL.FTZ R0, R8, c[0x0][0x320] ;  /* 0x0000c80008007a20 */ /* 0x002fcc0000410000 */
[----:B------:R1:W1:Y:S01]  /*3d30*/  MUFU.TANH R77, R0 ;  /* 0x00000000004d7308 */ /* 0x0002620000002400 */
[----:B------:R-:W-:Y:S01]  /*3d40*/  HMMA.16816.F32.BF16 R20, R168, R44, R16 ;  /* 0x0000002ca814723c */ /* 0x000fe20000041810 */
[----:B-1----:R-:W-:-:S06]  /*3d50*/  FMUL.FTZ R0, R9, c[0x0][0x320] ;  /* 0x0000c80009007a20 */ /* 0x002fcc0000410000 */
[----:B------:R1:W1:Y:S02]  /*3d60*/  MUFU.TANH R76, R0 ;  /* 0x00000000004c7308 */ /* 0x0002640000002400 */
[----:B-1----:R-:W-:-:S06]  /*3d70*/  FMUL.FTZ R0, R10, c[0x0][0x320] ;  /* 0x0000c8000a007a20 */ /* 0x002fcc0000410000 */
[----:B------:R1:W1:Y:S01]  /*3d80*/  MUFU.TANH R79, R0 ;  /* 0x00000000004f7308 */ /* 0x0002620000002400 */
[----:B------:R-:W-:Y:S01]  /*3d90*/  HMMA.16816.F32.BF16 R36, R160, R54, R84 ;  /* 0x00000036a024723c */ /* 0x000fe20000041854 */
[----:B------:R-:W-:Y:S01]  /*3da0*/  LDSM.16.M88.4 R52, [R71+0x5800] ;  /* 0x005800004734783b */ /* 0x000fe20000000200 */
[----:B-1----:R-:W-:-:S06]  /*3db0*/  FMUL.FTZ R0, R11, c[0x0][0x320] ;  /* 0x0000c8000b007a20 */ /* 0x002fcc0000410000 */
[----:B------:R-:W-:Y:S01]  /*3dc0*/  HMMA.16816.F32.BF16 R8, R172, R50, R12 ;  /* 0x00000032ac08723c */ /* 0x000fe2000004180c */
[----:B------:R-:W1:Y:S01]  /*3dd0*/  LDSM.16.M88.4 R48, [R182+0x5000] ;  /* 0x00500000b630783b */ /* 0x000e620000000200 */
[----:B------:R2:W1:Y:S06]  /*3de0*/  MUFU.TANH R78, R0 ;  /* 0x00000000004e7308 */ /* 0x00046c0000002400 */
[----:B------:R-:W-:Y:S01]  /*3df0*/  HMMA.16816.F32.BF16 R16, R164, R32, R72 ;  /* 0x00000020a410723c */ /* 0x000fe20000041848 */
[----:B--2---:R-:W-:-:S04]  /*3e00*/  FMUL.FTZ R0, R28, c[0x0][0x320] ;  /* 0x0000c8001c007a20 */ /* 0x004fc80000410000 */
[----:B------:R2:W1:Y:S03]  /*3e10*/  MUFU.TANH R70, R0 ;  /* 0x0000000000467308 */ /* 0x0004660000002400 */
[----:B------:R-:W-:Y:S01]  /*3e20*/  HMMA.16816.F32.BF16 R12, R168, R46, R24 ;  /* 0x0000002ea80c723c */ /* 0x000fe20000041818 */
[----:B------:R-:W1:Y:S01]  /*3e30*/  LDSM.16.M88.4 R44, [R181+0x2000] ;  /* 0x00200000b52c783b */ /* 0x000e620000000200 */
[----:B--2---:R-:W-:-:S04]  /*3e40*/  FMUL.FTZ R0, R29, c[0x0][0x320] ;  /* 0x0000c8001d007a20 */ /* 0x004fc80000410000 */
[----:B------:R2:W1:Y:S02]  /*3e50*/  MUFU.TANH R66, R0 ;  /* 0x0000000000427308 */ /* 0x0004640000002400 */
[----:B---3--:R-:W-:Y:S01]  /*3e60*/  HMMA.16816.F32.BF16 R24, R172, R40, R20 ;  /* 0x00000028ac18723c */ /* 0x008fe20000041814 */
[----:B--2---:R-:W-:-:S05]  /*3e70*/  FMUL.FTZ R0, R30, c[0x0][0x320] ;  /* 0x0000c8001e007a20 */ /* 0x004fca0000410000 */
[----:B------:R2:W3:Y:S02]  /*3e80*/  MUFU.TANH R72, R0 ;  /* 0x0000000000487308 */ /* 0x0004e40000002400 */
[----:B------:R-:W-:Y:S01]  /*3e90*/  HMMA.16816.F32.BF16 R56, R160, R60, R80 ;  /* 0x0000003ca038723c */ /* 0x000fe20000041850 */
[----:B--2---:R-:W-:-:S05]  /*3ea0*/  FMUL.FTZ R0, R31, c[0x0][0x320] ;  /* 0x0000c8001f007a20 */ /* 0x004fca0000410000 */
[----:B------:R2:W1:Y:S02]  /*3eb0*/  MUFU.TANH R67, R0 ;  /* 0x0000000000437308 */ /* 0x0004640000002400 */
[----:B------:R-:W-:Y:S01]  /*3ec0*/  HMMA.16816.F32.BF16 R28, R164, R34, R36 ;  /* 0x00000022a41c723c */ /* 0x000fe20000041824 */
[----:B------:R-:W3:Y:S04]  /*3ed0*/  LDSM.16.M88.4 R36, [R182+0x5800] ;  /* 0x00580000b624783b */ /* 0x000ee80000000200 */
[----:B------:R-:W3:Y:S01]  /*3ee0*/  LDSM.16.M88.4 R32, [R181+0x2800] ;  /* 0x00280000b520783b */ /* 0x000ee20000000200 */
[----:B------:R-:W-:Y:S01]  /*3ef0*/  ISETP.GT.AND P0, PT, R142, R230, PT ;  /* 0x000000e68e00720c */ /* 0x000fe20003f04270 */
[----:B------:R-:W-:-:S04]  /*3f00*/  DEPBAR.LE SB0, 0x0 ;  /* 0x000080000000791a */ /* 0x000fc80000000000 */
[----:B--2---:R-:W-:-:S04]  /*3f10*/  FMUL.FTZ R0, R8, c[0x0][0x320] ;  /* 0x0000c80008007a20 */ /* 0x004fc80000410000 */
[----:B------:R2:W2:Y:S01]  /*3f20*/  MUFU.TANH R61, R0 ;  /* 0x00000000003d7308 */ /* 0x0004a20000002400 */
[----:B-1----:R-:W-:Y:S01]  /*3f30*/  HMMA.16816.F32.BF16 R20, R168, R48, R16 ;  /* 0x00000030a814723c */ /* 0x002fe20000041810 */
[----:B--2---:R-:W-:-:S06]  /*3f40*/  FMUL.FTZ R0, R9, c[0x0][0x320] ;  /* 0x0000c80009007a20 */ /* 0x004fcc0000410000 */
[----:B------:R1:W2:Y:S01]  /*3f50*/  MUFU.TANH R60, R0 ;  /* 0x00000000003c7308 */ /* 0x0002a20000002400 */
[----:B------:R-:W-:Y:S01]  /*3f60*/  HMMA.16816.F32.BF16 R12, R172, R42, R12 ;  /* 0x0000002aac0c723c */ /* 0x000fe2000004180c */
[----:B-1----:R-:W-:-:S06]  /*3f70*/  FMUL.FTZ R0, R10, c[0x0][0x320] ;  /* 0x0000c8000a007a20 */ /* 0x002fcc0000410000 */
[----:B------:R1:W1:Y:S01]  /*3f80*/  MUFU.TANH R65, R0 ;  /* 0x0000000000417308 */ /* 0x0002620000002400 */
        /* <DEDUP_REMOVED lines=12> */
[----:B-1----:R-:W-:-:S07]  /*4050*/  FMUL.FTZ R0, R27, c[0x0][0x320] ;  /* 0x0000c8001b007a20 */ /* 0x002fce0000410000 */
[----:B------:R-:W-:Y:S01]  /*4060*/  HMMA.16816.F32.BF16 R24, R172, R44, R20 ;  /* 0x0000002cac18723c */ /* 0x000fe20000041814 */
[----:B------:R1:W1:Y:S02]  /*4070*/  MUFU.TANH R49, R0 ;  /* 0x0000000000317308 */ /* 0x0002640000002400 */
[----:B-1----:R-:W-:-:S06]  /*4080*/  FMUL.FTZ R0, R12, c[0x0][0x320] ;  /* 0x0000c8000c007a20 */ /* 0x002fcc0000410000 */
[----:B------:R1:W1:Y:S01]  /*4090*/  MUFU.TANH R41, R0 ;  /* 0x0000000000297308 */ /* 0x0002620000002400 */
[----:B---3--:R-:W-:Y:S01]  /*40a0*/  HMMA.16816.F32.BF16 R16, R168, R36, R16 ;  /* 0x00000024a810723c */ /* 0x008fe20000041810 */
[----:B-1----:R-:W-:-:S06]  /*40b0*/  FMUL.FTZ R0, R13, c[0x0][0x320] ;  /* 0x0000c8000d007a20 */ /* 0x002fcc0000410000 */
[----:B------:R1:W3:Y:S01]  /*40c0*/  MUFU.TANH R40, R0 ;  /* 0x0000000000287308 */ /* 0x0002e20000002400 */
[----:B------:R-:W-:Y:S01]  /*40d0*/  HMMA.16816.F32.BF16 R20, R172, R46, R28 ;  /* 0x0000002eac14723c */ /* 0x000fe2000004181c */
[----:B-1----:R-:W-:-:S06]  /*40e0*/  FMUL.FTZ R0, R14, c[0x0][0x320] ;  /* 0x0000c8000e007a20 */ /* 0x002fcc0000410000 */
[----:B------:R1:W1:Y:S02]  /*40f0*/  MUFU.TANH R42, R0 ;  /* 0x00000000002a7308 */ /* 0x0002640000002400 */
        /* <DEDUP_REMOVED lines=31> */
[----:B------:R-:W-:Y:S01]  /*42f0*/  BAR.SYNC.DEFER_BLOCKING 0x0 ;  /* 0x0000000000007b1d */ /* 0x000fe20000010000 */
[----:B------:R-:W-:Y:S01]  /*4300*/  ISETP.GT.AND P6, PT, R145, 0x5f, PT ;  /* 0x0000005f9100780c */ /* 0x000fe20003fc4270 */
[----:B-1----:R-:W-:-:S05]  /*4310*/  FMUL.FTZ R0, R9, c[0x0][0x320] ;  /* 0x0000c80009007a20 */ /* 0x002fca0000410000 */
[----:B------:R1:W1:Y:S02]  /*4320*/  MUFU.TANH R12, R0 ;  /* 0x00000000000c7308 */ /* 0x0002640000002400 */
[----:B-1----:R-:W-:-:S06]  /*4330*/  FMUL.FTZ R0, R10, c[0x0][0x320] ;  /* 0x0000c8000a007a20 */ /* 0x002fcc0000410000 */
[----:B------:R1:W1:Y:S01]  /*4340*/  MUFU.TANH R33, R0 ;  /* 0x0000000000217308 */ /* 0x0002620000002400 */
[----:B------:R-:W-:Y:S01]  /*4350*/  LOP3.LUT R192, R192, 0xfffbffff, RZ, 0xc0, !PT ;  /* 0xfffbffffc0c07812 */ /* 0x000fe200078ec0ff */
[----:B------:R-:W-:Y:S01]  /*4360*/  BSSY B0, `(.L_x_693) ;  /* 0x0000047000007945 */ /* 0x000fe20003800000 */
[----:B-1----:R-:W-:-:S05]  /*4370*/  FMUL.FTZ R0, R11, c[0x0][0x320] ;  /* 0x0000c8000b007a20 */ /* 0x002fca0000410000 */
[----:B------:R1:W1:Y:S01]  /*4380*/  MUFU.TANH R32, R0 ;  /* 0x0000000000207308 */ /* 0x0002620000002400 */
[----:B------:R-:W-:Y:S01]  /*4390*/  @P6 LOP3.LUT R192, R192, 0x40000, RZ, 0xfc, !PT ;  /* 0x00040000c0c06812 */ /* 0x000fe200078efcff */
[----:B------:R-:W-:Y:S06]  /*43a0*/  @!P0 BRA `(.L_x_694) ;  /* 0x0000042000008947 */ /* 0x000fec0003800000 */
[----:B--234-:R-:W-:Y:S01]  /*43b0*/  ISETP.NE.AND P5, PT, R146, 0x1, PT ;  /* 0x000000019200780c */ /* 0x01cfe20003fa5270 */
[----:B------:R-:W-:Y:S01]  /*43c0*/  IMAD.MOV.U32 R204, RZ, RZ, RZ ;  /* 0x000000ffffcc7224 */ /* 0x000fe200078e00ff */
[----:B------:R-:W-:-:S04]  /*43d0*/  IADD3 R2, R145, R141, R234 ;  /* 0x0000008d91027210 */ /* 0x000fc80007ffe0ea */
[----:B------:R-:W-:-:S05]  /*43e0*/  IADD3 R2, R2, -0x60, RZ ;  /* 0xffffffa002027810 */ /* 0x000fca0007ffe0ff */
[----:B-1----:R-:W-:Y:S02]  /*43f0*/  IMAD.MOV.U32 R0, RZ, RZ, R2 ;  /* 0x000000ffff007224 */ /* 0x002fe400078e0002 */
[----:B------:R-:W-:-:S05]  /*4400*/  @P5 IMAD.HI.U32 R3, R2, c[0x0][0x2bc], RZ ;  /* 0x0000af0002035a27 */ /* 0x000fca00078e00ff */
[----:B------:R-:W-:-:S04]  /*4410*/  @P5 SHF.R.U32.HI R0, RZ, c[0x0][0x2c0], R3 ;  /* 0x0000b000ff005a19 */ /* 0x000fc80000011603 */
[----:B------:R-:W-:-:S04]  /*4420*/  @!P6 IADD3 R3, P0, R0, R238, RZ ;  /* 0x000000ee0003e210 */ /* 0x000fc80007f1e0ff */
[----:B------:R-:W-:Y:S02]  /*4430*/  @!P6 LEA.HI.X.SX32 R5, R0, R242, 0x1, P0 ;  /* 0x000000f20005e211 */ /* 0x000fe400000f0eff */
        /* <DEDUP_REMOVED lines=20> */
.L_x_837:
[----:B------:R-:W-:Y:S05]  /*4580*/  BRA.DIV ~URZ, `(.L_x_696) ;  /* 0x00013d827f007947 */ /* 0x000fea000b800000 */
[----:B------:R-:W3:Y:S01]  /*4590*/  SHFL.IDX PT, R2, R5, RZ, 0x181f ;  /* 0x00181fff05027589 */ /* 0x000ee200000e0000 */
[----:B------:R-:W-:-:S03]  /*45a0*/  ISETP.GE.AND P1, PT, R219, c[0x0][0x1d4], PT ;  /* 0x00007500db007a0c */ /* 0x000fc60003f26270 */
[----:B------:R-:W4:Y:S04]  /*45b0*/  SHFL.IDX PT, R8, R5, 0x1, 0x181f ;  /* 0x00381f0005087f89 */ /* 0x000f2800000e0000 */
[----:B------:R-:W5:Y:S01]  /*45c0*/  SHFL.IDX PT, R9, R0, 0x1, 0x181f ;  /* 0x00381f0000097f89 */ /* 0x000f6200000e0000 */
[C---:B---3--:R-:W-:Y:S02]  /*45d0*/  IADD3 R10, P0, R2.reuse, R143, RZ ;  /* 0x0000008f020a7210 */ /* 0x048fe40007f1e0ff */
[----:B------:R-:W-:-:S03]  /*45e0*/  IADD3 R6, P2, R2, R144, RZ ;  /* 0x0000009002067210 */ /* 0x000fc60007f5e0ff */
[--C-:B--2---:R-:W-:Y:S01]  /*45f0*/  IMAD.X R11, R7, 0x1, R68.reuse, P0 ;  /* 0x00000001070b7824 */ /* 0x104fe200000e0644 */
[----:B------:R-:W-:Y:S01]  /*4600*/  ISETP.GE.AND P0, PT, R221, c[0x0][0x1d4], PT ;  /* 0x00007500dd007a0c */ /* 0x000fe20003f06270 */
[----:B------:R-:W-:Y:S01]  /*4610*/  IMAD.X R7, R7, 0x1, R69, P2 ;  /* 0x0000000107077824 */ /* 0x000fe200010e0645 */
[C---:B----4-:R-:W-:Y:S02]  /*4620*/  IADD3 R2, P2, R8.reuse, R143, RZ ;  /* 0x0000008f08027210 */ /* 0x050fe40007f5e0ff */
[----:B------:R2:W-:Y:S03]  /*4630*/  LDGSTS.E.BYPASS.LTC128B.128 [R195+0x8100], [R10.64], !P1 ;  /* 0x081000000ac37fae */ /* 0x0005e6000c901d46 */
[----:B-----5:R-:W-:Y:S01]  /*4640*/  IMAD.X R3, R9, 0x1, R68, P2 ;  /* 0x0000000109037824 */ /* 0x020fe200010e0644 */
[----:B------:R-:W-:-:S05]  /*4650*/  IADD3 R8, P2, R8, R144, RZ ;  /* 0x0000009008087210 */ /* 0x000fca0007f5e0ff */
[----:B------:R-:W-:Y:S01]  /*4660*/  IMAD.X R9, R9, 0x1, R69, P2 ;  /* 0x0000000109097824 */ /* 0x000fe200010e0645 */
[----:B------:R3:W-:Y:S04]  /*4670*/  LDGSTS.E.BYPASS.LTC128B.128 [R195+0xb100], [R6.64], !P0 ;  /* 0x0b10000006c37fae */ /* 0x0007e8000c101d46 */
[----:B------:R3:W-:Y:S04]  /*4680*/  LDGSTS.E.BYPASS.LTC128B.128 [R195+0x9100], [R2.64], !P1 ;  /* 0x0910000002c37fae */ /* 0x0007e8000c901d46 */
[----:B------:R4:W-:Y:S04]  /*4690*/  LDGSTS.E.BYPASS.LTC128B.128 [R195+0xc100], [R8.64], !P0 ;  /* 0x0c10000008c37fae */ /* 0x0009e8000c101d46 */
[----:B--2---:R3:W2:Y:S04]  /*46a0*/  SHFL.IDX PT, R10, R0, 0x2, 0x181f ;  /* 0x00581f00000a7f89 */ /* 0x0046a800000e0000 */
[----:B-1----:R3:W1:Y:S01]  /*46b0*/  SHFL.IDX PT, R0, R5, 0x2, 0x181f ;  /* 0x00581f0005007f89 */ /* 0x00266200000e0000 */
[----:B----4-:R-:W-:-:S02]  /*46c0*/  SEL R9, RZ, 0x10, P1 ;  /* 0x00000010ff097807 */ /* 0x010fc40000800000 */
[----:B------:R-:W-:Y:S02]  /*46d0*/  SEL R8, RZ, 0x10, P0 ;  /* 0x00000010ff087807 */ /* 0x000fe40000000000 */
.L_x_838:
[C---:B---3--:R-:W-:Y:S02]  /*46e0*/  IADD3 R2, -R9.reuse, 0x10, RZ ;  /* 0x0000001009027810 */ /* 0x048fe40007ffe1ff */
[----:B------:R-:W-:Y:S02]  /*46f0*/  IADD3 R3, -R8, 0x10, RZ ;  /* 0x0000001008037810 */ /* 0x000fe40007ffe1ff */
[----:B------:R-:W-:Y:S02]  /*4700*/  LOP3.LUT R2, R2, 0xf, RZ, 0xc0, !PT ;  /* 0x0000000f02027812 */ /* 0x000fe400078ec0ff */
[----:B------:R-:W-:Y:S02]  /*4710*/  ISETP.NE.U32.AND P2, PT, R9, RZ, PT ;  /* 0x000000ff0900720c */ /* 0x000fe40003f45070 */
[----:B-1----:R-:W-:Y:S02]  /*4720*/  IADD3 R6, P1, P0, R2, R0, R143 ;  /* 0x0000000002067210 */ /* 0x002fe4000783e08f */
[----:B------:R-:W-:-:S02]  /*4730*/  LOP3.LUT R2, R3, 0xf, RZ, 0xc0, !PT ;  /* 0x0000000f03027812 */ /* 0x000fc400078ec0ff */
[----:B--2---:R-:W-:Y:S02]  /*4740*/  IADD3.X R7, RZ, R10, R68, P1, P0 ;  /* 0x0000000aff077210 */ /* 0x004fe40000fe0444 */
[----:B------:R-:W-:-:S04]  /*4750*/  IADD3 R2, P1, P0, R2, R0, R144 ;  /* 0x0000000002027210 */ /* 0x000fc8000783e090 */
[----:B------:R-:W-:Y:S01]  /*4760*/  IADD3.X R3, RZ, R10, R69, P1, P0 ;  /* 0x0000000aff037210 */ /* 0x000fe20000fe0445 */
[----:B------:R-:W-:Y:S01]  /*4770*/  @!PT LDS RZ, [RZ] ;  /* 0x00000000fffff984 */ /* 0x000fe20000000800 */
[----:B------:R-:W-:Y:S01]  /*4780*/  @!PT LDS RZ, [RZ] ;  /* 0x00000000fffff984 */ /* 0x000fe20000000800 */
[----:B------:R-:W-:Y:S01]  /*4790*/  @!PT LDS RZ, [RZ] ;  /* 0x00000000fffff984 */ /* 0x000fe20000000800 */
[----:B------:R1:W-:Y:S01]  /*47a0*/  LDGSTS.E.BYPASS.LTC128B.128.ZFILL [R195+0xa100], [R6.64], P2 ;  /* 0x0a10000006c37fae */ /* 0x0003e20009141d46 */
[----:B------:R-:W-:-:S13]  /*47b0*/  ISETP.NE.U32.AND P0, PT, R8, RZ, PT ;  /* 0x000000ff0800720c */ /* 0x000fda0003f05070 */
[----:B------:R1:W-:Y:S02]  /*47c0*/  LDGSTS.E.BYPASS.LTC128B.128.ZFILL [R195+0xd100], [R2.64], P0 ;  /* 0x0d10000002c37fae */ /* 0x0003e40008141d46 */
.L_x_694:
[----:B--234-:R-:W-:Y:S05]  /*47d0*/  BSYNC B0 ;  /* 0x0000000000007941 */ /* 0x01cfea0003800000 */
.L_x_693:
[----:B-1----:R-:W-:Y:S01]  /*47e0*/  IMAD.MOV.U32 R0, RZ, RZ, c[0x0][0x2c4] ;  /* 0x0000b100ff007624 */ /* 0x002fe200078e00ff */
[----:B------:R-:W-:Y:S01]  /*47f0*/  ULDC UR4, c[0x0][0x324] ;  /* 0x0000c90000047ab9 */ /* 0x000fe20000000800 */
[C---:B------:R-:W-:Y:S01]  /*4800*/  IADD3 R2, -R233.reuse, 0x1, R140 ;  /* 0x00000001e9027810 */ /* 0x040fe20007ffe18c */
[----:B------:R-:W-:Y:S01]  /*4810*/  ULOP3.LUT UR4, URZ, UR4, URZ, 0x33, !UPT ;  /* 0x000000043f047292 */ /* 0x000fe2000f8e333f */
[----:B------:R-:W0:Y:S01]  /*4820*/  LDGDEPBAR ;  /* 0x00000000000079af */ /* 0x000e220000000000 */
[----:B------:R-:W-:Y:S01]  /*4830*/  ISETP.NE.AND P0, PT, R0, 0x1, PT ;  /* 0x000000010000780c */ /* 0x000fe20003f05270 */
[----:B------:R-:W-:Y:S01]  /*4840*/  IMAD.IADD R0, R246, 0x1, R244 ;  /* 0x00000001f6007824 */ /* 0x000fe200078e02f4 */
[----:B------:R-:W-:Y:S01]  /*4850*/  IADD3 R9, -R233, R4, RZ ;  /* 0x00000004e9097210 */ /* 0x000fe20007ffe1ff */
[----:B------:R-:W-:Y:S02]  /*4860*/  IMAD.IADD R8, R140, 0x1, -R233 ;  /* 0x000000018c087824 */ /* 0x000fe400078e0ae9 */
[----:B------:R-:W-:-:S08]  /*4870*/  IMAD.MOV.U32 R5, RZ, RZ, R0 ;  /* 0x000000ffff057224 */ /* 0x000fd000078e0000 */
[----:B------:R-:W-:Y:S01]  /*4880*/  @P0 IMAD.HI.U32 R3, R0, c[0x0][0x2c8], RZ ;  /* 0x0000b20000030a27 */ /* 0x000fe200078e00ff */
[----:B------:R-:W-:-:S04]  /*4890*/  IADD3 R0, R2, -R231, RZ ;  /* 0x800000e702007210 */ /* 0x000fc80007ffe0ff */
[C---:B------:R-:W-:Y:S02]  /*48a0*/  IADD3 R7, R0.reuse, UR4, RZ ;  /* 0x0000000400077c10 */ /* 0x040fe4000fffe0ff */
[----:B------:R-:W-:Y:S02]  /*48b0*/  @P0 SHF.R.U32.HI R5, RZ, c[0x0][0x2cc], R3 ;  /* 0x0000b300ff050a19 */ /* 0x000fe40000011603 */
[----:B------:R-:W-:Y:S01]  /*48c0*/  IADD3 R6, R0, c[0x0][0x328], RZ ;  /* 0x0000ca0000067a10 */ /* 0x000fe20007ffe0ff */
[----:B------:R-:W-:Y:S05]  /*48d0*/  BRA.DIV ~URZ, `(.L_x_697) ;  /* 0x00013dc27f007947 */ /* 0x000fea000b800000 */
[----:B------:R1:W2:Y:S02]  /*48e0*/  SHFL.IDX PT, R3, R5, RZ, 0x1c1f ;  /* 0x001c1fff05037589 */ /* 0x0002a400000e0000 */
.L_x_839:
[----:B------:R-:W-:Y:S01]  /*48f0*/  IMAD.MOV.U32 R0, RZ, RZ, c[0x0][0x32c] ;  /* 0x0000cb00ff007624 */ /* 0x000fe200078e00ff */
[----:B--2---:R-:W-:-:S04]  /*4900*/  IADD3 R2, R6, R3, RZ ;  /* 0x0000000306027210 */ /* 0x004fc80007ffe0ff */
[----:B------:R-:W-:Y:S01]  /*4910*/  ISETP.GE.AND P0, PT, R0, 0x1, PT ;  /* 0x000000010000780c */ /* 0x000fe20003f06270 */
[----:B------:R-:W-:Y:S01]  /*4920*/  IMAD.IADD R0, R7, 0x1, R3 ;  /* 0x0000000107007824 */ /* 0x000fe200078e0203 */
[----:B------:R-:W-:-:S11]  /*4930*/  IMNMX R2, R8, R2, PT ;  /* 0x0000000208027217 */ /* 0x000fd60003800200 */
[----:B------:R-:W-:Y:S05]  /*4940*/  @!P0 BRA `(.L_x_698) ;  /* 0x0000014000008947 */ /* 0x000fea0003800000 */
[----:B------:R-:W-:Y:S01]  /*4950*/  IADD3 R3, -R231, R232, R3 ;  /* 0x000000e8e7037210 */ /* 0x000fe20007ffe103 */
[----:B------:R-:W-:Y:S03]  /*4960*/  BSSY B0, `(.L_x_699) ;  /* 0x000000e000007945 */ /* 0x000fe60003800000 */
        /* <DEDUP_REMOVED lines=9> */
.L_x_700:
[----:B------:R-:W-:-:S04]  /*4a00*/  MOV R10, c[0x0][0x32c] ;  /* 0x0000cb00000a7a02 */ /* 0x000fc80000000f00 */
[----:B------:R-:W-:-:S13]  /*4a10*/  ISETP.NE.AND P0, PT, R10, 0x1, PT ;  /* 0x000000010a00780c */ /* 0x000fda0003f05270 */
[----:B------:R-:W-:-:S05]  /*4a20*/  @P0 IMAD.HI.U32 R10, R3, c[0x0][0x330], RZ ;  /* 0x0000cc00030a0a27 */ /* 0x000fca00078e00ff */
[----:B------:R-:W-:Y:S02]  /*4a30*/  @P0 SHF.R.U32.HI R3, RZ, c[0x0][0x334], R10 ;  /* 0x0000cd00ff030a19 */ /* 0x000fe4000001160a */
.L_x_701:
[----:B------:R-:W-:Y:S05]  /*4a40*/  BSYNC B0 ;  /* 0x0000000000007941 */ /* 0x000fea0003800000 */
.L_x_699:
[----:B------:R-:W-:-:S05]  /*4a50*/  IMAD R3, R3, c[0x0][0x32c], R9 ;  /* 0x0000cb0003037a24 */ /* 0x000fca00078e0209 */
[----:B------:R-:W-:Y:S02]  /*4a60*/  IADD3 R10, R3, c[0x0][0x32c], RZ ;  /* 0x0000cb00030a7a10 */ /* 0x000fe40007ffe0ff */
[----:B------:R-:W-:Y:S02]  /*4a70*/  IMNMX R0, R0, R3, !PT ;  /* 0x0000000300007217 */ /* 0x000fe40007800200 */
[----:B------:R-:W-:Y:S02]  /*4a80*/  IMNMX R2, R2, R10, PT ;  /* 0x0000000a02027217 */ /* 0x000fe40003800200 */
.L_x_698:
[----:B------:R-:W-:Y:S02]  /*4a90*/  ISETP.GE.AND P0, PT, R4, 0x2, PT ;  /* 0x000000020400780c */ /* 0x000fe40003f06270 */
[----:B------:R-:W-:Y:S02]  /*4aa0*/  LOP3.LUT R192, R192, 0xffffefff, RZ, 0xc0, !PT ;  /* 0xffffefffc0c07812 */ /* 0x000fe400078ec0ff */
[C---:B------:R-:W-:Y:S02]  /*4ab0*/  ISETP.GE.AND P1, PT, R4.reuse, 0x9, PT ;  /* 0x000000090400780c */ /* 0x040fe40003f26270 */
[----:B------:R-:W-:-:S02]  /*4ac0*/  ISETP.GE.AND P6, PT, R4, 0x3a, PT ;  /* 0x0000003a0400780c */ /* 0x000fc40003fc6270 */
[C---:B------:R-:W-:Y:S02]  /*4ad0*/  ISETP.GE.AND P5, PT, R4.reuse, 0x41, PT ;  /* 0x000000410400780c */ /* 0x040fe40003fa6270 */
[C---:B------:R-:W-:Y:S02]  /*4ae0*/  ISETP.GE.AND P4, PT, R4.reuse, 0x42, PT ;  /* 0x000000420400780c */ /* 0x040fe40003f86270 */
[----:B------:R-:W-:Y:S02]  /*4af0*/  ISETP.GE.AND P3, PT, R4, 0x49, PT ;  /* 0x000000490400780c */ /* 0x000fe40003f66270 */
[----:B------:R-:W-:Y:S02]  /*4b00*/  @P0 LOP3.LUT R192, R192, 0x1000, RZ, 0xfc, !PT ;  /* 0x00001000c0c00812 */ /* 0x000fe400078efcff */
[----:B------:R-:W-:Y:S02]  /*4b10*/  ISETP.GT.AND P0, PT, R0, 0x1, !P0 ;  /* 0x000000010000780c */ /* 0x000fe40004704270 */
[----:B------:R-:W-:-:S02]  /*4b20*/  LOP3.LUT R192, R192, 0xffffbfff, RZ, 0xc0, !PT ;  /* 0xffffbfffc0c07812 */ /* 0x000fc400078ec0ff */
[----:B------:R-:W-:Y:S02]  /*4b30*/  ISETP.LT.OR P0, PT, R2, 0x2, P0 ;  /* 0x000000020200780c */ /* 0x000fe40000701670 */
[----:B------:R-:W-:Y:S02]  /*4b40*/  @P1 LOP3.LUT R192, R192, 0x4000, RZ, 0xfc, !PT ;  /* 0x00004000c0c01812 */ /* 0x000fe400078efcff */
[----:B------:R-:W-:Y:S02]  /*4b50*/  FSEL R11, R96, -INF , !P0 ;  /* 0xff800000600b7808 */ /* 0x000fe40004000000 */
[----:B------:R-:W-:Y:S02]  /*4b60*/  ISETP.GT.AND P0, PT, R0, 0x8, !P1 ;  /* 0x000000080000780c */ /* 0x000fe40004f04270 */
[----:B------:R-:W-:Y:S02]  /*4b70*/  ISETP.GE.AND P1, PT, R4, 0xa, PT ;  /* 0x0000000a0400780c */ /* 0x000fe40003f26270 */
[----:B------:R-:W-:-:S02]  /*4b80*/  ISETP.LT.OR P0, PT, R2, 0x9, P0 ;  /* 0x000000090200780c */ /* 0x000fc40000701670 */
[----:B------:R-:W-:Y:S02]  /*4b90*/  LOP3.LUT R192, R192, 0xfffff7ff, RZ, 0xc0, !PT ;  /* 0xfffff7ffc0c07812 */ /* 0x000fe400078ec0ff */
[----:B------:R-:W-:Y:S02]  /*4ba0*/  FSEL R16, R93, -INF , !P0 ;  /* 0xff8000005d107808 */ /* 0x000fe40004000000 */
[----:B------:R-:W-:Y:S02]  /*4bb0*/  ISETP.GT.AND P0, PT, R0, 0x9, !P1 ;  /* 0x000000090000780c */ /* 0x000fe40004f04270 */
[----:B------:R-:W-:Y:S02]  /*4bc0*/  ISETP.GE.AND P2, PT, R4, 0x4a, PT ;  /* 0x0000004a0400780c */ /* 0x000fe40003f46270 */
[----:B------:R-:W-:Y:S02]  /*4bd0*/  ISETP.LT.OR P0, PT, R2, 0xa, P0 ;  /* 0x0000000a0200780c */ /* 0x000fe40000701670 */
[----:B------:R-:W-:-:S02]  /*4be0*/  @P1 LOP3.LUT R192, R192, 0x800, RZ, 0xfc, !PT ;  /* 0x00000800c0c01812 */ /* 0x000fc400078efcff */
[----:B------:R-:W-:Y:S02]  /*4bf0*/  ISETP.GE.AND P1, PT, R4, 0x11, PT ;  /* 0x000000110400780c */ /* 0x000fe40003f26270 */
[----:B------:R-:W-:Y:S02]  /*4c00*/  LOP3.LUT R192, R192, 0xfffffbff, RZ, 0xc0, !PT ;  /* 0xfffffbffc0c07812 */ /* 0x000fe400078ec0ff */
[----:B------:R-:W-:Y:S02]  /*4c10*/  FSEL R17, R92, -INF , !P0 ;  /* 0xff8000005c117808 */ /* 0x000fe40004000000 */
[----:B------:R-:W-:-:S04]  /*4c20*/  ISETP.GT.AND P0, PT, R0, 0x10, !P1 ;  /* 0x000000100000780c */ /* 0x000fc80004f04270 */
[----:B------:R-:W-:-:S03]  /*4c30*/  ISETP.LT.OR P0, PT, R2, 0x11, P0 ;  /* 0x000000110200780c */ /* 0x000fc60000701670 */
[----:B------:R-:W-:Y:S02]  /*4c40*/  @P1 LOP3.LUT R192, R192, 0x400, RZ, 0xfc, !PT ;  /* 0x00000400c0c01812 */ /* 0x000fe400078efcff */
        /* <DEDUP_REMOVED lines=49> */
[----:B------:R-:W-:Y:S02]  /*4f60*/  FSEL R141, R48, -INF , !P0 ;  /* 0xff800000308d7808 */ /* 0x000fe40004000000 */
[----:B------:R-:W-:Y:S02]  /*4f70*/  LOP3.LUT R192, R192, 0xfffffffd, RZ, 0xc0, !PT ;  /* 0xfffffffdc0c07812 */ /* 0x000fe400078ec0ff */
[----:B------:R-:W-:-:S04]  /*4f80*/  ISETP.GT.AND P0, PT, R0, 0x31, !P1 ;  /* 0x000000310000780c */ /* 0x000fc80004f04270 */
[----:B------:R-:W-:-:S03]  /*4f90*/  ISETP.LT.OR P0, PT, R2, 0x32, P0 ;  /* 0x000000320200780c */ /* 0x000fc60000701670 */
[----:B------:R-:W-:Y:S02]  /*4fa0*/  @P1 LOP3.LUT R192, R192, 0x2, RZ, 0xfc, !PT ;  /* 0x00000002c0c01812 */ /* 0x000fe400078efcff */
[----:B------:R-:W-:Y:S02]  /*4fb0*/  ISETP.GE.AND P1, PT, R4, 0x39, PT ;  /* 0x000000390400780c */ /* 0x000fe40003f26270 */
[----:B------:R-:W-:Y:S02]  /*4fc0*/  FSEL R140, R43, -INF , !P0 ;  /* 0xff8000002b8c7808 */ /* 0x000fe40004000000 */
[----:B------:R-:W-:Y:S02]  /*4fd0*/  ISETP.GT.AND P0, PT, R0, 0x38, !P1 ;  /* 0x000000380000780c */ /* 0x000fe40004f04270 */
[----:B------:R-:W-:Y:S02]  /*4fe0*/  LOP3.LUT R192, R192, 0xfffffffe, RZ, 0xc0, !PT ;  /* 0xfffffffec0c07812 */ /* 0x000fe400078ec0ff */
[----:B------:R-:W-:-:S04]  /*4ff0*/  ISETP.LT.OR P0, PT, R2, 0x39, P0 ;  /* 0x000000390200780c */ /* 0x000fc80000701670 */
[----:B------:R-:W-:Y:S02]  /*5000*/  FSEL R139, R41, -INF , !P0 ;  /* 0xff800000298b7808 */ /* 0x000fe40004000000 */
[----:B------:R-:W-:Y:S02]  /*5010*/  ISETP.GT.AND P0, PT, R0, 0x39, !P6 ;  /* 0x000000390000780c */ /* 0x000fe40007704270 */
[----:B------:R-:W-:Y:S02]  /*5020*/  @P1 LOP3.LUT R192, R192, 0x1, RZ, 0xfc, !PT ;  /* 0x00000001c0c01812 */ /* 0x000fe400078efcff */
[----:B------:R-:W-:Y:S02]  /*5030*/  ISETP.LT.OR P0, PT, R2, 0x3a, P0 ;  /* 0x0000003a0200780c */ /* 0x000fe40000701670 */
[----:B------:R-:W-:Y:S02]  /*5040*/  ISETP.GE.AND P1, PT, R4, 0x51, PT ;  /* 0x000000510400780c */ /* 0x000fe40003f26270 */
[----:B------:R-:W-:-:S02]  /*5050*/  FSEL R138, R40, -INF , !P0 ;  /* 0xff800000288a7808 */ /* 0x000fc40004000000 */
[----:B------:R-:W-:Y:S02]  /*5060*/  ISETP.GT.AND P0, PT, R0, 0x40, !P5 ;  /* 0x000000400000780c */ /* 0x000fe40006f04270 */
[----:B------:R-:W-:Y:S02]  /*5070*/  LOP3.LUT R192, R192, 0xfffeffff, RZ, 0xc0, !PT ;  /* 0xfffeffffc0c07812 */ /* 0x000fe400078ec0ff */
[----:B------:R-:W-:-:S04]  /*5080*/  ISETP.LT.OR P0, PT, R2, 0x41, P0 ;  /* 0x000000410200780c */ /* 0x000fc80000701670 */
[----:B------:R-:W-:Y:S02]  /*5090*/  FSEL R177, R30, -INF , !P0 ;  /* 0xff8000001eb17808 */ /* 0x000fe40004000000 */
[----:B------:R-:W-:Y:S02]  /*50a0*/  ISETP.GT.AND P0, PT, R0, 0x41, !P4 ;  /* 0x000000410000780c */ /* 0x000fe40006704270 */
[----:B------:R-:W-:Y:S02]  /*50b0*/  @P1 LOP3.LUT R192, R192, 0x10000, RZ, 0xfc, !PT ;  /* 0x00010000c0c01812 */ /* 0x000fe400078efcff */
[----:B------:R-:W-:Y:S02]  /*50c0*/  ISETP.LT.OR P0, PT, R2, 0x42, P0 ;  /* 0x000000420200780c */ /* 0x000fe40000701670 */
[----:B------:R-:W-:Y:S02]  /*50d0*/  LOP3.LUT R192, R192, 0xffff7fff, RZ, 0xc0, !PT ;  /* 0xffff7fffc0c07812 */ /* 0x000fe400078ec0ff */
[----:B------:R-:W-:-:S02]  /*50e0*/  FSEL R176, R29, -INF , !P0 ;  /* 0xff8000001db07808 */ /* 0x000fc40004000000 */
[----:B------:R-:W-:-:S04]  /*50f0*/  ISETP.GT.AND P0, PT, R0, 0x48, !P3 ;  /* 0x000000480000780c */ /* 0x000fc80005f04270 */
[----:B------:R-:W-:-:S04]  /*5100*/  ISETP.LT.OR P0, PT, R2, 0x49, P0 ;  /* 0x000000490200780c */ /* 0x000fc80000701670 */
[----:B------:R-:W-:Y:S02]  /*5110*/  FSEL R151, R25, -INF , !P0 ;  /* 0xff80000019977808 */ /* 0x000fe40004000000 */
[----:B------:R-:W-:-:S04]  /*5120*/  ISETP.GT.AND P0, PT, R0, 0x49, !P2 ;  /* 0x000000490000780c */ /* 0x000fc80005704270 */
[----:B------:R-:W-:-:S04]  /*5130*/  ISETP.LT.OR P0, PT, R2, 0x4a, P0 ;  /* 0x0000004a0200780c */ /* 0x000fc80000701670 */
[----:B------:R-:W-:Y:S02]  /*5140*/  FSEL R150, R24, -INF , !P0 ;  /* 0xff80000018967808 */ /* 0x000fe40004000000 */
[----:B------:R-:W-:Y:S02]  /*5150*/  ISETP.GT.AND P0, PT, R0, 0x50, !P1 ;  /* 0x000000500000780c */ /* 0x000fe40004f04270 */
[----:B------:R-:W-:Y:S02]  /*5160*/  ISETP.GE.AND P1, PT, R4, 0x52, PT ;  /* 0x000000520400780c */ /* 0x000fe40003f26270 */
[----:B------:R-:W-:-:S04]  /*5170*/  ISETP.LT.OR P0, PT, R2, 0x51, P0 ;  /* 0x000000510200780c */ /* 0x000fc80000701670 */
[----:B------:R-:W-:Y:S02]  /*5180*/  FSEL R194, R23, -INF , !P0 ;  /* 0xff80000017c27808 */ /* 0x000fe40004000000 */
[----:B------:R-:W-:-:S04]  /*5190*/  ISETP.GT.AND P0, PT, R0, 0x51, !P1 ;  /* 0x000000510000780c */ /* 0x000fc80004f04270 */
[----:B------:R-:W-:Y:S02]  /*51a0*/  ISETP.LT.OR P0, PT, R2, 0x52, P0 ;  /* 0x000000520200780c */ /* 0x000fe40000701670 */
        /* <DEDUP_REMOVED lines=9> */
[----:B------:R-:W-:Y:S02]  /*5240*/  ISETP.GT.AND P0, PT, R0, RZ, !P1 ;  /* 0x000000ff0000720c */ /* 0x000fe40004f04270 */
[----:B------:R-:W-:Y:S02]  /*5250*/  LOP3.LUT R192, R192, 0xfffdffff, RZ, 0xc0, !PT ;  /* 0xfffdffffc0c07812 */ /* 0x000fe400078ec0ff */
[----:B------:R-:W-:-:S04]  /*5260*/  ISETP.LT.OR P0, PT, R2, 0x1, P0 ;  /* 0x000000010200780c */ /* 0x000fc80000701670 */
[----:B------:R-:W-:Y:S02]  /*5270*/  FSEL R10, R98, -INF , !P0 ;  /* 0xff800000620a7808 */ /* 0x000fe40004000000 */
[----:B------:R-:W-:-:S13]  /*5280*/  ISETP.GE.AND P0, PT, R4, 0x5a, PT ;  /* 0x0000005a0400780c */ /* 0x000fda0003f06270 */
[----:B------:R-:W-:Y:S02]  /*5290*/  @P0 LOP3.LUT R192, R192, 0x20000, RZ, 0xfc, !PT ;  /* 0x00020000c0c00812 */ /* 0x000fe400078efcff */
[----:B------:R-:W-:-:S04]  /*52a0*/  ISETP.GT.AND P0, PT, R0, 0x59, !P0 ;  /* 0x000000590000780c */ /* 0x000fc80004704270 */
[----:B------:R-:W-:-:S04]  /*52b0*/  ISETP.LT.OR P0, PT, R2, 0x5a, P0 ;  /* 0x0000005a0200780c */ /* 0x000fc80000701670 */
[----:B------:R-:W-:Y:S01]  /*52c0*/  FSEL R178, R12, -INF , !P0 ;  /* 0xff8000000cb27808 */ /* 0x000fe20004000000 */
[----:B------:R-:W-:Y:S06]  /*52d0*/  BRA.DIV ~URZ, `(.L_x_702) ;  /* 0x000134327f007947 */ /* 0x000fec000b800000 */
[----:B------:R2:W3:Y:S02]  /*52e0*/  SHFL.IDX PT, R3, R5, 0x1, 0x1c1f ;  /* 0x003c1f0005037f89 */ /* 0x0004e400000e0000 */
.L_x_840:
[----:B------:R-:W-:Y:S01]  /*52f0*/  IMAD.MOV.U32 R0, RZ, RZ, c[0x0][0x32c] ;  /* 0x0000cb00ff007624 */ /* 0x000fe200078e00ff */
[----:B---3--:R-:W-:-:S04]  /*5300*/  IADD3 R2, R6, R3, RZ ;  /* 0x0000000306027210 */ /* 0x008fc80007ffe0ff */
        /* <DEDUP_REMOVED lines=15> */
.L_x_705:
[----:B------:R-:W-:-:S04]  /*5400*/  MOV R4, c[0x0][0x32c] ;  /* 0x0000cb0000047a02 */ /* 0x000fc80000000f00 */
[----:B------:R-:W-:-:S13]  /*5410*/  ISETP.NE.AND P0, PT, R4, 0x1, PT ;  /* 0x000000010400780c */ /* 0x000fda0003f05270 */
[----:B------:R-:W-:-:S05]  /*5420*/  @P0 IMAD.HI.U32 R4, R3, c[0x0][0x330], RZ ;  /* 0x0000cc0003040a27 */ /* 0x000fca00078e00ff */
[----:B------:R-:W-:Y:S02]  /*5430*/  @P0 SHF.R.U32.HI R3, RZ, c[0x0][0x334], R4 ;  /* 0x0000cd00ff030a19 */ /* 0x000fe40000011604 */
.L_x_706:
[----:B------:R-:W-:Y:S05]  /*5440*/  BSYNC B0 ;  /* 0x0000000000007941 */ /* 0x000fea0003800000 */
.L_x_704:
[----:B------:R-:W-:-:S05]  /*5450*/  IMAD R3, R3, c[0x0][0x32c], R9 ;  /* 0x0000cb0003037a24 */ /* 0x000fca00078e0209 */
[----:B------:R-:W-:Y:S02]  /*5460*/  IADD3 R4, R3, c[0x0][0x32c], RZ ;  /* 0x0000cb0003047a10 */ /* 0x000fe40007ffe0ff */
[----:B------:R-:W-:Y:S02]  /*5470*/  IMNMX R0, R0, R3, !PT ;  /* 0x0000000300007217 */ /* 0x000fe40007800200 */
[----:B------:R-:W-:Y:S02]  /*5480*/  IMNMX R2, R2, R4, PT ;  /* 0x0000000402027217 */ /* 0x000fe40003800200 */
.L_x_703:
[----:B------:R-:W-:Y:S02]  /*5490*/  LOP3.LUT P0, RZ, R192, 0x1000, RZ, 0xc0, !PT ;  /* 0x00001000c0ff7812 */ /* 0x000fe4000780c0ff */
[----:B------:R-:W-:Y:S02]  /*54a0*/  FMNMX.FTZ R3, R10, R11, !PT ;  /* 0x0000000b0a037209 */ /* 0x000fe40007810000 */
[----:B------:R-:W-:Y:S02]  /*54b0*/  ISETP.GT.AND P0, PT, R0, 0x1, !P0 ;  /* 0x000000010000780c */ /* 0x000fe40004704270 */
[----:B------:R-:W-:-:S02]  /*54c0*/  FMNMX.FTZ R3, R16, R3, !PT ;  /* 0x0000000310037209 */ /* 0x000fc40007810000 */
[----:B------:R-:W-:Y:S02]  /*54d0*/  ISETP.LT.OR P0, PT, R2, 0x2, P0 ;  /* 0x000000020200780c */ /* 0x000fe40000701670 */
[----:B------:R-:W-:Y:S02]  /*54e0*/  FMNMX.FTZ R3, R17, R3, !PT ;  /* 0x0000000311037209 */ /* 0x000fe40007810000 */
[----:B------:R-:W-:Y:S02]  /*54f0*/  FSEL R7, R97, -INF , !P0 ;  /* 0xff80000061077808 */ /* 0x000fe40004000000 */
[----:B------:R-:W-:Y:S02]  /*5500*/  LOP3.LUT P0, RZ, R192, 0x4000, RZ, 0xc0, !PT ;  /* 0x00004000c0ff7812 */ /* 0x000fe4000780c0ff */
[----:B------:R-:W-:Y:S02]  /*5510*/  FMNMX.FTZ R3, R19, R3, !PT ;  /* 0x0000000313037209 */ /* 0x000fe40007810000 */
[----:B------:R-:W-:-:S02]  /*5520*/  ISETP.GT.AND P0, PT, R0, 0x8, !P0 ;  /* 0x000000080000780c */ /* 0x000fc40004704270 */
[----:B------:R-:W-:Y:S02]  /*5530*/  FMNMX.FTZ R3, R20, R3, !PT ;  /* 0x0000000314037209 */ /* 0x000fe40007810000 */
[----:B------:R-:W-:Y:S02]  /*5540*/  ISETP.LT.OR P0, PT, R2, 0x9, P0 ;  /* 0x000000090200780c */ /* 0x000fe40000701670 */
[----:B------:R-:W-:Y:S02]  /*5550*/  FMNMX.FTZ R3, R21, R3, !PT ;  /* 0x0000000315037209 */ /* 0x000fe40007810000 */
[----:B------:R-:W-:Y:S02]  /*5560*/  FSEL R12, R95, -INF , !P0 ;  /* 0xff8000005f0c7808 */ /* 0x000fe40004000000 */
[----:B------:R-:W-:Y:S02]  /*5570*/  LOP3.LUT P0, RZ, R192, 0x800, RZ, 0xc0, !PT ;  /* 0x00000800c0ff7812 */ /* 0x000fe4000780c0ff */
[----:B------:R-:W-:-:S02]  /*5580*/  FMNMX.FTZ R3, R22, R3, !PT ;  /* 0x0000000316037209 */ /* 0x000fc40007810000 */
[----:B------:R-:W-:Y:S02]  /*5590*/  ISETP.GT.AND P0, PT, R0, 0x9, !P0 ;  /* 0x000000090000780c */ /* 0x000fe40004704270 */
[----:B------:R-:W-:Y:S02]  /*55a0*/  FMNMX.FTZ R3, R102, R3, !PT ;  /* 0x0000000366037209 */ /* 0x000fe40007810000 */
[----:B------:R-:W-:Y:S02]  /*55b0*/  ISETP.LT.OR P0, PT, R2, 0xa, P0 ;  /* 0x0000000a0200780c */ /* 0x000fe40000701670 */
[----:B------:R-:W-:Y:S02]  /*55c0*/  FMNMX.FTZ R3, R103, R3, !PT ;  /* 0x0000000367037209 */ /* 0x000fe40007810000 */
[----:B------:R-:W-:Y:S02]  /*55d0*/  FSEL R13, R94, -INF , !P0 ;  /* 0xff8000005e0d7808 */ /* 0x000fe40004000000 */
[----:B------:R-:W-:-:S02]  /*55e0*/  LOP3.LUT P0, RZ, R192, 0x400, RZ, 0xc0, !PT ;  /* 0x00000400c0ff7812 */ /* 0x000fc4000780c0ff */
[----:B------:R-:W-:Y:S02]  /*55f0*/  FMNMX.FTZ R3, R128, R3, !PT ;  /* 0x0000000380037209 */ /* 0x000fe40007810000 */
[----:B------:R-:W-:Y:S02]  /*5600*/  ISETP.GT.AND P0, PT, R0, 0x10, !P0 ;  /* 0x000000100000780c */ /* 0x000fe40004704270 */
[----:B------:R-:W-:Y:S02]  /*5610*/  FMNMX.FTZ R3, R129, R3, !PT ;  /* 0x0000000381037209 */ /* 0x000fe40007810000 */
[----:B------:R-:W-:Y:S02]  /*5620*/  ISETP.LT.OR P0, PT, R2, 0x11, P0 ;  /* 0x000000110200780c */ /* 0x000fe40000701670 */
[----:B------:R-:W-:Y:S02]  /*5630*/  FMNMX.FTZ R3, R141, R3, !PT ;  /* 0x000000038d037209 */ /* 0x000fe40007810000 */
[----:B------:R-:W-:-:S02]  /*5640*/  FSEL R14, R91, -INF , !P0 ;  /* 0xff8000005b0e7808 */ /* 0x000fc40004000000 */
[----:B------:R-:W-:Y:S02]  /*5650*/  LOP3.LUT P0, RZ, R192, 0x200, RZ, 0xc0, !PT ;  /* 0x00000200c0ff7812 */ /* 0x000fe4000780c0ff */
[----:B------:R-:W-:Y:S02]  /*5660*/  FMNMX.FTZ R3, R140, R3, !PT ;  /* 0x000000038c037209 */ /* 0x000fe40007810000 */
[----:B------:R-:W-:Y:S02]  /*5670*/  ISETP.GT.AND P0, PT, R0, 0x11, !P0 ;  /* 0x000000110000780c */ /* 0x000fe40004704270 */
[----:B------:R-:W-:Y:S02]  /*5680*/  FMNMX.FTZ R3, R139, R3, !PT ;  /* 0x000000038b037209 */ /* 0x000fe40007810000 */
[----:B------:R-:W-:Y:S02]  /*5690*/  ISETP.LT.OR P0, PT, R2, 0x12, P0 ;  /* 0x000000120200780c */ /* 0x000fe40000701670 */
[----:B------:R-:W-:-:S02]  /*56a0*/  FMNMX.FTZ R3, R138, R3, !PT ;  /* 0x000000038a037209 */ /* 0x000fc40007810000 */
[----:B------:R-:W-:Y:S02]  /*56b0*/  FSEL R15, R90, -INF , !P0 ;  /* 0xff8000005a0f7808 */ /* 0x000fe40004000000 */
[----:B------:R-:W-:Y:S02]  /*56c0*/  LOP3.LUT P0, RZ, R192, 0x100, RZ, 0xc0, !PT ;  /* 0x00000100c0ff7812 */ /* 0x000fe4000780c0ff */
[----:B------:R-:W-:Y:S02]  /*56d0*/  FMNMX.FTZ R3, R177, R3, !PT ;  /* 0x00000003b1037209 */ /* 0x000fe40007810000 */
[----:B------:R-:W-:Y:S02]  /*56e0*/  ISETP.GT.AND P0, PT, R0, 0x18, !P0 ;  /* 0x000000180000780c */ /* 0x000fe40004704270 */
[----:B------:R-:W-:Y:S02]  /*56f0*/  FMNMX.FTZ R3, R176, R3, !PT ;  /* 0x00000003b0037209 */ /* 0x000fe40007810000 */
[----:B------:R-:W-:-:S02]  /*5700*/  ISETP.LT.OR P0, PT, R2, 0x19, P0 ;  /* 0x000000190200780c */ /* 0x000fc40000701670 */
[----:B------:R-:W-:Y:S02]  /*5710*/  FMNMX.FTZ R3, R151, R3, !PT ;  /* 0x0000000397037209 */ /* 0x000fe40007810000 */
[----:B------:R-:W-:Y:S02]  /*5720*/  FSEL R18, R79, -INF , !P0 ;  /* 0xff8000004f127808 */ /* 0x000fe40004000000 */
[----:B------:R-:W-:-:S04]  /*5730*/  LOP3.LUT P0, RZ, R192, 0x80, RZ, 0xc0, !PT ;  /* 0x00000080c0ff7812 */ /* 0x000fc8000780c0ff */
[----:B------:R-:W-:-:S04]  /*5740*/  ISETP.GT.AND P0, PT, R0, 0x19, !P0 ;  /* 0x000000190000780c */ /* 0x000fc80004704270 */
[----:B------:R-:W-:-:S04]  /*5750*/  ISETP.LT.OR P0, PT, R2, 0x1a, P0 ;  /* 0x0000001a0200780c */ /* 0x000fc80000701670 */
        /* <DEDUP_REMOVED lines=29> */
[----:B------:R-:W-:Y:S02]  /*5930*/  ISETP.GT.AND P0, PT, R0, 0x39, !P6 ;  /* 0x000000390000780c */ /* 0x000fe40007704270 */
[----:B------:R-:W-:Y:S02]  /*5940*/  LOP3.LUT P6, RZ, R192, 0x10000, RZ, 0xc0, !PT ;  /* 0x00010000c0ff7812 */ /* 0x000fe400078cc0ff */
[----:B------:R-:W-:-:S04]  /*5950*/  ISETP.LT.OR P0, PT, R2, 0x3a, P0 ;  /* 0x0000003a0200780c */ /* 0x000fc80000701670 */
[----:B------:R-:W-:Y:S02]  /*5960*/  FSEL R136, R37, -INF , !P0 ;  /* 0xff80000025887808 */ /* 0x000fe40004000000 */
[----:B------:R-:W-:-:S04]  /*5970*/  ISETP.GT.AND P0, PT, R0, 0x40, !P5 ;  /* 0x000000400000780c */ /* 0x000fc80006f04270 */
[----:B------:R-:W-:-:S04]  /*5980*/  ISETP.LT.OR P0, PT, R2, 0x41, P0 ;  /* 0x000000410200780c */ /* 0x000fc80000701670 */
[----:B------:R-:W-:Y:S02]  /*5990*/  FSEL R147, R36, -INF , !P0 ;  /* 0xff80000024937808 */ /* 0x000fe40004000000 */
[----:B------:R-:W-:-:S04]  /*59a0*/  ISETP.GT.AND P0, PT, R0, 0x41, !P4 ;  /* 0x000000410000780c */ /* 0x000fc80006704270 */
[----:B------:R-:W-:-:S04]  /*59b0*/  ISETP.LT.OR P0, PT, R2, 0x42, P0 ;  /* 0x000000420200780c */ /* 0x000fc80000701670 */
[----:B------:R-:W-:Y:S02]  /*59c0*/  FSEL R146, R31, -INF , !P0 ;  /* 0xff8000001f927808 */ /* 0x000fe40004000000 */
[----:B------:R-:W-:Y:S02]  /*59d0*/  ISETP.GT.AND P0, PT, R0, 0x48, !P3 ;  /* 0x000000480000780c */ /* 0x000fe40005f04270 */
[----:B------:R-:W-:Y:S02]  /*59e0*/  LOP3.LUT P3, RZ, R192, 0x2000, RZ, 0xc0, !PT ;  /* 0x00002000c0ff7812 */ /* 0x000fe4000786c0ff */
[----:B------:R-:W-:-:S04]  /*59f0*/  ISETP.LT.OR P0, PT, R2, 0x49, P0 ;  /* 0x000000490200780c */ /* 0x000fc80000701670 */
[----:B------:R-:W-:Y:S02]  /*5a00*/  FSEL R145, R28, -INF , !P0 ;  /* 0xff8000001c917808 */ /* 0x000fe40004000000 */
[----:B------:R-:W-:Y:S02]  /*5a10*/  ISETP.GT.AND P0, PT, R0, 0x49, !P2 ;  /* 0x000000490000780c */ /* 0x000fe40005704270 */
[----:B------:R-:W-:Y:S02]  /*5a20*/  LOP3.LUT P2, RZ, R192, 0x20000, RZ, 0xc0, !PT ;  /* 0x00020000c0ff7812 */ /* 0x000fe4000784c0ff */
[----:B------:R-:W-:-:S04]  /*5a30*/  ISETP.LT.OR P0, PT, R2, 0x4a, P0 ;  /* 0x0000004a0200780c */ /* 0x000fc80000701670 */
[----:B------:R-:W-:Y:S02]  /*5a40*/  FSEL R148, R27, -INF , !P0 ;  /* 0xff8000001b947808 */ /* 0x000fe40004000000 */
[----:B------:R-:W-:Y:S02]  /*5a50*/  ISETP.GT.AND P0, PT, R0, RZ, !P1 ;  /* 0x000000ff0000720c */ /* 0x000fe40004f04270 */
[----:B------:R-:W-:Y:S02]  /*5a60*/  LOP3.LUT P1, RZ, R192, 0x8000, RZ, 0xc0, !PT ;  /* 0x00008000c0ff7812 */ /* 0x000fe4000782c0ff */
[----:B------:R-:W-:Y:S02]  /*5a70*/  ISETP.LT.OR P0, PT, R2, 0x1, P0 ;  /* 0x000000010200780c */ /* 0x000fe40000701670 */
[----:B------:R-:W-:Y:S02]  /*5a80*/  ISETP.GT.AND P1, PT, R0, 0x51, !P1 ;  /* 0x000000510000780c */ /* 0x000fe40004f24270 */
[----:B------:R-:W-:-:S02]  /*5a90*/  FSEL R6, R99, -INF , !P0 ;  /* 0xff80000063067808 */ /* 0x000fc40004000000 */
[----:B------:R-:W-:Y:S02]  /*5aa0*/  ISETP.GT.AND P0, PT, R0, 0x50, !P6 ;  /* 0x000000500000780c */ /* 0x000fe40007704270 */
[----:B------:R-:W-:Y:S02]  /*5ab0*/  FMNMX.FTZ R4, R6, R7, !PT ;  /* 0x0000000706047209 */ /* 0x000fe40007810000 */
[----:B------:R-:W-:Y:S02]  /*5ac0*/  ISETP.LT.OR P0, PT, R2, 0x51, P0 ;  /* 0x000000510200780c */ /* 0x000fe40000701670 */
[----:B------:R-:W-:Y:S02]  /*5ad0*/  FMNMX.FTZ R4, R12, R4, !PT ;  /* 0x000000040c047209 */ /* 0x000fe40007810000 */
[----:B------:R-:W-:Y:S02]  /*5ae0*/  FSEL R149, R26, -INF , !P0 ;  /* 0xff8000001a957808 */ /* 0x000fe40004000000 */
[----:B------:R-:W-:-:S02]  /*5af0*/  FMNMX.FTZ R4, R13, R4, !PT ;  /* 0x000000040d047209 */ /* 0x000fc40007810000 */
[----:B------:R-:W-:Y:S02]  /*5b00*/  ISETP.GT.AND P0, PT, R0, 0x58, !P3 ;  /* 0x000000580000780c */ /* 0x000fe40005f04270 */
[----:B------:R-:W-:Y:S02]  /*5b10*/  FMNMX.FTZ R4, R14, R4, !PT ;  /* 0x000000040e047209 */ /* 0x000fe40007810000 */
[----:B------:R-:W-:Y:S02]  /*5b20*/  ISETP.GT.AND P3, PT, R0, 0x59, !P2 ;  /* 0x000000590000780c */ /* 0x000fe40005764270 */
[----:B------:R-:W-:Y:S02]  /*5b30*/  FMNMX.FTZ R4, R15, R4, !PT ;  /* 0x000000040f047209 */ /* 0x000fe40007810000 */
[----:B------:R-:W-:Y:S02]  /*5b40*/  FMNMX.FTZ R0, R150, R3, !PT ;  /* 0x0000000396007209 */ /* 0x000fe40007810000 */
[----:B------:R-:W-:-:S02]  /*5b50*/  FMNMX.FTZ R4, R18, R4, !PT ;  /* 0x0000000412047209 */ /* 0x000fc40007810000 */
[----:B------:R-:W-:Y:S02]  /*5b60*/  ISETP.LT.OR P2, PT, R2, 0x52, P1 ;  /* 0x000000520200780c */ /* 0x000fe40000f41670 */
[----:B------:R-:W-:Y:S02]  /*5b70*/  FMNMX.FTZ R4, R24, R4, !PT ;  /* 0x0000000418047209 */ /* 0x000fe40007810000 */
[----:B------:R-:W-:Y:S02]  /*5b80*/  ISETP.LT.OR P1, PT, R2, 0x59, P0 ;  /* 0x000000590200780c */ /* 0x000fe40000721670 */
[----:B------:R-:W-:Y:S02]  /*5b90*/  FMNMX.FTZ R4, R69, R4, !PT ;  /* 0x0000000445047209 */ /* 0x000fe40007810000 */
[----:B------:R-:W-:Y:S02]  /*5ba0*/  FSEL R144, R34, -INF , !P2 ;  /* 0xff80000022907808 */ /* 0x000fe40005000000 */
[----:B------:R-:W-:-:S02]  /*5bb0*/  FMNMX.FTZ R4, R70, R4, !PT ;  /* 0x0000000446047209 */ /* 0x000fc40007810000 */
[----:B------:R-:W-:Y:S02]  /*5bc0*/  FMNMX.FTZ R0, R194, R0, !PT ;  /* 0x00000000c2007209 */ /* 0x000fe40007810000 */
[----:B------:R-:W-:Y:S02]  /*5bd0*/  FMNMX.FTZ R4, R100, R4, !PT ;  /* 0x0000000464047209 */ /* 0x000fe40007810000 */
[----:B------:R-:W-:Y:S02]  /*5be0*/  ISETP.LT.OR P0, PT, R2, 0x5a, P3 ;  /* 0x0000005a0200780c */ /* 0x000fe40001f01670 */
[----:B------:R-:W-:Y:S02]  /*5bf0*/  FMNMX.FTZ R4, R101, R4, !PT ;  /* 0x0000000465047209 */ /* 0x000fe40007810000 */
[----:B------:R-:W-:Y:S02]  /*5c00*/  FSEL R143, R33, -INF , !P1 ;  /* 0xff800000218f7808 */ /* 0x000fe40004800000 */
[----:B------:R-:W-:-:S02]  /*5c10*/  FMNMX.FTZ R4, R131, R4, !PT ;  /* 0x0000000483047209 */ /* 0x000fc40007810000 */
[----:B------:R-:W-:Y:S02]  /*5c20*/  FMNMX.FTZ R0, R193, R0, !PT ;  /* 0x00000000c1007209 */ /* 0x000fe40007810000 */
[----:B------:R-:W-:Y:S02]  /*5c30*/  FMNMX.FTZ R4, R130, R4, !PT ;  /* 0x0000000482047209 */ /* 0x000fe40007810000 */
[----:B------:R-:W-:Y:S02]  /*5c40*/  FSEL R142, R32, -INF , !P0 ;  /* 0xff800000208e7808 */ /* 0x000fe40004000000 */
[----:B------:R-:W-:Y:S02]  /*5c50*/  FMNMX.FTZ R4, R137, R4, !PT ;  /* 0x0000000489047209 */ /* 0x000fe40007810000 */
[----:B------:R-:W-:Y:S02]  /*5c60*/  FMNMX.FTZ R0, R179, R0, !PT ;  /* 0x00000000b3007209 */ /* 0x000fe40007810000 */
[----:B------:R-:W-:-:S04]  /*5c70*/  FMNMX.FTZ R4, R136, R4, !PT ;  /* 0x0000000488047209 */ /* 0x000fc80007810000 */
[----:B------:R-:W-:-:S04]  /*5c80*/  FMNMX.FTZ R4, R147, R4, !PT ;  /* 0x0000000493047209 */ /* 0x000fc80007810000 */
[----:B------:R-:W-:-:S04]  /*5c90*/  FMNMX.FTZ R4, R146, R4, !PT ;  /* 0x0000000492047209 */ /* 0x000fc80007810000 */
[----:B------:R-:W-:-:S04]  /*5ca0*/  FMNMX.FTZ R4, R145, R4, !PT ;  /* 0x0000000491047209 */ /* 0x000fc80007810000 */
[----:B------:R-:W-:Y:S02]  /*5cb0*/  FMNMX.FTZ R3, R148, R4, !PT ;  /* 0x0000000494037209 */ /* 0x000fe40007810000 */
[----:B------:R-:W-:Y:S02]  /*5cc0*/  FMNMX.FTZ R4, R178, R0, !PT ;  /* 0x00000000b2047209 */ /* 0x000fe40007810000 */
[----:B------:R-:W-:-:S04]  /*5cd0*/  FMNMX.FTZ R3, R149, R3, !PT ;  /* 0x0000000395037209 */ /* 0x000fc80007810000 */
[----:B------:R-:W-:-:S04]  /*5ce0*/  FMNMX.FTZ R2, R144, R3, !PT ;  /* 0x0000000390027209 */ /* 0x000fc80007810000 */
[----:B------:R-:W-:-:S04]  /*5cf0*/  FMNMX.FTZ R2, R143, R2, !PT ;  /* 0x000000028f027209 */ /* 0x000fc80007810000 */
[----:B-12---:R-:W-:Y:S01]  /*5d00*/  FMNMX.FTZ R5, R142, R2, !PT ;  /* 0x000000028e057209 */ /* 0x006fe20007810000 */
[----:B------:R-:W-:Y:S05]  /*5d10*/  BRA.DIV ~URZ, `(.L_x_707) ;  /* 0x00012a627f007947 */ /* 0x000fea000b800000 */
[----:B------:R1:W2:Y:S02]  /*5d20*/  SHFL.BFLY PT, R0, R4, 0x2, 0x1f ;  /* 0x0c401f0004007f89 */ /* 0x0002a400000e0000 */
.L_x_841:
[----:B-12---:R-:W-:Y:S01]  /*5d30*/  FMNMX.FTZ R4, R4, R0, !PT ;  /* 0x0000000004047209 */ /* 0x006fe20007810000 */
[----:B------:R-:W-:Y:S05]  /*5d40*/  BRA.DIV ~URZ, `(.L_x_708) ;  /* 0x00012a727f007947 */ /* 0x000fea000b800000 */
[----:B------:R-:W1:Y:S04]  /*5d50*/  SHFL.BFLY PT, R0, R5, 0x2, 0x1f ;  /* 0x0c401f0005007f89 */ /* 0x000e6800000e0000 */
[----:B------:R-:W2:Y:S01]  /*5d60*/  SHFL.BFLY PT, R2, R4, 0x1, 0x1f ;  /* 0x0c201f0004027f89 */ /* 0x000ea200000e0000 */
[----:B-1----:R-:W-:Y:S02]  /*5d70*/  FMNMX.FTZ R5, R5, R0, !PT ;  /* 0x0000000005057209 */ /* 0x002fe40007810000 */
[----:B--2---:R-:W-:-:S03]  /*5d80*/  FMNMX.FTZ R68, R4, R2, !PT ;  /* 0x0000000204447209 */ /* 0x004fc60007810000 */
[----:B------:R1:W2:Y:S04]  /*5d90*/  SHFL.BFLY PT, R3, R5, 0x1, 0x1f ;  /* 0x0c201f0005037f89 */ /* 0x0002a800000e0000 */
.L_x_842:
[C---:B------:R-:W-:Y:S01]  /*5da0*/  FMUL.FTZ R2, R68.reuse, c[0x0][0x2d0] ;  /* 0x0000b40044027a20 */ /* 0x040fe20000410000 */
[----:B------:R-:W-:Y:S01]  /*5db0*/  FSETP.NEU.FTZ.AND P0, PT, R68, -INF , PT ;  /* 0xff8000004400780b */ /* 0x000fe20003f1d000 */
[----:B------:R-:W-:Y:S01]  /*5dc0*/  WARPSYNC 0xffffffff ;  /* 0xffffffff00007948 */ /* 0x000fe20003800000 */
[----:B-12---:R-:W-:Y:S01]  /*5dd0*/  FMNMX.FTZ R5, R3, R5, !PT ;  /* 0x0000000503057209 */ /* 0x006fe20007810000 */
[----:B------:R-:W-:Y:S01]  /*5de0*/  LDSM.16.MT88.4 R40, [R183+0x800] ;  /* 0x00080000b728783b */ /* 0x000fe20000004200 */
[----:B------:R-:W-:Y:S02]  /*5df0*/  FSEL R2, R2, RZ, P0 ;  /* 0x000000ff02027208 */ /* 0x000fe40000000000 */
[----:B------:R-:W-:Y:S01]  /*5e00*/  FSETP.NEU.FTZ.AND P0, PT, R5, -INF , PT ;  /* 0xff8000000500780b */ /* 0x000fe20003f1d000 */
[----:B------:R-:W-:Y:S01]  /*5e10*/  LDSM.16.MT88.4 R32, [R184] ;  /* 0x00000000b820783b */ /* 0x000fe20000004200 */
[----:B------:R-:W-:Y:S01]  /*5e20*/  MOV R225, c[0x0][0x2c4] ;  /* 0x0000b10000e17a02 */ /* 0x000fe20000000f00 */
[--C-:B------:R-:W-:Y:S01]  /*5e30*/  FFMA.FTZ R0, R10, c[0x0][0x2d0], -R2.reuse ;  /* 0x0000b4000a007a23 */ /* 0x100fe20000010802 */
[----:B------:R-:W-:Y:S01]  /*5e40*/  IADD3 R199, R199, -0x2, RZ ;  /* 0xfffffffec7c77810 */ /* 0x000fe20007ffe0ff */
[----:B------:R-:W-:Y:S01]  /*5e50*/  FFMA.FTZ R3, R21, c[0x0][0x2d0], -R2 ;  /* 0x0000b40015037a23 */ /* 0x000fe20000010802 */
[----:B------:R-:W-:Y:S01]  /*5e60*/  LDSM.16.MT88.4 R52, [R187] ;  /* 0x00000000bb34783b */ /* 0x000fe20000004200 */
[----:B------:R1:W-:Y:S01]  /*5e70*/  MUFU.EX2 R196, R0 ;  /* 0x0000000000c47308 */ /* 0x0003e20000000800 */
[----:B------:R-:W-:-:S02]  /*5e80*/  ISETP.NE.AND P1, PT, R225, 0x1, PT ;  /* 0x00000001e100780c */ /* 0x000fc40003f25270 */
[----:B------:R-:W-:Y:S01]  /*5e90*/  LDSM.16.MT88.4 R56, [R185+0x800] ;  /* 0x00080000b938783b */ /* 0x000fe20000004200 */
[----:B------:R-:W-:-:S03]  /*5ea0*/  MOV R225, c[0x0][0x32c] ;  /* 0x0000cb0000e17a02 */ /* 0x000fc60000000f00 */
[----:B------:R-:W-:Y:S01]  /*5eb0*/  LDSM.16.MT88.4 R48, [R184+0x800] ;  /* 0x00080000b830783b */ /* 0x000fe20000004200 */
[----:B------:R2:W-:Y:S03]  /*5ec0*/  MUFU.EX2 R223, R3 ;  /* 0x0000000300df7308 */ /* 0x0005e60000000800 */
[----:B------:R-:W-:Y:S04]  /*5ed0*/  LDSM.16.MT88.4 R64, [R186+0x800] ;  /* 0x00080000ba40783b */ /* 0x000fe80000004200 */
[----:B------:R-:W-:Y:S01]  /*5ee0*/  LDSM.16.MT88.4 R60, [R183+0x3000] ;  /* 0x00300000b73c783b */ /* 0x000fe20000004200 */
[----:B-1----:R-:W-:-:S03]  /*5ef0*/  FFMA.FTZ R0, R11, c[0x0][0x2d0], -R2 ;  /* 0x0000b4000b007a23 */ /* 0x002fc60000010802 */
[----:B------:R-:W-:Y:S01]  /*5f00*/  LDSM.16.MT88.4 R8, [R183] ;  /* 0x00000000b708783b */ /* 0x000fe20000004200 */
[----:B------:R1:W3:Y:S01]  /*5f10*/  MUFU.EX2 R4, R0 ;  /* 0x0000000000047308 */ /* 0x0002e20000000800 */
[----:B--2---:R-:W-:-:S07]  /*5f20*/  FFMA.FTZ R3, R22, c[0x0][0x2d0], -R2 ;  /* 0x0000b40016037a23 */ /* 0x004fce0000010802 */
[----:B------:R-:W-:Y:S01]  /*5f30*/  MUFU.EX2 R220, R3 ;  /* 0x0000000300dc7308 */ /* 0x000fe20000000800 */
[----:B-1----:R-:W-:-:S07]  /*5f40*/  FFMA.FTZ R0, R16, c[0x0][0x2d0], -R2 ;  /* 0x0000b40010007a23 */ /* 0x002fce0000010802 */
[----:B------:R1:W2:Y:S02]  /*5f50*/  MUFU.EX2 R202, R0 ;  /* 0x0000000000ca7308 */ /* 0x0002a40000000800 */
[----:B-1----:R-:W-:-:S06]  /*5f60*/  FFMA.FTZ R0, R17, c[0x0][0x2d0], -R2 ;  /* 0x0000b40011007a23 */ /* 0x002fcc0000010802 */
[----:B------:R1:W-:Y:S02]  /*5f70*/  MUFU.EX2 R205, R0 ;  /* 0x0000000000cd7308 */ /* 0x0003e40000000800 */
[----:B-1----:R-:W-:-:S06]  /*5f80*/  FFMA.FTZ R0, R19, c[0x0][0x2d0], -R2 ;  /* 0x0000b40013007a23 */ /* 0x002fcc0000010802 */
[----:B------:R1:W-:Y:S02]  /*5f90*/  MUFU.EX2 R206, R0 ;  /* 0x0000000000ce7308 */ /* 0x0003e40000000800 */
[----:B-1----:R-:W-:Y:S02]  /*5fa0*/  FFMA.FTZ R0, R20, c[0x0][0x2d0], -R2 ;  /* 0x0000b40014007a23 */ /* 0x002fe40000010802 */
[----:B------:R-:W1:Y:S04]  /*5fb0*/  LDSM.16.MT88.4 R20, [R185] ;  /* 0x00000000b914783b */ /* 0x000e680000004200 */
[----:B------:R4:W-:Y:S02]  /*5fc0*/  MUFU.EX2 R222, R0 ;  /* 0x0000000000de7308 */ /* 0x0009e40000000800 */
[----:B----4-:R-:W-:-:S05]  /*5fd0*/  FMUL.FTZ R0, R5, c[0x0][0x2d0] ;  /* 0x0000b40005007a20 */ /* 0x010fca0000410000 */
[----:B------:R-:W-:-:S05]  /*5fe0*/  FSEL R0, R0, RZ, P0 ;  /* 0x000000ff00007208 */ /* 0x000fca0000000000 */
[----:B------:R-:W-:-:S04]  /*5ff0*/  FFMA.FTZ R3, R6, c[0x0][0x2d0], -R0 ;  /* 0x0000b40006037a23 */ /* 0x000fc80000010800 */
[----:B------:R4:W-:Y:S02]  /*6000*/  MUFU.EX2 R200, R3 ;  /* 0x0000000300c87308 */ /* 0x0009e40000000800 */
[----:B----4-:R-:W-:Y:S02]  /*6010*/  FFMA.FTZ R3, R7, c[0x0][0x2d0], -R0 ;  /* 0x0000b40007037a23 */ /* 0x010fe40000010800 */
[----:B------:R-:W-:-:S04]  /*6020*/  FFMA.FTZ R7, R178, c[0x0][0x2d0], -R2 ;  /* 0x0000b400b2077a23 */ /* 0x000fc80000010802 */
[----:B------:R4:W5:Y:S08]  /*6030*/  MUFU.EX2 R6, R3 ;  /* 0x0000000300067308 */ /* 0x0009700000000800 */
[----:B------:R-:W-:Y:S01]  /*6040*/  MUFU.EX2 R227, R7 ;  /* 0x0000000700e37308 */ /* 0x000fe20000000800 */
[----:B----4-:R-:W-:Y:S01]  /*6050*/  FFMA.FTZ R3, R12, c[0x0][0x2d0], -R0 ;  /* 0x0000b4000c037a23 */ /* 0x010fe20000010800 */
[----:B---3--:R-:W-:Y:S01]  /*6060*/  F2FP.BF16.PACK_AB R12, R4, R196 ;  /* 0x000000c4040c723e */ /* 0x008fe200000010ff */
[----:B------:R-:W-:-:S05]  /*6070*/  FADD.FTZ R4, R196, R4 ;  /* 0x00000004c4047221 */ /* 0x000fca0000010000 */
[----:B------:R3:W-:Y:S01]  /*6080*/  MUFU.EX2 R201, R3 ;  /* 0x0000000300c97308 */ /* 0x0007e20000000800 */
[----:B--2---:R-:W-:Y:S02]  /*6090*/  FADD.FTZ R4, R202, R4 ;  /* 0x00000004ca047221 */ /* 0x004fe40000010000 */
[----:B---3--:R-:W-:Y:S01]  /*60a0*/  FFMA.FTZ R3, R13, c[0x0][0x2d0], -R0 ;  /* 0x0000b4000d037a23 */ /* 0x008fe20000010800 */
[----:B-----5:R-:W-:Y:S01]  /*60b0*/  F2FP.BF16.PACK_AB R13, R6, R200 ;  /* 0x000000c8060d723e */ /* 0x020fe200000010ff */
[----:B------:R-:W-:-:S03]  /*60c0*/  FADD.FTZ R6, R200, R6 ;  /* 0x00000006c8067221 */ /* 0x000fc60000010000 */
[----:B------:R2:W3:Y:S02]  /*60d0*/  MUFU.EX2 R203, R3 ;  /* 0x0000000300cb7308 */ /* 0x0004e40000000800 */
[----:B--2---:R-:W-:Y:S01]  /*60e0*/  FFMA.FTZ R3, R14, c[0x0][0x2d0], -R0 ;  /* 0x0000b4000e037a23 */ /* 0x004fe20000010800 */
[----:B------:R-:W-:-:S05]  /*60f0*/  F2FP.BF16.PACK_AB R14, R205, R202 ;  /* 0x000000cacd0e723e */ /* 0x000fca00000010ff */
[----:B------:R2:W-:Y:S02]  /*6100*/  MUFU.EX2 R216, R3 ;  /* 0x0000000300d87308 */ /* 0x0005e40000000800 */
[----:B--2---:R-:W-:Y:S01]  /*6110*/  FFMA.FTZ R3, R15, c[0x0][0x2d0], -R0 ;  /* 0x0000b4000f037a23 */ /* 0x004fe20000010800 */
[----:B---3--:R-:W-:-:S05]  /*6120*/  F2FP.BF16.PACK_AB R15, R203, R201 ;  /* 0x000000c9cb0f723e */ /* 0x008fca00000010ff */
[----:B------:R2:W3:Y:S02]  /*6130*/  MUFU.EX2 R218, R3 ;  /* 0x0000000300da7308 */ /* 0x0004e40000000800 */
[C---:B-1----:R-:W-:Y:S08]  /*6140*/  HMMA.16816.F32.BF16 R36, R12.reuse, R20, RZ ;  /* 0x000000140c24723c */ /* 0x042ff000000418ff */
[----:B------:R-:W-:Y:S01]  /*6150*/  HMMA.16816.F32.BF16 R44, R12, R10, RZ ;  /* 0x0000000a0c2c723c */ /* 0x000fe200000418ff */
[----:B--2---:R-:W-:-:S06]  /*6160*/  FFMA.FTZ R3, R18, c[0x0][0x2d0], -R0 ;  /* 0x0000b40012037a23 */ /* 0x004fcc0000010800 */
[----:B------:R-:W-:Y:S01]  /*6170*/  F2FP.BF16.PACK_AB R10, R220, R223 ;  /* 0x000000dfdc0a723e */ /* 0x000fe200000010ff */
[----:B------:R1:W-:Y:S01]  /*6180*/  MUFU.EX2 R217, R3 ;  /* 0x0000000300d97308 */ /* 0x0003e20000000800 */
[C---:B------:R-:W-:Y:S07]  /*6190*/  HMMA.16816.F32.BF16 R16, R12.reuse, R8, RZ ;  /* 0x000000080c10723c */ /* 0x040fee00000418ff */
[----:B------:R-:W-:Y:S01]  /*61a0*/  F2FP.BF16.PACK_AB R8, R222, R206 ;  /* 0x000000cede08723e */ /* 0x000fe200000010ff */
[----:B------:R-:W-:Y:S01]  /*61b0*/  HMMA.16816.F32.BF16 R28, R12, R22, RZ ;  /* 0x000000160c1c723c */ /* 0x000fe200000418ff */
[----:B---3--:R-:W-:Y:S01]  /*61c0*/  F2FP.BF16.PACK_AB R9, R218, R216 ;  /* 0x000000d8da09723e */ /* 0x008fe200000010ff */
[----:B-1----:R-:W-:-:S06]  /*61d0*/  FFMA.FTZ R3, R24, c[0x0][0x2d0], -R0 ;  /* 0x0000b40018037a23 */ /* 0x002fcc0000010800 */
[C---:B------:R-:W-:Y:S01]  /*61e0*/  HMMA.16816.F32.BF16 R20, R12.reuse, R34, RZ ;  /* 0x000000220c14723c */ /* 0x040fe200000418ff */
[----:B------:R-:W1:Y:S07]  /*61f0*/  MUFU.EX2 R215, R3 ;  /* 0x0000000300d77308 */ /* 0x000e6e0000000800 */
[----:B------:R-:W-:Y:S01]  /*6200*/  HMMA.16816.F32.BF16 R24, R12, R32, RZ ;  /* 0x000000200c18723c */ /* 0x000fe200000418ff */
[----:B------:R-:W-:Y:S01]  /*6210*/  LDSM.16.MT88.4 R32, [R185+0x3000] ;  /* 0x00300000b920783b */ /* 0x000fe20000004200 */
[----:B-1----:R-:W-:Y:S01]  /*6220*/  F2FP.BF16.PACK_AB R11, R215, R217 ;  /* 0x000000d9d70b723e */ /* 0x002fe200000010ff */
[----:B------:R-:W-:-:S04]  /*6230*/  FFMA.FTZ R3, R102, c[0x0][0x2d0], -R2 ;  /* 0x0000b40066037a23 */ /* 0x000fc80000010802 */
[----:B------:R1:W-:Y:S02]  /*6240*/  MUFU.EX2 R198, R3 ;  /* 0x0000000300c67308 */ /* 0x0003e40000000800 */
[----:B------:R-:W-:Y:S08]  /*6250*/  HMMA.16816.F32.BF16 R132, R8, R40, R16 ;  /* 0x000000280884723c */ /* 0x000ff00000041810 */
[----:B------:R-:W-:Y:S01]  /*6260*/  HMMA.16816.F32.BF16 R16, R12, R52, RZ ;  /* 0x000000340c10723c */ /* 0x000fe200000418ff */
[----:B-1----:R-:W-:-:S07]  /*6270*/  FFMA.FTZ R3, R103, c[0x0][0x2d0], -R2 ;  /* 0x0000b40067037a23 */ /* 0x002fce0000010802 */
[C---:B------:R-:W-:Y:S01]  /*6280*/  HMMA.16816.F32.BF16 R116, R8.reuse, R56, R36 ;  /* 0x000000380874723c */ /* 0x040fe20000041824 */
[----:B------:R-:W1:Y:S01]  /*6290*/  LDSM.16.MT88.4 R36, [R183+0x3800] ;  /* 0x00380000b724783b */ /* 0x000e620000004200 */
[----:B------:R2:W3:Y:S06]  /*62a0*/  MUFU.EX2 R212, R3 ;  /* 0x0000000300d47308 */ /* 0x0004ec0000000800 */
[C---:B------:R-:W-:Y:S01]  /*62b0*/  HMMA.16816.F32.BF16 R104, R8.reuse, R42, R44 ;  /* 0x0000002a0868723c */ /* 0x040fe2000004182c */
[----:B------:R-:W4:Y:S07]  /*62c0*/  LDSM.16.MT88.4 R40, [R184+0x3000] ;  /* 0x00300000b828783b */ /* 0x000f2e0000004200 */
[----:B------:R-:W-:Y:S01]  /*62d0*/  HMMA.16816.F32.BF16 R44, R8, R50, R20 ;  /* 0x00000032082c723c */ /* 0x000fe20000041814 */
[----:B--2---:R-:W-:-:S04]  /*62e0*/  FFMA.FTZ R3, R128, c[0x0][0x2d0], -R2 ;  /* 0x0000b40080037a23 */ /* 0x004fc80000010802 */
[----:B------:R2:W-:Y:S03]  /*62f0*/  MUFU.EX2 R214, R3 ;  /* 0x0000000300d67308 */ /* 0x0005e60000000800 */
[----:B------:R-:W-:Y:S08]  /*6300*/  HMMA.16816.F32.BF16 R108, R8, R64, R16 ;  /* 0x00000040086c723c */ /* 0x000ff00000041810 */
[----:B------:R-:W-:Y:S01]  /*6310*/  HMMA.16816.F32.BF16 R20, R12, R60, RZ ;  /* 0x0000003c0c14723c */ /* 0x000fe200000418ff */
[----:B--2---:R-:W-:-:S07]  /*6320*/  FFMA.FTZ R3, R129, c[0x0][0x2d0], -R2 ;  /* 0x0000b40081037a23 */ /* 0x004fce0000010802 */
[----:B------:R-:W-:Y:S01]  /*6330*/  HMMA.16816.F32.BF16 R16, R12, R62, RZ ;  /* 0x0000003e0c10723c */ /* 0x000fe200000418ff */
[----:B------:R2:W5:Y:S07]  /*6340*/  MUFU.EX2 R213, R3 ;  /* 0x0000000300d57308 */ /* 0x00056e0000000800 */
[C---:B------:R-:W-:Y:S08]  /*6350*/  HMMA.16816.F32.BF16 R112, R8.reuse, R48, R24 ;  /* 0x000000300870723c */ /* 0x040ff00000041818 */
[----:B-1----:R-:W-:Y:S01]  /*6360*/  HMMA.16816.F32.BF16 R92, R8, R36, R20 ;  /* 0x00000024085c723c */ /* 0x002fe20000041814 */
[----:B--2---:R-:W-:-:S04]  /*6370*/  FFMA.FTZ R3, R69, c[0x0][0x2d0], -R0 ;  /* 0x0000b40045037a23 */ /* 0x004fc80000010800 */
[----:B------:R1:W-:Y:S03]  /*6380*/  MUFU.EX2 R207, R3 ;  /* 0x0000000300cf7308 */ /* 0x0003e60000000800 */
[----:B------:R-:W-:Y:S01]  /*6390*/  HMMA.16816.F32.BF16 R80, R8, R38, R16 ;  /* 0x000000260850723c */ /* 0x000fe20000041810 */
[----:B------:R-:W2:Y:S07]  /*63a0*/  LDSM.16.MT88.4 R36, [R184+0x3800] ;  /* 0x00380000b824783b */ /* 0x000eae0000004200 */
[----:B----4-:R-:W-:Y:S01]  /*63b0*/  HMMA.16816.F32.BF16 R16, R12, R40, RZ ;  /* 0x000000280c10723c */ /* 0x010fe200000418ff */
[----:B-1----:R-:W-:-:S07]  /*63c0*/  FFMA.FTZ R3, R70, c[0x0][0x2d0], -R0 ;  /* 0x0000b40046037a23 */ /* 0x002fce0000010800 */
[----:B------:R-:W-:Y:S01]  /*63d0*/  HMMA.16816.F32.BF16 R24, R12, R54, RZ ;  /* 0x000000360c18723c */ /* 0x000fe200000418ff */
[----:B------:R1:W4:Y:S07]  /*63e0*/  MUFU.EX2 R208, R3 ;  /* 0x0000000300d07308 */ /* 0x00032e0000000800 */
[----:B------:R-:W-:Y:S01]  /*63f0*/  HMMA.16816.F32.BF16 R96, R8, R58, R28 ;  /* 0x0000003a0860723c */ /* 0x000fe2000004181c */
[----:B------:R-:W3:Y:S07]  /*6400*/  LDSM.16.MT88.4 R28, [R185+0x3800] ;  /* 0x00380000b91c783b */ /* 0x000eee0000004200 */
[----:B------:R-:W-:Y:S01]  /*6410*/  HMMA.16816.F32.BF16 R20, R12, R34, RZ ;  /* 0x000000220c14723c */ /* 0x000fe200000418ff */
[----:B-1----:R-:W-:-:S04]  /*6420*/  FFMA.FTZ R3, R100, c[0x0][0x2d0], -R0 ;  /* 0x0000b40064037a23 */ /* 0x002fc80000010800 */
[----:B------:R1:W-:Y:S03]  /*6430*/  MUFU.EX2 R210, R3 ;  /* 0x0000000300d27308 */ /* 0x0003e60000000800 */
[C---:B------:R-:W-:Y:S08]  /*6440*/  HMMA.16816.F32.BF16 R88, R8.reuse, R66, R24 ;  /* 0x000000420858723c */ /* 0x040ff00000041818 */
[----:B--2---:R-:W-:Y:S01]  /*6450*/  HMMA.16816.F32.BF16 R76, R8, R36, R16 ;  /* 0x00000024084c723c */ /* 0x004fe20000041810 */
[----:B------:R-:W2:Y:S01]  /*6460*/  LDSM.16.MT88.4 R16, [R186+0x3000] ;  /* 0x00300000ba10783b */ /* 0x000ea20000004200 */
[----:B-1----:R-:W-:-:S06]  /*6470*/  FFMA.FTZ R3, R101, c[0x0][0x2d0], -R0 ;  /* 0x0000b40065037a23 */ /* 0x002fcc0000010800 */
[----:B------:R-:W-:Y:S01]  /*6480*/  HMMA.16816.F32.BF16 R24, R12, R32, RZ ;  /* 0x000000200c18723c */ /* 0x000fe200000418ff */
[----:B------:R1:W1:Y:S07]  /*6490*/  MUFU.EX2 R209, R3 ;  /* 0x0000000300d17308 */ /* 0x00026e0000000800 */
[----:B---3--:R-:W-:Y:S08]  /*64a0*/  HMMA.16816.F32.BF16 R72, R8, R30, R20 ;  /* 0x0000001e0848723c */ /* 0x008ff00000041814 */
[----:B------:R-:W-:Y:S01]  /*64b0*/  HMMA.16816.F32.BF16 R20, R12, R42, RZ ;  /* 0x0000002a0c14723c */ /* 0x000fe200000418ff */
[----:B-1----:R-:W-:-:S04]  /*64c0*/  FFMA.FTZ R3, R141, c[0x0][0x2d0], -R2 ;  /* 0x0000b4008d037a23 */ /* 0x002fc80000010802 */
[----:B------:R1:W-:Y:S03]  /*64d0*/  MUFU.EX2 R141, R3 ;  /* 0x00000003008d7308 */ /* 0x0003e60000000800 */
[----:B------:R-:W-:Y:S08]  /*64e0*/  HMMA.16816.F32.BF16 R84, R8, R28, R24 ;  /* 0x0000001c0854723c */ /* 0x000ff00000041818 */
[----:B--2---:R-:W-:Y:S01]  /*64f0*/  HMMA.16816.F32.BF16 R24, R12, R16, RZ ;  /* 0x000000100c18723c */ /* 0x004fe200000418ff */
[----:B-1----:R-:W-:-:S07]  /*6500*/  FFMA.FTZ R3, R140, c[0x0][0x2d0], -R2 ;  /* 0x0000b4008c037a23 */ /* 0x002fce0000010802 */
[----:B------:R-:W-:Y:S01]  /*6510*/  HMMA.16816.F32.BF16 R12, R12, R18, RZ ;  /* 0x000000120c0c723c */ /* 0x000fe200000418ff */
[----:B------:R-:W1:Y:S01]  /*6520*/  LDSM.16.MT88.4 R16, [R186+0x3800] ;  /* 0x00380000ba10783b */ /* 0x000e620000004200 */
[----:B------:R2:W3:Y:S06]  /*6530*/  MUFU.EX2 R140, R3 ;  /* 0x00000003008c7308 */ /* 0x0004ec0000000800 */
[----:B------:R-:W-:Y:S01]  /*6540*/  HMMA.16816.F32.BF16 R64, R8, R38, R20 ;  /* 0x000000260840723c */ /* 0x000fe20000041814 */
[----:B--2---:R-:W-:-:S04]  /*6550*/  FFMA.FTZ R3, R139, c[0x0][0x2d0], -R2 ;  /* 0x0000b4008b037a23 */ /* 0x004fc80000010802 */
[----:B------:R2:W-:Y:S02]  /*6560*/  MUFU.EX2 R197, R3 ;  /* 0x0000000300c57308 */ /* 0x0005e40000000800 */
[----:B--2---:R-:W-:Y:S01]  /*6570*/  FFMA.FTZ R3, R138, c[0x0][0x2d0], -R2 ;  /* 0x0000b4008a037a23 */ /* 0x004fe20000010802 */
[C---:B-1----:R-:W-:Y:S05]  /*6580*/  HMMA.16816.F32.BF16 R60, R8.reuse, R16, R24 ;  /* 0x00000010083c723c */ /* 0x042fea0000041818 */
[----:B------:R1:W2:Y:S03]  /*6590*/  MUFU.EX2 R139, R3 ;  /* 0x00000003008b7308 */ /* 0x0002a60000000800 */
[----:B------:R-:W-:Y:S01]  /*65a0*/  HMMA.16816.F32.BF16 R16, R8, R18, R12 ;  /* 0x000000120810723c */ /* 0x000fe2000004180c */
[----:B------:R-:W2:Y:S06]  /*65b0*/  LDSM.16.MT88.4 R12, [R183+0x1000] ;  /* 0x00100000b70c783b */ /* 0x000eac0000004200 */
[----:B------:R-:W-:-:S02]  /*65c0*/  F2FP.BF16.PACK_AB R8, R212, R198 ;  /* 0x000000c6d408723e */ /* 0x000fc400000010ff */
[----:B-----5:R-:W-:Y:S01]  /*65d0*/  F2FP.BF16.PACK_AB R10, R213, R214 ;  /* 0x000000d6d50a723e */ /* 0x020fe200000010ff */
[--C-:B-1----:R-:W-:Y:S01]  /*65e0*/  FFMA.FTZ R3, R131, c[0x0][0x2d0], -R0.reuse ;  /* 0x0000b40083037a23 */ /* 0x102fe20000010800 */
[----:B----4-:R-:W-:Y:S02]  /*65f0*/  F2FP.BF16.PACK_AB R9, R208, R207 ;  /* 0x000000cfd009723e */ /* 0x010fe400000010ff */
[----:B------:R-:W-:Y:S01]  /*6600*/  F2FP.BF16.PACK_AB R11, R209, R210 ;  /* 0x000000d2d10b723e */ /* 0x000fe200000010ff */
[----:B------:R1:W-:Y:S02]  /*6610*/  MUFU.EX2 R138, R3 ;  /* 0x00000003008a7308 */ /* 0x0003e40000000800 */
[----:B-1----:R-:W-:-:S04]  /*6620*/  FFMA.FTZ R3, R130, c[0x0][0x2d0], -R0 ;  /* 0x0000b40082037a23 */ /* 0x002fc80000010800 */
[C---:B--2---:R-:W-:Y:S02]  /*6630*/  HMMA.16816.F32.BF16 R56, R8.reuse, R12, R132 ;  /* 0x0000000c0838723c */ /* 0x044fe40000041884 */
[----:B------:R1:W2:Y:S06]  /*6640*/  MUFU.EX2 R135, R3 ;  /* 0x0000000300877308 */ /* 0x0002ac0000000800 */
[----:B------:R-:W-:Y:S01]  /*6650*/  HMMA.16816.F32.BF16 R36, R8, R14, R104 ;  /* 0x0000000e0824723c */ /* 0x000fe20000041868 */
[----:B------:R-:W4:Y:S01]  /*6660*/  LDSM.16.MT88.4 R12, [R185+0x1000] ;  /* 0x00100000b90c783b */ /* 0x000f220000004200 */
[----:B-1----:R-:W-:-:S04]  /*6670*/  FFMA.FTZ R3, R137, c[0x0][0x2d0], -R0 ;  /* 0x0000b40089037a23 */ /* 0x002fc80000010800 */
[----:B------:R1:W-:Y:S02]  /*6680*/  MUFU.EX2 R137, R3 ;  /* 0x0000000300897308 */ /* 0x0003e40000000800 */
[----:B-1----:R-:W-:-:S06]  /*6690*/  FFMA.FTZ R3, R136, c[0x0][0x2d0], -R0 ;  /* 0x0000b40088037a23 */ /* 0x002fcc0000010800 */
[----:B------:R1:W5:Y:S01]  /*66a0*/  MUFU.EX2 R136, R3 ;  /* 0x0000000300887308 */ /* 0x0003620000000800 */
[C---:B----4-:R-:W-:Y:S08]  /*66b0*/  HMMA.16816.F32.BF16 R52, R8.reuse, R12, R116 ;  /* 0x0000000c0834723c */ /* 0x050ff00000041874 */
[----:B------:R-:W-:Y:S01]  /*66c0*/  HMMA.16816.F32.BF16 R32, R8, R14, R96 ;  /* 0x0000000e0820723c */ /* 0x000fe20000041860 */
[----:B------:R-:W4:Y:S01]  /*66d0*/  LDSM.16.MT88.4 R12, [R184+0x1000] ;  /* 0x00100000b80c783b */ /* 0x000f220000004200 */
[----:B-1----:R-:W-:-:S04]  /*66e0*/  FFMA.FTZ R3, R177, c[0x0][0x2d0], -R2 ;  /* 0x0000b400b1037a23 */ /* 0x002fc80000010802 */
[----:B------:R1:W1:Y:S02]  /*66f0*/  MUFU.EX2 R132, R3 ;  /* 0x0000000300847308 */ /* 0x0002640000000800 */
[----:B-1----:R-:W-:-:S06]  /*6700*/  FFMA.FTZ R3, R176, c[0x0][0x2d0], -R2 ;  /* 0x0000b400b0037a23 */ /* 0x002fcc0000010802 */
[----:B------:R1:W1:Y:S01]  /*6710*/  MUFU.EX2 R70, R3 ;  /* 0x0000000300467308 */ /* 0x0002620000000800 */
[C---:B----4-:R-:W-:Y:S01]  /*6720*/  HMMA.16816.F32.BF16 R48, R8.reuse, R12, R112 ;  /* 0x0000000c0830723c */ /* 0x050fe20000041870 */
[--C-:B-1----:R-:W-:Y:S01]  /*6730*/  FFMA.FTZ R3, R151, c[0x0][0x2d0], -R2.reuse ;  /* 0x0000b40097037a23 */ /* 0x102fe20000010802 */
[----:B------:R-:W-:Y:S05]  /*6740*/  LDSM.16.MT88.4 R112, [R183+0x2800] ;  /* 0x00280000b770783b */ /* 0x000fea0000004200 */
[----:B------:R1:W-:Y:S01]  /*6750*/  MUFU.EX2 R134, R3 ;  /* 0x0000000300867308 */ /* 0x0003e20000000800 */
[----:B------:R-:W-:Y:S01]  /*6760*/  HMMA.16816.F32.BF16 R28, R8, R14, R44 ;  /* 0x0000000e081c723c */ /* 0x000fe2000004182c */
[----:B------:R-:W4:Y:S01]  /*6770*/  LDSM.16.MT88.4 R12, [R186+0x1000] ;  /* 0x00100000ba0c783b */ /* 0x000f220000004200 */
[----:B-1----:R-:W-:-:S05]  /*6780*/  FFMA.FTZ R3, R150, c[0x0][0x2d0], -R2 ;  /* 0x0000b40096037a23 */ /* 0x002fca0000010802 */
[----:B------:R1:W-:Y:S02]  /*6790*/  MUFU.EX2 R133, R3 ;  /* 0x0000000300857308 */ /* 0x0003e40000000800 */
[----:B-1----:R-:W-:Y:S01]  /*67a0*/  FFMA.FTZ R3, R147, c[0x0][0x2d0], -R0 ;  /* 0x0000b40093037a23 */ /* 0x002fe20000010800 */
[C---:B----4-:R-:W-:Y:S08]  /*67b0*/  HMMA.16816.F32.BF16 R44, R8.reuse, R12, R108 ;  /* 0x0000000c082c723c */ /* 0x050ff0000004186c */
        /* <DEDUP_REMOVED lines=15> */
[----:B------:R-:W-:Y:S02]  /*68b0*/  F2FP.BF16.PACK_AB R10, R139, R197 ;  /* 0x000000c58b0a723e */ /* 0x000fe400000010ff */
[----:B--2---:R-:W-:Y:S02]  /*68c0*/  F2FP.BF16.PACK_AB R9, R135, R138 ;  /* 0x0000008a8709723e */ /* 0x004fe400000010ff */
[----:B-----5:R-:W-:-:S07]  /*68d0*/  F2FP.BF16.PACK_AB R11, R136, R137 ;  /* 0x00000089880b723e */ /* 0x020fce00000010ff */
        /* <DEDUP_REMOVED lines=8> */
[----:B------:R-:W1:Y:S01]  /*6960*/  LDSM.16.MT88.4 R12, [R186+0x1800] ;  /* 0x00180000ba0c783b */ /* 0x000e620000004200 */
[----:B------:R2:W3:Y:S05]  /*6970*/  MUFU.EX2 R30, R3 ;  /* 0x00000003001e7308 */ /* 0x0004ea0000000800 */
[----:B------:R-:W-:-:S06]  /*6980*/  FFMA.FTZ R28, R142, c[0x0][0x2d0], -R0 ;  /* 0x0000b4008e1c7a23 */ /* 0x000fcc0000010800 */
[----:B------:R-:W-:Y:S01]  /*6990*/  MUFU.EX2 R28, R28 ;  /* 0x0000001c001c7308 */ /* 0x000fe20000000800 */
[----:B--2---:R-:W-:-:S07]  /*69a0*/  FFMA.FTZ R3, R146, c[0x0][0x2d0], -R0 ;  /* 0x0000b40092037a23 */ /* 0x004fce0000010800 */
[----:B------:R2:W4:Y:S02]  /*69b0*/  MUFU.EX2 R29, R3 ;  /* 0x00000003001d7308 */ /* 0x0005240000000800 */
[----:B--2---:R-:W-:Y:S01]  /*69c0*/  FFMA.FTZ R3, R145, c[0x0][0x2d0], -R0 ;  /* 0x0000b40091037a23 */ /* 0x004fe20000010800 */
[C---:B-1----:R-:W-:Y:S05]  /*69d0*/  HMMA.16816.F32.BF16 R96, R8.reuse, R12, R44 ;  /* 0x0000000c0860723c */ /* 0x042fea000004182c */
[----:B------:R1:W2:Y:S03]  /*69e0*/  MUFU.EX2 R69, R3 ;  /* 0x0000000300457308 */ /* 0x0002a60000000800 */
[----:B------:R-:W-:Y:S01]  /*69f0*/  HMMA.16816.F32.BF16 R88, R8, R14, R24 ;  /* 0x0000000e0858723c */ /* 0x000fe20000041818 */
[----:B------:R-:W5:Y:S06]  /*6a00*/  LDSM.16.MT88.4 R12, [R183+0x4800] ;  /* 0x00480000b70c783b */ /* 0x000f6c0000004200 */
[----:B------:R-:W-:-:S02]  /*6a10*/  FFMA.FTZ R26, R194, c[0x0][0x2d0], -R2 ;  /* 0x0000b400c21a7a23 */ /* 0x000fc40000010802 */
[----:B-1----:R-:W-:Y:S02]  /*6a20*/  FFMA.FTZ R3, R148, c[0x0][0x2d0], -R0 ;  /* 0x0000b40094037a23 */ /* 0x002fe40000010800 */
[--C-:B------:R-:W-:Y:S02]  /*6a30*/  FFMA.FTZ R25, R193, c[0x0][0x2d0], -R2.reuse ;  /* 0x0000b400c1197a23 */ /* 0x100fe40000010802 */
[----:B------:R1:W-:Y:S01]  /*6a40*/  MUFU.EX2 R31, R3 ;  /* 0x00000003001f7308 */ /* 0x0003e20000000800 */
[----:B------:R-:W-:Y:S02]  /*6a50*/  FFMA.FTZ R24, R179, c[0x0][0x2d0], -R2 ;  /* 0x0000b400b3187a23 */ /* 0x000fe40000010802 */
[----:B------:R-:W-:Y:S02]  /*6a60*/  FADD.FTZ R2, R205, R4 ;  /* 0x00000004cd027221 */ /* 0x000fe40000010000 */
[--C-:B------:R-:W-:Y:S02]  /*6a70*/  FFMA.FTZ R4, R144, c[0x0][0x2d0], -R0.reuse ;  /* 0x0000b40090047a23 */ /* 0x100fe40000010800 */
[----:B------:R-:W-:Y:S01]  /*6a80*/  FFMA.FTZ R27, R143, c[0x0][0x2d0], -R0 ;  /* 0x0000b4008f1b7a23 */ /* 0x000fe20000010800 */
[----:B------:R-:W2:Y:S01]  /*6a90*/  MUFU.EX2 R26, R26 ;  /* 0x0000001a001a7308 */ /* 0x000ea20000000800 */
[----:B-1----:R-:W-:-:S07]  /*6aa0*/  FADD.FTZ R3, R201, R6 ;  /* 0x00000006c9037221 */ /* 0x002fce0000010000 */
[----:B------:R-:W1:Y:S01]  /*6ab0*/  MUFU.EX2 R25, R25 ;  /* 0x0000001900197308 */ /* 0x000e620000000800 */
[----:B------:R-:W-:Y:S02]  /*6ac0*/  FFMA.FTZ R6, R149, c[0x0][0x2d0], -R0 ;  /* 0x0000b40095067a23 */ /* 0x000fe40000010800 */
[----:B------:R-:W-:Y:S02]  /*6ad0*/  FADD.FTZ R0, R206, R2 ;  /* 0x00000002ce007221 */ /* 0x000fe40000010000 */
[----:B------:R-:W-:Y:S02]  /*6ae0*/  FADD.FTZ R2, R203, R3 ;  /* 0x00000003cb027221 */ /* 0x000fe40000010000 */
[----:B------:R-:W-:Y:S01]  /*6af0*/  FADD.FTZ R0, R222, R0 ;  /* 0x00000000de007221 */ /* 0x000fe20000010000 */
[----:B------:R-:W-:Y:S01]  /*6b00*/  MUFU.EX2 R24, R24 ;  /* 0x0000001800187308 */ /* 0x000fe20000000800 */
[----:B------:R-:W-:Y:S01]  /*6b10*/  FADD.FTZ R2, R216, R2 ;  /* 0x00000002d8027221 */ /* 0x000fe20000010000 */
[----:B-----5:R-:W-:Y:S01]  /*6b20*/  HMMA.16816.F32.BF16 R80, R8, R12, R40 ;  /* 0x0000000c0850723c */ /* 0x020fe20000041828 */
[----:B------:R-:W-:-:S02]  /*6b30*/  FADD.FTZ R0, R223, R0 ;  /* 0x00000000df007221 */ /* 0x000fc40000010000 */
[----:B------:R-:W-:Y:S02]  /*6b40*/  FADD.FTZ R2, R218, R2 ;  /* 0x00000002da027221 */ /* 0x000fe40000010000 */
[----:B------:R-:W-:Y:S01]  /*6b50*/  FADD.FTZ R0, R220, R0 ;  /* 0x00000000dc007221 */ /* 0x000fe20000010000 */
[----:B------:R-:W5:Y:S01]  /*6b60*/  MUFU.EX2 R6, R6 ;  /* 0x0000000600067308 */ /* 0x000f620000000800 */
[----:B------:R-:W-:Y:S01]  /*6b70*/  FADD.FTZ R2, R217, R2 ;  /* 0x00000002d9027221 */ /* 0x000fe20000010000 */
[----:B------:R-:W-:Y:S01]  /*6b80*/  HMMA.16816.F32.BF16 R36, R8, R14, R20 ;  /* 0x0000000e0824723c */ /* 0x000fe20000041814 */
[----:B------:R-:W1:Y:S01]  /*6b90*/  LDSM.16.MT88.4 R12, [R185+0x4800] ;  /* 0x00480000b90c783b */ /* 0x000e620000004200 */
[----:B------:R-:W-:Y:S02]  /*6ba0*/  FADD.FTZ R3, R198, R0 ;  /* 0x00000000c6037221 */ /* 0x000fe40000010000 */
[----:B------:R-:W-:Y:S01]  /*6bb0*/  FADD.FTZ R0, R215, R2 ;  /* 0x00000002d7007221 */ /* 0x000fe20000010000 */
[----:B------:R-:W-:Y:S01]  /*6bc0*/  LDSM.16.MT88.4 R20, [R184+0x2000] ;  /* 0x00200000b814783b */ /* 0x000fe20000004200 */
[----:B------:R5:W1:Y:S01]  /*6bd0*/  MUFU.EX2 R7, R4 ;  /* 0x0000000400077308 */ /* 0x000a620000000800 */
[----:B------:R-:W-:-:S02]  /*6be0*/  FADD.FTZ R2, R212, R3 ;  /* 0x00000003d4027221 */ /* 0x000fc40000010000 */
[----:B------:R-:W-:Y:S02]  /*6bf0*/  FADD.FTZ R0, R207, R0 ;  /* 0x00000000cf007221 */ /* 0x000fe40000010000 */
[----:B------:R-:W-:Y:S02]  /*6c00*/  FADD.FTZ R2, R214, R2 ;  /* 0x00000002d6027221 */ /* 0x000fe40000010000 */
[----:B------:R-:W-:Y:S01]  /*6c10*/  FADD.FTZ R0, R208, R0 ;  /* 0x00000000d0007221 */ /* 0x000fe20000010000 */
[----:B------:R-:W1:Y:S01]  /*6c20*/  MUFU.EX2 R27, R27 ;  /* 0x0000001b001b7308 */ /* 0x000e620000000800 */
        /* <DEDUP_REMOVED lines=12> */
[----:B------:R-:W-:Y:S01]  /*6cf0*/  FADD.FTZ R2, R70, R2 ;  /* 0x0000000246027221 */ /* 0x000fe20000010000 */
[----:B-1----:R-:W-:Y:S01]  /*6d00*/  HMMA.16816.F32.BF16 R128, R8, R12, R84 ;  /* 0x0000000c0880723c */ /* 0x002fe20000041854 */
[----:B---3--:R-:W-:Y:S02]  /*6d10*/  FADD.FTZ R0, R30, R0 ;  /* 0x000000001e007221 */ /* 0x008fe40000010000 */
[----:B------:R-:W-:-:S02]  /*6d20*/  FADD.FTZ R2, R134, R2 ;  /* 0x0000000286027221 */ /* 0x000fc40000010000 */
[----:B----4-:R-:W-:Y:S02]  /*6d30*/  FADD.FTZ R0, R29, R0 ;  /* 0x000000001d007221 */ /* 0x010fe40000010000 */
[----:B------:R-:W-:Y:S01]  /*6d40*/  FADD.FTZ R2, R133, R2 ;  /* 0x0000000285027221 */ /* 0x000fe20000010000 */
[----:B------:R-:W-:Y:S01]  /*6d50*/  HMMA.16816.F32.BF16 R72, R8, R14, R72 ;  /* 0x0000000e0848723c */ /* 0x000fe20000041848 */
[----:B------:R-:W1:Y:S01]  /*6d60*/  LDSM.16.MT88.4 R12, [R184+0x4800] ;  /* 0x00480000b80c783b */ /* 0x000e620000004200 */
[----:B--2---:R-:W-:Y:S02]  /*6d70*/  FADD.FTZ R0, R69, R0 ;  /* 0x0000000045007221 */ /* 0x004fe40000010000 */
[----:B------:R-:W-:Y:S02]  /*6d80*/  FADD.FTZ R2, R26, R2 ;  /* 0x000000021a027221 */ /* 0x000fe40000010000 */
[----:B------:R-:W-:Y:S02]  /*6d90*/  FADD.FTZ R0, R31, R0 ;  /* 0x000000001f007221 */ /* 0x000fe40000010000 */
[----:B------:R-:W-:-:S02]  /*6da0*/  FADD.FTZ R3, R25, R2 ;  /* 0x0000000219037221 */ /* 0x000fc40000010000 */
[----:B-----5:R-:W-:Y:S01]  /*6db0*/  FADD.FTZ R4, R6, R0 ;  /* 0x0000000006047221 */ /* 0x020fe20000010000 */
[----:B------:R-:W-:Y:S01]  /*6dc0*/  MOV R0, R244 ;  /* 0x000000f400007202 */ /* 0x000fe20000000f00 */
[----:B------:R-:W-:Y:S02]  /*6dd0*/  FADD.FTZ R3, R24, R3 ;  /* 0x0000000318037221 */ /* 0x000fe40000010000 */
[----:B------:R-:W-:-:S04]  /*6de0*/  FADD.FTZ R2, R7, R4 ;  /* 0x0000000407027221 */ /* 0x000fc80000010000 */
[----:B------:R-:W-:-:S04]  /*6df0*/  FADD.FTZ R2, R27, R2 ;  /* 0x000000021b027221 */ /* 0x000fc80000010000 */
[----:B------:R-:W-:Y:S01]  /*6e00*/  FADD.FTZ R228, R28, R2 ;  /* 0x000000021ce47221 */ /* 0x000fe20000010000 */
[C---:B-1----:R-:W-:Y:S08]  /*6e10*/  HMMA.16816.F32.BF16 R48, R8.reuse, R12, R76 ;  /* 0x0000000c0830723c */ /* 0x042ff0000004184c */
[----:B------:R-:W-:Y:S01]  /*6e20*/  HMMA.16816.F32.BF16 R44, R8, R14, R64 ;  /* 0x0000000e082c723c */ /* 0x000fe20000041840 */
[----:B------:R-:W1:Y:S06]  /*6e30*/  LDSM.16.MT88.4 R12, [R186+0x4800] ;  /* 0x00480000ba0c783b */ /* 0x000e6c0000004200 */
[----:B------:R-:W-:-:S02]  /*6e40*/  F2FP.BF16.PACK_AB R64, R25, R26 ;  /* 0x0000001a1940723e */ /* 0x000fc400000010ff */
[C---:B------:R-:W-:Y:S01]  /*6e50*/  F2FP.BF16.PACK_AB R66, R227.reuse, R24 ;  /* 0x00000018e342723e */ /* 0x040fe200000010ff */
[----:B------:R-:W-:Y:S01]  /*6e60*/  FADD.FTZ R227, R227, R3 ;  /* 0x00000003e3e37221 */ /* 0x000fe20000010000 */
[----:B------:R-:W-:Y:S01]  /*6e70*/  F2FP.BF16.PACK_AB R65, R7, R6 ;  /* 0x000000060741723e */ /* 0x000fe200000010ff */
[----:B------:R-:W-:Y:S01]  /*6e80*/  @P1 IMAD.HI.U32 R6, R244, c[0x0][0x2c8], RZ ;  /* 0x0000b200f4061a27 */ /* 0x000fe200078e00ff */
[----:B------:R-:W-:-:S04]  /*6e90*/  F2FP.BF16.PACK_AB R67, R28, R27 ;  /* 0x0000001b1c43723e */ /* 0x000fc800000010ff */
[----:B------:R-:W-:Y:S02]  /*6ea0*/  @P1 SHF.R.U32.HI R0, RZ, c[0x0][0x2cc], R6 ;  /* 0x0000b300ff001a19 */ /* 0x000fe40000011606 */
[----:B------:R-:W-:Y:S02]  /*6eb0*/  ISETP.GE.AND P1, PT, R225, 0x1, PT ;  /* 0x00000001e100780c */ /* 0x000fe40003f26270 */
[----:B------:R-:W-:-:S04]  /*6ec0*/  IADD3 R0, R224, R0, RZ ;  /* 0x00000000e0007210 */ /* 0x000fc80007ffe0ff */
[----:B------:R-:W-:Y:S01]  /*6ed0*/  IADD3 R3, R0, c[0x0][0x328], RZ ;  /* 0x0000ca0000037a10 */ /* 0x000fe20007ffe0ff */
[C---:B-1----:R-:W-:Y:S08]  /*6ee0*/  HMMA.16816.F32.BF16 R40, R8.reuse, R12, R60 ;  /* 0x0000000c0828723c */ /* 0x042ff0000004183c */
[----:B------:R-:W-:Y:S01]  /*6ef0*/  HMMA.16816.F32.BF16 R32, R8, R14, R16 ;  /* 0x0000000e0820723c */ /* 0x000fe20000041810 */
[----:B------:R-:W1:Y:S04]  /*6f00*/  LDSM.16.MT88.4 R16, [R183+0x2000] ;  /* 0x00200000b710783b */ /* 0x000e680000004200 */
[----:B------:R-:W2:Y:S02]  /*6f10*/  LDSM.16.MT88.4 R12, [R185+0x2000] ;  /* 0x00200000b90c783b */ /* 0x000ea40000004200 */
[----:B------:R-:W-:-:S02]  /*6f20*/  F2FP.BF16.PACK_AB R8, R70, R132 ;  /* 0x000000844608723e */ /* 0x000fc400000010ff */
[----:B------:R-:W-:Y:S02]  /*6f30*/  F2FP.BF16.PACK_AB R10, R133, R134 ;  /* 0x00000086850a723e */ /* 0x000fe400000010ff */
[----:B------:R-:W-:Y:S02]  /*6f40*/  F2FP.BF16.PACK_AB R9, R29, R30 ;  /* 0x0000001e1d09723e */ /* 0x000fe400000010ff */
[----:B------:R-:W-:-:S07]  /*6f50*/  F2FP.BF16.PACK_AB R11, R31, R69 ;  /* 0x000000451f0b723e */ /* 0x000fce00000010ff */
[C---:B------:R-:W-:Y:S08]  /*6f60*/  HMMA.16816.F32.BF16 R100, R8.reuse, R20, R100 ;  /* 0x000000140864723c */ /* 0x040ff00000041864 */
[C---:B------:R-:W-:Y:S01]  /*6f70*/  HMMA.16816.F32.BF16 R60, R8.reuse, R22, R104 ;  /* 0x00000016083c723c */ /* 0x040fe20000041868 */
[----:B------:R-:W3:Y:S04]  /*6f80*/  LDSM.16.MT88.4 R20, [R185+0x5000] ;  /* 0x00500000b914783b */ /* 0x000ee80000004200 */
[----:B------:R-:W4:Y:S03]  /*6f90*/  LDSM.16.MT88.4 R104, [R185+0x2800] ;  /* 0x00280000b968783b */ /* 0x000f260000004200 */
[C---:B-1----:R-:W-:Y:S08]  /*6fa0*/  HMMA.16816.F32.BF16 R116, R8.reuse, R16, R116 ;  /* 0x000000100874723c */ /* 0x042ff00000041874 */
[C---:B------:R-:W-:Y:S01]  /*6fb0*/  HMMA.16816.F32.BF16 R52, R8.reuse, R18, R92 ;  /* 0x000000120834723c */ /* 0x040fe2000004185c */
[----:B------:R-:W1:Y:S07]  /*6fc0*/  LDSM.16.MT88.4 R16, [R186+0x2000] ;  /* 0x00200000ba10783b */ /* 0x000e6e0000004200 */
[C---:B--2---:R-:W-:Y:S08]  /*6fd0*/  HMMA.16816.F32.BF16 R108, R8.reuse, R12, R108 ;  /* 0x0000000c086c723c */ /* 0x044ff0000004186c */
[C---:B------:R-:W-:Y:S01]  /*6fe0*/  HMMA.16816.F32.BF16 R56, R8.reuse, R14, R56 ;  /* 0x0000000e0838723c */ /* 0x040fe20000041838 */
[----:B------:R-:W2:Y:S07]  /*6ff0*/  LDSM.16.MT88.4 R12, [R183+0x5000] ;  /* 0x00500000b70c783b */ /* 0x000eae0000004200 */
[----:B---3--:R-:W-:Y:S08]  /*7000*/  HMMA.16816.F32.BF16 R128, R8, R20, R128 ;  /* 0x000000140880723c */ /* 0x008ff00000041880 */
[----:B----4-:R-:W-:Y:S08]  /*7010*/  HMMA.16816.F32.BF16 R108, R64, R104, R108 ;  /* 0x00000068406c723c */ /* 0x010ff0000004186c */
[C---:B------:R-:W-:Y:S01]  /*7020*/  HMMA.16816.F32.BF16 R20, R8.reuse, R22, R72 ;  /* 0x000000160814723c */ /* 0x040fe20000041848 */
[----:B------:R-:W-:Y:S07]  /*7030*/  LDSM.16.MT88.4 R72, [R185+0x5800] ;  /* 0x00580000b948783b */ /* 0x000fee0000004200 */
[C---:B-1----:R-:W-:Y:S01]  /*7040*/  HMMA.16816.F32.BF16 R92, R8.reuse, R16, R96 ;  /* 0x00000010085c723c */ /* 0x042fe20000041860 */
[----:B------:R-:W-:Y:S07]  /*7050*/  LDSM.16.MT88.4 R96, [R184+0x2800] ;  /* 0x00280000b860783b */ /* 0x000fee0000004200 */
[C---:B------:R-:W-:Y:S01]  /*7060*/  HMMA.16816.F32.BF16 R76, R8.reuse, R18, R88 ;  /* 0x00000012084c723c */ /* 0x040fe20000041858 */
[----:B------:R-:W1:Y:S04]  /*7070*/  LDSM.16.MT88.4 R16, [R184+0x5000] ;  /* 0x00500000b810783b */ /* 0x000e680000004200 */
[----:B------:R-:W-:Y:S03]  /*7080*/  LDSM.16.MT88.4 R88, [R186+0x2800] ;  /* 0x00280000ba58783b */ /* 0x000fe60000004200 */
[C---:B--2---:R-:W-:Y:S01]  /*7090*/  HMMA.16816.F32.BF16 R84, R8.reuse, R12, R80 ;  /* 0x0000000c0854723c */ /* 0x044fe20000041850 */
[----:B------:R-:W-:Y:S07]  /*70a0*/  LDSM.16.MT88.4 R80, [R183+0x5800] ;  /* 0x00580000b750783b */ /* 0x000fee0000004200 */
[----:B------:R-:W-:Y:S01]  /*70b0*/  HMMA.16816.F32.BF16 R36, R8, R14, R36 ;  /* 0x0000000e0824723c */ /* 0x000fe20000041824 */
[----:B------:R-:W2:Y:S07]  /*70c0*/  LDSM.16.MT88.4 R12, [R186+0x5000] ;  /* 0x00500000ba0c783b */ /* 0x000eae0000004200 */
[C---:B------:R-:W-:Y:S01]  /*70d0*/  HMMA.16816.F32.BF16 R104, R64.reuse, R106, R56 ;  /* 0x0000006a4068723c */ /* 0x040fe20000041838 */
[----:B------:R-:W3:Y:S07]  /*70e0*/  LDSM.16.MT88.4 R56, [R184+0x5800] ;  /* 0x00580000b838783b */ /* 0x000eee0000004200 */
[C---:B------:R-:W-:Y:S08]  /*70f0*/  HMMA.16816.F32.BF16 R116, R64.reuse, R112, R116 ;  /* 0x000000704074723c */ /* 0x040ff00000041874 */
[----:B------:R-:W-:Y:S08]  /*7100*/  HMMA.16816.F32.BF16 R112, R64, R114, R52 ;  /* 0x000000724070723c */ /* 0x000ff00000041834 */
[C---:B-1----:R-:W-:Y:S08]  /*7110*/  HMMA.16816.F32.BF16 R48, R8.reuse, R16, R48 ;  /* 0x000000100830723c */ /* 0x042ff00000041830 */
[C---:B------:R-:W-:Y:S08]  /*7120*/  HMMA.16816.F32.BF16 R44, R8.reuse, R18, R44 ;  /* 0x00000012082c723c */ /* 0x040ff0000004182c */
[C---:B--2---:R-:W-:Y:S08]  /*7130*/  HMMA.16816.F32.BF16 R40, R8.reuse, R12, R40 ;  /* 0x0000000c0828723c */ /* 0x044ff00000041828 */
[----:B------:R-:W-:Y:S01]  /*7140*/  HMMA.16816.F32.BF16 R32, R8, R14, R32 ;  /* 0x0000000e0820723c */ /* 0x000fe20000041820 */
[----:B------:R-:W1:Y:S07]  /*7150*/  LDSM.16.MT88.4 R8, [R186+0x5800] ;  /* 0x00580000ba08783b */ /* 0x000e6e0000004200 */
[C---:B------:R-:W-:Y:S08]  /*7160*/  HMMA.16816.F32.BF16 R92, R64.reuse, R88, R92 ;  /* 0x00000058405c723c */ /* 0x040ff0000004185c */
[C---:B------:R-:W-:Y:S08]  /*7170*/  HMMA.16816.F32.BF16 R100, R64.reuse, R96, R100 ;  /* 0x000000604064723c */ /* 0x040ff00000041864 */
[C---:B------:R-:W-:Y:S08]  /*7180*/  HMMA.16816.F32.BF16 R88, R64.reuse, R90, R76 ;  /* 0x0000005a4058723c */ /* 0x040ff0000004184c */
[C---:B------:R-:W-:Y:S08]  /*7190*/  HMMA.16816.F32.BF16 R96, R64.reuse, R98, R60 ;  /* 0x000000624060723c */ /* 0x040ff0000004183c */
[C---:B------:R-:W-:Y:S08]  /*71a0*/  HMMA.16816.F32.BF16 R84, R64.reuse, R80, R84 ;  /* 0x000000504054723c */ /* 0x040ff00000041854 */
[C---:B------:R-:W-:Y:S08]  /*71b0*/  HMMA.16816.F32.BF16 R76, R64.reuse, R72, R128 ;  /* 0x00000048404c723c */ /* 0x040ff00000041880 */
[C---:B---3--:R-:W-:Y:S08]  /*71c0*/  HMMA.16816.F32.BF16 R52, R64.reuse, R56, R48 ;  /* 0x000000384034723c */ /* 0x048ff00000041830 */
[C---:B------:R-:W-:Y:S08]  /*71d0*/  HMMA.16816.F32.BF16 R80, R64.reuse, R82, R36 ;  /* 0x000000524050723c */ /* 0x040ff00000041824 */
[C---:B------:R-:W-:Y:S08]  /*71e0*/  HMMA.16816.F32.BF16 R72, R64.reuse, R74, R20 ;  /* 0x0000004a4048723c */ /* 0x040ff00000041814 */
[C---:B------:R-:W-:Y:S08]  /*71f0*/  HMMA.16816.F32.BF16 R56, R64.reuse, R58, R44 ;  /* 0x0000003a4038723c */ /* 0x040ff0000004182c */
[C---:B-1----:R-:W-:Y:S08]  /*7200*/  HMMA.16816.F32.BF16 R60, R64.reuse, R8, R40 ;  /* 0x00000008403c723c */ /* 0x042ff00000041828 */
[----:B------:R-:W-:Y:S01]  /*7210*/  HMMA.16816.F32.BF16 R64, R64, R10, R32 ;  /* 0x0000000a4040723c */ /* 0x000fe20000041820 */
[----:B------:R-:W-:Y:S07]  /*7220*/  @!P1 BRA `(.L_x_709) ;  /* 0x0000013000009947 */ /* 0x000fee0003800000 */
[C---:B------:R-:W-:Y:S01]  /*7230*/  ISETP.GT.AND P0, PT, R0.reuse, RZ, PT ;  /* 0x000000ff0000720c */ /* 0x040fe20003f04270 */
[----:B------:R-:W-:Y:S01]  /*7240*/  BSSY B0, `(.L_x_710) ;  /* 0x000000e000007945 */ /* 0x000fe20003800000 */
[----:B------:R-:W-:-:S11]  /*7250*/  IADD3 R2, R0, -0x1, RZ ;  /* 0xffffffff00027810 */ /* 0x000fd60007ffe0ff */
[----:B------:R-:W-:Y:S05]  /*7260*/  @P0 BRA `(.L_x_711) ;  /* 0x0000007000000947 */ /* 0x000fea0003800000 */
[----:B------:R-:W-:Y:S02]  /*7270*/  IMAD.MOV.U32 R2, RZ, RZ, 0x1 ;  /* 0x00000001ff027424 */ /* 0x000fe400078e00ff */
[----:B------:R-:W-:-:S03]  /*7280*/  IMAD.MOV R0, RZ, RZ, -R0 ;  /* 0x000000ffff007224 */ /* 0x000fc600078e0a00 */
[----:B------:R-:W-:-:S13]  /*7290*/  ISETP.NE.AND P0, PT, R2, c[0x0][0x32c], PT ;  /* 0x0000cb0002007a0c */ /* 0x000fda0003f05270 */
[----:B------:R-:W-:-:S05]  /*72a0*/  @P0 IMAD.HI.U32 R2, R0, c[0x0][0x330], RZ ;  /* 0x0000cc0000020a27 */ /* 0x000fca00078e00ff */
[----:B------:R-:W-:-:S04]  /*72b0*/  @P0 SHF.R.U32.HI R0, RZ, c[0x0][0x334], R2 ;  /* 0x0000cd00ff000a19 */ /* 0x000fc80000011602 */
[----:B------:R-:W-:Y:S01]  /*72c0*/  LOP3.LUT R2, RZ, R0, RZ, 0x33, !PT ;  /* 0x00000000ff027212 */ /* 0x000fe200078e33ff */
[----:B------:R-:W-:Y:S05]  /*72d0*/  BRA `(.L_x_712) ;  /* 0x0000004000007947 */ /* 0x000fea0003800000 */
.L_x_711:
[----:B------:R-:W-:-:S04]  /*72e0*/  MOV R0, 0x1 ;  /* 0x0000000100007802 */ /* 0x000fc80000000f00 */
[----:B------:R-:W-:-:S13]  /*72f0*/  ISETP.NE.AND P0, PT, R0, c[0x0][0x32c], PT ;  /* 0x0000cb0000007a0c */ /* 0x000fda0003f05270 */
[----:B------:R-:W-:-:S05]  /*7300*/  @P0 IMAD.HI.U32 R0, R2, c[0x0][0x330], RZ ;  /* 0x0000cc0002000a27 */ /* 0x000fca00078e00ff */
[----:B------:R-:W-:Y:S02]  /*7310*/  @P0 SHF.R.U32.HI R2, RZ, c[0x0][0x334], R0 ;  /* 0x0000cd00ff020a19 */ /* 0x000fe40000011600 */
.L_x_712:
[----:B------:R-:W-:Y:S05]  /*7320*/  BSYNC B0 ;  /* 0x0000000000007941 */ /* 0x000fea0003800000 */
.L_x_710:
[----:B------:R-:W-:-:S05]  /*7330*/  MOV R0, c[0x0][0x32c] ;  /* 0x0000cb0000007a02 */ /* 0x000fca0000000f00 */
[----:B------:R-:W-:-:S05]  /*7340*/  IMAD R2, R2, R0, c[0x0][0x32c] ;  /* 0x0000cb0002027624 */ /* 0x000fca00078e0200 */
[----:B------:R-:W-:-:S05]  /*7350*/  IMNMX R3, R3, R2, PT ;  /* 0x0000000203037217 */ /* 0x000fca0003800200 */
.L_x_709:
[----:B------:R-:W-:-:S05]  /*7360*/  IMAD.HI R3, R3, 0x2aaaaaab, RZ ;  /* 0x2aaaaaab03037827 */ /* 0x000fca00078e02ff */
[----:B------:R-:W-:-:S04]  /*7370*/  SHF.R.U32.HI R0, RZ, 0x1f, R3 ;  /* 0x0000001fff007819 */ /* 0x000fc80000011603 */
[----:B------:R-:W-:-:S04]  /*7380*/  LEA.HI.SX32 R3, R3, R0, 0x1c ;  /* 0x0000000003037211 */ /* 0x000fc800078fe2ff */
[----:B------:R-:W-:-:S04]  /*7390*/  IMNMX R226, R230, R3, !PT ;  /* 0x00000003e6e27217 */ /* 0x000fc80007800200 */
[----:B------:R-:W-:-:S13]  /*73a0*/  ISETP.GE.AND P0, PT, R199, R226, PT ;  /* 0x000000e2c700720c */ /* 0x000fda0003f06270 */
[----:B------:R-:W-:Y:S05]  /*73b0*/  @!P0 BRA `(.L_x_713) ;  /* 0x000047e000008947 */ /* 0x000fea0003800000 */
[----:B------:R-:W-:Y:S02]  /*73c0*/  MOV R70, R5 ;  /* 0x0000000500467202 */ /* 0x000fe40000000f00 */
[----:B------:R-:W-:Y:S02]  /*73d0*/  MOV R69, R68 ;  /* 0x0000004400457202 */ /* 0x000fe40000000f00 */
.L_x_734:
[----:B------:R-:W-:Y:S04]  /*73e0*/  DEPBAR.LE SB0, 0x0 ;  /* 0x000080000000791a */ /* 0x000fe80000000000 */
[----:B------:R-:W-:Y:S01]  /*73f0*/  WARPSYNC 0xffffffff ;  /* 0xffffffff00007948 */ /* 0x000fe20003800000 */
[----:B------:R-:W-:Y:S01]  /*7400*/  BAR.SYNC.DEFER_BLOCKING 0x0 ;  /* 0x0000000000007b1d */ /* 0x000fe20000010000 */
[----:B------:R-:W-:Y:S05]  /*7410*/  ISETP.GT.AND P0, PT, R230, R199, PT ;  /* 0x000000c7e600720c */ /* 0x000fea0003f04270 */
[----:B------:R1:W2:Y:S01]  /*7420*/  LDSM.16.M88.4 R8, [R180] ;  /* 0x00000000b408783b */ /* 0x0002a20000000200 */
[----:B------:R-:W-:Y:S03]  /*7430*/  BSSY B0, `(.L_x_714) ;  /* 0x000004a000007945 */ /* 0x000fe60003800000 */
[----:B------:R1:W3:Y:S04]  /*7440*/  LDSM.16.M88.4 R16, [R180+0x800] ;  /* 0x00080000b410783b */ /* 0x0002e80000000200 */
[----:B------:R1:W4:Y:S04]  /*7450*/  LDSM.16.M88.4 R24, [R180+0x1000] ;  /* 0x00100000b418783b */ /* 0x0003280000000200 */
        /* <DEDUP_REMOVED lines=8> */
[----:B------:R1:W1:Y:S01]  /*74e0*/  LDSM.16.M88.4 R148, [R71+0x2800] ;  /* 0x002800004794783b */ /* 0x0002620000000200 */
[----:B------:R-:W-:-:S05]  /*74f0*/  @P0 BRA `(.L_x_715) ;  /* 0x000003d000000947 */ /* 0x000fca0003800000 */
[----:B--23--:R-:W-:Y:S01]  /*7500*/  IMAD.WIDE.U32 R2, R211, c[0x0][0x208], RZ ;  /* 0x00008200d3027a25 */ /* 0x00cfe200078e00ff */
[----:B------:R-:W-:Y:S02]  /*7510*/  SHF.R.S32.HI R0, RZ, 0x1f, R211 ;  /* 0x0000001fff007819 */ /* 0x000fe400000114d3 */
[----:B------:R-:W-:Y:S01]  /*7520*/  SHF.R.S32.HI R4, RZ, 0x1f, R204 ;  /* 0x0000001fff047819 */ /* 0x000fe200000114cc */
[C---:B------:R-:W-:Y:S01]  /*7530*/  IMAD.SHL.U32 R15, R221.reuse, 0x2, RZ ;  /* 0x00000002dd0f7824 */ /* 0x040fe200078e00ff */
[----:B------:R-:W-:Y:S01]  /*7540*/  SHF.R.S32.HI R6, RZ, 0x1f, R221 ;  /* 0x0000001fff067819 */ /* 0x000fe200000114dd */
[----:B------:R-:W-:Y:S01]  /*7550*/  IMAD R0, R0, c[0x0][0x208], RZ ;  /* 0x0000820000007a24 */ /* 0x000fe200078e02ff */
[----:B------:R-:W-:Y:S01]  /*7560*/  SHF.R.S32.HI R5, RZ, 0x1f, R219 ;  /* 0x0000001fff057819 */ /* 0x000fe200000114db */
[----:B------:R-:W-:Y:S01]  /*7570*/  IMAD R4, R4, c[0x0][0x218], RZ ;  /* 0x0000860004047a24 */ /* 0x000fe200078e02ff */
[----:B------:R-:W-:Y:S01]  /*7580*/  SHF.L.U64.HI R6, R221, 0x1, R6 ;  /* 0x00000001dd067819 */ /* 0x000fe20000010206 */
[----:B------:R-:W-:Y:S01]  /*7590*/  IMAD R0, R211, c[0x0][0x20c], R0 ;  /* 0x00008300d3007a24 */ /* 0x000fe200078e0200 */
[----:B------:R-:W-:Y:S01]  /*75a0*/  SHF.L.U64.HI R5, R219, 0x1, R5 ;  /* 0x00000001db057819 */ /* 0x000fe20000010205 */
[C---:B------:R-:W-:Y:S02]  /*75b0*/  IMAD R4, R204.reuse, c[0x0][0x21c], R4 ;  /* 0x00008700cc047a24 */ /* 0x040fe400078e0204 */
[----:B------:R-:W-:Y:S02]  /*75c0*/  IMAD.IADD R3, R3, 0x1, R0 ;  /* 0x0000000103037824 */ /* 0x000fe400078e0200 */
[----:B------:R-:W-:Y:S02]  /*75d0*/  IMAD.SHL.U32 R14, R219, 0x2, RZ ;  /* 0x00000002db0e7824 */ /* 0x000fe400078e00ff */
[----:B------:R-:W-:Y:S05]  /*75e0*/  IMAD.WIDE.U32 R2, R204, c[0x0][0x218], R2 ;  /* 0x00008600cc027a25 */ /* 0x000fea00078e0002 */
[----:B------:R-:W-:Y:S04]  /*75f0*/  IADD3 R0, P0, R240, R2, RZ ;  /* 0x00000002f0007210 */ /* 0x000fe80007f1e0ff */
[----:B------:R-:W-:Y:S02]  /*7600*/  IADD3.X R2, R243, R3, R4, P0, !PT ;  /* 0x00000003f3027210 */ /* 0x000fe400007fe404 */
[C---:B------:R-:W-:Y:S04]  /*7610*/  LEA R4, P0, R0.reuse, c[0x0][0x1f8], 0x1 ;  /* 0x00007e0000047a11 */ /* 0x040fe800078008ff */
[----:B------:R-:W-:Y:S01]  /*7620*/  LEA.HI.X R0, R0, c[0x0][0x1fc], R2, 0x1, P0 ;  /* 0x00007f0000007a11 */ /* 0x000fe200000f0c02 */
[----:B------:R-:W-:-:S06]  /*7630*/  BRA.DIV ~URZ, `(.L_x_716) ;  /* 0x000112727f007947 */ /* 0x000fcc000b800000 */
[----:B------:R2:W3:Y:S02]  /*7640*/  SHFL.IDX PT, R7, R0, RZ, 0x181f ;  /* 0x00181fff00077589 */ /* 0x0004e400000e0000 */
.L_x_843:
[----:B------:R-:W-:-:S05]  /*7650*/  BRA.DIV ~URZ, `(.L_x_717) ;  /* 0x000112c27f007947 */ /* 0x000fca000b800000 */
[----:B------:R-:W5:Y:S01]  /*7660*/  SHFL.IDX PT, R2, R4, RZ, 0x181f ;  /* 0x00181fff04027589 */ /* 0x000f6200000e0000 */
[----:B------:R-:W-:Y:S02]  /*7670*/  ISETP.GE.AND P2, PT, R219, c[0x0][0x1d4], PT ;  /* 0x00007500db007a0c */ /* 0x000fe40003f46270 */
[----:B------:R-:W-:Y:S02]  /*7680*/  ISETP.GE.AND P1, PT, R221, c[0x0][0x1d4], PT ;  /* 0x00007500dd007a0c */ /* 0x000fe40003f26270 */
[CC--:B-----5:R-:W-:Y:S05]  /*7690*/  IADD3 R12, P0, R2.reuse, R14.reuse, RZ ;  /* 0x0000000e020c7210 */ /* 0x0e0fea0007f1e0ff */
[C-C-:B---3--:R-:W-:Y:S01]  /*76a0*/  IMAD.X R13, R7.reuse, 0x1, R5.reuse, P0 ;  /* 0x00000001070d7824 */ /* 0x148fe200000e0605 */
[-C--:B------:R-:W-:Y:S04]  /*76b0*/  IADD3 R2, P0, R2, R15.reuse, RZ ;  /* 0x0000000f02027210 */ /* 0x080fe80007f1e0ff */
[----:B------:R-:W-:Y:S01]  /*76c0*/  @!PT LDS RZ, [RZ] ;  /* 0x00000000fffff984 */ /* 0x000fe20000000800 */
[----:B------:R-:W-:Y:S01]  /*76d0*/  @!PT LDS RZ, [RZ] ;  /* 0x00000000fffff984 */ /* 0x000fe20000000800 */
[----:B------:R3:W-:Y:S01]  /*76e0*/  LDGSTS.E.BYPASS.LTC128B.128 [R195+0x100], [R12.64], !P2 ;  /* 0x001000000cc37fae */ /* 0x0007e2000d101d46 */
[--C-:B------:R-:W-:Y:S01]  /*76f0*/  IMAD.X R3, R7, 0x1, R6.reuse, P0 ;  /* 0x0000000107037824 */ /* 0x100fe200000e0606 */
[----:B------:R-:W-:Y:S04]  /*7700*/  SEL R7, RZ, 0x10, P2 ;  /* 0x00000010ff077807 */ /* 0x000fe80001000000 */
[----:B------:R5:W-:Y:S04]  /*7710*/  LDGSTS.E.BYPASS.LTC128B.128 [R195+0x3100], [R2.64], !P1 ;  /* 0x0310000002c37fae */ /* 0x000be8000c901d46 */
[----:B-----5:R-:W3:Y:S04]  /*7720*/  SHFL.IDX PT, R2, R4, 0x1, 0x181f ;  /* 0x00381f0004027f89 */ /* 0x020ee800000e0000 */
[----:B------:R-:W5:Y:S01]  /*7730*/  SHFL.IDX PT, R3, R0, 0x1, 0x181f ;  /* 0x00381f0000037f89 */ /* 0x000f6200000e0000 */
[C---:B---3--:R-:W-:Y:S05]  /*7740*/  IADD3 R12, P0, R2.reuse, R14, RZ ;  /* 0x0000000e020c7210 */ /* 0x048fea0007f1e0ff */
[C---:B-----5:R-:W-:Y:S01]  /*7750*/  IMAD.X R13, R3.reuse, 0x1, R5, P0 ;  /* 0x00000001030d7824 */ /* 0x060fe200000e0605 */
[----:B------:R-:W-:Y:S04]  /*7760*/  IADD3 R2, P0, R2, R15, RZ ;  /* 0x0000000f02027210 */ /* 0x000fe80007f1e0ff */
[----:B------:R3:W-:Y:S01]  /*7770*/  LDGSTS.E.BYPASS.LTC128B.128 [R195+0x1100], [R12.64], !P2 ;  /* 0x011000000cc37fae */ /* 0x0007e2000d101d46 */
[----:B------:R-:W-:Y:S05]  /*7780*/  IMAD.X R3, R3, 0x1, R6, P0 ;  /* 0x0000000103037824 */ /* 0x000fea00000e0606 */
[----:B------:R2:W-:Y:S04]  /*7790*/  LDGSTS.E.BYPASS.LTC128B.128 [R195+0x4100], [R2.64], !P1 ;  /* 0x0410000002c37fae */ /* 0x0005e8000c901d46 */
[----:B---3--:R2:W3:Y:S01]  /*77a0*/  SHFL.IDX PT, R13, R0, 0x2, 0x181f ;  /* 0x00581f00000d7f89 */ /* 0x0084e200000e0000 */
[----:B------:R-:W-:Y:S03]  /*77b0*/  SEL R12, RZ, 0x10, P1 ;  /* 0x00000010ff0c7807 */ /* 0x000fe60000800000 */
[----:B--2---:R2:W4:Y:S04]  /*77c0*/  SHFL.IDX PT, R0, R4, 0x2, 0x181f ;  /* 0x00581f0004007f89 */ /* 0x00452800000e0000 */
.L_x_844:
[C---:B------:R-:W-:Y:S02]  /*77d0*/  IADD3 R2, -R7.reuse, 0x10, RZ ;  /* 0x0000001007027810 */ /* 0x040fe40007ffe1ff */
[----:B------:R-:W-:Y:S02]  /*77e0*/  ISETP.NE.U32.AND P2, PT, R7, RZ, PT ;  /* 0x000000ff0700720c */ /* 0x000fe40003f45070 */
[----:B------:R-:W-:Y:S04]  /*77f0*/  LOP3.LUT R2, R2, 0xf, RZ, 0xc0, !PT ;  /* 0x0000000f02027812 */ /* 0x000fe800078ec0ff */
[-C--:B--2-4-:R-:W-:Y:S02]  /*7800*/  IADD3 R4, P1, P0, R2, R0.reuse, R14 ;  /* 0x0000000002047210 */ /* 0x094fe4000783e00e */
[----:B------:R-:W-:Y:S02]  /*7810*/  IADD3 R2, -R12, 0x10, RZ ;  /* 0x000000100c027810 */ /* 0x000fe40007ffe1ff */
[-C--:B---3--:R-:W-:Y:S02]  /*7820*/  IADD3.X R5, RZ, R13.reuse, R5, P1, P0 ;  /* 0x0000000dff057210 */ /* 0x088fe40000fe0405 */
[----:B------:R-:W-:Y:S03]  /*7830*/  LOP3.LUT R2, R2, 0xf, RZ, 0xc0, !PT ;  /* 0x0000000f02027812 */ /* 0x000fe600078ec0ff */
[----:B------:R-:W-:Y:S01]  /*7840*/  @!PT LDS RZ, [RZ] ;  /* 0x00000000fffff984 */ /* 0x000fe20000000800 */
[----:B------:R-:W-:Y:S01]  /*7850*/  @!PT LDS RZ, [RZ] ;  /* 0x00000000fffff984 */ /* 0x000fe20000000800 */
[----:B------:R-:W-:Y:S01]  /*7860*/  @!PT LDS RZ, [RZ] ;  /* 0x00000000fffff984 */ /* 0x000fe20000000800 */
[----:B------:R2:W-:Y:S01]  /*7870*/  LDGSTS.E.BYPASS.LTC128B.128.ZFILL [R195+0x2100], [R4.64], P2 ;  /* 0x0210000004c37fae */ /* 0x0005e20009141d46 */
[----:B------:R-:W-:Y:S04]  /*7880*/  IADD3 R2, P1, P0, R2, R0, R15 ;  /* 0x0000000002027210 */ /* 0x000fe8000783e00f */
[----:B------:R-:W-:Y:S02]  /*7890*/  IADD3.X R3, RZ, R13, R6, P1, P0 ;  /* 0x0000000dff037210 */ /* 0x000fe40000fe0406 */
[----:B------:R-:W-:Y:S11]  /*78a0*/  ISETP.NE.U32.AND P0, PT, R12, RZ, PT ;  /* 0x000000ff0c00720c */ /* 0x000ff60003f05070 */
[----:B------:R-:W-:Y:S02]  /*78b0*/  @!UPT UIADD3 URZ, URZ, URZ, URZ ;  /* 0x0000003f3f3ff290 */ /* 0x000fe4000fffe03f */
[----:B------:R2:W-:Y:S02]  /*78c0*/  LDGSTS.E.BYPASS.LTC128B.128.ZFILL [R195+0x5100], [R2.64], P0 ;  /* 0x0510000002c37fae */ /* 0x0005e40008141d46 */
.L_x_715:
[----:B--23--:R-:W-:Y:S05]  /*78d0*/  BSYNC B0 ;  /* 0x0000000000007941 */ /* 0x00cfea0003800000 */
.L_x_714:
[----:B------:R-:W0:Y:S01]  /*78e0*/  LDGDEPBAR ;  /* 0x00000000000079af */ /* 0x000e220000000000 */
[----:B------:R-:W-:Y:S01]  /*78f0*/  WARPSYNC 0xffffffff ;  /* 0xffffffff00007948 */ /* 0x000fe20003800000 */
[C---:B------:R-:W-:Y:S01]  /*7900*/  HMMA.16816.F32.BF16 R4, R120.reuse, R8, RZ ;  /* 0x000000087804723c */ /* 0x040fe200000418ff */
[----:B------:R-:W-:Y:S02]  /*7910*/  BSSY B0, `(.L_x_718) ;  /* 0x0000137000007945 */ /* 0x000fe40003800000 */
[----:B------:R-:W-:Y:S05]  /*7920*/  ISETP.GT.AND P0, PT, R199, R230, PT ;  /* 0x000000e6c700720c */ /* 0x000fea0003f04270 */
[C---:B------:R-:W-:Y:S08]  /*7930*/  HMMA.16816.F32.BF16 R8, R120.reuse, R10, RZ ;  /* 0x0000000a7808723c */ /* 0x040ff000000418ff */
[C---:B------:R-:W-:Y:S08]  /*7940*/  HMMA.16816.F32.BF16 R12, R120.reuse, R16, RZ ;  /* 0x00000010780c723c */ /* 0x040ff000000418ff */
[C---:B------:R-:W-:Y:S08]  /*7950*/  HMMA.16816.F32.BF16 R16, R120.reuse, R18, RZ ;  /* 0x000000127810723c */ /* 0x040ff000000418ff */
[C---:B----4-:R-:W-:Y:S08]  /*7960*/  HMMA.16816.F32.BF16 R20, R120.reuse, R24, RZ ;  /* 0x000000187814723c */ /* 0x050ff000000418ff */
[C---:B------:R-:W-:Y:S08]  /*7970*/  HMMA.16816.F32.BF16 R24, R120.reuse, R26, RZ ;  /* 0x0000001a7818723c */ /* 0x040ff000000418ff */
        /* <DEDUP_REMOVED lines=109> */
[----:B------:R-:W-:Y:S08]  /*8050*/  HMMA.16816.F32.BF16 R48, R168, R146, R48 ;  /* 0x00000092a830723c */ /* 0x000ff00000041830 */
[C---:B-1----:R-:W-:Y:S08]  /*8060*/  HMMA.16816.F32.BF16 R4, R172.reuse, R128, R4 ;  /* 0x00000080ac04723c */ /* 0x042ff00000041804 */
[C---:B------:R-:W-:Y:S08]  /*8070*/  HMMA.16816.F32.BF16 R8, R172.reuse, R130, R8 ;  /* 0x00000082ac08723c */ /* 0x040ff00000041808 */
[C---:B--2---:R-:W-:Y:S08]  /*8080*/  HMMA.16816.F32.BF16 R12, R172.reuse, R132, R12 ;  /* 0x00000084ac0c723c */ /* 0x044ff0000004180c */
        /* <DEDUP_REMOVED lines=22> */
[----:B------:R-:W-:Y:S04]  /*81f0*/  FMUL.FTZ R2, R27, c[0x0][0x320] ;  /* 0x0000c8001b027a20 */ /* 0x000fe80000410000 */
[----:B------:R-:W2:Y:S01]  /*8200*/  MUFU.TANH R135, R2 ;  /* 0x0000000200877308 */ /* 0x000ea20000002400 */
[----:B-1----:R-:W-:Y:S02]  /*8210*/  FMUL.FTZ R0, R10, c[0x0][0x320] ;  /* 0x0000c8000a007a20 */ /* 0x002fe40000410000 */
[----:B------:R-:W1:Y:S07]  /*8220*/  LDSM.16.M88.4 R8, [R181+0x1800] ;  /* 0x00180000b508783b */ /* 0x000e6e0000000200 */
[----:B------:R5:W1:Y:S02]  /*8230*/  MUFU.TANH R150, R0 ;  /* 0x0000000000967308 */ /* 0x000a640000002400 */
[----:B-----5:R-:W-:Y:S08]  /*8240*/  FMUL.FTZ R0, R12, c[0x0][0x320] ;  /* 0x0000c8000c007a20 */ /* 0x020ff00000410000 */
[----:B------:R5:W2:Y:S01]  /*8250*/  MUFU.TANH R137, R0 ;  /* 0x0000000000897308 */ /* 0x000aa20000002400 */
[C---:B-1----:R-:W-:Y:S08]  /*8260*/  HMMA.16816.F32.BF16 R28, R172.reuse, R8, R28 ;  /* 0x00000008ac1c723c */ /* 0x042ff0000004181c */
[C---:B------:R-:W-:Y:S01]  /*8270*/  HMMA.16816.F32.BF16 R32, R172.reuse, R10, R32 ;  /* 0x0000000aac20723c */ /* 0x040fe20000041820 */
[----:B------:R-:W1:Y:S01]  /*8280*/  LDSM.16.M88.4 R8, [R181+0x2800] ;  /* 0x00280000b508783b */ /* 0x000e620000000200 */
[----:B------:R-:W-:Y:S04]  /*8290*/  DEPBAR.LE SB0, 0x0 ;  /* 0x000080000000791a */ /* 0x000fe80000000000 */
[----:B-----5:R-:W-:Y:S02]  /*82a0*/  FMUL.FTZ R0, R13, c[0x0][0x320] ;  /* 0x0000c8000d007a20 */ /* 0x020fe40000410000 */
[C---:B------:R-:W-:Y:S02]  /*82b0*/  HMMA.16816.F32.BF16 R36, R172.reuse, R4, R36 ;  /* 0x00000004ac24723c */ /* 0x040fe40000041824 */
[----:B------:R5:W1:Y:S01]  /*82c0*/  MUFU.TANH R136, R0 ;  /* 0x0000000000887308 */ /* 0x000a620000002400 */
[----:B------:R-:W-:Y:S05]  /*82d0*/  BAR.SYNC.DEFER_BLOCKING 0x0 ;  /* 0x0000000000007b1d */ /* 0x000fea0000010000 */
[C---:B------:R-:W-:Y:S08]  /*82e0*/  HMMA.16816.F32.BF16 R40, R172.reuse, R6, R40 ;  /* 0x00000006ac28723c */ /* 0x040ff00000041828 */
[----:B------:R-:W-:Y:S04]  /*82f0*/  FMUL.FTZ R2, R35, c[0x0][0x320] ;  /* 0x0000c80023027a20 */ /* 0x000fe80000410000 */
[----:B------:R-:W2:Y:S01]  /*8300*/  MUFU.TANH R128, R2 ;  /* 0x0000000200807308 */ /* 0x000ea20000002400 */
[----:B-----5:R-:W-:Y:S09]  /*8310*/  FMUL.FTZ R0, R14, c[0x0][0x320] ;  /* 0x0000c8000e007a20 */ /* 0x020ff20000410000 */
[----:B------:R5:W2:Y:S01]  /*8320*/  MUFU.TANH R148, R0 ;  /* 0x0000000000947308 */ /* 0x000aa20000002400 */
[C---:B-1----:R-:W-:Y:S08]  /*8330*/  HMMA.16816.F32.BF16 R44, R172.reuse, R8, R44 ;  /* 0x00000008ac2c723c */ /* 0x042ff0000004182c */
[----:B------:R-:W-:Y:S04]  /*8340*/  HMMA.16816.F32.BF16 R48, R172, R10, R48 ;  /* 0x0000000aac30723c */ /* 0x000fe80000041830 */
[----:B-----5:R-:W-:Y:S04]  /*8350*/  FMUL.FTZ R0, R15, c[0x0][0x320] ;  /* 0x0000c8000f007a20 */ /* 0x020fe80000410000 */
        /* <DEDUP_REMOVED lines=68> */
[----:B--234-:R-:W-:Y:S01]  /*87a0*/  IMAD.MOV.U32 R177, RZ, RZ, c[0x0][0x2b8] ;  /* 0x0000ae00ffb17624 */ /* 0x01cfe200078e00ff */
[----:B------:R-:W-:Y:S01]  /*87b0*/  SHF.R.S32.HI R7, RZ, 0x1f, R219 ;  /* 0x0000001fff077819 */ /* 0x000fe200000114db */
[----:B------:R-:W-:Y:S02]  /*87c0*/  IMAD R3, R229, 0x20, R245 ;  /* 0x00000020e5037824 */ /* 0x000fe400078e02f5 */
[----:B------:R-:W-:Y:S01]  /*87d0*/  IMAD R2, R199, 0x60, R234 ;  /* 0x00000060c7027824 */ /* 0x000fe200078e02ea */
[----:B------:R-:W-:Y:S01]  /*87e0*/  ISETP.NE.AND P2, PT, R177, 0x1, PT ;  /* 0x00000001b100780c */ /* 0x000fe20003f45270 */
[----:B------:R-:W-:Y:S01]  /*87f0*/  IMAD.MOV.U32 R204, RZ, RZ, RZ ;  /* 0x000000ffffcc7224 */ /* 0x000fe200078e00ff */
[----:B------:R-:W-:Y:S01]  /*8800*/  ISETP.GT.AND P1, PT, R3, 0x5f, PT ;  /* 0x0000005f0300780c */ /* 0x000fe20003f24270 */
[----:B------:R-:W-:Y:S01]  /*8810*/  IMAD.SHL.U32 R13, R221, 0x2, RZ ;  /* 0x00000002dd0d7824 */ /* 0x000fe200078e00ff */
[----:B------:R-:W-:Y:S01]  /*8820*/  IADD3 R2, R2, -0x60, R3 ;  /* 0xffffffa002027810 */ /* 0x000fe20007ffe003 */
[----:B------:R-:W-:Y:S01]  /*8830*/  IMAD.SHL.U32 R12, R219, 0x2, RZ ;  /* 0x00000002db0c7824 */ /* 0x000fe200078e00ff */
[----:B------:R-:W-:Y:S03]  /*8840*/  SHF.R.S32.HI R177, RZ, 0x1f, R221 ;  /* 0x0000001fffb17819 */ /* 0x000fe600000114dd */
[----:B-1----:R-:W-:Y:S01]  /*8850*/  IMAD.MOV.U32 R0, RZ, RZ, R2 ;  /* 0x000000ffff007224 */ /* 0x002fe200078e0002 */
[----:B------:R-:W-:Y:S03]  /*8860*/  SHF.L.U64.HI R6, R221, 0x1, R177 ;  /* 0x00000001dd067819 */ /* 0x000fe600000102b1 */
[----:B------:R-:W-:Y:S05]  /*8870*/  @P2 IMAD.HI.U32 R3, R2, c[0x0][0x2bc], RZ ;  /* 0x0000af0002032a27 */ /* 0x000fea00078e00ff */
[----:B------:R-:W-:Y:S04]  /*8880*/  @P2 SHF.R.U32.HI R0, RZ, c[0x0][0x2c0], R3 ;  /* 0x0000b000ff002a19 */ /* 0x000fe80000011603 */
        /* <DEDUP_REMOVED lines=8> */
[----:B------:R1:W2:Y:S04]  /*8910*/  @!P1 LDG.E R204, [R4.64] ;  /* 0x0000000604cc9981 */ /* 0x0002a8000c1e1900 */
[----:B------:R-:W-:Y:S04]  /*8920*/  IMAD R0, R0, c[0x0][0x1e0], RZ ;  /* 0x0000780000007a24 */ /* 0x000fe800078e02ff */
[----:B------:R-:W-:Y:S04]  /*8930*/  IMAD R0, R211, c[0x0][0x1e4], R0 ;  /* 0x00007900d3007a24 */ /* 0x000fe800078e0200 */
[----:B------:R-:W-:Y:S01]  /*8940*/  IMAD.IADD R3, R3, 0x1, R0 ;  /* 0x0000000103037824 */ /* 0x000fe200078e0200 */
[----:B-1----:R-:W-:Y:S02]  /*8950*/  SHF.L.U64.HI R5, R219, 0x1, R7 ;  /* 0x00000001db057819 */ /* 0x002fe40000010207 */
[----:B--2---:R-:W-:Y:S01]  /*8960*/  SHF.R.S32.HI R0, RZ, 0x1f, R204 ;  /* 0x0000001fff007819 */ /* 0x004fe200000114cc */
[----:B------:R-:W-:Y:S04]  /*8970*/  IMAD.WIDE.U32 R2, R204, c[0x0][0x1f0], R2 ;  /* 0x00007c00cc027a25 */ /* 0x000fe800078e0002 */
        /* <DEDUP_REMOVED lines=8> */
.L_x_845:
[----:B------:R-:W-:-:S05]  /*8a00*/  BRA.DIV ~URZ, `(.L_x_721) ;  /* 0x000103127f007947 */ /* 0x000fca000b800000 */
[----:B------:R-:W3:Y:S01]  /*8a10*/  SHFL.IDX PT, R2, R4, RZ, 0x181f ;  /* 0x00181fff04027589 */ /* 0x000ee200000e0000 */
[----:B------:R-:W-:Y:S02]  /*8a20*/  ISETP.GE.AND P2, PT, R219, c[0x0][0x1d4], PT ;  /* 0x00007500db007a0c */ /* 0x000fe40003f46270 */
[----:B------:R-:W-:Y:S02]  /*8a30*/  ISETP.GE.AND P1, PT, R221, c[0x0][0x1d4], PT ;  /* 0x00007500dd007a0c */ /* 0x000fe40003f26270 */
[CC--:B---3--:R-:W-:Y:S05]  /*8a40*/  IADD3 R8, P0, R2.reuse, R12.reuse, RZ ;  /* 0x0000000c02087210 */ /* 0x0c8fea0007f1e0ff */
[C-C-:B--2---:R-:W-:Y:S01]  /*8a50*/  IMAD.X R9, R7.reuse, 0x1, R5.reuse, P0 ;  /* 0x0000000107097824 */ /* 0x144fe200000e0605 */
[-C--:B------:R-:W-:Y:S04]  /*8a60*/  IADD3 R2, P0, R2, R13.reuse, RZ ;  /* 0x0000000d02027210 */ /* 0x080fe80007f1e0ff */
[----:B------:R-:W-:Y:S01]  /*8a70*/  @!PT LDS RZ, [RZ] ;  /* 0x00000000fffff984 */ /* 0x000fe20000000800 */
[----:B------:R-:W-:Y:S01]  /*8a80*/  @!PT LDS RZ, [RZ] ;  /* 0x00000000fffff984 */ /* 0x000fe20000000800 */
[----:B------:R2:W-:Y:S01]  /*8a90*/  LDGSTS.E.BYPASS.LTC128B.128 [R195+0x8100], [R8.64], !P2 ;  /* 0x0810000008c37fae */ /* 0x0005e2000d101d46 */
[--C-:B------:R-:W-:Y:S01]  /*8aa0*/  IMAD.X R3, R7, 0x1, R6.reuse, P0 ;  /* 0x0000000107037824 */ /* 0x100fe200000e0606 */
[----:B------:R-:W-:Y:S04]  /*8ab0*/  SEL R7, RZ, 0x10, P2 ;  /* 0x00000010ff077807 */ /* 0x000fe80001000000 */
[----:B------:R3:W-:Y:S04]  /*8ac0*/  LDGSTS.E.BYPASS.LTC128B.128 [R195+0xb100], [R2.64], !P1 ;  /* 0x0b10000002c37fae */ /* 0x0007e8000c901d46 */
[----:B---3--:R-:W2:Y:S04]  /*8ad0*/  SHFL.IDX PT, R2, R4, 0x1, 0x181f ;  /* 0x00381f0004027f89 */ /* 0x008ea800000e0000 */
[----:B------:R-:W3:Y:S01]  /*8ae0*/  SHFL.IDX PT, R3, R0, 0x1, 0x181f ;  /* 0x00381f0000037f89 */ /* 0x000ee200000e0000 */
[C---:B--2---:R-:W-:Y:S05]  /*8af0*/  IADD3 R8, P0, R2.reuse, R12, RZ ;  /* 0x0000000c02087210 */ /* 0x044fea0007f1e0ff */
[C---:B---3--:R-:W-:Y:S01]  /*8b00*/  IMAD.X R9, R3.reuse, 0x1, R5, P0 ;  /* 0x0000000103097824 */ /* 0x048fe200000e0605 */
[----:B------:R-:W-:Y:S04]  /*8b10*/  IADD3 R2, P0, R2, R13, RZ ;  /* 0x0000000d02027210 */ /* 0x000fe80007f1e0ff */
[----:B------:R2:W-:Y:S01]  /*8b20*/  LDGSTS.E.BYPASS.LTC128B.128 [R195+0x9100], [R8.64], !P2 ;  /* 0x0910000008c37fae */ /* 0x0005e2000d101d46 */
[----:B------:R-:W-:Y:S05]  /*8b30*/  IMAD.X R3, R3, 0x1, R6, P0 ;  /* 0x0000000103037824 */ /* 0x000fea00000e0606 */
[----:B------:R3:W-:Y:S04]  /*8b40*/  LDGSTS.E.BYPASS.LTC128B.128 [R195+0xc100], [R2.64], !P1 ;  /* 0x0c10000002c37fae */ /* 0x0007e8000c901d46 */
[----:B--2---:R3:W2:Y:S01]  /*8b50*/  SHFL.IDX PT, R9, R0, 0x2, 0x181f ;  /* 0x00581f0000097f89 */ /* 0x0046a200000e0000 */
[----:B------:R-:W-:Y:S03]  /*8b60*/  SEL R8, RZ, 0x10, P1 ;  /* 0x00000010ff087807 */ /* 0x000fe60000800000 */
[----:B-1----:R3:W1:Y:S04]  /*8b70*/  SHFL.IDX PT, R0, R4, 0x2, 0x181f ;  /* 0x00581f0004007f89 */ /* 0x00266800000e0000 */
.L_x_846:
[C---:B---3--:R-:W-:Y:S02]  /*8b80*/  IADD3 R2, -R7.reuse, 0x10, RZ ;  /* 0x0000001007027810 */ /* 0x048fe40007ffe1ff */
[----:B------:R-:W-:Y:S02]  /*8b90*/  ISETP.NE.U32.AND P2, PT, R7, RZ, PT ;  /* 0x000000ff0700720c */ /* 0x000fe40003f45070 */
[----:B------:R-:W-:Y:S04]  /*8ba0*/  LOP3.LUT R2, R2, 0xf, RZ, 0xc0, !PT ;  /* 0x0000000f02027812 */ /* 0x000fe800078ec0ff */
[-C--:B-1----:R-:W-:Y:S02]  /*8bb0*/  IADD3 R4, P1, P0, R2, R0.reuse, R12 ;  /* 0x0000000002047210 */ /* 0x082fe4000783e00c */
[----:B------:R-:W-:Y:S02]  /*8bc0*/  IADD3 R2, -R8, 0x10, RZ ;  /* 0x0000001008027810 */ /* 0x000fe40007ffe1ff */
[-C--:B--2---:R-:W-:Y:S02]  /*8bd0*/  IADD3.X R5, RZ, R9.reuse, R5, P1, P0 ;  /* 0x00000009ff057210 */ /* 0x084fe40000fe0405 */
        /* <DEDUP_REMOVED lines=10> */
.L_x_719:
[----:B--234-:R-:W-:Y:S05]  /*8c80*/  BSYNC B0 ;  /* 0x0000000000007941 */ /* 0x01cfea0003800000 */
.L_x_718:
[----:B------:R-:W-:Y:S01]  /*8c90*/  LOP3.LUT R8, RZ, c[0x0][0x324], RZ, 0x33, !PT ;  /* 0x0000c900ff087a12 */ /* 0x000fe200078e33ff */
[----:B-1----:R-:W-:Y:S01]  /*8ca0*/  IMAD.MOV.U32 R0, RZ, RZ, c[0x0][0x2c4] ;  /* 0x0000b100ff007624 */ /* 0x002fe200078e00ff */
[----:B------:R-:W0:Y:S01]  /*8cb0*/  LDGDEPBAR ;  /* 0x00000000000079af */ /* 0x000e220000000000 */
[----:B------:R-:W-:Y:S03]  /*8cc0*/  IMAD.IADD R5, R246, 0x1, R244 ;  /* 0x00000001f6057824 */ /* 0x000fe600078e02f4 */
[----:B------:R-:W-:Y:S01]  /*8cd0*/  ISETP.NE.AND P0, PT, R0, 0x1, PT ;  /* 0x000000010000780c */ /* 0x000fe20003f05270 */
[----:B------:R-:W-:Y:S05]  /*8ce0*/  IMAD R0, R199, -0x60, RZ ;  /* 0xffffffa0c7007824 */ /* 0x000fea00078e02ff */
[----:B------:R-:W-:Y:S04]  /*8cf0*/  IADD3 R2, -R233, 0x1, R0 ;  /* 0x00000001e9027810 */ /* 0x000fe80007ffe100 */
[----:B------:R-:W-:Y:S03]  /*8d00*/  IADD3 R6, -R231, R2, R232 ;  /* 0x00000002e7067210 */ /* 0x000fe60007ffe1e8 */
[----:B------:R-:W-:Y:S01]  /*8d10*/  @P0 IMAD.HI.U32 R3, R5, c[0x0][0x2c8], RZ ;  /* 0x0000b20005030a27 */ /* 0x000fe200078e00ff */
[----:B------:R-:W-:Y:S04]  /*8d20*/  IADD3 R7, R6, c[0x0][0x328], RZ ;  /* 0x0000ca0006077a10 */ /* 0x000fe80007ffe0ff */
[----:B------:R-:W-:Y:S01]  /*8d30*/  @P0 SHF.R.U32.HI R5, RZ, c[0x0][0x2cc], R3 ;  /* 0x0000b300ff050a19 */ /* 0x000fe20000011603 */
[----:B------:R-:W-:-:S05]  /*8d40*/  BRA.DIV ~URZ, `(.L_x_722) ;  /* 0x000103627f007947 */ /* 0x000fca000b800000 */
[----:B------:R1:W2:Y:S02]  /*8d50*/  SHFL.IDX PT, R4, R5, RZ, 0x1c1f ;  /* 0x001c1fff05047589 */ /* 0x0002a400000e0000 */
.L_x_847:
[-C--:B--2---:R-:W-:Y:S01]  /*8d60*/  IADD3 R3, R7, R4.reuse, RZ ;  /* 0x0000000407037210 */ /* 0x084fe20007ffe0ff */
[----:B------:R-:W-:Y:S02]  /*8d70*/  IMAD.MOV.U32 R2, RZ, RZ, c[0x0][0x32c] ;  /* 0x0000cb00ff027624 */ /* 0x000fe400078e00ff */
[----:B------:R-:W-:Y:S03]  /*8d80*/  IMAD.IADD R6, R8, 0x1, R6 ;  /* 0x0000000108067824 */ /* 0x000fe600078e0206 */
[----:B------:R-:W-:Y:S02]  /*8d90*/  ISETP.GE.AND P0, PT, R2, 0x1, PT ;  /* 0x000000010200780c */ /* 0x000fe40003f06270 */
[----:B------:R-:W-:Y:S11]  /*8da0*/  IADD3 R2, R6, R4, RZ ;  /* 0x0000000406027210 */ /* 0x000ff60007ffe0ff */
[----:B------:R-:W-:-:S05]  /*8db0*/  @!P0 BRA `(.L_x_723) ;  /* 0x0000018000008947 */ /* 0x000fca0003800000 */
[----:B------:R-:W-:Y:S01]  /*8dc0*/  IADD3 R4, -R231, R232, R4 ;  /* 0x000000e8e7047210 */ /* 0x000fe20007ffe104 */
[----:B------:R-:W-:Y:S03]  /*8dd0*/  BSSY B0, `(.L_x_724) ;  /* 0x0000011000007945 */ /* 0x000fe60003800000 */
        /* <DEDUP_REMOVED lines=11> */
.L_x_725:
[----:B------:R-:W-:Y:S04]  /*8e90*/  MOV R8, c[0x0][0x32c] ;  /* 0x0000cb0000087a02 */ /* 0x000fe80000000f00 */
[----:B------:R-:W-:Y:S11]  /*8ea0*/  ISETP.NE.AND P0, PT, R8, 0x1, PT ;  /* 0x000000010800780c */ /* 0x000ff60003f05270 */
[----:B------:R-:W-:Y:S02]  /*8eb0*/  @!UPT UIADD3 URZ, URZ, URZ, URZ ;  /* 0x0000003f3f3ff290 */ /* 0x000fe4000fffe03f */
[----:B------:R-:W-:Y:S05]  /*8ec0*/  @P0 IMAD.HI.U32 R8, R4, c[0x0][0x330], RZ ;  /* 0x0000cc0004080a27 */ /* 0x000fea00078e00ff */
[----:B------:R-:W-:Y:S02]  /*8ed0*/  @P0 SHF.R.U32.HI R4, RZ, c[0x0][0x334], R8 ;  /* 0x0000cd00ff040a19 */ /* 0x000fe40000011608 */
.L_x_726:
[----:B------:R-:W-:Y:S05]  /*8ee0*/  BSYNC B0 ;  /* 0x0000000000007941 */ /* 0x000fea0003800000 */
.L_x_724:
[----:B------:R-:W-:Y:S04]  /*8ef0*/  IMAD.IADD R8, R0, 0x1, -R233 ;  /* 0x0000000100087824 */ /* 0x000fe800078e0ae9 */
[----:B------:R-:W-:Y:S05]  /*8f00*/  IMAD R4, R4, c[0x0][0x32c], R8 ;  /* 0x0000cb0004047a24 */ /* 0x000fea00078e0208 */
[----:B------:R-:W-:Y:S02]  /*8f10*/  IMNMX R2, R2, R4, !PT ;  /* 0x0000000402027217 */ /* 0x000fe40007800200 */
[----:B------:R-:W-:Y:S04]  /*8f20*/  IADD3 R4, R4, c[0x0][0x32c], RZ ;  /* 0x0000cb0004047a10 */ /* 0x000fe80007ffe0ff */
[----:B------:R-:W-:Y:S02]  /*8f30*/  IMNMX R3, R3, R4, PT ;  /* 0x0000000403037217 */ /* 0x000fe40003800200 */
.L_x_723:
[C---:B------:R-:W-:Y:S02]  /*8f40*/  ISETP.GE.AND P0, PT, R0.reuse, 0x1, PT ;  /* 0x000000010000780c */ /* 0x040fe40003f06270 */
[----:B------:R-:W-:Y:S02]  /*8f50*/  ISETP.GE.AND P1, PT, R0, 0x2, PT ;  /* 0x000000020000780c */ /* 0x000fe40003f26270 */
[----:B------:R-:W-:Y:S02]  /*8f60*/  LOP3.LUT R192, R192, 0xffff7fff, RZ, 0xc0, !PT ;  /* 0xffff7fffc0c07812 */ /* 0x000fe400078ec0ff */
[C---:B------:R-:W-:Y:S02]  /*8f70*/  ISETP.GE.AND P6, PT, R0.reuse, 0x42, PT ;  /* 0x000000420000780c */ /* 0x040fe40003fc6270 */
[C---:B------:R-:W-:Y:S02]  /*8f80*/  ISETP.GE.AND P5, PT, R0.reuse, 0x49, PT ;  /* 0x000000490000780c */ /* 0x040fe40003fa6270 */
[C---:B------:R-:W-:Y:S02]  /*8f90*/  ISETP.GE.AND P4, PT, R0.reuse, 0x4a, PT ;  /* 0x0000004a0000780c */ /* 0x040fe40003f86270 */
[----:B------:R-:W-:Y:S02]  /*8fa0*/  ISETP.GE.AND P3, PT, R0, 0x51, PT ;  /* 0x000000510000780c */ /* 0x000fe40003f66270 */
[----:B------:R-:W-:Y:S02]  /*8fb0*/  @P0 LOP3.LUT R192, R192, 0x8000, RZ, 0xfc, !PT ;  /* 0x00008000c0c00812 */ /* 0x000fe400078efcff */
[----:B------:R-:W-:Y:S02]  /*8fc0*/  ISETP.GT.AND P0, PT, R2, RZ, !P0 ;  /* 0x000000ff0200720c */ /* 0x000fe40004704270 */
[----:B------:R-:W-:Y:S02]  /*8fd0*/  LOP3.LUT R192, R192, 0xfffeffff, RZ, 0xc0, !PT ;  /* 0xfffeffffc0c07812 */ /* 0x000fe400078ec0ff */
[C---:B------:R-:W-:Y:S02]  /*8fe0*/  ISETP.LT.OR P0, PT, R3.reuse, 0x1, P0 ;  /* 0x000000010300780c */ /* 0x040fe40000701670 */
        /* <DEDUP_REMOVED lines=9> */
[C---:B------:R-:W-:Y:S02]  /*9080*/  ISETP.LT.OR P0, PT, R3.reuse, 0x9, P0 ;  /* 0x000000090300780c */ /* 0x040fe40000701670 */
        /* <DEDUP_REMOVED lines=77> */
[C---:B------:R-:W-:Y:S03]  /*9560*/  ISETP.LT.OR P0, PT, R3.reuse, 0x3a, P0 ;  /* 0x0000003a0300780c */ /* 0x040fe60000701670 */
        /* <DEDUP_REMOVED lines=9> */
[C---:B------:R-:W-:Y:S02]  /*9600*/  ISETP.LT.OR P0, PT, R3.reuse, 0x42, P0 ;  /* 0x000000420300780c */ /* 0x040fe40000701670 */
[----:B------:R-:W-:Y:S02]  /*9610*/  ISETP.GE.AND P1, PT, R0, 0x52, PT ;  /* 0x000000520000780c */ /* 0x000fe40003f26270 */
[----:B------:R-:W-:Y:S02]  /*9620*/  FSEL R32, R28, -INF , !P0 ;  /* 0xff8000001c207808 */ /* 0x000fe40004000000 */
[----:B------:R-:W-:Y:S02]  /*9630*/  ISETP.GT.AND P0, PT, R2, 0x48, !P5 ;  /* 0x000000480200780c */ /* 0x000fe40006f04270 */
[----:B------:R-:W-:Y:S02]  /*9640*/  LOP3.LUT R192, R192, 0xfffdffff, RZ, 0xc0, !PT ;  /* 0xfffdffffc0c07812 */ /* 0x000fe400078ec0ff */
[----:B------:R-:W-:Y:S04]  /*9650*/  ISETP.LT.OR P0, PT, R3, 0x49, P0 ;  /* 0x000000490300780c */ /* 0x000fe80000701670 */
[----:B------:R-:W-:Y:S02]  /*9660*/  FSEL R31, R31, -INF , !P0 ;  /* 0xff8000001f1f7808 */ /* 0x000fe40004000000 */
[----:B------:R-:W-:Y:S04]  /*9670*/  ISETP.GT.AND P0, PT, R2, 0x49, !P4 ;  /* 0x000000490200780c */ /* 0x000fe80006704270 */
[C---:B------:R-:W-:Y:S04]  /*9680*/  ISETP.LT.OR P0, PT, R3.reuse, 0x4a, P0 ;  /* 0x0000004a0300780c */ /* 0x040fe80000701670 */
[----:B------:R-:W-:Y:S02]  /*9690*/  FSEL R30, R30, -INF , !P0 ;  /* 0xff8000001e1e7808 */ /* 0x000fe40004000000 */
[C---:B------:R-:W-:Y:S04]  /*96a0*/  ISETP.GT.AND P0, PT, R2.reuse, 0x50, !P3 ;  /* 0x000000500200780c */ /* 0x040fe80005f04270 */
[----:B------:R-:W-:Y:S04]  /*96b0*/  ISETP.LT.OR P0, PT, R3, 0x51, P0 ;  /* 0x000000510300780c */ /* 0x000fe80000701670 */
[----:B------:R-:W-:Y:S02]  /*96c0*/  FSEL R29, R27, -INF , !P0 ;  /* 0xff8000001b1d7808 */ /* 0x000fe40004000000 */
[----:B------:R-:W-:Y:S04]  /*96d0*/  ISETP.GT.AND P0, PT, R2, 0x51, !P1 ;  /* 0x000000510200780c */ /* 0x000fe80004f04270 */
[C---:B------:R-:W-:Y:S04]  /*96e0*/  ISETP.LT.OR P0, PT, R3.reuse, 0x52, P0 ;  /* 0x000000520300780c */ /* 0x040fe80000701670 */
[----:B------:R-:W-:Y:S02]  /*96f0*/  FSEL R28, R18, -INF , !P0 ;  /* 0xff800000121c7808 */ /* 0x000fe40004000000 */
[----:B------:R-:W-:Y:S04]  /*9700*/  ISETP.GT.AND P0, PT, R2, 0x58, !P2 ;  /* 0x000000580200780c */ /* 0x000fe80005704270 */
[----:B------:R-:W-:Y:S04]  /*9710*/  ISETP.LT.OR P0, PT, R3, 0x59, P0 ;  /* 0x000000590300780c */ /* 0x000fe80000701670 */
[----:B------:R-:W-:Y:S02]  /*9720*/  FSEL R27, R11, -INF , !P0 ;  /* 0xff8000000b1b7808 */ /* 0x000fe40004000000 */
[----:B------:R-:W-:Y:S11]  /*9730*/  ISETP.GE.AND P0, PT, R0, 0x5a, PT ;  /* 0x0000005a0000780c */ /* 0x000ff60003f06270 */
[----:B------:R-:W-:Y:S02]  /*9740*/  @!UPT UIADD3 URZ, URZ, URZ, URZ ;  /* 0x0000003f3f3ff290 */ /* 0x000fe4000fffe03f */
[----:B------:R-:W-:Y:S02]  /*9750*/  @P0 LOP3.LUT R192, R192, 0x20000, RZ, 0xfc, !PT ;  /* 0x00020000c0c00812 */ /* 0x000fe400078efcff */
[----:B------:R-:W-:Y:S04]  /*9760*/  ISETP.GT.AND P0, PT, R2, 0x59, !P0 ;  /* 0x000000590200780c */ /* 0x000fe80004704270 */
[----:B------:R-:W-:Y:S04]  /*9770*/  ISETP.LT.OR P0, PT, R3, 0x5a, P0 ;  /* 0x0000005a0300780c */ /* 0x000fe80000701670 */
[----:B------:R-:W-:Y:S01]  /*9780*/  FSEL R18, R10, -INF , !P0 ;  /* 0xff8000000a127808 */ /* 0x000fe20004000000 */
[----:B------:R-:W-:-:S06]  /*9790*/  BRA.DIV ~URZ, `(.L_x_727) ;  /* 0x0000f9827f007947 */ /* 0x000fcc000b800000 */
[----:B------:R2:W3:Y:S02]  /*97a0*/  SHFL.IDX PT, R4, R5, 0x1, 0x1c1f ;  /* 0x003c1f0005047f89 */ /* 0x0004e400000e0000 */
.L_x_848:
[----:B---3--:R-:W-:Y:S01]  /*97b0*/  IADD3 R3, R7, R4, RZ ;  /* 0x0000000407037210 */ /* 0x008fe20007ffe0ff */
[----:B------:R-:W-:Y:S05]  /*97c0*/  IMAD.MOV.U32 R2, RZ, RZ, c[0x0][0x32c] ;  /* 0x0000cb00ff027624 */ /* 0x000fea00078e00ff */
[----:B------:R-:W-:Y:S01]  /*97d0*/  ISETP.GE.AND P0, PT, R2, 0x1, PT ;  /* 0x000000010200780c */ /* 0x000fe20003f06270 */
[----:B------:R-:W-:Y:S11]  /*97e0*/  IMAD.IADD R2, R6, 0x1, R4 ;  /* 0x0000000106027824 */ /* 0x000ff600078e0204 */
[----:B------:R-:W-:Y:S01]  /*97f0*/  @!UPT UIADD3 URZ, URZ, URZ, URZ ;  /* 0x0000003f3f3ff290 */ /* 0x000fe2000fffe03f */
[----:B------:R-:W-:-:S05]  /*9800*/  @!P0 BRA `(.L_x_728) ;  /* 0x0000018000008947 */ /* 0x000fca0003800000 */
[----:B------:R-:W-:Y:S01]  /*9810*/  IADD3 R4, -R231, R232, R4 ;  /* 0x000000e8e7047210 */ /* 0x000fe20007ffe104 */
[----:B------:R-:W-:Y:S03]  /*9820*/  BSSY B0, `(.L_x_729) ;  /* 0x0000011000007945 */ /* 0x000fe60003800000 */
[----:B------:R-:W-:Y:S11]  /*9830*/  ISETP.GT.AND P0, PT, R4, -0x1, PT ;  /* 0xffffffff0400780c */ /* 0x000ff60003f04270 */
[----:B------:R-:W-:Y:S02]  /*9840*/  @!UPT UIADD3 URZ, URZ, URZ, URZ ;  /* 0x0000003f3f3ff290 */ /* 0x000fe4000fffe03f */
[----:B------:R-:W-:-:S05]  /*9850*/  @P0 BRA `(.L_x_730) ;  /* 0x0000008000000947 */ /* 0x000fca0003800000 */
[----:B------:R-:W-:Y:S01]  /*9860*/  LOP3.LUT R4, RZ, R4, RZ, 0x33, !PT ;  /* 0x00000004ff047212 */ /* 0x000fe200078e33ff */
[----:B-12---:R-:W-:Y:S05]  /*9870*/  IMAD.MOV.U32 R5, RZ, RZ, c[0x0][0x32c] ;  /* 0x0000cb00ff057624 */ /* 0x006fea00078e00ff */
[----:B------:R-:W-:Y:S11]  /*9880*/  ISETP.NE.AND P0, PT, R5, 0x1, PT ;  /* 0x000000010500780c */ /* 0x000ff60003f05270 */
[----:B------:R-:W-:Y:S02]  /*9890*/  @!UPT UIADD3 URZ, URZ, URZ, URZ ;  /* 0x0000003f3f3ff290 */ /* 0x000fe4000fffe03f */
[----:B------:R-:W-:Y:S05]  /*98a0*/  @P0 IMAD.HI.U32 R5, R4, c[0x0][0x330], RZ ;  /* 0x0000cc0004050a27 */ /* 0x000fea00078e00ff */
[----:B------:R-:W-:Y:S04]  /*98b0*/  @P0 SHF.R.U32.HI R4, RZ, c[0x0][0x334], R5 ;  /* 0x0000cd00ff040a19 */ /* 0x000fe80000011605 */
[----:B------:R-:W-:Y:S01]  /*98c0*/  LOP3.LUT R4, RZ, R4, RZ, 0x33, !PT ;  /* 0x00000004ff047212 */ /* 0x000fe200078e33ff */
[----:B------:R-:W-:-:S05]  /*98d0*/  BRA `(.L_x_731) ;  /* 0x0000005000007947 */ /* 0x000fca0003800000 */
.L_x_730:
[----:B-12---:R-:W-:Y:S04]  /*98e0*/  MOV R5, c[0x0][0x32c] ;  /* 0x0000cb0000057a02 */ /* 0x006fe80000000f00 */
[----:B------:R-:W-:Y:S11]  /*98f0*/  ISETP.NE.AND P0, PT, R5, 0x1, PT ;  /* 0x000000010500780c */ /* 0x000ff60003f05270 */
[----:B------:R-:W-:Y:S02]  /*9900*/  @!UPT UIADD3 URZ, URZ, URZ, URZ ;  /* 0x0000003f3f3ff290 */ /* 0x000fe4000fffe03f */
[----:B------:R-:W-:Y:S05]  /*9910*/  @P0 IMAD.HI.U32 R5, R4, c[0x0][0x330], RZ ;  /* 0x0000cc0004050a27 */ /* 0x000fea00078e00ff */
[----:B------:R-:W-:Y:S02]  /*9920*/  @P0 SHF.R.U32.HI R4, RZ, c[0x0][0x334], R5 ;  /* 0x0000cd00ff040a19 */ /* 0x000fe40000011605 */
.L_x_731:
[----:B------:R-:W-:Y:S05]  /*9930*/  BSYNC B0 ;  /* 0x0000000000007941 */ /* 0x000fea0003800000 */
.L_x_729:
[----:B------:R-:W-:Y:S04]  /*9940*/  IMAD.IADD R0, R0, 0x1, -R233 ;  /* 0x0000000100007824 */ /* 0x000fe800078e0ae9 */
[----:B------:R-:W-:Y:S05]  /*9950*/  IMAD R0, R4, c[0x0][0x32c], R0 ;  /* 0x0000cb0004007a24 */ /* 0x000fea00078e0200 */
[----:B------:R-:W-:Y:S02]  /*9960*/  IADD3 R4, R0, c[0x0][0x32c], RZ ;  /* 0x0000cb0000047a10 */ /* 0x000fe40007ffe0ff */
[----:B------:R-:W-:Y:S02]  /*9970*/  IMNMX R2, R2, R0, !PT ;  /* 0x0000000002027217 */ /* 0x000fe40007800200 */
[----:B------:R-:W-:Y:S02]  /*9980*/  IMNMX R3, R3, R4, PT ;  /* 0x0000000403037217 */ /* 0x000fe40003800200 */
.L_x_728:
[----:B------:R-:W-:Y:S02]  /*9990*/  LOP3.LUT P0, RZ, R192, 0x8000, RZ, 0xc0, !PT ;  /* 0x00008000c0ff7812 */ /* 0x000fe4000780c0ff */
[----:B------:R-:W-:Y:S02]  /*99a0*/  FMNMX.FTZ R0, R9, R69, !PT ;  /* 0x0000004509007209 */ /* 0x000fe40007810000 */
[----:B------:R-:W-:Y:S02]  /*99b0*/  ISETP.GT.AND P0, PT, R2, RZ, !P0 ;  /* 0x000000ff0200720c */ /* 0x000fe40004704270 */
        /* <DEDUP_REMOVED lines=58> */
[----:B------:R-:W-:Y:S02]  /*9d60*/  ISETP.GT.AND P1, PT, R2, 0x51, !P1 ;  /* 0x000000510200780c */ /* 0x000fe40004f24270 */
        /* <DEDUP_REMOVED lines=46> */
[----:B------:R-:W-:Y:S02]  /*a050*/  ISETP.GT.AND P0, PT, R2, 0x41, !P6 ;  /* 0x000000410200780c */ /* 0x000fe40007704270 */
[----:B------:R-:W-:Y:S02]  /*a060*/  FMNMX.FTZ R4, R197, R4, !PT ;  /* 0x00000004c5047209 */ /* 0x000fe40007810000 */
[C---:B------:R-:W-:Y:S02]  /*a070*/  ISETP.LT.OR P0, PT, R3.reuse, 0x42, P0 ;  /* 0x000000420300780c */ /* 0x040fe40000701670 */
[----:B------:R-:W-:Y:S02]  /*a080*/  LOP3.LUT P6, RZ, R192, 0x20000, RZ, 0xc0, !PT ;  /* 0x00020000c0ff7812 */ /* 0x000fe400078cc0ff */
[----:B------:R-:W-:Y:S02]  /*a090*/  FSEL R198, R38, -INF , !P0 ;  /* 0xff80000026c67808 */ /* 0x000fe40004000000 */
[----:B------:R-:W-:Y:S02]  /*a0a0*/  ISETP.GT.AND P0, PT, R2, 0x48, !P5 ;  /* 0x000000480200780c */ /* 0x000fe40006f04270 */
[----:B------:R-:W-:Y:S02]  /*a0b0*/  FMNMX.FTZ R4, R198, R4, !PT ;  /* 0x00000004c6047209 */ /* 0x000fe40007810000 */
[----:B------:R-:W-:Y:S04]  /*a0c0*/  ISETP.LT.OR P0, PT, R3, 0x49, P0 ;  /* 0x000000490300780c */ /* 0x000fe80000701670 */
[----:B------:R-:W-:Y:S02]  /*a0d0*/  FSEL R200, R37, -INF , !P0 ;  /* 0xff80000025c87808 */ /* 0x000fe40004000000 */
[----:B------:R-:W-:Y:S02]  /*a0e0*/  ISETP.GT.AND P0, PT, R2, 0x49, !P4 ;  /* 0x000000490200780c */ /* 0x000fe40006704270 */
[----:B------:R-:W-:Y:S02]  /*a0f0*/  FMNMX.FTZ R4, R200, R4, !PT ;  /* 0x00000004c8047209 */ /* 0x000fe40007810000 */
[C---:B------:R-:W-:Y:S04]  /*a100*/  ISETP.LT.OR P0, PT, R3.reuse, 0x4a, P0 ;  /* 0x0000004a0300780c */ /* 0x040fe80000701670 */
[----:B------:R-:W-:Y:S02]  /*a110*/  FSEL R201, R36, -INF , !P0 ;  /* 0xff80000024c97808 */ /* 0x000fe40004000000 */
[C---:B------:R-:W-:Y:S02]  /*a120*/  ISETP.GT.AND P0, PT, R2.reuse, 0x50, !P3 ;  /* 0x000000500200780c */ /* 0x040fe40005f04270 */
[C---:B------:R-:W-:Y:S02]  /*a130*/  ISETP.GT.AND P3, PT, R2.reuse, 0x59, !P6 ;  /* 0x000000590200780c */ /* 0x040fe40007764270 */
[----:B------:R-:W-:Y:S04]  /*a140*/  ISETP.LT.OR P0, PT, R3, 0x51, P0 ;  /* 0x000000510300780c */ /* 0x000fe80000701670 */
[----:B------:R-:W-:Y:S02]  /*a150*/  FSEL R202, R35, -INF , !P0 ;  /* 0xff80000023ca7808 */ /* 0x000fe40004000000 */
[----:B------:R-:W-:Y:S02]  /*a160*/  ISETP.GT.AND P0, PT, R2, 0x58, !P2 ;  /* 0x000000580200780c */ /* 0x000fe40005704270 */
[----:B------:R-:W-:Y:S02]  /*a170*/  ISETP.LT.OR P2, PT, R3, 0x52, P1 ;  /* 0x000000520300780c */ /* 0x000fe40000f41670 */
[----:B------:R-:W-:Y:S02]  /*a180*/  FMNMX.FTZ R2, R201, R4, !PT ;  /* 0x00000004c9027209 */ /* 0x000fe40007810000 */
[----:B------:R-:W-:Y:S02]  /*a190*/  ISETP.LT.OR P1, PT, R3, 0x59, P0 ;  /* 0x000000590300780c */ /* 0x000fe40000721670 */
[----:B------:R-:W-:Y:S02]  /*a1a0*/  FSEL R196, R41, -INF , !P2 ;  /* 0xff80000029c47808 */ /* 0x000fe40005000000 */
[----:B------:R-:W-:Y:S02]  /*a1b0*/  FMNMX.FTZ R2, R202, R2, !PT ;  /* 0x00000002ca027209 */ /* 0x000fe40007810000 */
[----:B------:R-:W-:Y:S02]  /*a1c0*/  ISETP.LT.OR P0, PT, R3, 0x5a, P3 ;  /* 0x0000005a0300780c */ /* 0x000fe40001f01670 */
[----:B------:R-:W-:Y:S02]  /*a1d0*/  FSEL R194, R40, -INF , !P1 ;  /* 0xff80000028c27808 */ /* 0x000fe40004800000 */
[----:B------:R-:W-:Y:S02]  /*a1e0*/  FMNMX.FTZ R2, R196, R2, !PT ;  /* 0x00000002c4027209 */ /* 0x000fe40007810000 */
[----:B------:R-:W-:Y:S02]  /*a1f0*/  FSEL R193, R39, -INF , !P0 ;  /* 0xff80000027c17808 */ /* 0x000fe40004000000 */
[----:B------:R-:W-:Y:S02]  /*a200*/  FMNMX.FTZ R2, R194, R2, !PT ;  /* 0x00000002c2027209 */ /* 0x000fe40007810000 */
[----:B------:R-:W-:Y:S02]  /*a210*/  FMNMX.FTZ R4, R18, R0, !PT ;  /* 0x0000000012047209 */ /* 0x000fe40007810000 */
[----:B------:R-:W-:Y:S01]  /*a220*/  FMNMX.FTZ R6, R193, R2, !PT ;  /* 0x00000002c1067209 */ /* 0x000fe20007810000 */
[----:B------:R-:W-:-:S05]  /*a230*/  BRA.DIV ~URZ, `(.L_x_732) ;  /* 0x0000ef527f007947 */ /* 0x000fca000b800000 */
[----:B------:R3:W4:Y:S02]  /*a240*/  SHFL.BFLY PT, R0, R4, 0x2, 0x1f ;  /* 0x0c401f0004007f89 */ /* 0x00072400000e0000 */
.L_x_849:
[----:B-12-4-:R-:W-:Y:S01]  /*a250*/  FMNMX.FTZ R5, R4, R0, !PT ;  /* 0x0000000004057209 */ /* 0x016fe20007810000 */
[----:B------:R-:W-:-:S05]  /*a260*/  BRA.DIV ~URZ, `(.L_x_733) ;  /* 0x0000ef627f007947 */ /* 0x000fca000b800000 */
[----:B------:R-:W-:Y:S04]  /*a270*/  SHFL.BFLY PT, R0, R6, 0x2, 0x1f ;  /* 0x0c401f0006007f89 */ /* 0x000fe800000e0000 */
[----:B------:R-:W1:Y:S02]  /*a280*/  SHFL.BFLY PT, R2, R5, 0x1, 0x1f ;  /* 0x0c201f0005027f89 */ /* 0x000e6400000e0000 */
[----:B-1----:R-:W-:Y:S02]  /*a290*/  FMNMX.FTZ R68, R5, R2, !PT ;  /* 0x0000000205447209 */ /* 0x002fe40007810000 */
[----:B---3--:R-:W-:Y:S05]  /*a2a0*/  FMNMX.FTZ R4, R6, R0, !PT ;  /* 0x0000000006047209 */ /* 0x008fea0007810000 */
[----:B------:R1:W2:Y:S02]  /*a2b0*/  SHFL.BFLY PT, R0, R4, 0x1, 0x1f ;  /* 0x0c201f0004007f89 */ /* 0x0002a400000e0000 */
.L_x_850:
[C---:B------:R-:W-:Y:S01]  /*a2c0*/  FMUL.FTZ R2, R68.reuse, c[0x0][0x2d0] ;  /* 0x0000b40044027a20 */ /* 0x040fe20000410000 */
[----:B------:R-:W-:Y:S01]  /*a2d0*/  FSETP.NEU.FTZ.AND P0, PT, R68, -INF , PT ;  /* 0xff8000004400780b */ /* 0x000fe20003f1d000 */
[----:B------:R-:W-:Y:S01]  /*a2e0*/  WARPSYNC 0xffffffff ;  /* 0xffffffff00007948 */ /* 0x000fe20003800000 */
[----:B--2---:R-:W-:Y:S01]  /*a2f0*/  FMNMX.FTZ R3, R0, R4, !PT ;  /* 0x0000000400037209 */ /* 0x004fe20007810000 */
[----:B------:R-:W2:Y:S01]  /*a300*/  LDSM.16.MT88.4 R132, [R183] ;  /* 0x00000000b784783b */ /* 0x000ea20000004200 */
[----:B------:R-:W-:Y:S03]  /*a310*/  FSEL R5, R2, RZ, P0 ;  /* 0x000000ff02057208 */ /* 0x000fe60000000000 */
[----:B-1----:R-:W-:Y:S02]  /*a320*/  FMUL.FTZ R4, R3, c[0x0][0x2d0] ;  /* 0x0000b40003047a20 */ /* 0x002fe40000410000 */
[--C-:B------:R-:W-:Y:S02]  /*a330*/  FFMA.FTZ R2, R9, c[0x0][0x2d0], -R5.reuse ;  /* 0x0000b40009027a23 */ /* 0x100fe40000010805 */
[--C-:B------:R-:W-:Y:S02]  /*a340*/  FFMA.FTZ R6, R14, c[0x0][0x2d0], -R5.reuse ;  /* 0x0000b4000e067a23 */ /* 0x100fe40000010805 */
        /* <DEDUP_REMOVED lines=14> */
[--C-:B-1----:R-:W-:Y:S02]  /*a430*/  FFMA.FTZ R2, R12, c[0x0][0x2d0], -R5.reuse ;  /* 0x0000b4000c027a23 */ /* 0x102fe40000010805 */
[--C-:B------:R-:W-:Y:S02]  /*a440*/  FFMA.FTZ R151, R23, c[0x0][0x2d0], -R5.reuse ;  /* 0x0000b40017977a23 */ /* 0x100fe40000010805 */
[----:B------:R1:W3:Y:S01]  /*a450*/  MUFU.EX2 R210, R2 ;  /* 0x0000000200d27308 */ /* 0x0002e20000000800 */
        /* <DEDUP_REMOVED lines=8> */
[----:B-1----:R-:W-:Y:S07]  /*a4e0*/  FFMA.FTZ R2, R13, c[0x0][0x2d0], -R5 ;  /* 0x0000b4000d027a23 */ /* 0x002fee0000010805 */
[----:B------:R1:W4:Y:S02]  /*a4f0*/  MUFU.EX2 R224, R2 ;  /* 0x0000000200e07308 */ /* 0x0003240000000800 */
[----:B-1----:R-:W-:Y:S02]  /*a500*/  FSEL R2, R68, RZ, P0 ;  /* 0x000000ff44027208 */ /* 0x002fe40000000000 */
[----:B------:R-:W-:Y:S02]  /*a510*/  FSETP.NEU.FTZ.AND P0, PT, R3, -INF , PT ;  /* 0xff8000000300780b */ /* 0x000fe40003f1d000 */
[----:B---3--:R-:W-:Y:S01]  /*a520*/  F2FP.BF16.PACK_AB R128, R210, R35 ;  /* 0x00000023d280723e */ /* 0x008fe200000010ff */
[----:B------:R-:W-:Y:S01]  /*a530*/  FADD.FTZ R0, -R2, R69 ;  /* 0x0000004502007221 */ /* 0x000fe20000010100 */
[----:B------:R-:W-:Y:S02]  /*a540*/  FSEL R69, R4, RZ, P0 ;  /* 0x000000ff04457208 */ /* 0x000fe40000000000 */
[----:B----4-:R-:W-:Y:S01]  /*a550*/  F2FP.BF16.PACK_AB R130, R225, R224 ;  /* 0x000000e0e182723e */ /* 0x010fe200000010ff */
[----:B------:R-:W-:Y:S02]  /*a560*/  FMUL.FTZ R0, R0, c[0x0][0x2d0] ;  /* 0x0000b40000007a20 */ /* 0x000fe40000410000 */
[--C-:B------:R-:W-:Y:S02]  /*a570*/  FFMA.FTZ R4, R8, c[0x0][0x2d0], -R69.reuse ;  /* 0x0000b40008047a23 */ /* 0x100fe40000010845 */
[----:B------:R1:W3:Y:S10]  /*a580*/  MUFU.EX2 R2, R0 ;  /* 0x0000000000027308 */ /* 0x0002f40000000800 */
[----:B------:R4:W-:Y:S01]  /*a590*/  MUFU.EX2 R209, R4 ;  /* 0x0000000400d17308 */ /* 0x0009e20000000800 */
[--C-:B-1----:R-:W-:Y:S02]  /*a5a0*/  FFMA.FTZ R0, R7, c[0x0][0x2d0], -R69.reuse ;  /* 0x0000b40007007a23 */ /* 0x102fe40000010845 */
[C---:B---3--:R-:W-:Y:S07]  /*a5b0*/  FMUL.FTZ R8, R2.reuse, R112 ;  /* 0x0000007002087220 */ /* 0x048fee0000410000 */
[----:B------:R1:W3:Y:S01]  /*a5c0*/  MUFU.EX2 R208, R0 ;  /* 0x0000000000d07308 */ /* 0x0002e20000000800 */
[C---:B------:R-:W-:Y:S02]  /*a5d0*/  FMUL.FTZ R9, R2.reuse, R113 ;  /* 0x0000007102097220 */ /* 0x040fe40000410000 */
[C---:B------:R-:W-:Y:S02]  /*a5e0*/  FMUL.FTZ R16, R2.reuse, R104 ;  /* 0x0000006802107220 */ /* 0x040fe40000410000 */
[----:B------:R-:W-:Y:S02]  /*a5f0*/  FMUL.FTZ R17, R2, R105 ;  /* 0x0000006902117220 */ /* 0x000fe40000410000 */
[----:B----4-:R-:W-:Y:S02]  /*a600*/  FFMA.FTZ R4, R10, c[0x0][0x2d0], -R69 ;  /* 0x0000b4000a047a23 */ /* 0x010fe40000010845 */
[C---:B------:R-:W-:Y:S02]  /*a610*/  FMUL.FTZ R5, R2.reuse, R117 ;  /* 0x0000007502057220 */ /* 0x040fe40000410000 */
[----:B------:R4:W-:Y:S01]  /*a620*/  MUFU.EX2 R223, R4 ;  /* 0x0000000400df7308 */ /* 0x0009e20000000800 */
[C---:B------:R-:W-:Y:S02]  /*a630*/  FMUL.FTZ R24, R2.reuse, R96 ;  /* 0x0000006002187220 */ /* 0x040fe40000410000 */
[C---:B------:R-:W-:Y:S02]  /*a640*/  FMUL.FTZ R25, R2.reuse, R97 ;  /* 0x0000006102197220 */ /* 0x040fe40000410000 */
[C---:B------:R-:W-:Y:S02]  /*a650*/  FMUL.FTZ R12, R2.reuse, R108 ;  /* 0x0000006c020c7220 */ /* 0x040fe40000410000 */
[C---:B------:R-:W-:Y:S02]  /*a660*/  FMUL.FTZ R13, R2.reuse, R109 ;  /* 0x0000006d020d7220 */ /* 0x040fe40000410000 */
[C---:B------:R-:W-:Y:S02]  /*a670*/  FMUL.FTZ R32, R2.reuse, R88 ;  /* 0x0000005802207220 */ /* 0x040fe40000410000 */
[C---:B------:R-:W-:Y:S01]  /*a680*/  FMUL.FTZ R33, R2.reuse, R89 ;  /* 0x0000005902217220 */ /* 0x040fe20000410000 */
[----:B-1----:R-:W-:Y:S01]  /*a690*/  FSEL R0, R3, RZ, P0 ;  /* 0x000000ff03007208 */ /* 0x002fe20000000000 */
[C---:B------:R-:W-:Y:S01]  /*a6a0*/  FMUL.FTZ R20, R2.reuse, R100 ;  /* 0x0000006402147220 */ /* 0x040fe20000410000 */
[----:B---3--:R-:W-:Y:S01]  /*a6b0*/  F2FP.BF16.PACK_AB R129, R209, R208 ;  /* 0x000000d0d181723e */ /* 0x008fe200000010ff */
[----:B------:R-:W-:Y:S01]  /*a6c0*/  FMUL.FTZ R21, R2, R101 ;  /* 0x0000006502157220 */ /* 0x000fe20000410000 */
[----:B------:R-:W-:Y:S01]  /*a6d0*/  MUFU.EX2 R100, R177 ;  /* 0x000000b100647308 */ /* 0x000fe20000000800 */
[----:B------:R-:W-:Y:S01]  /*a6e0*/  FADD.FTZ R0, -R0, R70 ;  /* 0x0000004600007221 */ /* 0x000fe20000010100 */
[C---:B------:R-:W-:Y:S01]  /*a6f0*/  ISETP.GT.AND P0, PT, R199.reuse, R226, PT ;  /* 0x000000e2c700720c */ /* 0x040fe20003f04270 */
[----:B------:R-:W-:Y:S01]  /*a700*/  FFMA.FTZ R70, R2, R227, R35 ;  /* 0x000000e302467223 */ /* 0x000fe20000010023 */
[----:B------:R-:W-:Y:S01]  /*a710*/  IADD3 R199, R199, -0x1, RZ ;  /* 0xffffffffc7c77810 */ /* 0x000fe20007ffe0ff */
[----:B------:R-:W-:Y:S02]  /*a720*/  FMUL.FTZ R0, R0, c[0x0][0x2d0] ;  /* 0x0000b40000007a20 */ /* 0x000fe40000410000 */
[--C-:B----4-:R-:W-:Y:S02]  /*a730*/  FFMA.FTZ R4, R11, c[0x0][0x2d0], -R69.reuse ;  /* 0x0000b4000b047a23 */ /* 0x110fe40000010845 */
[C---:B------:R-:W-:Y:S01]  /*a740*/  FMUL.FTZ R28, R2.reuse, R92 ;  /* 0x0000005c021c7220 */ /* 0x040fe20000410000 */
[----:B------:R-:W-:Y:S01]  /*a750*/  MUFU.EX2 R177, R206 ;  /* 0x000000ce00b17308 */ /* 0x000fe20000000800 */
[C---:B------:R-:W-:Y:S02]  /*a760*/  FMUL.FTZ R29, R2.reuse, R93 ;  /* 0x0000005d021d7220 */ /* 0x040fe40000410000 */
[C---:B------:R-:W-:Y:S02]  /*a770*/  FMUL.FTZ R40, R2.reuse, R80 ;  /* 0x0000005002287220 */ /* 0x040fe40000410000 */
        /* <DEDUP_REMOVED lines=14> */
[C---:B------:R-:W-:Y:S02]  /*a860*/  FMUL.FTZ R61, R2.reuse, R61 ;  /* 0x0000003d023d7220 */ /* 0x040fe40000410000 */
[C---:B------:R-:W-:Y:S02]  /*a870*/  FMUL.FTZ R64, R2.reuse, R64 ;  /* 0x0000004002407220 */ /* 0x040fe40000410000 */
[----:B------:R-:W-:Y:S02]  /*a880*/  FMUL.FTZ R65, R2, R65 ;  /* 0x0000004102417220 */ /* 0x000fe40000410000 */
[C---:B-1----:R-:W-:Y:S02]  /*a890*/  FMUL.FTZ R10, R0.reuse, R114 ;  /* 0x00000072000a7220 */ /* 0x042fe40000410000 */
[C---:B------:R-:W-:Y:S02]  /*a8a0*/  FMUL.FTZ R11, R0.reuse, R115 ;  /* 0x00000073000b7220 */ /* 0x040fe40000410000 */
[----:B------:R-:W1:Y:S01]  /*a8b0*/  LDSM.16.MT88.4 R112, [R185] ;  /* 0x00000000b970783b */ /* 0x000e620000004200 */
[C---:B------:R-:W-:Y:S02]  /*a8c0*/  FMUL.FTZ R18, R0.reuse, R106 ;  /* 0x0000006a00127220 */ /* 0x040fe40000410000 */
[----:B------:R-:W-:Y:S01]  /*a8d0*/  FMUL.FTZ R19, R0, R107 ;  /* 0x0000006b00137220 */ /* 0x000fe20000410000 */
[----:B---3--:R-:W-:Y:S01]  /*a8e0*/  F2FP.BF16.PACK_AB R131, R216, R223 ;  /* 0x000000dfd883723e */ /* 0x008fe200000010ff */
[----:B------:R-:W-:Y:S03]  /*a8f0*/  FMUL.FTZ R4, R2, R116 ;  /* 0x0000007402047220 */ /* 0x000fe60000410000 */
[----:B------:R-:W3:Y:S01]  /*a900*/  LDSM.16.MT88.4 R104, [R184] ;  /* 0x00000000b868783b */ /* 0x000ee20000004200 */
[C---:B------:R-:W-:Y:S02]  /*a910*/  FMUL.FTZ R6, R0.reuse, R118 ;  /* 0x0000007600067220 */ /* 0x040fe40000410000 */
[C---:B------:R-:W-:Y:S02]  /*a920*/  FMUL.FTZ R7, R0.reuse, R119 ;  /* 0x0000007700077220 */ /* 0x040fe40000410000 */
[C---:B------:R-:W-:Y:S02]  /*a930*/  FMUL.FTZ R26, R0.reuse, R98 ;  /* 0x00000062001a7220 */ /* 0x040fe40000410000 */
[C---:B------:R-:W-:Y:S02]  /*a940*/  FMUL.FTZ R27, R0.reuse, R99 ;  /* 0x00000063001b7220 */ /* 0x040fe40000410000 */
[----:B------:R-:W4:Y:S01]  /*a950*/  LDSM.16.MT88.4 R96, [R187] ;  /* 0x00000000bb60783b */ /* 0x000f220000004200 */
[C---:B--2---:R-:W-:Y:S05]  /*a960*/  HMMA.16816.F32.BF16 R4, R128.reuse, R132, R4 ;  /* 0x000000848004723c */ /* 0x044fea0000041804 */
[C---:B------:R-:W-:Y:S02]  /*a970*/  FMUL.FTZ R34, R0.reuse, R90 ;  /* 0x0000005a00227220 */ /* 0x040fe40000410000 */
[C---:B------:R-:W-:Y:S01]  /*a980*/  FMUL.FTZ R35, R0.reuse, R91 ;  /* 0x0000005b00237220 */ /* 0x040fe20000410000 */
[C---:B------:R-:W-:Y:S01]  /*a990*/  HMMA.16816.F32.BF16 R8, R128.reuse, R134, R8 ;  /* 0x000000868008723c */ /* 0x040fe20000041808 */
[----:B------:R-:W2:Y:S01]  /*a9a0*/  LDSM.16.MT88.4 R88, [R183+0x3000] ;  /* 0x00300000b758783b */ /* 0x000ea20000004200 */
[----:B------:R-:W-:Y:S02]  /*a9b0*/  MUFU.EX2 R134, R222 ;  /* 0x000000de00867308 */ /* 0x000fe40000000800 */
[C---:B------:R-:W-:Y:S02]  /*a9c0*/  FMUL.FTZ R14, R0.reuse, R110 ;  /* 0x0000006e000e7220 */ /* 0x040fe40000410000 */
[C---:B------:R-:W-:Y:S02]  /*a9d0*/  FMUL.FTZ R15, R0.reuse, R111 ;  /* 0x0000006f000f7220 */ /* 0x040fe40000410000 */
[C---:B------:R-:W-:Y:S04]  /*a9e0*/  FMUL.FTZ R42, R0.reuse, R82 ;  /* 0x00000052002a7220 */ /* 0x040fe80000410000 */
[C---:B------:R-:W-:Y:S01]  /*a9f0*/  FMUL.FTZ R43, R0.reuse, R83 ;  /* 0x00000053002b7220 */ /* 0x040fe20000410000 */
[----:B------:R-:W-:Y:S01]  /*aa00*/  MUFU.EX2 R135, R220 ;  /* 0x000000dc00877308 */ /* 0x000fe20000000800 */
[C---:B-1----:R-:W-:Y:S01]  /*aa10*/  HMMA.16816.F32.BF16 R12, R128.reuse, R112, R12 ;  /* 0x00000070800c723c */ /* 0x042fe2000004180c */
[----:B------:R-:W1:Y:S02]  /*aa20*/  LDSM.16.MT88.4 R80, [R185+0x3000] ;  /* 0x00300000b950783b */ /* 0x000e640000004200 */
[C---:B------:R-:W-:Y:S02]  /*aa30*/  FMUL.FTZ R38, R0.reuse, R86 ;  /* 0x0000005600267220 */ /* 0x040fe40000410000 */
[C---:B------:R-:W-:Y:S02]  /*aa40*/  FMUL.FTZ R39, R0.reuse, R87 ;  /* 0x0000005700277220 */ /* 0x040fe40000410000 */
[C---:B------:R-:W-:Y:S01]  /*aa50*/  FMUL.FTZ R50, R0.reuse, R74 ;  /* 0x0000004a00327220 */ /* 0x040fe20000410000 */
[C---:B------:R-:W-:Y:S01]  /*aa60*/  HMMA.16816.F32.BF16 R16, R128.reuse, R114, R16 ;  /* 0x000000728010723c */ /* 0x040fe20000041810 */
[----:B------:R-:W-:Y:S03]  /*aa70*/  LDSM.16.MT88.4 R84, [R184+0x1000] ;  /* 0x00100000b854783b */ /* 0x000fe60000004200 */
[C---:B------:R-:W-:Y:S02]  /*aa80*/  FMUL.FTZ R22, R0.reuse, R102 ;  /* 0x0000006600167220 */ /* 0x040fe40000410000 */
[C---:B------:R-:W-:Y:S01]  /*aa90*/  FMUL.FTZ R23, R0.reuse, R103 ;  /* 0x0000006700177220 */ /* 0x040fe20000410000 */
[----:B------:R-:W-:Y:S01]  /*aaa0*/  MUFU.EX2 R102, R151 ;  /* 0x0000009700667308 */ /* 0x000fe20000000800 */
[C---:B------:R-:W-:Y:S01]  /*aab0*/  FMUL.FTZ R51, R0.reuse, R75 ;  /* 0x0000004b00337220 */ /* 0x040fe20000410000 */
[----:B------:R-:W-:Y:S03]  /*aac0*/  LDSM.16.MT88.4 R112, [R183+0x2800] ;  /* 0x00280000b770783b */ /* 0x000fe60000004200 */
[C---:B------:R-:W-:Y:S01]  /*aad0*/  FMUL.FTZ R46, R0.reuse, R78 ;  /* 0x0000004e002e7220 */ /* 0x040fe20000410000 */
[C---:B---3--:R-:W-:Y:S03]  /*aae0*/  HMMA.16816.F32.BF16 R20, R128.reuse, R104, R20 ;  /* 0x000000688014723c */ /* 0x048fe60000041814 */
[C---:B------:R-:W-:Y:S01]  /*aaf0*/  FMUL.FTZ R47, R0.reuse, R79 ;  /* 0x0000004f002f7220 */ /* 0x040fe20000410000 */
[----:B------:R-:W3:Y:S01]  /*ab00*/  LDSM.16.MT88.4 R72, [R184+0x3000] ;  /* 0x00300000b848783b */ /* 0x000ee20000004200 */
[C---:B------:R-:W-:Y:S01]  /*ab10*/  FMUL.FTZ R30, R0.reuse, R94 ;  /* 0x0000005e001e7220 */ /* 0x040fe20000410000 */
[----:B------:R-:W-:Y:S01]  /*ab20*/  MUFU.EX2 R151, R207 ;  /* 0x000000cf00977308 */ /* 0x000fe20000000800 */
[----:B------:R-:W-:Y:S01]  /*ab30*/  FMUL.FTZ R31, R0, R95 ;  /* 0x0000005f001f7220 */ /* 0x000fe20000410000 */
[C---:B------:R-:W-:Y:S04]  /*ab40*/  HMMA.16816.F32.BF16 R24, R128.reuse, R106, R24 ;  /* 0x0000006a8018723c */ /* 0x040fe80000041818 */
[----:B------:R-:W-:Y:S01]  /*ab50*/  LDSM.16.MT88.4 R76, [R183+0x800] ;  /* 0x00080000b74c783b */ /* 0x000fe20000004200 */
[--C-:B------:R-:W-:Y:S02]  /*ab60*/  FFMA.FTZ R2, R136, c[0x0][0x2d0], -R69.reuse ;  /* 0x0000b40088027a23 */ /* 0x100fe40000010845 */
[C---:B------:R-:W-:Y:S01]  /*ab70*/  FMUL.FTZ R54, R0.reuse, R54 ;  /* 0x0000003600367220 */ /* 0x040fe20000410000 */
[C---:B----4-:R-:W-:Y:S01]  /*ab80*/  HMMA.16816.F32.BF16 R28, R128.reuse, R96, R28 ;  /* 0x00000060801c723c */ /* 0x050fe2000004181c */
[----:B------:R-:W-:Y:S03]  /*ab90*/  MUFU.EX2 R94, R141 ;  /* 0x0000008d005e7308 */ /* 0x000fe60000000800 */
[----:B------:R-:W-:Y:S01]  /*aba0*/  LDSM.16.MT88.4 R104, [R185+0x2800] ;  /* 0x00280000b968783b */ /* 0x000fe20000004200 */
[----:B------:R-:W-:Y:S02]  /*abb0*/  FMUL.FTZ R55, R0, R55 ;  /* 0x0000003700377220 */ /* 0x000fe40000410000 */
[--C-:B------:R-:W-:Y:S01]  /*abc0*/  FFMA.FTZ R96, R194, c[0x0][0x2d0], -R69.reuse ;  /* 0x0000b400c2607a23 */ /* 0x100fe20000010845 */
[C---:B------:R-:W-:Y:S03]  /*abd0*/  HMMA.16816.F32.BF16 R32, R128.reuse, R98, R32 ;  /* 0x000000628020723c */ /* 0x040fe60000041820 */
[----:B------:R-:W-:Y:S01]  /*abe0*/  MUFU.EX2 R95, R140 ;  /* 0x0000008c005f7308 */ /* 0x000fe20000000800 */
[C---:B------:R-:W-:Y:S02]  /*abf0*/  FMUL.FTZ R58, R0.reuse, R58 ;  /* 0x0000003a003a7220 */ /* 0x040fe40000410000 */
[C---:B------:R-:W-:Y:S02]  /*ac00*/  FMUL.FTZ R59, R0.reuse, R59 ;  /* 0x0000003b003b7220 */ /* 0x040fe40000410000 */
[C---:B--2---:R-:W-:Y:S04]  /*ac10*/  HMMA.16816.F32.BF16 R36, R128.reuse, R88, R36 ;  /* 0x000000588024723c */ /* 0x044fe80000041824 */
[C---:B------:R-:W-:Y:S01]  /*ac20*/  FMUL.FTZ R62, R0.reuse, R62 ;  /* 0x0000003e003e7220 */ /* 0x040fe20000410000 */
[----:B------:R2:W-:Y:S01]  /*ac30*/  MUFU.EX2 R88, R2 ;  /* 0x0000000200587308 */ /* 0x0005e20000000800 */
[C---:B------:R-:W-:Y:S02]  /*ac40*/  FMUL.FTZ R63, R0.reuse, R63 ;  /* 0x0000003f003f7220 */ /* 0x040fe40000410000 */
[C---:B------:R-:W-:Y:S04]  /*ac50*/  HMMA.16816.F32.BF16 R40, R128.reuse, R90, R40 ;  /* 0x0000005a8028723c */ /* 0x040fe80000041828 */
[C---:B------:R-:W-:Y:S02]  /*ac60*/  FMUL.FTZ R66, R0.reuse, R66 ;  /* 0x0000004200427220 */ /* 0x040fe40000410000 */
[C---:B------:R-:W-:Y:S01]  /*ac70*/  FMUL.FTZ R67, R0.reuse, R67 ;  /* 0x0000004300437220 */ /* 0x040fe20000410000 */
[----:B------:R-:W-:Y:S01]  /*ac80*/  MUFU.EX2 R89, R143 ;  /* 0x0000008f00597308 */ /* 0x000fe20000000800 */
[C---:B-1----:R-:W-:Y:S04]  /*ac90*/  HMMA.16816.F32.BF16 R44, R128.reuse, R80, R44 ;  /* 0x00000050802c723c */ /* 0x042fe8000004182c */
[----:B------:R-:W-:Y:S04]  /*aca0*/  FFMA.FTZ R0, R0, R228, R208 ;  /* 0x000000e400007223 */ /* 0x000fe800000100d0 */
[C---:B------:R-:W-:Y:S01]  /*acb0*/  HMMA.16816.F32.BF16 R48, R128.reuse, R82, R48 ;  /* 0x000000528030723c */ /* 0x040fe20000041830 */
[----:B------:R-:W-:Y:S01]  /*acc0*/  LDSM.16.MT88.4 R80, [R185+0x800] ;  /* 0x00080000b950783b */ /* 0x000fe20000004200 */
[----:B------:R-:W1:Y:S02]  /*acd0*/  MUFU.EX2 R91, R142 ;  /* 0x0000008e005b7308 */ /* 0x000e640000000800 */
[--C-:B--2---:R-:W-:Y:S04]  /*ace0*/  FFMA.FTZ R2, R137, c[0x0][0x2d0], -R69.reuse ;  /* 0x0000b40089027a23 */ /* 0x104fe80000010845 */
[C---:B---3--:R-:W-:Y:S04]  /*acf0*/  HMMA.16816.F32.BF16 R52, R128.reuse, R72, R52 ;  /* 0x000000488034723c */ /* 0x048fe80000041834 */
[----:B------:R2:W3:Y:S04]  /*ad00*/  MUFU.EX2 R90, R2 ;  /* 0x00000002005a7308 */ /* 0x0004e80000000800 */
[C---:B------:R-:W-:Y:S01]  /*ad10*/  HMMA.16816.F32.BF16 R56, R128.reuse, R74, R56 ;  /* 0x0000004a8038723c */ /* 0x040fe20000041838 */
[----:B------:R-:W4:Y:S05]  /*ad20*/  LDSM.16.MT88.4 R72, [R186+0x3000] ;  /* 0x00300000ba48783b */ /* 0x000f2a0000004200 */
[----:B------:R-:W-:Y:S10]  /*ad30*/  MUFU.EX2 R98, R178 ;  /* 0x000000b200627308 */ /* 0x000ff40000000800 */
[----:B------:R-:W-:Y:S01]  /*ad40*/  MUFU.EX2 R142, R215 ;  /* 0x000000d7008e7308 */ /* 0x000fe20000000800 */
[--C-:B--2---:R-:W-:Y:S09]  /*ad50*/  FFMA.FTZ R2, R138, c[0x0][0x2d0], -R69.reuse ;  /* 0x0000b4008a027a23 */ /* 0x104ff20000010845 */
[----:B------:R2:W-:Y:S10]  /*ad60*/  MUFU.EX2 R93, R2 ;  /* 0x00000002005d7308 */ /* 0x0005f40000000800 */
[----:B------:R-:W-:Y:S01]  /*ad70*/  MUFU.EX2 R143, R214 ;  /* 0x000000d6008f7308 */ /* 0x000fe20000000800 */
[C---:B----4-:R-:W-:Y:S09]  /*ad80*/  HMMA.16816.F32.BF16 R60, R128.reuse, R72, R60 ;  /* 0x00000048803c723c */ /* 0x050ff2000004183c */
[----:B------:R-:W-:Y:S03]  /*ad90*/  MUFU.EX2 R178, R205 ;  /* 0x000000cd00b27308 */ /* 0x000fe60000000800 */
[----:B-1----:R-:W-:Y:S01]  /*ada0*/  F2FP.BF16.PACK_AB R72, R91, R89 ;  /* 0x000000595b48723e */ /* 0x002fe200000010ff */
[----:B------:R-:W-:Y:S03]  /*adb0*/  HMMA.16816.F32.BF16 R64, R128, R74, R64 ;  /* 0x0000004a8040723c */ /* 0x000fe60000041840 */
[--C-:B--2---:R-:W-:Y:S01]  /*adc0*/  FFMA.FTZ R2, R139, c[0x0][0x2d0], -R69.reuse ;  /* 0x0000b4008b027a23 */ /* 0x104fe20000010845 */
[----:B---3--:R-:W-:Y:S03]  /*add0*/  F2FP.BF16.PACK_AB R73, R90, R88 ;  /* 0x000000585a49723e */ /* 0x008fe600000010ff */
[----:B------:R-:W-:Y:S01]  /*ade0*/  F2FP.BF16.PACK_AB R74, R95, R94 ;  /* 0x0000005e5f4a723e */ /* 0x000fe200000010ff */
[----:B------:R-:W1:Y:S01]  /*adf0*/  MUFU.EX2 R103, R2 ;  /* 0x0000000200677308 */ /* 0x000e620000000800 */
[----:B------:R-:W-:Y:S09]  /*ae00*/  F2FP.BF16.PACK_AB R128, R135, R134 ;  /* 0x000000868780723e */ /* 0x000ff200000010ff */
[----:B------:R-:W-:Y:S10]  /*ae10*/  MUFU.EX2 R136, R218 ;  /* 0x000000da00887308 */ /* 0x000ff40000000800 */
[----:B------:R-:W2:Y:S01]  /*ae20*/  MUFU.EX2 R137, R217 ;  /* 0x000000d900897308 */ /* 0x000ea20000000800 */
[----:B-1----:R-:W-:Y:S01]  /*ae30*/  F2FP.BF16.PACK_AB R75, R103, R93 ;  /* 0x0000005d674b723e */ /* 0x002fe200000010ff */
[----:B------:R-:W-:Y:S02]  /*ae40*/  FADD.FTZ R2, R210, R70 ;  /* 0x00000046d2027221 */ /* 0x000fe40000010000 */
[----:B------:R-:W-:Y:S02]  /*ae50*/  FADD.FTZ R70, R209, R0 ;  /* 0x00000000d1467221 */ /* 0x000fe40000010000 */
[--C-:B------:R-:W-:Y:S04]  /*ae60*/  FFMA.FTZ R0, R144, c[0x0][0x2d0], -R69.reuse ;  /* 0x0000b40090007a23 */ /* 0x100fe80000010845 */
[----:B------:R-:W-:Y:S01]  /*ae70*/  MUFU.EX2 R210, R150 ;  /* 0x0000009600d27308 */ /* 0x000fe20000000800 */
[C---:B------:R-:W-:Y:S08]  /*ae80*/  HMMA.16816.F32.BF16 R4, R72.reuse, R76, R4 ;  /* 0x0000004c4804723c */ /* 0x040ff00000041804 */
[C---:B------:R-:W-:Y:S01]  /*ae90*/  HMMA.16816.F32.BF16 R8, R72.reuse, R78, R8 ;  /* 0x0000004e4808723c */ /* 0x040fe20000041808 */
[----:B------:R-:W1:Y:S01]  /*aea0*/  LDSM.16.MT88.4 R76, [R184+0x800] ;  /* 0x00080000b84c783b */ /* 0x000e620000004200 */
[----:B------:R3:W-:Y:S02]  /*aeb0*/  MUFU.EX2 R99, R0 ;  /* 0x0000000000637308 */ /* 0x0007e40000000800 */
[----:B--2---:R-:W-:Y:S04]  /*aec0*/  F2FP.BF16.PACK_AB R130, R137, R136 ;  /* 0x000000888982723e */ /* 0x004fe800000010ff */
[C---:B------:R-:W-:Y:S04]  /*aed0*/  HMMA.16816.F32.BF16 R12, R72.reuse, R80, R12 ;  /* 0x00000050480c723c */ /* 0x040fe8000004180c */
[----:B------:R-:W-:Y:S04]  /*aee0*/  MUFU.EX2 R144, R213 ;  /* 0x000000d500907308 */ /* 0x000fe80000000800 */
[C---:B------:R-:W-:Y:S01]  /*aef0*/  HMMA.16816.F32.BF16 R16, R72.reuse, R82, R16 ;  /* 0x000000524810723c */ /* 0x040fe20000041810 */
[----:B------:R-:W2:Y:S03]  /*af00*/  LDSM.16.MT88.4 R80, [R186+0x800] ;  /* 0x00080000ba50783b */ /* 0x000ea60000004200 */
[--C-:B---3--:R-:W-:Y:S02]  /*af10*/  FFMA.FTZ R0, R145, c[0x0][0x2d0], -R69.reuse ;  /* 0x0000b40091007a23 */ /* 0x108fe40000010845 */
[----:B------:R-:W-:Y:S10]  /*af20*/  MUFU.EX2 R145, R212 ;  /* 0x000000d400917308 */ /* 0x000ff40000000800 */
[----:B------:R3:W4:Y:S01]  /*af30*/  MUFU.EX2 R101, R0 ;  /* 0x0000000000657308 */ /* 0x0007220000000800 */
[C---:B-1----:R-:W-:Y:S08]  /*af40*/  HMMA.16816.F32.BF16 R20, R72.reuse, R76, R20 ;  /* 0x0000004c4814723c */ /* 0x042ff00000041814 */
[C---:B------:R-:W-:Y:S01]  /*af50*/  HMMA.16816.F32.BF16 R24, R72.reuse, R78, R24 ;  /* 0x0000004e4818723c */ /* 0x040fe20000041818 */
[----:B------:R-:W1:Y:S07]  /*af60*/  LDSM.16.MT88.4 R76, [R183+0x3800] ;  /* 0x00380000b74c783b */ /* 0x000e6e0000004200 */
[C---:B--2---:R-:W-:Y:S04]  /*af70*/  HMMA.16816.F32.BF16 R28, R72.reuse, R80, R28 ;  /* 0x00000050481c723c */ /* 0x044fe8000004181c */
[--C-:B---3--:R-:W-:Y:S04]  /*af80*/  FFMA.FTZ R0, R146, c[0x0][0x2d0], -R69.reuse ;  /* 0x0000b40092007a23 */ /* 0x108fe80000010845 */
[C---:B------:R-:W-:Y:S01]  /*af90*/  HMMA.16816.F32.BF16 R32, R72.reuse, R82, R32 ;  /* 0x000000524820723c */ /* 0x040fe20000041820 */
[----:B------:R-:W2:Y:S01]  /*afa0*/  LDSM.16.MT88.4 R80, [R185+0x3800] ;  /* 0x00380000b950783b */ /* 0x000ea20000004200 */
[----:B------:R3:W-:Y:S06]  /*afb0*/  MUFU.EX2 R209, R0 ;  /* 0x0000000000d17308 */ /* 0x0007ec0000000800 */
[C---:B-1----:R-:W-:Y:S04]  /*afc0*/  HMMA.16816.F32.BF16 R36, R72.reuse, R76, R36 ;  /* 0x0000004c4824723c */ /* 0x042fe80000041824 */
[--C-:B---3--:R-:W-:Y:S04]  /*afd0*/  FFMA.FTZ R0, R147, c[0x0][0x2d0], -R69.reuse ;  /* 0x0000b40093007a23 */ /* 0x108fe80000010845 */
[----:B------:R1:W3:Y:S01]  /*afe0*/  MUFU.EX2 R208, R0 ;  /* 0x0000000000d07308 */ /* 0x0002e20000000800 */
[C---:B------:R-:W-:Y:S01]  /*aff0*/  HMMA.16816.F32.BF16 R40, R72.reuse, R78, R40 ;  /* 0x0000004e4828723c */ /* 0x040fe20000041828 */
[----:B------:R-:W5:Y:S07]  /*b000*/  LDSM.16.MT88.4 R76, [R184+0x3800] ;  /* 0x00380000b84c783b */ /* 0x000f6e0000004200 */
[C---:B--2---:R-:W-:Y:S08]  /*b010*/  HMMA.16816.F32.BF16 R44, R72.reuse, R80, R44 ;  /* 0x00000050482c723c */ /* 0x044ff0000004182c */
[C---:B------:R-:W-:Y:S01]  /*b020*/  HMMA.16816.F32.BF16 R48, R72.reuse, R82, R48 ;  /* 0x000000524830723c */ /* 0x040fe20000041830 */
[----:B------:R-:W2:Y:S03]  /*b030*/  LDSM.16.MT88.4 R80, [R186+0x3800] ;  /* 0x00380000ba50783b */ /* 0x000ea60000004200 */
[----:B-1----:R-:W-:Y:S02]  /*b040*/  FADD.FTZ R0, R224, R2 ;  /* 0x00000002e0007221 */ /* 0x002fe40000010000 */
[----:B------:R-:W-:Y:S02]  /*b050*/  FADD.FTZ R2, R223, R70 ;  /* 0x00000046df027221 */ /* 0x000fe40000010000 */
[----:B------:R-:W-:Y:S04]  /*b060*/  FADD.FTZ R70, R225, R0 ;  /* 0x00000000e1467221 */ /* 0x000fe80000010000 */
[----:B------:R-:W-:Y:S02]  /*b070*/  FADD.FTZ R2, R216, R2 ;  /* 0x00000002d8027221 */ /* 0x000fe40000010000 */
[----:B------:R-:W-:Y:S02]  /*b080*/  FADD.FTZ R70, R89, R70 ;  /* 0x0000004659467221 */ /* 0x000fe40000010000 */
[----:B------:R-:W-:Y:S02]  /*b090*/  FADD.FTZ R2, R88, R2 ;  /* 0x0000000258027221 */ /* 0x000fe40000010000 */
[----:B------:R-:W-:Y:S02]  /*b0a0*/  FADD.FTZ R70, R91, R70 ;  /* 0x000000465b467221 */ /* 0x000fe40000010000 */
[----:B------:R-:W-:Y:S02]  /*b0b0*/  FADD.FTZ R92, R90, R2 ;  /* 0x000000025a5c7221 */ /* 0x000fe40000010000 */
[----:B------:R-:W-:Y:S01]  /*b0c0*/  LDSM.16.MT88.4 R88, [R184+0x1800] ;  /* 0x00180000b858783b */ /* 0x000fe20000004200 */
[C---:B-----5:R-:W-:Y:S03]  /*b0d0*/  HMMA.16816.F32.BF16 R52, R72.reuse, R76, R52 ;  /* 0x0000004c4834723c */ /* 0x060fe60000041834 */
[----:B------:R-:W-:Y:S02]  /*b0e0*/  FADD.FTZ R97, R93, R92 ;  /* 0x0000005c5d617221 */ /* 0x000fe40000010000 */
[--C-:B------:R-:W-:Y:S02]  /*b0f0*/  FFMA.FTZ R2, R202, c[0x0][0x2d0], -R69.reuse ;  /* 0x0000b400ca027a23 */ /* 0x100fe40000010845 */
[----:B------:R-:W-:Y:S01]  /*b100*/  FFMA.FTZ R0, R148, c[0x0][0x2d0], -R69 ;  /* 0x0000b40094007a23 */ /* 0x000fe20000010845 */
[C---:B------:R-:W-:Y:S01]  /*b110*/  HMMA.16816.F32.BF16 R56, R72.reuse, R78, R56 ;  /* 0x0000004e4838723c */ /* 0x040fe20000041838 */
[----:B------:R-:W1:Y:S01]  /*b120*/  LDSM.16.MT88.4 R76, [R183+0x1000] ;  /* 0x00100000b74c783b */ /* 0x000e620000004200 */
[----:B------:R5:W-:Y:S06]  /*b130*/  MUFU.EX2 R133, R2 ;  /* 0x0000000200857308 */ /* 0x000bec0000000800 */
[C---:B--2---:R-:W-:Y:S04]  /*b140*/  HMMA.16816.F32.BF16 R60, R72.reuse, R80, R60 ;  /* 0x00000050483c723c */ /* 0x044fe8000004183c */
[----:B------:R2:W1:Y:S04]  /*b150*/  MUFU.EX2 R150, R0 ;  /* 0x0000000000967308 */ /* 0x0004680000000800 */
[----:B------:R-:W-:Y:S01]  /*b160*/  HMMA.16816.F32.BF16 R64, R72, R82, R64 ;  /* 0x000000524840723c */ /* 0x000fe20000041840 */
[----:B------:R-:W1:Y:S06]  /*b170*/  LDSM.16.MT88.4 R80, [R185+0x1000] ;  /* 0x00100000b950783b */ /* 0x000e6c0000004200 */
[----:B------:R-:W-:Y:S02]  /*b180*/  F2FP.BF16.PACK_AB R72, R100, R98 ;  /* 0x000000626448723e */ /* 0x000fe400000010ff */
[----:B----4-:R-:W-:Y:S03]  /*b190*/  F2FP.BF16.PACK_AB R73, R101, R99 ;  /* 0x000000636549723e */ /* 0x010fe600000010ff */
[----:B------:R-:W-:Y:S01]  /*b1a0*/  F2FP.BF16.PACK_AB R74, R210, R102 ;  /* 0x00000066d24a723e */ /* 0x000fe200000010ff */
[----:B-----5:R-:W-:Y:S01]  /*b1b0*/  FADD.FTZ R2, R103, R97 ;  /* 0x0000006167027221 */ /* 0x020fe20000010000 */
[C---:B---3--:R-:W-:Y:S03]  /*b1c0*/  F2FP.BF16.PACK_AB R75, R208.reuse, R209 ;  /* 0x000000d1d04b723e */ /* 0x048fe600000010ff */
[----:B------:R-:W-:Y:S02]  /*b1d0*/  FADD.FTZ R2, R99, R2 ;  /* 0x0000000263027221 */ /* 0x000fe40000010000 */
[--C-:B--2---:R-:W-:Y:S02]  /*b1e0*/  FFMA.FTZ R0, R149, c[0x0][0x2d0], -R69.reuse ;  /* 0x0000b40095007a23 */ /* 0x104fe40000010845 */
[----:B------:R-:W-:Y:S02]  /*b1f0*/  FADD.FTZ R2, R101, R2 ;  /* 0x0000000265027221 */ /* 0x000fe40000010000 */
[----:B------:R2:W3:Y:S01]  /*b200*/  MUFU.EX2 R148, R0 ;  /* 0x0000000000947308 */ /* 0x0004e20000000800 */
[C---:B-1----:R-:W-:Y:S03]  /*b210*/  HMMA.16816.F32.BF16 R4, R72.reuse, R76, R4 ;  /* 0x0000004c4804723c */ /* 0x042fe60000041804 */
[----:B------:R-:W-:Y:S04]  /*b220*/  FADD.FTZ R2, R209, R2 ;  /* 0x00000002d1027221 */ /* 0x000fe80000010000 */
[----:B------:R-:W-:Y:S01]  /*b230*/  FADD.FTZ R2, R208, R2 ;  /* 0x00000002d0027221 */ /* 0x000fe20000010000 */
[C---:B------:R-:W-:Y:S01]  /*b240*/  HMMA.16816.F32.BF16 R8, R72.reuse, R78, R8 ;  /* 0x0000004e4808723c */ /* 0x040fe20000041808 */
[----:B------:R-:W1:Y:S03]  /*b250*/  LDSM.16.MT88.4 R76, [R186+0x1000] ;  /* 0x00100000ba4c783b */ /* 0x000e660000004200 */
[----:B------:R-:W-:Y:S04]  /*b260*/  FADD.FTZ R2, R150, R2 ;  /* 0x0000000296027221 */ /* 0x000fe80000010000 */
[C---:B------:R-:W-:Y:S04]  /*b270*/  HMMA.16816.F32.BF16 R12, R72.reuse, R80, R12 ;  /* 0x00000050480c723c */ /* 0x040fe8000004180c */
[--C-:B--2---:R-:W-:Y:S04]  /*b280*/  FFMA.FTZ R0, R176, c[0x0][0x2d0], -R69.reuse ;  /* 0x0000b400b0007a23 */ /* 0x104fe80000010845 */
[C---:B------:R-:W-:Y:S01]  /*b290*/  HMMA.16816.F32.BF16 R16, R72.reuse, R82, R16 ;  /* 0x000000524810723c */ /* 0x040fe20000041810 */
[----:B------:R-:W2:Y:S01]  /*b2a0*/  LDSM.16.MT88.4 R80, [R183+0x4000] ;  /* 0x00400000b750783b */ /* 0x000ea20000004200 */
[----:B------:R4:W5:Y:S02]  /*b2b0*/  MUFU.EX2 R147, R0 ;  /* 0x0000000000937308 */ /* 0x0009640000000800 */
[----:B---3--:R-:W-:Y:S04]  /*b2c0*/  FADD.FTZ R2, R148, R2 ;  /* 0x0000000294027221 */ /* 0x008fe80000010000 */
[C---:B------:R-:W-:Y:S08]  /*b2d0*/  HMMA.16816.F32.BF16 R20, R72.reuse, R84, R20 ;  /* 0x000000544814723c */ /* 0x040ff00000041814 */
[C---:B------:R-:W-:Y:S01]  /*b2e0*/  HMMA.16816.F32.BF16 R24, R72.reuse, R86, R24 ;  /* 0x000000564818723c */ /* 0x040fe20000041818 */
[----:B------:R-:W3:Y:S07]  /*b2f0*/  LDSM.16.MT88.4 R84, [R185+0x4000] ;  /* 0x00400000b954783b */ /* 0x000eee0000004200 */
[C---:B-1----:R-:W-:Y:S04]  /*b300*/  HMMA.16816.F32.BF16 R28, R72.reuse, R76, R28 ;  /* 0x0000004c481c723c */ /* 0x042fe8000004181c */
[--C-:B----4-:R-:W-:Y:S02]  /*b310*/  FFMA.FTZ R0, R179, c[0x0][0x2d0], -R69.reuse ;  /* 0x0000b400b3007a23 */ /* 0x110fe40000010845 */
[----:B-----5:R-:W-:Y:S02]  /*b320*/  FADD.FTZ R2, R147, R2 ;  /* 0x0000000293027221 */ /* 0x020fe40000010000 */
[----:B------:R1:W4:Y:S01]  /*b330*/  MUFU.EX2 R146, R0 ;  /* 0x0000000000927308 */ /* 0x0003220000000800 */
[C---:B------:R-:W-:Y:S01]  /*b340*/  HMMA.16816.F32.BF16 R32, R72.reuse, R78, R32 ;  /* 0x0000004e4820723c */ /* 0x040fe20000041820 */
[----:B------:R-:W5:Y:S07]  /*b350*/  LDSM.16.MT88.4 R76, [R184+0x4000] ;  /* 0x00400000b84c783b */ /* 0x000f6e0000004200 */
[C---:B--2---:R-:W-:Y:S08]  /*b360*/  HMMA.16816.F32.BF16 R36, R72.reuse, R80, R36 ;  /* 0x000000504824723c */ /* 0x044ff00000041824 */
[C---:B------:R-:W-:Y:S01]  /*b370*/  HMMA.16816.F32.BF16 R40, R72.reuse, R82, R40 ;  /* 0x000000524828723c */ /* 0x040fe20000041828 */
[----:B------:R-:W2:Y:S03]  /*b380*/  LDSM.16.MT88.4 R80, [R186+0x4000] ;  /* 0x00400000ba50783b */ /* 0x000ea60000004200 */
[--C-:B-1----:R-:W-:Y:S04]  /*b390*/  FFMA.FTZ R0, R197, c[0x0][0x2d0], -R69.reuse ;  /* 0x0000b400c5007a23 */ /* 0x102fe80000010845 */
[C---:B---3--:R-:W-:Y:S01]  /*b3a0*/  HMMA.16816.F32.BF16 R44, R72.reuse, R84, R44 ;  /* 0x00000054482c723c */ /* 0x048fe2000004182c */
[----:B------:R1:W3:Y:S03]  /*b3b0*/  MUFU.EX2 R141, R0 ;  /* 0x00000000008d7308 */ /* 0x0002e60000000800 */
[----:B----4-:R-:W-:Y:S04]  /*b3c0*/  FADD.FTZ R2, R146, R2 ;  /* 0x0000000292027221 */ /* 0x010fe80000010000 */
[C---:B------:R-:W-:Y:S01]  /*b3d0*/  HMMA.16816.F32.BF16 R48, R72.reuse, R86, R48 ;  /* 0x000000564830723c */ /* 0x040fe20000041830 */
[----:B------:R-:W4:Y:S07]  /*b3e0*/  LDSM.16.MT88.4 R84, [R183+0x1800] ;  /* 0x00180000b754783b */ /* 0x000f2e0000004200 */
[C---:B-----5:R-:W-:Y:S08]  /*b3f0*/  HMMA.16816.F32.BF16 R52, R72.reuse, R76, R52 ;  /* 0x0000004c4834723c */ /* 0x060ff00000041834 */
[C---:B------:R-:W-:Y:S01]  /*b400*/  HMMA.16816.F32.BF16 R56, R72.reuse, R78, R56 ;  /* 0x0000004e4838723c */ /* 0x040fe20000041838 */
[----:B------:R-:W5:Y:S03]  /*b410*/  LDSM.16.MT88.4 R76, [R185+0x1800] ;  /* 0x00180000b94c783b */ /* 0x000f660000004200 */
[--C-:B-1----:R-:W-:Y:S02]  /*b420*/  FFMA.FTZ R0, R198, c[0x0][0x2d0], -R69.reuse ;  /* 0x0000b400c6007a23 */ /* 0x102fe40000010845 */
[----:B---3--:R-:W-:Y:S02]  /*b430*/  FADD.FTZ R2, R141, R2 ;  /* 0x000000028d027221 */ /* 0x008fe40000010000 */
[C---:B--2---:R-:W-:Y:S01]  /*b440*/  HMMA.16816.F32.BF16 R60, R72.reuse, R80, R60 ;  /* 0x00000050483c723c */ /* 0x044fe2000004183c */
[----:B------:R1:W2:Y:S07]  /*b450*/  MUFU.EX2 R140, R0 ;  /* 0x00000000008c7308 */ /* 0x0002ae0000000800 */
[----:B------:R-:W-:Y:S01]  /*b460*/  HMMA.16816.F32.BF16 R64, R72, R82, R64 ;  /* 0x000000524840723c */ /* 0x000fe20000041840 */
[----:B------:R-:W3:Y:S06]  /*b470*/  LDSM.16.MT88.4 R80, [R186+0x1800] ;  /* 0x00180000ba50783b */ /* 0x000eec0000004200 */
[----:B------:R-:W-:Y:S02]  /*b480*/  F2FP.BF16.PACK_AB R72, R203, R178 ;  /* 0x000000b2cb48723e */ /* 0x000fe400000010ff */
[----:B------:R-:W-:Y:S03]  /*b490*/  F2FP.BF16.PACK_AB R74, R151, R177 ;  /* 0x000000b1974a723e */ /* 0x000fe600000010ff */
[----:B------:R-:W-:Y:S02]  /*b4a0*/  F2FP.BF16.PACK_AB R73, R148, R150 ;  /* 0x000000969449723e */ /* 0x000fe400000010ff */
[----:B------:R-:W-:Y:S01]  /*b4b0*/  F2FP.BF16.PACK_AB R75, R146, R147 ;  /* 0x00000093924b723e */ /* 0x000fe200000010ff */
[--C-:B-1----:R-:W-:Y:S02]  /*b4c0*/  FFMA.FTZ R0, R200, c[0x0][0x2d0], -R69.reuse ;  /* 0x0000b400c8007a23 */ /* 0x102fe40000010845 */
[----:B--2---:R-:W-:Y:S04]  /*b4d0*/  FADD.FTZ R2, R140, R2 ;  /* 0x000000028c027221 */ /* 0x004fe80000010000 */
[C---:B----4-:R-:W-:Y:S01]  /*b4e0*/  HMMA.16816.F32.BF16 R4, R72.reuse, R84, R4 ;  /* 0x000000544804723c */ /* 0x050fe20000041804 */
[----:B------:R1:W2:Y:S07]  /*b4f0*/  MUFU.EX2 R139, R0 ;  /* 0x00000000008b7308 */ /* 0x0002ae0000000800 */
[C---:B------:R-:W-:Y:S01]  /*b500*/  HMMA.16816.F32.BF16 R8, R72.reuse, R86, R8 ;  /* 0x000000564808723c */ /* 0x040fe20000041808 */
[----:B------:R-:W4:Y:S07]  /*b510*/  LDSM.16.MT88.4 R84, [R183+0x4800] ;  /* 0x00480000b754783b */ /* 0x000f2e0000004200 */
[C---:B-----5:R-:W-:Y:S08]  /*b520*/  HMMA.16816.F32.BF16 R12, R72.reuse, R76, R12 ;  /* 0x0000004c480c723c */ /* 0x060ff0000004180c */
[C---:B------:R-:W-:Y:S01]  /*b530*/  HMMA.16816.F32.BF16 R16, R72.reuse, R78, R16 ;  /* 0x0000004e4810723c */ /* 0x040fe20000041810 */
[----:B------:R-:W5:Y:S03]  /*b540*/  LDSM.16.MT88.4 R76, [R185+0x4800] ;  /* 0x00480000b94c783b */ /* 0x000f660000004200 */
[--C-:B-1----:R-:W-:Y:S02]  /*b550*/  FFMA.FTZ R0, R201, c[0x0][0x2d0], -R69.reuse ;  /* 0x0000b400c9007a23 */ /* 0x102fe40000010845 */
[----:B--2---:R-:W-:Y:S02]  /*b560*/  FADD.FTZ R2, R139, R2 ;  /* 0x000000028b027221 */ /* 0x004fe40000010000 */
[C---:B------:R-:W-:Y:S01]  /*b570*/  HMMA.16816.F32.BF16 R20, R72.reuse, R88, R20 ;  /* 0x000000584814723c */ /* 0x040fe20000041814 */
[----:B------:R1:W-:Y:S07]  /*b580*/  MUFU.EX2 R138, R0 ;  /* 0x00000000008a7308 */ /* 0x0003ee0000000800 */
[C---:B------:R-:W-:Y:S01]  /*b590*/  HMMA.16816.F32.BF16 R24, R72.reuse, R90, R24 ;  /* 0x0000005a4818723c */ /* 0x040fe20000041818 */
[----:B------:R-:W2:Y:S07]  /*b5a0*/  LDSM.16.MT88.4 R88, [R184+0x4800] ;  /* 0x00480000b858783b */ /* 0x000eae0000004200 */
[C---:B---3--:R-:W-:Y:S08]  /*b5b0*/  HMMA.16816.F32.BF16 R28, R72.reuse, R80, R28 ;  /* 0x00000050481c723c */ /* 0x048ff0000004181c */
[C---:B------:R-:W-:Y:S01]  /*b5c0*/  HMMA.16816.F32.BF16 R32, R72.reuse, R82, R32 ;  /* 0x000000524820723c */ /* 0x040fe20000041820 */
[----:B------:R-:W3:Y:S03]  /*b5d0*/  LDSM.16.MT88.4 R80, [R186+0x4800] ;  /* 0x00480000ba50783b */ /* 0x000ee60000004200 */
[----:B-1----:R-:W-:Y:S02]  /*b5e0*/  FADD.FTZ R0, R94, R70 ;  /* 0x000000465e007221 */ /* 0x002fe40000010000 */
[--C-:B------:R-:W-:Y:S02]  /*b5f0*/  FFMA.FTZ R70, R196, c[0x0][0x2d0], -R69.reuse ;  /* 0x0000b400c4467a23 */ /* 0x100fe40000010845 */
[C---:B----4-:R-:W-:Y:S02]  /*b600*/  HMMA.16816.F32.BF16 R36, R72.reuse, R84, R36 ;  /* 0x000000544824723c */ /* 0x050fe40000041824 */
[----:B------:R-:W1:Y:S02]  /*b610*/  MUFU.EX2 R132, R70 ;  /* 0x0000004600847308 */ /* 0x000e640000000800 */
[----:B------:R-:W-:Y:S02]  /*b620*/  FADD.FTZ R0, R95, R0 ;  /* 0x000000005f007221 */ /* 0x000fe40000010000 */
[----:B------:R-:W-:Y:S01]  /*b630*/  LDSM.16.MT88.4 R92, [R186+0x2000] ;  /* 0x00200000ba5c783b */ /* 0x000fe20000004200 */
[----:B------:R-:W-:Y:S01]  /*b640*/  FFMA.FTZ R69, R193, c[0x0][0x2d0], -R69 ;  /* 0x0000b400c1457a23 */ /* 0x000fe20000010845 */
[C---:B------:R-:W-:Y:S04]  /*b650*/  HMMA.16816.F32.BF16 R40, R72.reuse, R86, R40 ;  /* 0x000000564828723c */ /* 0x040fe80000041828 */
[----:B------:R4:W-:Y:S01]  /*b660*/  MUFU.EX2 R70, R96 ;  /* 0x0000006000467308 */ /* 0x0009e20000000800 */
[----:B------:R-:W-:Y:S01]  /*b670*/  FADD.FTZ R0, R98, R0 ;  /* 0x0000000062007221 */ /* 0x000fe20000010000 */
[----:B------:R-:W-:Y:S02]  /*b680*/  LDSM.16.MT88.4 R84, [R185+0x2000] ;  /* 0x00200000b954783b */ /* 0x000fe40000004200 */
[C---:B-----5:R-:W-:Y:S04]  /*b690*/  HMMA.16816.F32.BF16 R44, R72.reuse, R76, R44 ;  /* 0x0000004c482c723c */ /* 0x060fe8000004182c */
[----:B------:R-:W-:Y:S02]  /*b6a0*/  FADD.FTZ R0, R100, R0 ;  /* 0x0000000064007221 */ /* 0x000fe40000010000 */
[----:B------:R-:W5:Y:S02]  /*b6b0*/  MUFU.EX2 R69, R69 ;  /* 0x0000004500457308 */ /* 0x000f640000000800 */
[C---:B------:R-:W-:Y:S01]  /*b6c0*/  HMMA.16816.F32.BF16 R48, R72.reuse, R78, R48 ;  /* 0x0000004e4830723c */ /* 0x040fe20000041830 */
[----:B------:R-:W3:Y:S03]  /*b6d0*/  LDSM.16.MT88.4 R76, [R183+0x2000] ;  /* 0x00200000b74c783b */ /* 0x000ee60000004200 */
[----:B-1----:R-:W-:Y:S01]  /*b6e0*/  F2FP.BF16.PACK_AB R129, R132, R133 ;  /* 0x000000858481723e */ /* 0x002fe200000010ff */
[----:B------:R-:W-:Y:S03]  /*b6f0*/  FADD.FTZ R0, R102, R0 ;  /* 0x0000000066007221 */ /* 0x000fe60000010000 */
[C---:B--2---:R-:W-:Y:S01]  /*b700*/  HMMA.16816.F32.BF16 R52, R72.reuse, R88, R52 ;  /* 0x000000584834723c */ /* 0x044fe20000041834 */
[----:B----4-:R-:W-:Y:S03]  /*b710*/  LDSM.16.MT88.4 R96, [R184+0x2800] ;  /* 0x00280000b860783b */ /* 0x010fe60000004200 */
[----:B------:R-:W-:Y:S04]  /*b720*/  FADD.FTZ R0, R210, R0 ;  /* 0x00000000d2007221 */ /* 0x000fe80000010000 */
[C---:B------:R-:W-:Y:S01]  /*b730*/  HMMA.16816.F32.BF16 R56, R72.reuse, R90, R56 ;  /* 0x0000005a4838723c */ /* 0x040fe20000041838 */
[----:B------:R-:W1:Y:S03]  /*b740*/  LDSM.16.MT88.4 R88, [R184+0x2000] ;  /* 0x00200000b858783b */ /* 0x000e660000004200 */
[----:B------:R-:W-:Y:S01]  /*b750*/  FADD.FTZ R0, R178, R0 ;  /* 0x00000000b2007221 */ /* 0x000fe20000010000 */
[----:B-----5:R-:W-:Y:S03]  /*b760*/  F2FP.BF16.PACK_AB R131, R69, R70 ;  /* 0x000000464583723e */ /* 0x020fe600000010ff */
[C---:B---3--:R-:W-:Y:S04]  /*b770*/  HMMA.16816.F32.BF16 R60, R72.reuse, R80, R60 ;  /* 0x00000050483c723c */ /* 0x048fe8000004183c */
[----:B------:R-:W-:Y:S04]  /*b780*/  FADD.FTZ R0, R203, R0 ;  /* 0x00000000cb007221 */ /* 0x000fe80000010000 */
[----:B------:R-:W-:Y:S01]  /*b790*/  HMMA.16816.F32.BF16 R64, R72, R82, R64 ;  /* 0x000000524840723c */ /* 0x000fe20000041840 */
[----:B------:R-:W-:Y:S03]  /*b7a0*/  LDSM.16.MT88.4 R80, [R185+0x5000] ;  /* 0x00500000b950783b */ /* 0x000fe60000004200 */
[----:B------:R-:W-:Y:S03]  /*b7b0*/  FADD.FTZ R0, R177, R0 ;  /* 0x00000000b1007221 */ /* 0x000fe60000010000 */
[----:B------:R-:W-:Y:S01]  /*b7c0*/  F2FP.BF16.PACK_AB R72, R144, R142 ;  /* 0x0000008e9048723e */ /* 0x000fe200000010ff */
[----:B------:R-:W-:Y:S01]  /*b7d0*/  FADD.FTZ R0, R151, R0 ;  /* 0x0000000097007221 */ /* 0x000fe20000010000 */
[----:B------:R-:W-:Y:S03]  /*b7e0*/  F2FP.BF16.PACK_AB R74, R143, R145 ;  /* 0x000000918f4a723e */ /* 0x000fe600000010ff */
[----:B------:R-:W-:Y:S01]  /*b7f0*/  F2FP.BF16.PACK_AB R73, R140, R141 ;  /* 0x0000008d8c49723e */ /* 0x000fe200000010ff */
[----:B------:R-:W-:Y:S01]  /*b800*/  FADD.FTZ R0, R142, R0 ;  /* 0x000000008e007221 */ /* 0x000fe20000010000 */
[----:B------:R-:W-:Y:S03]  /*b810*/  F2FP.BF16.PACK_AB R75, R138, R139 ;  /* 0x0000008b8a4b723e */ /* 0x000fe600000010ff */
[----:B------:R-:W-:Y:S04]  /*b820*/  FADD.FTZ R0, R144, R0 ;  /* 0x0000000090007221 */ /* 0x000fe80000010000 */
[C---:B------:R-:W-:Y:S03]  /*b830*/  HMMA.16816.F32.BF16 R4, R72.reuse, R76, R4 ;  /* 0x0000004c4804723c */ /* 0x040fe60000041804 */
[----:B------:R-:W-:Y:S04]  /*b840*/  FADD.FTZ R0, R145, R0 ;  /* 0x0000000091007221 */ /* 0x000fe80000010000 */
[----:B------:R-:W-:Y:S01]  /*b850*/  FADD.FTZ R0, R143, R0 ;  /* 0x000000008f007221 */ /* 0x000fe20000010000 */
        /* <DEDUP_REMOVED lines=8> */
[C---:B------:R-:W-:Y:S08]  /*b8e0*/  HMMA.16816.F32.BF16 R28, R72.reuse, R92, R28 ;  /* 0x0000005c481c723c */ /* 0x040ff0000004181c */
[C---:B------:R-:W-:Y:S08]  /*b8f0*/  HMMA.16816.F32.BF16 R32, R72.reuse, R94, R32 ;  /* 0x0000005e4820723c */ /* 0x040ff00000041820 */
[C---:B--2---:R-:W-:Y:S08]  /*b900*/  HMMA.16816.F32.BF16 R36, R72.reuse, R76, R36 ;  /* 0x0000004c4824723c */ /* 0x044ff00000041824 */
[C---:B------:R-:W-:Y:S01]  /*b910*/  HMMA.16816.F32.BF16 R40, R72.reuse, R78, R40 ;  /* 0x0000004e4828723c */ /* 0x040fe20000041828 */
[----:B------:R-:W2:Y:S07]  /*b920*/  LDSM.16.MT88.4 R76, [R186+0x2800] ;  /* 0x00280000ba4c783b */ /* 0x000eae0000004200 */
[C---:B------:R-:W-:Y:S08]  /*b930*/  HMMA.16816.F32.BF16 R44, R72.reuse, R80, R44 ;  /* 0x00000050482c723c */ /* 0x040ff0000004182c */
[C---:B------:R-:W-:Y:S01]  /*b940*/  HMMA.16816.F32.BF16 R48, R72.reuse, R82, R48 ;  /* 0x000000524830723c */ /* 0x040fe20000041830 */
[----:B------:R-:W4:Y:S07]  /*b950*/  LDSM.16.MT88.4 R80, [R183+0x5800] ;  /* 0x00580000b750783b */ /* 0x000f2e0000004200 */
[C---:B---3--:R-:W-:Y:S08]  /*b960*/  HMMA.16816.F32.BF16 R52, R72.reuse, R84, R52 ;  /* 0x000000544834723c */ /* 0x048ff00000041834 */
[C---:B------:R-:W-:Y:S08]  /*b970*/  HMMA.16816.F32.BF16 R56, R72.reuse, R86, R56 ;  /* 0x000000564838723c */ /* 0x040ff00000041838 */
[C---:B-1----:R-:W-:Y:S08]  /*b980*/  HMMA.16816.F32.BF16 R60, R72.reuse, R88, R60 ;  /* 0x00000058483c723c */ /* 0x042ff0000004183c */
[----:B------:R-:W-:Y:S01]  /*b990*/  HMMA.16816.F32.BF16 R64, R72, R90, R64 ;  /* 0x0000005a4840723c */ /* 0x000fe20000041840 */
[----:B------:R-:W1:Y:S07]  /*b9a0*/  LDSM.16.MT88.4 R72, [R185+0x5800] ;  /* 0x00580000b948783b */ /* 0x000e6e0000004200 */
        /* <DEDUP_REMOVED lines=8> */
[C---:B--2---:R-:W-:Y:S08]  /*ba30*/  HMMA.16816.F32.BF16 R92, R128.reuse, R76, R28 ;  /* 0x0000004c805c723c */ /* 0x044ff0000004181c */
[C---:B------:R-:W-:Y:S08]  /*ba40*/  HMMA.16816.F32.BF16 R88, R128.reuse, R78, R32 ;  /* 0x0000004e8058723c */ /* 0x040ff00000041820 */
[C---:B----4-:R-:W-:Y:S08]  /*ba50*/  HMMA.16816.F32.BF16 R84, R128.reuse, R80, R36 ;  /* 0x000000508054723c */ /* 0x050ff00000041824 */
[C---:B------:R-:W-:Y:S08]  /*ba60*/  HMMA.16816.F32.BF16 R80, R128.reuse, R82, R40 ;  /* 0x000000528050723c */ /* 0x040ff00000041828 */
[C---:B-1----:R-:W-:Y:S08]  /*ba70*/  HMMA.16816.F32.BF16 R76, R128.reuse, R72, R44 ;  /* 0x00000048804c723c */ /* 0x042ff0000004182c */
[C---:B------:R-:W-:Y:S08]  /*ba80*/  HMMA.16816.F32.BF16 R72, R128.reuse, R74, R48 ;  /* 0x0000004a8048723c */ /* 0x040ff00000041830 */
[C---:B---3--:R-:W-:Y:S07]  /*ba90*/  HMMA.16816.F32.BF16 R52, R128.reuse, R4, R52 ;  /* 0x000000048034723c */ /* 0x048fee0000041834 */
[-C--:B------:R-:W-:Y:S01]  /*baa0*/  MOV R5, R3.reuse ;  /* 0x0000000300057202 */ /* 0x080fe20000000f00 */
[C---:B------:R-:W-:Y:S04]  /*bab0*/  HMMA.16816.F32.BF16 R56, R128.reuse, R6, R56 ;  /* 0x000000068038723c */ /* 0x040fe80000041838 */
[----:B------:R-:W-:Y:S02]  /*bac0*/  FADD.FTZ R4, R138, R2 ;  /* 0x000000028a047221 */ /* 0x000fe40000010000 */
[----:B------:R-:W-:Y:S02]  /*bad0*/  FADD.FTZ R2, R134, R0 ;  /* 0x0000000086027221 */ /* 0x000fe40000010000 */
[C---:B-----5:R-:W-:Y:S04]  /*bae0*/  HMMA.16816.F32.BF16 R60, R128.reuse, R8, R60 ;  /* 0x00000008803c723c */ /* 0x060fe8000004183c */
[----:B------:R-:W-:Y:S02]  /*baf0*/  FADD.FTZ R0, R133, R4 ;  /* 0x0000000485007221 */ /* 0x000fe40000010000 */
[----:B------:R-:W-:Y:S02]  /*bb00*/  FADD.FTZ R2, R135, R2 ;  /* 0x0000000287027221 */ /* 0x000fe40000010000 */
[----:B------:R-:W-:Y:S01]  /*bb10*/  FADD.FTZ R0, R132, R0 ;  /* 0x0000000084007221 */ /* 0x000fe20000010000 */
[----:B------:R-:W-:Y:S03]  /*bb20*/  HMMA.16816.F32.BF16 R64, R128, R10, R64 ;  /* 0x0000000a8040723c */ /* 0x000fe60000041840 */
[----:B------:R-:W-:Y:S02]  /*bb30*/  FADD.FTZ R2, R136, R2 ;  /* 0x0000000288027221 */ /* 0x000fe40000010000 */
[----:B------:R-:W-:Y:S01]  /*bb40*/  FADD.FTZ R0, R70, R0 ;  /* 0x0000000046007221 */ /* 0x000fe20000010000 */
[----:B------:R-:W-:Y:S01]  /*bb50*/  MOV R70, R3 ;  /* 0x0000000300467202 */ /* 0x000fe20000000f00 */
[----:B------:R-:W-:Y:S02]  /*bb60*/  FADD.FTZ R227, R137, R2 ;  /* 0x0000000289e37221 */ /* 0x000fe40000010000 */
[----:B------:R-:W-:Y:S03]  /*bb70*/  FADD.FTZ R228, R69, R0 ;  /* 0x0000000045e47221 */ /* 0x000fe60000010000 */
[----:B------:R-:W-:Y:S01]  /*bb80*/  MOV R69, R68 ;  /* 0x0000004400457202 */ /* 0x000fe20000000f00 */
[----:B------:R-:W-:-:S05]  /*bb90*/  @P0 BRA `(.L_x_734) ;  /* 0xffffb84000000947 */ /* 0x000fca000383ffff */
.L_x_713:
[----:B------:R-:W-:Y:S01]  /*bba0*/  IMAD.MOV.U32 R0, RZ, RZ, c[0x0][0x2c4] ;  /* 0x0000b100ff007624 */ /* 0x000fe200078e00ff */
[----:B------:R-:W-:Y:S01]  /*bbb0*/  IADD3 R2, R232, 0x1, -R231 ;  /* 0x00000001e8027810 */ /* 0x000fe20007ffe8e7 */
[----:B------:R-:W-:-:S03]  /*bbc0*/  IMAD.MOV.U32 R4, RZ, RZ, c[0x0][0x32c] ;  /* 0x0000cb00ff047624 */ /* 0x000fc600078e00ff */
[----:B------:R-:W-:Y:S02]  /*bbd0*/  ISETP.NE.AND P1, PT, R0, 0x1, PT ;  /* 0x000000010000780c */ /* 0x000fe40003f25270 */
[----:B------:R-:W-:Y:S02]  /*bbe0*/  IADD3 R0, R244, 0x7f, RZ ;  /* 0x0000007ff4007810 */ /* 0x000fe40007ffe0ff */
[----:B------:R-:W-:-:S09]  /*bbf0*/  ISETP.GE.AND P0, PT, R4, 0x1, PT ;  /* 0x000000010400780c */ /* 0x000fd20003f06270 */
[----:B------:R-:W-:-:S05]  /*bc00*/  @P1 IMAD.HI.U32 R3, R0, c[0x0][0x2c8], RZ ;  /* 0x0000b20000031a27 */ /* 0x000fca00078e00ff */
[----:B------:R-:W-:-:S05]  /*bc10*/  @P1 SHF.R.U32.HI R0, RZ, c[0x0][0x2cc], R3 ;  /* 0x0000b300ff001a19 */ /* 0x000fca0000011603 */
[----:B------:R-:W-:-:S05]  /*bc20*/  IMAD.IADD R0, R2, 0x1, R0 ;  /* 0x0000000102007824 */ /* 0x000fca00078e0200 */
[----:B------:R-:W-:Y:S01]  /*bc30*/  IADD3 R2, R0, -c[0x0][0x324], RZ ;  /* 0x8000c90000027a10 */ /* 0x000fe20007ffe0ff */
[----:B------:R-:W-:Y:S05]  /*bc40*/  @!P0 BRA `(.L_x_735) ;  /* 0x0000011000008947 */ /* 0x000fea0003800000 */
[----:B------:R-:W-:Y:S01]  /*bc50*/  ISETP.GT.AND P0, PT, R0, -0x1, PT ;  /* 0xffffffff0000780c */ /* 0x000fe20003f04270 */
[----:B------:R-:W-:-:S12]  /*bc60*/  BSSY B0, `(.L_x_736) ;  /* 0x000000d000007945 */ /* 0x000fd80003800000 */
[----:B------:R-:W-:Y:S05]  /*bc70*/  @P0 BRA `(.L_x_737) ;  /* 0x0000007000000947 */ /* 0x000fea0003800000 */
[----:B------:R-:W-:Y:S01]  /*bc80*/  IMAD.MOV.U32 R3, RZ, RZ, 0x1 ;  /* 0x00000001ff037424 */ /* 0x000fe200078e00ff */
[----:B------:R-:W-:-:S04]  /*bc90*/  LOP3.LUT R0, RZ, R0, RZ, 0x33, !PT ;  /* 0x00000000ff007212 */ /* 0x000fc800078e33ff */
[----:B------:R-:W-:-:S13]  /*bca0*/  ISETP.NE.AND P0, PT, R3, c[0x0][0x32c], PT ;  /* 0x0000cb0003007a0c */ /* 0x000fda0003f05270 */
[----:B------:R-:W-:-:S05]  /*bcb0*/  @P0 IMAD.HI.U32 R3, R0, c[0x0][0x330], RZ ;  /* 0x0000cc0000030a27 */ /* 0x000fca00078e00ff */
[----:B------:R-:W-:-:S04]  /*bcc0*/  @P0 SHF.R.U32.HI R0, RZ, c[0x0][0x334], R3 ;  /* 0x0000cd00ff000a19 */ /* 0x000fc80000011603 */
[----:B------:R-:W-:Y:S01]  /*bcd0*/  LOP3.LUT R0, RZ, R0, RZ, 0x33, !PT ;  /* 0x00000000ff007212 */ /* 0x000fe200078e33ff */
[----:B------:R-:W-:Y:S05]  /*bce0*/  BRA `(.L_x_738) ;  /* 0x0000004000007947 */ /* 0x000fea0003800000 */
.L_x_737:
[----:B------:R-:W-:-:S04]  /*bcf0*/  MOV R3, 0x1 ;  /* 0x0000000100037802 */ /* 0x000fc80000000f00 */
[----:B------:R-:W-:-:S13]  /*bd00*/  ISETP.NE.AND P0, PT, R3, c[0x0][0x32c], PT ;  /* 0x0000cb0003007a0c */ /* 0x000fda0003f05270 */
[----:B------:R-:W-:-:S05]  /*bd10*/  @P0 IMAD.HI.U32 R3, R0, c[0x0][0x330], RZ ;  /* 0x0000cc0000030a27 */ /* 0x000fca00078e00ff */
[----:B------:R-:W-:Y:S02]  /*bd20*/  @P0 SHF.R.U32.HI R0, RZ, c[0x0][0x334], R3 ;  /* 0x0000cd00ff000a19 */ /* 0x000fe40000011603 */
.L_x_738:
[----:B------:R-:W-:Y:S05]  /*bd30*/  BSYNC B0 ;  /* 0x0000000000007941 */ /* 0x000fea0003800000 */
.L_x_736:
[----:B------:R-:W-:-:S05]  /*bd40*/  IMAD R0, R0, c[0x0][0x32c], RZ ;  /* 0x0000cb0000007a24 */ /* 0x000fca00078e02ff */
[----:B------:R-:W-:-:S04]  /*bd50*/  IMNMX R2, R2, R0, !PT ;  /* 0x0000000002027217 */ /* 0x000fc80007800200 */
.L_x_735:
[----:B------:R-:W-:-:S05]  /*bd60*/  IADD3 R2, R2, 0x5f, RZ ;  /* 0x0000005f02027810 */ /* 0x000fca0007ffe0ff */
        /* <DEDUP_REMOVED lines=8> */
.L_x_750:
        /* <DEDUP_REMOVED lines=39> */
.L_x_851:
        /* <DEDUP_REMOVED lines=24> */
.L_x_852:
        /* <DEDUP_REMOVED lines=16> */
.L_x_741:
[----:B--23--:R-:W-:Y:S05]  /*c2e0*/  BSYNC B0 ;  /* 0x0000000000007941 */ /* 0x00cfea0003800000 */
.L_x_740:
        /* <DEDUP_REMOVED lines=126> */
[----:B------:R-:W-:Y:S02]  /*cad0*/  FMUL.FTZ R10, R10, c[0x0][0x320] ;  /* 0x0000c8000a0a7a20 */ /* 0x000fe40000410000 */
[----:B------:R-:W-:Y:S04]  /*cae0*/  FMUL.FTZ R3, R11, c[0x0][0x320] ;  /* 0x0000c8000b037a20 */ /* 0x000fe80000410000 */
[----:B------:R-:W3:Y:S02]  /*caf0*/  MUFU.TANH R139, R10 ;  /* 0x0000000a008b7308 */ /* 0x000ee40000002400 */
[----:B------:R-:W-:Y:S08]  /*cb00*/  FMUL.FTZ R2, R12, c[0x0][0x320] ;  /* 0x0000c8000c027a20 */ /* 0x000ff00000410000 */
[----:B------:R4:W2:Y:S01]  /*cb10*/  MUFU.TANH R133, R2 ;  /* 0x0000000200857308 */ /* 0x0008a20000002400 */
[----:B-1----:R-:W-:Y:S09]  /*cb20*/  FMUL.FTZ R0, R5, c[0x0][0x320] ;  /* 0x0000c80005007a20 */ /* 0x002ff20000410000 */
[----:B------:R1:W1:Y:S10]  /*cb30*/  MUFU.TANH R142, R0 ;  /* 0x00000000008e7308 */ /* 0x0002740000002400 */
[----:B------:R5:W2:Y:S01]  /*cb40*/  MUFU.TANH R138, R3 ;  /* 0x00000003008a7308 */ /* 0x000aa20000002400 */
[----:B----4-:R-:W-:Y:S09]  /*cb50*/  FMUL.FTZ R2, R19, c[0x0][0x320] ;  /* 0x0000c80013027a20 */ /* 0x010ff20000410000 */
[----:B------:R-:W4:Y:S01]  /*cb60*/  MUFU.TANH R147, R2 ;  /* 0x0000000200937308 */ /* 0x000f220000002400 */
[----:B-1----:R-:W-:Y:S09]  /*cb70*/  FMUL.FTZ R0, R6, c[0x0][0x320] ;  /* 0x0000c80006007a20 */ /* 0x002ff20000410000 */
[----:B------:R1:W1:Y:S01]  /*cb80*/  MUFU.TANH R141, R0 ;  /* 0x00000000008d7308 */ /* 0x0002620000002400 */
[----:B-----5:R-:W-:Y:S09]  /*cb90*/  FMUL.FTZ R3, R18, c[0x0][0x320] ;  /* 0x0000c80012037a20 */ /* 0x020ff20000410000 */
        /* <DEDUP_REMOVED lines=8> */
[----:B------:R-:W-:Y:S03]  /*cc20*/  LDSM.16.M88.4 R4, [R181+0x2000] ;  /* 0x00200000b504783b */ /* 0x000fe60000000200 */
[----:B-----5:R-:W-:Y:S05]  /*cc30*/  FMUL.FTZ R0, R9, c[0x0][0x320] ;  /* 0x0000c80009007a20 */ /* 0x020fea0000410000 */
[----:B------:R-:W1:Y:S01]  /*cc40*/  LDSM.16.M88.4 R8, [R181+0x1800] ;  /* 0x00180000b508783b */ /* 0x000e620000000200 */
[----:B------:R5:W1:Y:S11]  /*cc50*/  MUFU.TANH R137, R0 ;  /* 0x0000000000897308 */ /* 0x000a760000002400 */
[----:B------:R-:W-:Y:S03]  /*cc60*/  @!UPT UIADD3 URZ, URZ, URZ, URZ ;  /* 0x0000003f3f3ff290 */ /* 0x000fe6000fffe03f */
[----:B------:R-:W-:Y:S02]  /*cc70*/  FMUL.FTZ R3, R26, c[0x0][0x320] ;  /* 0x0000c8001a037a20 */ /* 0x000fe40000410000 */
[----:B------:R-:W-:Y:S02]  /*cc80*/  FMUL.FTZ R2, R27, c[0x0][0x320] ;  /* 0x0000c8001b027a20 */ /* 0x000fe40000410000 */
[----:B------:R-:W2:Y:S01]  /*cc90*/  MUFU.TANH R150, R3 ;  /* 0x0000000300967308 */ /* 0x000ea20000002400 */
[----:B-----5:R-:W-:Y:S09]  /*cca0*/  FMUL.FTZ R0, R13, c[0x0][0x320] ;  /* 0x0000c8000d007a20 */ /* 0x020ff20000410000 */
[----:B------:R5:W2:Y:S10]  /*ccb0*/  MUFU.TANH R132, R0 ;  /* 0x0000000000847308 */ /* 0x000ab40000002400 */
        /* <DEDUP_REMOVED lines=11> */
[----:B------:R-:W3:Y:S01]  /*cd70*/  MUFU.TANH R178, R3 ;  /* 0x0000000300b27308 */ /* 0x000ee20000002400 */
[----:B--2---:R-:W-:Y:S02]  /*cd80*/  FMUL.FTZ R2, R35, c[0x0][0x320] ;  /* 0x0000c80023027a20 */ /* 0x004fe40000410000 */
[----:B-----5:R-:W-:Y:S07]  /*cd90*/  FMUL.FTZ R0, R15, c[0x0][0x320] ;  /* 0x0000c8000f007a20 */ /* 0x020fee0000410000 */
[----:B------:R2:W2:Y:S01]  /*cda0*/  MUFU.TANH R146, R0 ;  /* 0x0000000000927308 */ /* 0x0004a20000002400 */
[C---:B-1----:R-:W-:Y:S09]  /*cdb0*/  HMMA.16816.F32.BF16 R44, R172.reuse, R8, R44 ;  /* 0x00000008ac2c723c */ /* 0x042ff2000004182c */
[----:B------:R-:W1:Y:S01]  /*cdc0*/  MUFU.TANH R194, R2 ;  /* 0x0000000200c27308 */ /* 0x000e620000002400 */
[----:B------:R-:W-:Y:S03]  /*cdd0*/  HMMA.16816.F32.BF16 R48, R172, R10, R48 ;  /* 0x0000000aac30723c */ /* 0x000fe60000041830 */
[----:B--2---:R-:W-:Y:S06]  /*cde0*/  FMUL.FTZ R0, R16, c[0x0][0x320] ;  /* 0x0000c80010007a20 */ /* 0x004fec0000410000 */
[----:B------:R2:W1:Y:S03]  /*cdf0*/  MUFU.TANH R131, R0 ;  /* 0x0000000000837308 */ /* 0x0004660000002400 */
[----:B--2---:R-:W-:Y:S07]  /*ce00*/  FMUL.FTZ R0, R17, c[0x0][0x320] ;  /* 0x0000c80011007a20 */ /* 0x004fee0000410000 */
[----:B------:R2:W1:Y:S02]  /*ce10*/  MUFU.TANH R130, R0 ;  /* 0x0000000000827308 */ /* 0x0004640000002400 */
[----:B--2---:R-:W-:Y:S08]  /*ce20*/  FMUL.FTZ R0, R20, c[0x0][0x320] ;  /* 0x0000c80014007a20 */ /* 0x004ff00000410000 */
        /* <DEDUP_REMOVED lines=54> */
[----:B------:R2:W1:Y:S01]  /*d190*/  MUFU.TANH R201, R0 ;  /* 0x0000000000c97308 */ /* 0x0004620000002400 */
[----:B------:R-:W-:-:S05]  /*d1a0*/  @!P0 BRA `(.L_x_745) ;  /* 0x000004e000008947 */ /* 0x000fca0003800000 */
[----:B---34-:R-:W-:Y:S01]  /*d1b0*/  IMAD.MOV.U32 R196, RZ, RZ, c[0x0][0x2b8] ;  /* 0x0000ae00ffc47624 */ /* 0x018fe200078e00ff */
        /* <DEDUP_REMOVED lines=10> */
[----:B--2---:R-:W-:Y:S01]  /*d260*/  IMAD.MOV.U32 R0, RZ, RZ, R2 ;  /* 0x000000ffff007224 */ /* 0x004fe200078e0002 */
        /* <DEDUP_REMOVED lines=25> */
[----:B------:R2:W3:Y:S02]  /*d400*/  SHFL.IDX PT, R7, R0, RZ, 0x181f ;  /* 0x00181fff00077589 */ /* 0x0004e400000e0000 */
.L_x_853:
[----:B------:R-:W-:-:S05]  /*d410*/  BRA.DIV ~URZ, `(.L_x_747) ;  /* 0x0000c3027f007947 */ /* 0x000fca000b800000 */
[----:B------:R-:W4:Y:S01]  /*d420*/  SHFL.IDX PT, R2, R4, RZ, 0x181f ;  /* 0x00181fff04027589 */ /* 0x000f2200000e0000 */
[----:B------:R-:W-:Y:S02]  /*d430*/  ISETP.GE.AND P2, PT, R219, c[0x0][0x1d4], PT ;  /* 0x00007500db007a0c */ /* 0x000fe40003f46270 */
[----:B------:R-:W-:Y:S02]  /*d440*/  ISETP.GE.AND P1, PT, R221, c[0x0][0x1d4], PT ;  /* 0x00007500dd007a0c */ /* 0x000fe40003f26270 */
[CC--:B----4-:R-:W-:Y:S05]  /*d450*/  IADD3 R8, P0, R2.reuse, R24.reuse, RZ ;  /* 0x0000001802087210 */ /* 0x0d0fea0007f1e0ff */
        /* <DEDUP_REMOVED lines=8> */
[----:B----4-:R-:W3:Y:S04]  /*d4e0*/  SHFL.IDX PT, R2, R4, 0x1, 0x181f ;  /* 0x00381f0004027f89 */ /* 0x010ee800000e0000 */
[----:B------:R-:W4:Y:S01]  /*d4f0*/  SHFL.IDX PT, R3, R0, 0x1, 0x181f ;  /* 0x00381f0000037f89 */ /* 0x000f2200000e0000 */
[C---:B---3--:R-:W-:Y:S05]  /*d500*/  IADD3 R8, P0, R2.reuse, R24, RZ ;  /* 0x0000001802087210 */ /* 0x048fea0007f1e0ff */
[C---:B----4-:R-:W-:Y:S01]  /*d510*/  IMAD.X R9, R3.reuse, 0x1, R5, P0 ;  /* 0x0000000103097824 */ /* 0x050fe200000e0605 */
[----:B------:R-:W-:Y:S04]  /*d520*/  IADD3 R2, P0, R2, R25, RZ ;  /* 0x0000001902027210 */ /* 0x000fe80007f1e0ff */
[----:B------:R3:W-:Y:S01]  /*d530*/  LDGSTS.E.BYPASS.LTC128B.128 [R195+0x9100], [R8.64], !P2 ;  /* 0x0910000008c37fae */ /* 0x0007e2000d101d46 */
[----:B------:R-:W-:Y:S05]  /*d540*/  IMAD.X R3, R3, 0x1, R6, P0 ;  /* 0x0000000103037824 */ /* 0x000fea00000e0606 */
[----:B------:R4:W-:Y:S04]  /*d550*/  LDGSTS.E.BYPASS.LTC128B.128 [R195+0xc100], [R2.64], !P1 ;  /* 0x0c10000002c37fae */ /* 0x0009e8000c901d46 */
[----:B---3--:R4:W3:Y:S01]  /*d560*/  SHFL.IDX PT, R9, R0, 0x2, 0x181f ;  /* 0x00581f0000097f89 */ /* 0x0088e200000e0000 */
[----:B------:R-:W-:Y:S03]  /*d570*/  SEL R8, RZ, 0x10, P1 ;  /* 0x00000010ff087807 */ /* 0x000fe60000800000 */
[----:B--2---:R4:W2:Y:S04]  /*d580*/  SHFL.IDX PT, R0, R4, 0x2, 0x181f ;  /* 0x00581f0004007f89 */ /* 0x0048a800000e0000 */
.L_x_854:
[C---:B----4-:R-:W-:Y:S02]  /*d590*/  IADD3 R2, -R7.reuse, 0x10, RZ ;  /* 0x0000001007027810 */ /* 0x050fe40007ffe1ff */
[----:B------:R-:W-:Y:S02]  /*d5a0*/  ISETP.NE.U32.AND P2, PT, R7, RZ, PT ;  /* 0x000000ff0700720c */ /* 0x000fe40003f45070 */
[----:B------:R-:W-:Y:S04]  /*d5b0*/  LOP3.LUT R2, R2, 0xf, RZ, 0xc0, !PT ;  /* 0x0000000f02027812 */ /* 0x000fe800078ec0ff */
[-C--:B--2---:R-:W-:Y:S02]  /*d5c0*/  IADD3 R4, P1, P0, R2, R0.reuse, R24 ;  /* 0x0000000002047210 */ /* 0x084fe4000783e018 */
        /* <DEDUP_REMOVED lines=12> */
.L_x_745:
[----:B---34-:R-:W-:Y:S05]  /*d690*/  BSYNC B0 ;  /* 0x0000000000007941 */ /* 0x018fea0003800000 */
.L_x_744:
[----:B--2---:R-:W-:Y:S01]  /*d6a0*/  FMNMX.FTZ R2, R136, R69, !PT ;  /* 0x0000004588027209 */ /* 0x004fe20007810000 */
        /* <DEDUP_REMOVED lines=50> */
.L_x_855:
[----:B--2---:R-:W-:Y:S01]  /*d9d0*/  FMNMX.FTZ R5, R4, R0, !PT ;  /* 0x0000000004057209 */ /* 0x004fe20007810000 */
[----:B------:R-:W-:-:S05]  /*d9e0*/  BRA.DIV ~URZ, `(.L_x_749) ;  /* 0x0000c1027f007947 */ /* 0x000fca000b800000 */
[----:B------:R-:W-:Y:S04]  /*d9f0*/  SHFL.BFLY PT, R0, R6, 0x2, 0x1f ;  /* 0x0c401f0006007f89 */ /* 0x000fe800000e0000 */
[----:B------:R-:W2:Y:S02]  /*da00*/  SHFL.BFLY PT, R2, R5, 0x1, 0x1f ;  /* 0x0c201f0005027f89 */ /* 0x000ea400000e0000 */
[----:B--2---:R-:W-:Y:S02]  /*da10*/  FMNMX.FTZ R68, R5, R2, !PT ;  /* 0x0000000205447209 */ /* 0x004fe40007810000 */
[----:B-1----:R-:W-:Y:S05]  /*da20*/  FMNMX.FTZ R4, R6, R0, !PT ;  /* 0x0000000006047209 */ /* 0x002fea0007810000 */
[----:B------:R1:W2:Y:S02]  /*da30*/  SHFL.BFLY PT, R0, R4, 0x1, 0x1f ;  /* 0x0c201f0004007f89 */ /* 0x0002a400000e0000 */
.L_x_856:
[C---:B------:R-:W-:Y:S01]  /*da40*/  FMUL.FTZ R5, R68.reuse, c[0x0][0x2d0] ;  /* 0x0000b40044057a20 */ /* 0x040fe20000410000 */
[----:B------:R-:W-:Y:S01]  /*da50*/  WARPSYNC 0xffffffff ;  /* 0xffffffff00007948 */ /* 0x000fe20003800000 */
[----:B------:R-:W-:Y:S01]  /*da60*/  FADD.FTZ R2, -R68, R69 ;  /* 0x0000004544027221 */ /* 0x000fe20000010100 */
[C---:B------:R-:W-:Y:S01]  /*da70*/  ISETP.GT.AND P0, PT, R199.reuse, R226, PT ;  /* 0x000000e2c700720c */ /* 0x040fe20003f04270 */
[--C-:B------:R-:W-:Y:S01]  /*da80*/  FFMA.FTZ R3, R136, c[0x0][0x2d0], -R5.reuse ;  /* 0x0000b40088037a23 */ /* 0x100fe20000010805 */
[----:B------:R-:W-:Y:S01]  /*da90*/  IADD3 R199, R199, -0x1, RZ ;  /* 0xffffffffc7c77810 */ /* 0x000fe20007ffe0ff */
[----:B------:R-:W-:Y:S02]  /*daa0*/  FMUL.FTZ R2, R2, c[0x0][0x2d0] ;  /* 0x0000b40002027a20 */ /* 0x000fe40000410000 */
        /* <DEDUP_REMOVED lines=14> */
[--C-:B---3--:R-:W-:Y:S01]  /*db90*/  FFMA.FTZ R3, R142, c[0x0][0x2d0], -R5.reuse ;  /* 0x0000b4008e037a23 */ /* 0x108fe20000010805 */
[----:B------:R-:W-:Y:S01]  /*dba0*/  MUFU.EX2 R196, R196 ;  /* 0x000000c400c47308 */ /* 0x000fe20000000800 */
[--C-:B------:R-:W-:Y:S02]  /*dbb0*/  FFMA.FTZ R223, R13, c[0x0][0x2d0], -R5.reuse ;  /* 0x0000b4000ddf7a23 */ /* 0x100fe40000010805 */
[--C-:B------:R-:W-:Y:S07]  /*dbc0*/  FFMA.FTZ R222, R12, c[0x0][0x2d0], -R5.reuse ;  /* 0x0000b4000cde7a23 */ /* 0x100fee0000010805 */
[----:B------:R3:W4:Y:S02]  /*dbd0*/  MUFU.EX2 R212, R3 ;  /* 0x0000000300d47308 */ /* 0x0007240000000800 */
[--C-:B---3--:R-:W-:Y:S01]  /*dbe0*/  FFMA.FTZ R3, R140, c[0x0][0x2d0], -R5.reuse ;  /* 0x0000b4008c037a23 */ /* 0x108fe20000010805 */
[----:B----4-:R-:W-:Y:S01]  /*dbf0*/  F2FP.BF16.PACK_AB R128, R212, R6 ;  /* 0x00000006d480723e */ /* 0x010fe200000010ff */
[--C-:B------:R-:W-:Y:S06]  /*dc00*/  FFMA.FTZ R140, R133, c[0x0][0x2d0], -R5.reuse ;  /* 0x0000b400858c7a23 */ /* 0x100fec0000010805 */
[----:B------:R3:W-:Y:S01]  /*dc10*/  MUFU.EX2 R224, R3 ;  /* 0x0000000300e07308 */ /* 0x0007e20000000800 */
[C---:B------:R-:W-:Y:S02]  /*dc20*/  FMUL.FTZ R8, R2.reuse, R112 ;  /* 0x0000007002087220 */ /* 0x040fe40000410000 */
[C---:B------:R-:W-:Y:S02]  /*dc30*/  FMUL.FTZ R9, R2.reuse, R113 ;  /* 0x0000007102097220 */ /* 0x040fe40000410000 */
[C---:B------:R-:W-:Y:S02]  /*dc40*/  FMUL.FTZ R16, R2.reuse, R104 ;  /* 0x0000006802107220 */ /* 0x040fe40000410000 */
[C---:B------:R-:W-:Y:S02]  /*dc50*/  FMUL.FTZ R17, R2.reuse, R105 ;  /* 0x0000006902117220 */ /* 0x040fe40000410000 */
[C---:B------:R-:W-:Y:S02]  /*dc60*/  FFMA.FTZ R69, R2.reuse, R227, R6 ;  /* 0x000000e302457223 */ /* 0x040fe40000010006 */
[C---:B------:R-:W-:Y:S02]  /*dc70*/  FMUL.FTZ R24, R2.reuse, R96 ;  /* 0x0000006002187220 */ /* 0x040fe40000410000 */
[C---:B------:R-:W-:Y:S02]  /*dc80*/  FMUL.FTZ R25, R2.reuse, R97 ;  /* 0x0000006102197220 */ /* 0x040fe40000410000 */
[C---:B------:R-:W-:Y:S02]  /*dc90*/  FMUL.FTZ R12, R2.reuse, R108 ;  /* 0x0000006c020c7220 */ /* 0x040fe40000410000 */
[C---:B------:R-:W-:Y:S02]  /*dca0*/  FMUL.FTZ R13, R2.reuse, R109 ;  /* 0x0000006d020d7220 */ /* 0x040fe40000410000 */
[C---:B------:R-:W-:Y:S02]  /*dcb0*/  FMUL.FTZ R32, R2.reuse, R88 ;  /* 0x0000005802207220 */ /* 0x040fe40000410000 */
[C---:B------:R-:W-:Y:S02]  /*dcc0*/  FMUL.FTZ R33, R2.reuse, R89 ;  /* 0x0000005902217220 */ /* 0x040fe40000410000 */
[----:B------:R-:W-:Y:S01]  /*dcd0*/  FMUL.FTZ R20, R2, R100 ;  /* 0x0000006402147220 */ /* 0x000fe20000410000 */
[----:B--23--:R-:W-:Y:S01]  /*dce0*/  FMNMX.FTZ R3, R0, R4, !PT ;  /* 0x0000000400037209 */ /* 0x00cfe20007810000 */
[--C-:B------:R-:W-:Y:S01]  /*dcf0*/  FFMA.FTZ R0, R137, c[0x0][0x2d0], -R5.reuse ;  /* 0x0000b40089007a23 */ /* 0x100fe20000010805 */
[----:B------:R-:W-:Y:S01]  /*dd00*/  MUFU.EX2 R100, R148 ;  /* 0x0000009400647308 */ /* 0x000fe20000000800 */
[--C-:B------:R-:W-:Y:S02]  /*dd10*/  FFMA.FTZ R137, R132, c[0x0][0x2d0], -R5.reuse ;  /* 0x0000b40084897a23 */ /* 0x100fe40000010805 */
[----:B------:R-:W-:Y:S01]  /*dd20*/  FMUL.FTZ R142, R3, c[0x0][0x2d0] ;  /* 0x0000b400038e7a20 */ /* 0x000fe20000410000 */
[----:B------:R-:W2:Y:S01]  /*dd30*/  LDSM.16.MT88.4 R132, [R183] ;  /* 0x00000000b784783b */ /* 0x000ea20000004200 */
[----:B------:R-:W-:Y:S02]  /*dd40*/  FMUL.FTZ R21, R2, R101 ;  /* 0x0000006502157220 */ /* 0x000fe40000410000 */
[----:B-1----:R-:W-:Y:S02]  /*dd50*/  FFMA.FTZ R4, R141, c[0x0][0x2d0], -R142 ;  /* 0x0000b4008d047a23 */ /* 0x002fe4000001088e */
[--C-:B------:R-:W-:Y:S01]  /*dd60*/  FFMA.FTZ R141, R22, c[0x0][0x2d0], -R5.reuse ;  /* 0x0000b400168d7a23 */ /* 0x100fe20000010805 */
[----:B------:R1:W3:Y:S01]  /*dd70*/  MUFU.EX2 R225, R0 ;  /* 0x0000000000e17308 */ /* 0x0002e20000000800 */
[C---:B------:R-:W-:Y:S02]  /*dd80*/  FMUL.FTZ R40, R2.reuse, R80 ;  /* 0x0000005002287220 */ /* 0x040fe40000410000 */
[C---:B------:R-:W-:Y:S02]  /*dd90*/  FMUL.FTZ R41, R2.reuse, R81 ;  /* 0x0000005102297220 */ /* 0x040fe40000410000 */
[C---:B------:R-:W-:Y:S02]  /*dda0*/  FMUL.FTZ R28, R2.reuse, R92 ;  /* 0x0000005c021c7220 */ /* 0x040fe40000410000 */
[C---:B------:R-:W-:Y:S02]  /*ddb0*/  FMUL.FTZ R29, R2.reuse, R93 ;  /* 0x0000005d021d7220 */ /* 0x040fe40000410000 */
[C---:B------:R-:W-:Y:S01]  /*ddc0*/  FMUL.FTZ R36, R2.reuse, R84 ;  /* 0x0000005402247220 */ /* 0x040fe20000410000 */
[----:B------:R4:W-:Y:S01]  /*ddd0*/  MUFU.EX2 R210, R4 ;  /* 0x0000000400d27308 */ /* 0x0009e20000000800 */
        /* <DEDUP_REMOVED lines=8> */
[--C-:B------:R-:W-:Y:S01]  /*de60*/  FFMA.FTZ R70, R130, c[0x0][0x2d0], -R5.reuse ;  /* 0x0000b40082467a23 */ /* 0x100fe20000010805 */
[----:B---3--:R-:W-:Y:S01]  /*de70*/  F2FP.BF16.PACK_AB R130, R225, R224 ;  /* 0x000000e0e182723e */ /* 0x008fe200000010ff */
[----:B------:R-:W-:Y:S02]  /*de80*/  FMUL.FTZ R0, R0, c[0x0][0x2d0] ;  /* 0x0000b40000007a20 */ /* 0x000fe40000410000 */
[C---:B------:R-:W-:Y:S02]  /*de90*/  FMUL.FTZ R56, R2.reuse, R56 ;  /* 0x0000003802387220 */ /* 0x040fe40000410000 */
[C---:B------:R-:W-:Y:S02]  /*dea0*/  FMUL.FTZ R57, R2.reuse, R57 ;  /* 0x0000003902397220 */ /* 0x040fe40000410000 */
[--C-:B----4-:R-:W-:Y:S01]  /*deb0*/  FFMA.FTZ R4, R143, c[0x0][0x2d0], -R142.reuse ;  /* 0x0000b4008f047a23 */ /* 0x110fe2000001088e */
[----:B------:R-:W1:Y:S01]  /*dec0*/  MUFU.EX2 R0, R0 ;  /* 0x0000000000007308 */ /* 0x000e620000000800 */
[--C-:B------:R-:W-:Y:S02]  /*ded0*/  FFMA.FTZ R143, R23, c[0x0][0x2d0], -R5.reuse ;  /* 0x0000b400178f7a23 */ /* 0x100fe40000010805 */
[C---:B------:R-:W-:Y:S02]  /*dee0*/  FMUL.FTZ R60, R2.reuse, R60 ;  /* 0x0000003c023c7220 */ /* 0x040fe40000410000 */
[C---:B------:R-:W-:Y:S02]  /*def0*/  FMUL.FTZ R61, R2.reuse, R61 ;  /* 0x0000003d023d7220 */ /* 0x040fe40000410000 */
[C---:B------:R-:W-:Y:S02]  /*df00*/  FMUL.FTZ R64, R2.reuse, R64 ;  /* 0x0000004002407220 */ /* 0x040fe40000410000 */
[----:B------:R-:W-:Y:S01]  /*df10*/  FMUL.FTZ R65, R2, R65 ;  /* 0x0000004102417220 */ /* 0x000fe20000410000 */
[----:B------:R-:W3:Y:S01]  /*df20*/  MUFU.EX2 R209, R4 ;  /* 0x0000000400d17308 */ /* 0x000ee20000000800 */
[C---:B-1----:R-:W-:Y:S02]  /*df30*/  FMUL.FTZ R10, R0.reuse, R114 ;  /* 0x00000072000a7220 */ /* 0x042fe40000410000 */
[C---:B------:R-:W-:Y:S02]  /*df40*/  FMUL.FTZ R11, R0.reuse, R115 ;  /* 0x00000073000b7220 */ /* 0x040fe40000410000 */
[----:B------:R-:W1:Y:S01]  /*df50*/  LDSM.16.MT88.4 R112, [R185] ;  /* 0x00000000b970783b */ /* 0x000e620000004200 */
[C---:B------:R-:W-:Y:S02]  /*df60*/  FMUL.FTZ R19, R0.reuse, R107 ;  /* 0x0000006b00137220 */ /* 0x040fe40000410000 */
[C---:B------:R-:W-:Y:S02]  /*df70*/  FMUL.FTZ R6, R0.reuse, R118 ;  /* 0x0000007600067220 */ /* 0x040fe40000410000 */
[----:B------:R-:W-:Y:S01]  /*df80*/  FMUL.FTZ R7, R0, R119 ;  /* 0x0000007700077220 */ /* 0x000fe20000410000 */
[----:B---3--:R-:W-:Y:S01]  /*df90*/  F2FP.BF16.PACK_AB R129, R209, R210 ;  /* 0x000000d2d181723e */ /* 0x008fe200000010ff */
[--C-:B------:R-:W-:Y:S02]  /*dfa0*/  FFMA.FTZ R4, R139, c[0x0][0x2d0], -R142.reuse ;  /* 0x0000b4008b047a23 */ /* 0x100fe4000001088e */
[----:B------:R-:W-:Y:S02]  /*dfb0*/  FFMA.FTZ R139, R18, c[0x0][0x2d0], -R5 ;  /* 0x0000b400128b7a23 */ /* 0x000fe40000010805 */
[----:B------:R3:W-:Y:S01]  /*dfc0*/  MUFU.EX2 R217, R4 ;  /* 0x0000000400d97308 */ /* 0x0007e20000000800 */
[----:B------:R-:W-:Y:S02]  /*dfd0*/  FMUL.FTZ R18, R0, R106 ;  /* 0x0000006a00127220 */ /* 0x000fe40000410000 */
[----:B------:R-:W4:Y:S01]  /*dfe0*/  LDSM.16.MT88.4 R104, [R184] ;  /* 0x00000000b868783b */ /* 0x000f220000004200 */
[----:B------:R-:W-:Y:S02]  /*dff0*/  FMUL.FTZ R5, R2, R117 ;  /* 0x0000007502057220 */ /* 0x000fe40000410000 */
[C---:B------:R-:W-:Y:S02]  /*e000*/  FMUL.FTZ R26, R0.reuse, R98 ;  /* 0x00000062001a7220 */ /* 0x040fe40000410000 */
[C---:B------:R-:W-:Y:S02]  /*e010*/  FMUL.FTZ R27, R0.reuse, R99 ;  /* 0x00000063001b7220 */ /* 0x040fe40000410000 */
[C---:B------:R-:W-:Y:S01]  /*e020*/  FMUL.FTZ R14, R0.reuse, R110 ;  /* 0x0000006e000e7220 */ /* 0x040fe20000410000 */
[----:B------:R-:W5:Y:S01]  /*e030*/  LDSM.16.MT88.4 R96, [R187] ;  /* 0x00000000bb60783b */ /* 0x000f620000004200 */
[C---:B------:R-:W-:Y:S02]  /*e040*/  FMUL.FTZ R15, R0.reuse, R111 ;  /* 0x0000006f000f7220 */ /* 0x040fe40000410000 */
[C---:B------:R-:W-:Y:S02]  /*e050*/  FMUL.FTZ R34, R0.reuse, R90 ;  /* 0x0000005a00227220 */ /* 0x040fe40000410000 */
[C---:B------:R-:W-:Y:S02]  /*e060*/  FMUL.FTZ R35, R0.reuse, R91 ;  /* 0x0000005b00237220 */ /* 0x040fe40000410000 */
[C---:B------:R-:W-:Y:S01]  /*e070*/  FMUL.FTZ R22, R0.reuse, R102 ;  /* 0x0000006600167220 */ /* 0x040fe20000410000 */
[----:B------:R-:W1:Y:S01]  /*e080*/  LDSM.16.MT88.4 R88, [R183+0x3000] ;  /* 0x00300000b758783b */ /* 0x000e620000004200 */
[C---:B------:R-:W-:Y:S01]  /*e090*/  FMUL.FTZ R23, R0.reuse, R103 ;  /* 0x0000006700177220 */ /* 0x040fe20000410000 */
[----:B------:R-:W-:Y:S01]  /*e0a0*/  MUFU.EX2 R102, R143 ;  /* 0x0000008f00667308 */ /* 0x000fe20000000800 */
[----:B------:R-:W-:Y:S02]  /*e0b0*/  FMUL.FTZ R42, R0, R82 ;  /* 0x00000052002a7220 */ /* 0x000fe40000410000 */
[--C-:B---3--:R-:W-:Y:S02]  /*e0c0*/  FFMA.FTZ R4, R138, c[0x0][0x2d0], -R142.reuse ;  /* 0x0000b4008a047a23 */ /* 0x108fe4000001088e */
[C---:B------:R-:W-:Y:S02]  /*e0d0*/  FMUL.FTZ R43, R0.reuse, R83 ;  /* 0x00000053002b7220 */ /* 0x040fe40000410000 */
[----:B------:R-:W3:Y:S01]  /*e0e0*/  LDSM.16.MT88.4 R80, [R185+0x3000] ;  /* 0x00300000b950783b */ /* 0x000ee20000004200 */
[C---:B------:R-:W-:Y:S02]  /*e0f0*/  FMUL.FTZ R30, R0.reuse, R94 ;  /* 0x0000005e001e7220 */ /* 0x040fe40000410000 */
[----:B------:R-:W2:Y:S01]  /*e100*/  MUFU.EX2 R138, R4 ;  /* 0x00000004008a7308 */ /* 0x000ea20000000800 */
[C---:B------:R-:W-:Y:S02]  /*e110*/  FMUL.FTZ R31, R0.reuse, R95 ;  /* 0x0000005f001f7220 */ /* 0x040fe40000410000 */
[C---:B------:R-:W-:Y:S02]  /*e120*/  FMUL.FTZ R50, R0.reuse, R74 ;  /* 0x0000004a00327220 */ /* 0x040fe40000410000 */
[C---:B------:R-:W-:Y:S02]  /*e130*/  FMUL.FTZ R51, R0.reuse, R75 ;  /* 0x0000004b00337220 */ /* 0x040fe40000410000 */
[----:B------:R-:W1:Y:S01]  /*e140*/  LDSM.16.MT88.4 R72, [R184+0x3000] ;  /* 0x00300000b848783b */ /* 0x000e620000004200 */
[C---:B------:R-:W-:Y:S02]  /*e150*/  FMUL.FTZ R38, R0.reuse, R86 ;  /* 0x0000005600267220 */ /* 0x040fe40000410000 */
        /* <DEDUP_REMOVED lines=8> */
[C---:B------:R-:W-:Y:S02]  /*e1e0*/  FMUL.FTZ R58, R0.reuse, R58 ;  /* 0x0000003a003a7220 */ /* 0x040fe40000410000 */
[----:B------:R-:W-:Y:S01]  /*e1f0*/  FMUL.FTZ R59, R0, R59 ;  /* 0x0000003b003b7220 */ /* 0x000fe20000410000 */
[----:B--2---:R-:W-:Y:S01]  /*e200*/  F2FP.BF16.PACK_AB R131, R138, R217 ;  /* 0x000000d98a83723e */ /* 0x004fe200000010ff */
[----:B------:R-:W-:Y:S01]  /*e210*/  FMUL.FTZ R4, R2, R116 ;  /* 0x0000007402047220 */ /* 0x000fe20000410000 */
[----:B------:R-:W-:Y:S01]  /*e220*/  LDSM.16.MT88.4 R76, [R183+0x800] ;  /* 0x00080000b74c783b */ /* 0x000fe20000004200 */
[----:B------:R-:W-:Y:S02]  /*e230*/  FFMA.FTZ R2, R145, c[0x0][0x2d0], -R142 ;  /* 0x0000b40091027a23 */ /* 0x000fe4000001088e */
[C---:B------:R-:W-:Y:S01]  /*e240*/  FMUL.FTZ R62, R0.reuse, R62 ;  /* 0x0000003e003e7220 */ /* 0x040fe20000410000 */
[----:B------:R-:W-:Y:S01]  /*e250*/  MUFU.EX2 R143, R216 ;  /* 0x000000d8008f7308 */ /* 0x000fe20000000800 */
[C---:B------:R-:W-:Y:S01]  /*e260*/  FMUL.FTZ R63, R0.reuse, R63 ;  /* 0x0000003f003f7220 */ /* 0x040fe20000410000 */
[C---:B------:R-:W-:Y:S05]  /*e270*/  HMMA.16816.F32.BF16 R4, R128.reuse, R132, R4 ;  /* 0x000000848004723c */ /* 0x040fea0000041804 */
[C---:B------:R-:W-:Y:S02]  /*e280*/  FMUL.FTZ R66, R0.reuse, R66 ;  /* 0x0000004200427220 */ /* 0x040fe40000410000 */
[C---:B------:R-:W-:Y:S01]  /*e290*/  FMUL.FTZ R67, R0.reuse, R67 ;  /* 0x0000004300437220 */ /* 0x040fe20000410000 */
[C---:B------:R-:W-:Y:S01]  /*e2a0*/  HMMA.16816.F32.BF16 R8, R128.reuse, R134, R8 ;  /* 0x000000868008723c */ /* 0x040fe20000041808 */
[----:B------:R2:W-:Y:S03]  /*e2b0*/  MUFU.EX2 R70, R2 ;  /* 0x0000000200467308 */ /* 0x0005e60000000800 */
[----:B------:R-:W-:Y:S04]  /*e2c0*/  FFMA.FTZ R0, R0, R228, R210 ;  /* 0x000000e400007223 */ /* 0x000fe800000100d2 */
[C---:B-1----:R-:W-:Y:S03]  /*e2d0*/  HMMA.16816.F32.BF16 R12, R128.reuse, R112, R12 ;  /* 0x00000070800c723c */ /* 0x042fe6000004180c */
[----:B------:R-:W-:Y:S05]  /*e2e0*/  MUFU.EX2 R145, R214 ;  /* 0x000000d600917308 */ /* 0x000fea0000000800 */
[C---:B------:R-:W-:Y:S01]  /*e2f0*/  HMMA.16816.F32.BF16 R16, R128.reuse, R114, R16 ;  /* 0x000000728010723c */ /* 0x040fe20000041810 */
[----:B------:R-:W-:Y:S04]  /*e300*/  LDSM.16.MT88.4 R112, [R183+0x2800] ;  /* 0x00280000b770783b */ /* 0x000fe80000004200 */
[----:B------:R-:W-:Y:S03]  /*e310*/  MUFU.EX2 R134, R223 ;  /* 0x000000df00867308 */ /* 0x000fe60000000800 */
[C---:B----4-:R-:W-:Y:S04]  /*e320*/  HMMA.16816.F32.BF16 R20, R128.reuse, R104, R20 ;  /* 0x000000688014723c */ /* 0x050fe80000041814 */
[--C-:B--2---:R-:W-:Y:S03]  /*e330*/  FFMA.FTZ R2, R146, c[0x0][0x2d0], -R142.reuse ;  /* 0x0000b40092027a23 */ /* 0x104fe6000001088e */
[----:B------:R-:W-:Y:S01]  /*e340*/  MUFU.EX2 R146, R213 ;  /* 0x000000d500927308 */ /* 0x000fe20000000800 */
[C---:B------:R-:W-:Y:S01]  /*e350*/  HMMA.16816.F32.BF16 R24, R128.reuse, R106, R24 ;  /* 0x0000006a8018723c */ /* 0x040fe20000041818 */
[----:B------:R-:W-:Y:S07]  /*e360*/  LDSM.16.MT88.4 R104, [R185+0x2800] ;  /* 0x00280000b968783b */ /* 0x000fee0000004200 */
[C---:B-----5:R-:W-:Y:S01]  /*e370*/  HMMA.16816.F32.BF16 R28, R128.reuse, R96, R28 ;  /* 0x00000060801c723c */ /* 0x060fe2000004181c */
[----:B------:R-:W-:Y:S06]  /*e380*/  MUFU.EX2 R135, R222 ;  /* 0x000000de00877308 */ /* 0x000fec0000000800 */
[--C-:B------:R-:W-:Y:S01]  /*e390*/  FFMA.FTZ R97, R201, c[0x0][0x2d0], -R142.reuse ;  /* 0x0000b400c9617a23 */ /* 0x100fe2000001088e */
[C---:B------:R-:W-:Y:S03]  /*e3a0*/  HMMA.16816.F32.BF16 R32, R128.reuse, R98, R32 ;  /* 0x000000628020723c */ /* 0x040fe60000041820 */
[----:B------:R-:W-:Y:S05]  /*e3b0*/  MUFU.EX2 R98, R149 ;  /* 0x0000009500627308 */ /* 0x000fea0000000800 */
[C---:B------:R-:W-:Y:S05]  /*e3c0*/  HMMA.16816.F32.BF16 R36, R128.reuse, R88, R36 ;  /* 0x000000588024723c */ /* 0x040fea0000041824 */
[----:B------:R1:W-:Y:S03]  /*e3d0*/  MUFU.EX2 R89, R2 ;  /* 0x0000000200597308 */ /* 0x0003e60000000800 */
[C---:B------:R-:W-:Y:S07]  /*e3e0*/  HMMA.16816.F32.BF16 R40, R128.reuse, R90, R40 ;  /* 0x0000005a8028723c */ /* 0x040fee0000041828 */
[----:B------:R-:W-:Y:S01]  /*e3f0*/  MUFU.EX2 R88, R140 ;  /* 0x0000008c00587308 */ /* 0x000fe20000000800 */
[C---:B---3--:R-:W-:Y:S08]  /*e400*/  HMMA.16816.F32.BF16 R44, R128.reuse, R80, R44 ;  /* 0x00000050802c723c */ /* 0x048ff0000004182c */
[C---:B------:R-:W-:Y:S01]  /*e410*/  HMMA.16816.F32.BF16 R48, R128.reuse, R82, R48 ;  /* 0x000000528030723c */ /* 0x040fe20000041830 */
[----:B------:R-:W-:Y:S01]  /*e420*/  LDSM.16.MT88.4 R80, [R185+0x800] ;  /* 0x00080000b950783b */ /* 0x000fe20000004200 */
[----:B------:R-:W2:Y:S02]  /*e430*/  MUFU.EX2 R90, R137 ;  /* 0x00000089005a7308 */ /* 0x000ea40000000800 */
[--C-:B-1----:R-:W-:Y:S04]  /*e440*/  FFMA.FTZ R2, R144, c[0x0][0x2d0], -R142.reuse ;  /* 0x0000b40090027a23 */ /* 0x102fe8000001088e */
[C---:B------:R-:W-:Y:S04]  /*e450*/  HMMA.16816.F32.BF16 R52, R128.reuse, R72, R52 ;  /* 0x000000488034723c */ /* 0x040fe80000041834 */
[----:B------:R1:W-:Y:S04]  /*e460*/  MUFU.EX2 R93, R2 ;  /* 0x00000002005d7308 */ /* 0x0003e80000000800 */
[C---:B------:R-:W-:Y:S01]  /*e470*/  HMMA.16816.F32.BF16 R56, R128.reuse, R74, R56 ;  /* 0x0000004a8038723c */ /* 0x040fe20000041838 */
[----:B------:R-:W3:Y:S05]  /*e480*/  LDSM.16.MT88.4 R72, [R186+0x3000] ;  /* 0x00300000ba48783b */ /* 0x000eea0000004200 */
[----:B------:R-:W-:Y:S10]  /*e490*/  MUFU.EX2 R144, R215 ;  /* 0x000000d700907308 */ /* 0x000ff40000000800 */
[----:B------:R-:W-:Y:S01]  /*e4a0*/  MUFU.EX2 R136, R220 ;  /* 0x000000dc00887308 */ /* 0x000fe20000000800 */
[----:B-1----:R-:W-:Y:S09]  /*e4b0*/  FFMA.FTZ R2, R147, c[0x0][0x2d0], -R142 ;  /* 0x0000b40093027a23 */ /* 0x002ff2000001088e */
[----:B------:R1:W4:Y:S10]  /*e4c0*/  MUFU.EX2 R103, R2 ;  /* 0x0000000200677308 */ /* 0x0003340000000800 */
[----:B------:R-:W5:Y:S01]  /*e4d0*/  MUFU.EX2 R137, R218 ;  /* 0x000000da00897308 */ /* 0x000f620000000800 */
[C---:B---3--:R-:W-:Y:S07]  /*e4e0*/  HMMA.16816.F32.BF16 R60, R128.reuse, R72, R60 ;  /* 0x00000048803c723c */ /* 0x048fee000004183c */
[----:B--2---:R-:W-:Y:S01]  /*e4f0*/  F2FP.BF16.PACK_AB R72, R90, R88 ;  /* 0x000000585a48723e */ /* 0x004fe200000010ff */
[----:B------:R-:W-:Y:S04]  /*e500*/  HMMA.16816.F32.BF16 R64, R128, R74, R64 ;  /* 0x0000004a8040723c */ /* 0x000fe80000041840 */
[----:B------:R-:W-:Y:S01]  /*e510*/  F2FP.BF16.PACK_AB R73, R89, R70 ;  /* 0x000000465949723e */ /* 0x000fe200000010ff */
[----:B-1----:R-:W-:Y:S02]  /*e520*/  FADD.FTZ R2, R212, R69 ;  /* 0x00000045d4027221 */ /* 0x002fe40000010000 */
[----:B------:R-:W-:Y:S01]  /*e530*/  F2FP.BF16.PACK_AB R74, R95, R94 ;  /* 0x0000005e5f4a723e */ /* 0x000fe200000010ff */
[----:B------:R-:W-:Y:S01]  /*e540*/  FADD.FTZ R69, R209, R0 ;  /* 0x00000000d1457221 */ /* 0x000fe20000010000 */
[----:B----4-:R-:W-:Y:S01]  /*e550*/  F2FP.BF16.PACK_AB R75, R103, R93 ;  /* 0x0000005d674b723e */ /* 0x010fe200000010ff */
[----:B------:R-:W-:Y:S02]  /*e560*/  MUFU.EX2 R212, R141 ;  /* 0x0000008d00d47308 */ /* 0x000fe40000000800 */
[----:B------:R-:W-:Y:S01]  /*e570*/  FFMA.FTZ R0, R151, c[0x0][0x2d0], -R142 ;  /* 0x0000b40097007a23 */ /* 0x000fe2000001088e */
[----:B------:R-:W-:Y:S01]  /*e580*/  F2FP.BF16.PACK_AB R128, R135, R134 ;  /* 0x000000868780723e */ /* 0x000fe200000010ff */
[----:B------:R-:W-:Y:S01]  /*e590*/  FADD.FTZ R2, R224, R2 ;  /* 0x00000002e0027221 */ /* 0x000fe20000010000 */
[----:B-----5:R-:W-:Y:S01]  /*e5a0*/  F2FP.BF16.PACK_AB R130, R137, R136 ;  /* 0x000000888982723e */ /* 0x020fe200000010ff */
[C---:B------:R-:W-:Y:S04]  /*e5b0*/  HMMA.16816.F32.BF16 R4, R72.reuse, R76, R4 ;  /* 0x0000004c4804723c */ /* 0x040fe80000041804 */
[----:B------:R1:W-:Y:S04]  /*e5c0*/  MUFU.EX2 R99, R0 ;  /* 0x0000000000637308 */ /* 0x0003e80000000800 */
[C---:B------:R-:W-:Y:S01]  /*e5d0*/  HMMA.16816.F32.BF16 R8, R72.reuse, R78, R8 ;  /* 0x0000004e4808723c */ /* 0x040fe20000041808 */
[----:B------:R-:W2:Y:S05]  /*e5e0*/  LDSM.16.MT88.4 R76, [R184+0x800] ;  /* 0x00080000b84c783b */ /* 0x000eaa0000004200 */
[----:B------:R-:W-:Y:S02]  /*e5f0*/  MUFU.EX2 R151, R139 ;  /* 0x0000008b00977308 */ /* 0x000fe40000000800 */
[C---:B------:R-:W-:Y:S08]  /*e600*/  HMMA.16816.F32.BF16 R12, R72.reuse, R80, R12 ;  /* 0x00000050480c723c */ /* 0x040ff0000004180c */
[C---:B------:R-:W-:Y:S01]  /*e610*/  HMMA.16816.F32.BF16 R16, R72.reuse, R82, R16 ;  /* 0x000000524810723c */ /* 0x040fe20000041810 */
[----:B------:R-:W3:Y:S03]  /*e620*/  LDSM.16.MT88.4 R80, [R186+0x800] ;  /* 0x00080000ba50783b */ /* 0x000ee60000004200 */
[--C-:B-1----:R-:W-:Y:S02]  /*e630*/  FFMA.FTZ R0, R176, c[0x0][0x2d0], -R142.reuse ;  /* 0x0000b400b0007a23 */ /* 0x102fe4000001088e */
[----:B------:R-:W-:Y:S10]  /*e640*/  MUFU.EX2 R176, R198 ;  /* 0x000000c600b07308 */ /* 0x000ff40000000800 */
[----:B------:R1:W4:Y:S01]  /*e650*/  MUFU.EX2 R101, R0 ;  /* 0x0000000000657308 */ /* 0x0003220000000800 */
[C---:B--2---:R-:W-:Y:S08]  /*e660*/  HMMA.16816.F32.BF16 R20, R72.reuse, R76, R20 ;  /* 0x0000004c4814723c */ /* 0x044ff00000041814 */
[C---:B------:R-:W-:Y:S01]  /*e670*/  HMMA.16816.F32.BF16 R24, R72.reuse, R78, R24 ;  /* 0x0000004e4818723c */ /* 0x040fe20000041818 */
[----:B------:R-:W2:Y:S03]  /*e680*/  LDSM.16.MT88.4 R76, [R183+0x3800] ;  /* 0x00380000b74c783b */ /* 0x000ea60000004200 */
[--C-:B-1----:R-:W-:Y:S04]  /*e690*/  FFMA.FTZ R0, R150, c[0x0][0x2d0], -R142.reuse ;  /* 0x0000b40096007a23 */ /* 0x102fe8000001088e */
[C---:B---3--:R-:W-:Y:S01]  /*e6a0*/  HMMA.16816.F32.BF16 R28, R72.reuse, R80, R28 ;  /* 0x00000050481c723c */ /* 0x048fe2000004181c */
[----:B------:R1:W-:Y:S07]  /*e6b0*/  MUFU.EX2 R210, R0 ;  /* 0x0000000000d27308 */ /* 0x0003ee0000000800 */
[C---:B------:R-:W-:Y:S01]  /*e6c0*/  HMMA.16816.F32.BF16 R32, R72.reuse, R82, R32 ;  /* 0x000000524820723c */ /* 0x040fe20000041820 */
[----:B------:R-:W3:Y:S03]  /*e6d0*/  LDSM.16.MT88.4 R80, [R185+0x3800] ;  /* 0x00380000b950783b */ /* 0x000ee60000004200 */
[----:B-1----:R-:W-:Y:S02]  /*e6e0*/  FFMA.FTZ R0, R177, c[0x0][0x2d0], -R142 ;  /* 0x0000b400b1007a23 */ /* 0x002fe4000001088e */
[----:B------:R-:W-:Y:S02]  /*e6f0*/  MUFU.EX2 R177, R197 ;  /* 0x000000c500b17308 */ /* 0x000fe40000000800 */
[C---:B--2---:R-:W-:Y:S08]  /*e700*/  HMMA.16816.F32.BF16 R36, R72.reuse, R76, R36 ;  /* 0x0000004c4824723c */ /* 0x044ff00000041824 */
[----:B------:R1:W2:Y:S01]  /*e710*/  MUFU.EX2 R209, R0 ;  /* 0x0000000000d17308 */ /* 0x0002a20000000800 */
[C---:B------:R-:W-:Y:S01]  /*e720*/  HMMA.16816.F32.BF16 R40, R72.reuse, R78, R40 ;  /* 0x0000004e4828723c */ /* 0x040fe20000041828 */
[----:B------:R-:W5:Y:S07]  /*e730*/  LDSM.16.MT88.4 R76, [R184+0x3800] ;  /* 0x00380000b84c783b */ /* 0x000f6e0000004200 */
[C---:B---3--:R-:W-:Y:S08]  /*e740*/  HMMA.16816.F32.BF16 R44, R72.reuse, R80, R44 ;  /* 0x00000050482c723c */ /* 0x048ff0000004182c */
[C---:B------:R-:W-:Y:S01]  /*e750*/  HMMA.16816.F32.BF16 R48, R72.reuse, R82, R48 ;  /* 0x000000524830723c */ /* 0x040fe20000041830 */
[----:B------:R-:W3:Y:S03]  /*e760*/  LDSM.16.MT88.4 R80, [R186+0x3800] ;  /* 0x00380000ba50783b */ /* 0x000ee60000004200 */
[----:B-1----:R-:W-:Y:S02]  /*e770*/  FADD.FTZ R0, R217, R69 ;  /* 0x00000045d9007221 */ /* 0x002fe40000010000 */
[----:B------:R-:W-:Y:S06]  /*e780*/  FADD.FTZ R69, R225, R2 ;  /* 0x00000002e1457221 */ /* 0x000fec0000010000 */
[----:B------:R-:W-:Y:S02]  /*e790*/  FADD.FTZ R69, R88, R69 ;  /* 0x0000004558457221 */ /* 0x000fe40000010000 */
[----:B------:R-:W-:Y:S02]  /*e7a0*/  FADD.FTZ R2, R138, R0 ;  /* 0x000000008a027221 */ /* 0x000fe40000010000 */
[----:B------:R-:W-:Y:S02]  /*e7b0*/  FADD.FTZ R69, R90, R69 ;  /* 0x000000455a457221 */ /* 0x000fe40000010000 */
[----:B------:R-:W-:Y:S02]  /*e7c0*/  FADD.FTZ R2, R70, R2 ;  /* 0x0000000246027221 */ /* 0x000fe40000010000 */
[----:B------:R-:W-:Y:S02]  /*e7d0*/  FFMA.FTZ R0, R179, c[0x0][0x2d0], -R142 ;  /* 0x0000b400b3007a23 */ /* 0x000fe4000001088e */
[----:B------:R-:W-:Y:S02]  /*e7e0*/  FADD.FTZ R92, R89, R2 ;  /* 0x00000002595c7221 */ /* 0x000fe40000010000 */
[----:B------:R-:W-:Y:S01]  /*e7f0*/  LDSM.16.MT88.4 R88, [R184+0x1800] ;  /* 0x00180000b858783b */ /* 0x000fe20000004200 */
[C---:B-----5:R-:W-:Y:S01]  /*e800*/  HMMA.16816.F32.BF16 R52, R72.reuse, R76, R52 ;  /* 0x0000004c4834723c */ /* 0x060fe20000041834 */
[----:B------:R1:W5:Y:S02]  /*e810*/  MUFU.EX2 R150, R0 ;  /* 0x0000000000967308 */ /* 0x0003640000000800 */
[----:B------:R-:W-:Y:S02]  /*e820*/  FADD.FTZ R96, R93, R92 ;  /* 0x0000005c5d607221 */ /* 0x000fe40000010000 */
[--C-:B------:R-:W-:Y:S02]  /*e830*/  FFMA.FTZ R2, R207, c[0x0][0x2d0], -R142.reuse ;  /* 0x0000b400cf027a23 */ /* 0x100fe4000001088e */
[--C-:B------:R-:W-:Y:S01]  /*e840*/  FFMA.FTZ R70, R202, c[0x0][0x2d0], -R142.reuse ;  /* 0x0000b400ca467a23 */ /* 0x100fe2000001088e */
[C---:B------:R-:W-:Y:S01]  /*e850*/  HMMA.16816.F32.BF16 R56, R72.reuse, R78, R56 ;  /* 0x0000004e4838723c */ /* 0x040fe20000041838 */
[----:B------:R-:W5:Y:S02]  /*e860*/  LDSM.16.MT88.4 R76, [R183+0x1000] ;  /* 0x00100000b74c783b */ /* 0x000f640000004200 */
[----:B------:R2:W-:Y:S05]  /*e870*/  MUFU.EX2 R133, R2 ;  /* 0x0000000200857308 */ /* 0x0005ea0000000800 */
[C---:B---3--:R-:W-:Y:S05]  /*e880*/  HMMA.16816.F32.BF16 R60, R72.reuse, R80, R60 ;  /* 0x00000050483c723c */ /* 0x048fea000004183c */
[----:B------:R-:W-:Y:S03]  /*e890*/  MUFU.EX2 R70, R70 ;  /* 0x0000004600467308 */ /* 0x000fe60000000800 */
[----:B------:R-:W-:Y:S01]  /*e8a0*/  HMMA.16816.F32.BF16 R64, R72, R82, R64 ;  /* 0x000000524840723c */ /* 0x000fe20000041840 */
[----:B------:R-:W3:Y:S03]  /*e8b0*/  LDSM.16.MT88.4 R80, [R185+0x1000] ;  /* 0x00100000b950783b */ /* 0x000ee60000004200 */
[----:B-1----:R-:W-:Y:S03]  /*e8c0*/  FFMA.FTZ R0, R193, c[0x0][0x2d0], -R142 ;  /* 0x0000b400c1007a23 */ /* 0x002fe6000001088e */
[----:B------:R-:W-:Y:S01]  /*e8d0*/  F2FP.BF16.PACK_AB R72, R100, R98 ;  /* 0x000000626448723e */ /* 0x000fe200000010ff */
[----:B------:R1:W1:Y:S01]  /*e8e0*/  MUFU.EX2 R149, R0 ;  /* 0x0000000000957308 */ /* 0x0002620000000800 */
[----:B----4-:R-:W-:Y:S03]  /*e8f0*/  F2FP.BF16.PACK_AB R73, R101, R99 ;  /* 0x000000636549723e */ /* 0x010fe600000010ff */
[----:B------:R-:W-:Y:S01]  /*e900*/  F2FP.BF16.PACK_AB R74, R212, R102 ;  /* 0x00000066d44a723e */ /* 0x000fe200000010ff */
[----:B--2---:R-:W-:Y:S01]  /*e910*/  FADD.FTZ R2, R103, R96 ;  /* 0x0000006067027221 */ /* 0x004fe20000010000 */
[----:B------:R-:W-:Y:S03]  /*e920*/  F2FP.BF16.PACK_AB R75, R209, R210 ;  /* 0x000000d2d14b723e */ /* 0x000fe600000010ff */
[----:B------:R-:W-:Y:S04]  /*e930*/  FADD.FTZ R2, R99, R2 ;  /* 0x0000000263027221 */ /* 0x000fe80000010000 */
[----:B------:R-:W-:Y:S01]  /*e940*/  FADD.FTZ R2, R101, R2 ;  /* 0x0000000265027221 */ /* 0x000fe20000010000 */
[C---:B-----5:R-:W-:Y:S03]  /*e950*/  HMMA.16816.F32.BF16 R4, R72.reuse, R76, R4 ;  /* 0x0000004c4804723c */ /* 0x060fe60000041804 */
[----:B------:R-:W-:Y:S02]  /*e960*/  FADD.FTZ R2, R210, R2 ;  /* 0x00000002d2027221 */ /* 0x000fe40000010000 */
[----:B-1----:R-:W-:Y:S03]  /*e970*/  FFMA.FTZ R0, R178, c[0x0][0x2d0], -R142 ;  /* 0x0000b400b2007a23 */ /* 0x002fe6000001088e */
[C---:B------:R-:W-:Y:S01]  /*e980*/  HMMA.16816.F32.BF16 R8, R72.reuse, R78, R8 ;  /* 0x0000004e4808723c */ /* 0x040fe20000041808 */
[----:B------:R-:W1:Y:S01]  /*e990*/  LDSM.16.MT88.4 R76, [R186+0x1000] ;  /* 0x00100000ba4c783b */ /* 0x000e620000004200 */
[----:B------:R2:W4:Y:S02]  /*e9a0*/  MUFU.EX2 R148, R0 ;  /* 0x0000000000947308 */ /* 0x0005240000000800 */
[----:B------:R-:W-:Y:S04]  /*e9b0*/  FADD.FTZ R2, R209, R2 ;  /* 0x00000002d1027221 */ /* 0x000fe80000010000 */
[C---:B---3--:R-:W-:Y:S04]  /*e9c0*/  HMMA.16816.F32.BF16 R12, R72.reuse, R80, R12 ;  /* 0x00000050480c723c */ /* 0x048fe8000004180c */
[----:B------:R-:W-:Y:S04]  /*e9d0*/  FADD.FTZ R2, R150, R2 ;  /* 0x0000000296027221 */ /* 0x000fe80000010000 */
[C---:B------:R-:W-:Y:S01]  /*e9e0*/  HMMA.16816.F32.BF16 R16, R72.reuse, R82, R16 ;  /* 0x000000524810723c */ /* 0x040fe20000041810 */
[----:B------:R-:W3:Y:S03]  /*e9f0*/  LDSM.16.MT88.4 R80, [R183+0x4000] ;  /* 0x00400000b750783b */ /* 0x000ee60000004200 */
[----:B------:R-:W-:Y:S04]  /*ea00*/  FADD.FTZ R2, R149, R2 ;  /* 0x0000000295027221 */ /* 0x000fe80000010000 */
[C---:B------:R-:W-:Y:S04]  /*ea10*/  HMMA.16816.F32.BF16 R20, R72.reuse, R84, R20 ;  /* 0x000000544814723c */ /* 0x040fe80000041814 */
[----:B--2---:R-:W-:Y:S02]  /*ea20*/  FFMA.FTZ R0, R194, c[0x0][0x2d0], -R142 ;  /* 0x0000b400c2007a23 */ /* 0x004fe4000001088e */
[----:B----4-:R-:W-:Y:S02]  /*ea30*/  FADD.FTZ R2, R148, R2 ;  /* 0x0000000294027221 */ /* 0x010fe40000010000 */
[C---:B------:R-:W-:Y:S01]  /*ea40*/  HMMA.16816.F32.BF16 R24, R72.reuse, R86, R24 ;  /* 0x000000564818723c */ /* 0x040fe20000041818 */
[----:B------:R-:W2:Y:S01]  /*ea50*/  LDSM.16.MT88.4 R84, [R185+0x4000] ;  /* 0x00400000b954783b */ /* 0x000ea20000004200 */
[----:B------:R4:W5:Y:S06]  /*ea60*/  MUFU.EX2 R147, R0 ;  /* 0x0000000000937308 */ /* 0x00096c0000000800 */
[C---:B-1----:R-:W-:Y:S08]  /*ea70*/  HMMA.16816.F32.BF16 R28, R72.reuse, R76, R28 ;  /* 0x0000004c481c723c */ /* 0x042ff0000004181c */
[C---:B------:R-:W-:Y:S01]  /*ea80*/  HMMA.16816.F32.BF16 R32, R72.reuse, R78, R32 ;  /* 0x0000004e4820723c */ /* 0x040fe20000041820 */
[----:B------:R-:W1:Y:S07]  /*ea90*/  LDSM.16.MT88.4 R76, [R184+0x4000] ;  /* 0x00400000b84c783b */ /* 0x000e6e0000004200 */
[C---:B---3--:R-:W-:Y:S04]  /*eaa0*/  HMMA.16816.F32.BF16 R36, R72.reuse, R80, R36 ;  /* 0x000000504824723c */ /* 0x048fe80000041824 */
[----:B----4-:R-:W-:Y:S02]  /*eab0*/  FFMA.FTZ R0, R203, c[0x0][0x2d0], -R142 ;  /* 0x0000b400cb007a23 */ /* 0x010fe4000001088e */
[----:B-----5:R-:W-:Y:S02]  /*eac0*/  FADD.FTZ R2, R147, R2 ;  /* 0x0000000293027221 */ /* 0x020fe40000010000 */
[C---:B------:R-:W-:Y:S01]  /*ead0*/  HMMA.16816.F32.BF16 R40, R72.reuse, R82, R40 ;  /* 0x000000524828723c */ /* 0x040fe20000041828 */
[----:B------:R-:W3:Y:S01]  /*eae0*/  LDSM.16.MT88.4 R80, [R186+0x4000] ;  /* 0x00400000ba50783b */ /* 0x000ee20000004200 */
[----:B------:R4:W5:Y:S06]  /*eaf0*/  MUFU.EX2 R141, R0 ;  /* 0x00000000008d7308 */ /* 0x00096c0000000800 */
[C---:B--2---:R-:W-:Y:S08]  /*eb00*/  HMMA.16816.F32.BF16 R44, R72.reuse, R84, R44 ;  /* 0x00000054482c723c */ /* 0x044ff0000004182c */
[C---:B------:R-:W-:Y:S01]  /*eb10*/  HMMA.16816.F32.BF16 R48, R72.reuse, R86, R48 ;  /* 0x000000564830723c */ /* 0x040fe20000041830 */
[----:B------:R-:W2:Y:S07]  /*eb20*/  LDSM.16.MT88.4 R84, [R183+0x1800] ;  /* 0x00180000b754783b */ /* 0x000eae0000004200 */
[C---:B-1----:R-:W-:Y:S04]  /*eb30*/  HMMA.16816.F32.BF16 R52, R72.reuse, R76, R52 ;  /* 0x0000004c4834723c */ /* 0x042fe80000041834 */
[----:B----4-:R-:W-:Y:S02]  /*eb40*/  FFMA.FTZ R0, R205, c[0x0][0x2d0], -R142 ;  /* 0x0000b400cd007a23 */ /* 0x010fe4000001088e */
[----:B-----5:R-:W-:Y:S02]  /*eb50*/  FADD.FTZ R2, R141, R2 ;  /* 0x000000028d027221 */ /* 0x020fe40000010000 */
[----:B------:R1:W4:Y:S01]  /*eb60*/  MUFU.EX2 R140, R0 ;  /* 0x00000000008c7308 */ /* 0x0003220000000800 */
[C---:B------:R-:W-:Y:S01]  /*eb70*/  HMMA.16816.F32.BF16 R56, R72.reuse, R78, R56 ;  /* 0x0000004e4838723c */ /* 0x040fe20000041838 */
[----:B------:R-:W5:Y:S07]  /*eb80*/  LDSM.16.MT88.4 R76, [R185+0x1800] ;  /* 0x00180000b94c783b */ /* 0x000f6e0000004200 */
[C---:B---3--:R-:W-:Y:S08]  /*eb90*/  HMMA.16816.F32.BF16 R60, R72.reuse, R80, R60 ;  /* 0x00000050483c723c */ /* 0x048ff0000004183c */
[----:B------:R-:W-:Y:S01]  /*eba0*/  HMMA.16816.F32.BF16 R64, R72, R82, R64 ;  /* 0x000000524840723c */ /* 0x000fe20000041840 */
[----:B------:R-:W3:Y:S06]  /*ebb0*/  LDSM.16.MT88.4 R80, [R186+0x1800] ;  /* 0x00180000ba50783b */ /* 0x000eec0000004200 */
[----:B------:R-:W-:Y:S01]  /*ebc0*/  F2FP.BF16.PACK_AB R72, R196, R177 ;  /* 0x000000b1c448723e */ /* 0x000fe200000010ff */
[----:B-1----:R-:W-:Y:S01]  /*ebd0*/  FFMA.FTZ R0, R200, c[0x0][0x2d0], -R142 ;  /* 0x0000b400c8007a23 */ /* 0x002fe2000001088e */
[----:B------:R-:W-:Y:S03]  /*ebe0*/  F2FP.BF16.PACK_AB R74, R151, R176 ;  /* 0x000000b0974a723e */ /* 0x000fe600000010ff */
[----:B------:R-:W-:Y:S01]  /*ebf0*/  F2FP.BF16.PACK_AB R73, R149, R150 ;  /* 0x000000969549723e */ /* 0x000fe200000010ff */
[----:B------:R1:W1:Y:S01]  /*ec00*/  MUFU.EX2 R139, R0 ;  /* 0x00000000008b7308 */ /* 0x0002620000000800 */
[----:B------:R-:W-:Y:S01]  /*ec10*/  F2FP.BF16.PACK_AB R75, R147, R148 ;  /* 0x00000094934b723e */ /* 0x000fe200000010ff */
[----:B----4-:R-:W-:Y:S06]  /*ec20*/  FADD.FTZ R2, R140, R2 ;  /* 0x000000028c027221 */ /* 0x010fec0000010000 */
[C---:B--2---:R-:W-:Y:S08]  /*ec30*/  HMMA.16816.F32.BF16 R4, R72.reuse, R84, R4 ;  /* 0x000000544804723c */ /* 0x044ff00000041804 */
[C---:B------:R-:W-:Y:S01]  /*ec40*/  HMMA.16816.F32.BF16 R8, R72.reuse, R86, R8 ;  /* 0x000000564808723c */ /* 0x040fe20000041808 */
[----:B------:R-:W2:Y:S07]  /*ec50*/  LDSM.16.MT88.4 R84, [R183+0x4800] ;  /* 0x00480000b754783b */ /* 0x000eae0000004200 */
[C---:B-----5:R-:W-:Y:S04]  /*ec60*/  HMMA.16816.F32.BF16 R12, R72.reuse, R76, R12 ;  /* 0x0000004c480c723c */ /* 0x060fe8000004180c */
[----:B-1----:R-:W-:Y:S02]  /*ec70*/  FFMA.FTZ R0, R208, c[0x0][0x2d0], -R142 ;  /* 0x0000b400d0007a23 */ /* 0x002fe4000001088e */
[----:B------:R-:W-:Y:S02]  /*ec80*/  FADD.FTZ R2, R139, R2 ;  /* 0x000000028b027221 */ /* 0x000fe40000010000 */
[C---:B------:R-:W-:Y:S01]  /*ec90*/  HMMA.16816.F32.BF16 R16, R72.reuse, R78, R16 ;  /* 0x0000004e4810723c */ /* 0x040fe20000041810 */
[----:B------:R-:W1:Y:S01]  /*eca0*/  LDSM.16.MT88.4 R76, [R185+0x4800] ;  /* 0x00480000b94c783b */ /* 0x000e620000004200 */
[----:B------:R4:W-:Y:S06]  /*ecb0*/  MUFU.EX2 R138, R0 ;  /* 0x00000000008a7308 */ /* 0x0009ec0000000800 */
[C---:B------:R-:W-:Y:S08]  /*ecc0*/  HMMA.16816.F32.BF16 R20, R72.reuse, R88, R20 ;  /* 0x000000584814723c */ /* 0x040ff00000041814 */
[C---:B------:R-:W-:Y:S01]  /*ecd0*/  HMMA.16816.F32.BF16 R24, R72.reuse, R90, R24 ;  /* 0x0000005a4818723c */ /* 0x040fe20000041818 */
[----:B------:R-:W5:Y:S07]  /*ece0*/  LDSM.16.MT88.4 R88, [R184+0x4800] ;  /* 0x00480000b858783b */ /* 0x000f6e0000004200 */
[C---:B---3--:R-:W-:Y:S04]  /*ecf0*/  HMMA.16816.F32.BF16 R28, R72.reuse, R80, R28 ;  /* 0x00000050481c723c */ /* 0x048fe8000004181c */
[----:B----4-:R-:W-:Y:S02]  /*ed00*/  FADD.FTZ R0, R94, R69 ;  /* 0x000000455e007221 */ /* 0x010fe40000010000 */
[----:B------:R-:W-:Y:S02]  /*ed10*/  FFMA.FTZ R69, R206, c[0x0][0x2d0], -R142 ;  /* 0x0000b400ce457a23 */ /* 0x000fe4000001088e */
[C---:B------:R-:W-:Y:S01]  /*ed20*/  HMMA.16816.F32.BF16 R32, R72.reuse, R82, R32 ;  /* 0x000000524820723c */ /* 0x040fe20000041820 */
[----:B------:R-:W3:Y:S01]  /*ed30*/  LDSM.16.MT88.4 R80, [R186+0x4800] ;  /* 0x00480000ba50783b */ /* 0x000ee20000004200 */
[----:B------:R-:W4:Y:S02]  /*ed40*/  MUFU.EX2 R132, R69 ;  /* 0x0000004500847308 */ /* 0x000f240000000800 */
[----:B------:R-:W-:Y:S04]  /*ed50*/  FADD.FTZ R0, R95, R0 ;  /* 0x000000005f007221 */ /* 0x000fe80000010000 */
[C---:B--2---:R-:W-:Y:S01]  /*ed60*/  HMMA.16816.F32.BF16 R36, R72.reuse, R84, R36 ;  /* 0x000000544824723c */ /* 0x044fe20000041824 */
[----:B------:R-:W-:Y:S03]  /*ed70*/  LDSM.16.MT88.4 R92, [R186+0x2000] ;  /* 0x00200000ba5c783b */ /* 0x000fe60000004200 */
[----:B------:R-:W2:Y:S01]  /*ed80*/  MUFU.EX2 R69, R97 ;  /* 0x0000006100457308 */ /* 0x000ea20000000800 */
[----:B------:R-:W-:Y:S03]  /*ed90*/  FADD.FTZ R0, R98, R0 ;  /* 0x0000000062007221 */ /* 0x000fe60000010000 */
[C---:B------:R-:W-:Y:S01]  /*eda0*/  HMMA.16816.F32.BF16 R40, R72.reuse, R86, R40 ;  /* 0x000000564828723c */ /* 0x040fe20000041828 */
[----:B------:R-:W-:Y:S03]  /*edb0*/  LDSM.16.MT88.4 R84, [R185+0x2000] ;  /* 0x00200000b954783b */ /* 0x000fe60000004200 */
[----:B------:R-:W-:Y:S04]  /*edc0*/  FADD.FTZ R0, R100, R0 ;  /* 0x0000000064007221 */ /* 0x000fe80000010000 */
[C---:B-1----:R-:W-:Y:S04]  /*edd0*/  HMMA.16816.F32.BF16 R44, R72.reuse, R76, R44 ;  /* 0x0000004c482c723c */ /* 0x042fe8000004182c */
[----:B----4-:R-:W-:Y:S01]  /*ede0*/  F2FP.BF16.PACK_AB R129, R132, R133 ;  /* 0x000000858481723e */ /* 0x010fe200000010ff */
[----:B------:R-:W-:Y:S03]  /*edf0*/  FADD.FTZ R0, R102, R0 ;  /* 0x0000000066007221 */ /* 0x000fe60000010000 */
[C---:B------:R-:W-:Y:S01]  /*ee00*/  HMMA.16816.F32.BF16 R48, R72.reuse, R78, R48 ;  /* 0x0000004e4830723c */ /* 0x040fe20000041830 */
[----:B------:R-:W1:Y:S03]  /*ee10*/  LDSM.16.MT88.4 R76, [R183+0x2000] ;  /* 0x00200000b74c783b */ /* 0x000e660000004200 */
[----:B--2---:R-:W-:Y:S01]  /*ee20*/  F2FP.BF16.PACK_AB R131, R69, R70 ;  /* 0x000000464583723e */ /* 0x004fe200000010ff */
[----:B------:R-:W-:Y:S03]  /*ee30*/  FADD.FTZ R0, R212, R0 ;  /* 0x00000000d4007221 */ /* 0x000fe60000010000 */
[C---:B-----5:R-:W-:Y:S01]  /*ee40*/  HMMA.16816.F32.BF16 R52, R72.reuse, R88, R52 ;  /* 0x000000584834723c */ /* 0x060fe20000041834 */
[----:B------:R-:W-:Y:S03]  /*ee50*/  LDSM.16.MT88.4 R96, [R184+0x2800] ;  /* 0x00280000b860783b */ /* 0x000fe60000004200 */
[----:B------:R-:W-:Y:S04]  /*ee60*/  FADD.FTZ R0, R177, R0 ;  /* 0x00000000b1007221 */ /* 0x000fe80000010000 */
[C---:B------:R-:W-:Y:S01]  /*ee70*/  HMMA.16816.F32.BF16 R56, R72.reuse, R90, R56 ;  /* 0x0000005a4838723c */ /* 0x040fe20000041838 */
[----:B------:R-:W2:Y:S03]  /*ee80*/  LDSM.16.MT88.4 R88, [R184+0x2000] ;  /* 0x00200000b858783b */ /* 0x000ea60000004200 */
[----:B------:R-:W-:Y:S04]  /*ee90*/  FADD.FTZ R0, R196, R0 ;  /* 0x00000000c4007221 */ /* 0x000fe80000010000 */
        /* <DEDUP_REMOVED lines=13> */
[----:B------:R-:W-:Y:S05]  /*ef70*/  FADD.FTZ R0, R144, R0 ;  /* 0x0000000090007221 */ /* 0x000fea0000010000 */
[C---:B------:R-:W-:Y:S01]  /*ef80*/  HMMA.16816.F32.BF16 R8, R72.reuse, R78, R8 ;  /* 0x0000004e4808723c */ /* 0x040fe20000041808 */
[----:B------:R-:W1:Y:S07]  /*ef90*/  LDSM.16.MT88.4 R76, [R183+0x5000] ;  /* 0x00500000b74c783b */ /* 0x000e6e0000004200 */
[C---:B------:R-:W-:Y:S08]  /*efa0*/  HMMA.16816.F32.BF16 R12, R72.reuse, R84, R12 ;  /* 0x00000054480c723c */ /* 0x040ff0000004180c */
[C---:B------:R-:W-:Y:S01]  /*efb0*/  HMMA.16816.F32.BF16 R16, R72.reuse, R86, R16 ;  /* 0x000000564810723c */ /* 0x040fe20000041810 */
[----:B------:R-:W3:Y:S07]  /*efc0*/  LDSM.16.MT88.4 R84, [R184+0x5000] ;  /* 0x00500000b854783b */ /* 0x000eee0000004200 */
[C---:B--2---:R-:W-:Y:S08]  /*efd0*/  HMMA.16816.F32.BF16 R20, R72.reuse, R88, R20 ;  /* 0x000000584814723c */ /* 0x044ff00000041814 */
[C---:B------:R-:W-:Y:S01]  /*efe0*/  HMMA.16816.F32.BF16 R24, R72.reuse, R90, R24 ;  /* 0x0000005a4818723c */ /* 0x040fe20000041818 */
[----:B------:R-:W2:Y:S07]  /*eff0*/  LDSM.16.MT88.4 R88, [R186+0x5000] ;  /* 0x00500000ba58783b */ /* 0x000eae0000004200 */
[C---:B------:R-:W-:Y:S08]  /*f000*/  HMMA.16816.F32.BF16 R28, R72.reuse, R92, R28 ;  /* 0x0000005c481c723c */ /* 0x040ff0000004181c */
[C---:B------:R-:W-:Y:S08]  /*f010*/  HMMA.16816.F32.BF16 R32, R72.reuse, R94, R32 ;  /* 0x0000005e4820723c */ /* 0x040ff00000041820 */
[C---:B-1----:R-:W-:Y:S08]  /*f020*/  HMMA.16816.F32.BF16 R36, R72.reuse, R76, R36 ;  /* 0x0000004c4824723c */ /* 0x042ff00000041824 */
[C---:B------:R-:W-:Y:S01]  /*f030*/  HMMA.16816.F32.BF16 R40, R72.reuse, R78, R40 ;  /* 0x0000004e4828723c */ /* 0x040fe20000041828 */
[----:B------:R-:W1:Y:S07]  /*f040*/  LDSM.16.MT88.4 R76, [R186+0x2800] ;  /* 0x00280000ba4c783b */ /* 0x000e6e0000004200 */
[C---:B------:R-:W-:Y:S08]  /*f050*/  HMMA.16816.F32.BF16 R44, R72.reuse, R80, R44 ;  /* 0x00000050482c723c */ /* 0x040ff0000004182c */
[C---:B------:R-:W-:Y:S01]  /*f060*/  HMMA.16816.F32.BF16 R48, R72.reuse, R82, R48 ;  /* 0x000000524830723c */ /* 0x040fe20000041830 */
[----:B------:R-:W4:Y:S07]  /*f070*/  LDSM.16.MT88.4 R80, [R183+0x5800] ;  /* 0x00580000b750783b */ /* 0x000f2e0000004200 */
[C---:B---3--:R-:W-:Y:S08]  /*f080*/  HMMA.16816.F32.BF16 R52, R72.reuse, R84, R52 ;  /* 0x000000544834723c */ /* 0x048ff00000041834 */
        /* <DEDUP_REMOVED lines=12> */
[C---:B-1----:R-:W-:Y:S08]  /*f150*/  HMMA.16816.F32.BF16 R92, R128.reuse, R76, R28 ;  /* 0x0000004c805c723c */ /* 0x042ff0000004181c */
[C---:B------:R-:W-:Y:S08]  /*f160*/  HMMA.16816.F32.BF16 R88, R128.reuse, R78, R32 ;  /* 0x0000004e8058723c */ /* 0x040ff00000041820 */
[C---:B----4-:R-:W-:Y:S08]  /*f170*/  HMMA.16816.F32.BF16 R84, R128.reuse, R80, R36 ;  /* 0x000000508054723c */ /* 0x050ff00000041824 */
[C---:B------:R-:W-:Y:S08]  /*f180*/  HMMA.16816.F32.BF16 R80, R128.reuse, R82, R40 ;  /* 0x000000528050723c */ /* 0x040ff00000041828 */
[C---:B--2---:R-:W-:Y:S08]  /*f190*/  HMMA.16816.F32.BF16 R76, R128.reuse, R72, R44 ;  /* 0x00000048804c723c */ /* 0x044ff0000004182c */
        /* <DEDUP_REMOVED lines=18> */
.L_x_739:
[----:B------:R-:W-:-:S13]  /*f2c0*/  ISETP.GE.AND P0, PT, R199, R230, PT ;  /* 0x000000e6c700720c */ /* 0x000fda0003f06270 */
[----:B------:R-:W-:Y:S05]  /*f2d0*/  @!P0 BRA `(.L_x_751) ;  /* 0x0000474000008947 */ /* 0x000fea0003800000 */
[----:B------:R-:W-:Y:S02]  /*f2e0*/  MOV R70, R5 ;  /* 0x0000000500467202 */ /* 0x000fe40000000f00 */
[----:B------:R-:W-:Y:S02]  /*f2f0*/  MOV R69, R68 ;  /* 0x0000004400457202 */ /* 0x000fe40000000f00 */
.L_x_769:
[----:B------:R-:W-:Y:S04]  /*f300*/  DEPBAR.LE SB0, 0x0 ;  /* 0x000080000000791a */ /* 0x000fe80000000000 */
[----:B------:R-:W-:Y:S01]  /*f310*/  WARPSYNC 0xffffffff ;  /* 0xffffffff00007948 */ /* 0x000fe20003800000 */
[----:B------:R-:W-:Y:S01]  /*f320*/  BAR.SYNC.DEFER_BLOCKING 0x0 ;  /* 0x0000000000007b1d */ /* 0x000fe20000010000 */
[----:B------:R-:W-:Y:S01]  /*f330*/  SHF.R.S32.HI R0, RZ, 0x1f, R211 ;  /* 0x0000001fff007819 */ /* 0x000fe200000114d3 */
[----:B------:R-:W-:Y:S01]  /*f340*/  IMAD.WIDE.U32 R2, R211, c[0x0][0x208], RZ ;  /* 0x00008200d3027a25 */ /* 0x000fe200078e00ff */
[----:B------:R-:W-:Y:S02]  /*f350*/  SHF.R.S32.HI R7, RZ, 0x1f, R221 ;  /* 0x0000001fff077819 */ /* 0x000fe400000114dd */
[----:B------:R-:W-:Y:S01]  /*f360*/  SHF.R.S32.HI R6, RZ, 0x1f, R219 ;  /* 0x0000001fff067819 */ /* 0x000fe200000114db */
[----:B------:R-:W-:Y:S01]  /*f370*/  IMAD R0, R0, c[0x0][0x208], RZ ;  /* 0x0000820000007a24 */ /* 0x000fe200078e02ff */
[----:B------:R-:W-:Y:S01]  /*f380*/  IADD3 R179, R71, 0x5800, RZ ;  /* 0x0000580047b37810 */ /* 0x000fe20007ffe0ff */
[----:B------:R-:W-:Y:S01]  /*f390*/  IMAD.SHL.U32 R46, R221, 0x2, RZ ;  /* 0x00000002dd2e7824 */ /* 0x000fe200078e00ff */
[----:B------:R-:W-:Y:S01]  /*f3a0*/  IADD3 R178, R71, 0x5000, RZ ;  /* 0x0000500047b27810 */ /* 0x000fe20007ffe0ff */
[----:B------:R-:W-:Y:S01]  /*f3b0*/  IMAD R0, R211, c[0x0][0x20c], R0 ;  /* 0x00008300d3007a24 */ /* 0x000fe200078e0200 */
[----:B------:R-:W-:Y:S01]  /*f3c0*/  IADD3 R177, R71, 0x4800, RZ ;  /* 0x0000480047b17810 */ /* 0x000fe20007ffe0ff */
[----:B------:R-:W-:Y:S01]  /*f3d0*/  IMAD.SHL.U32 R13, R219, 0x2, RZ ;  /* 0x00000002db0d7824 */ /* 0x000fe200078e00ff */
[----:B------:R-:W-:Y:S01]  /*f3e0*/  IADD3 R176, R71, 0x4000, RZ ;  /* 0x0000400047b07810 */ /* 0x000fe20007ffe0ff */
[----:B------:R-:W-:Y:S01]  /*f3f0*/  IMAD.IADD R3, R3, 0x1, R0 ;  /* 0x0000000103037824 */ /* 0x000fe200078e0200 */
[----:B------:R-:W-:Y:S02]  /*f400*/  SHF.R.S32.HI R0, RZ, 0x1f, R204 ;  /* 0x0000001fff007819 */ /* 0x000fe400000114cc */
[----:B------:R-:W-:Y:S01]  /*f410*/  IADD3 R68, R71, 0x3800, RZ ;  /* 0x0000380047447810 */ /* 0x000fe20007ffe0ff */
[----:B------:R-:W-:Y:S01]  /*f420*/  IMAD.WIDE.U32 R2, R204, c[0x0][0x218], R2 ;  /* 0x00008600cc027a25 */ /* 0x000fe200078e0002 */
[----:B------:R-:W-:Y:S02]  /*f430*/  SHF.L.U64.HI R21, R221, 0x1, R7 ;  /* 0x00000001dd157819 */ /* 0x000fe40000010207 */
[----:B------:R-:W-:Y:S01]  /*f440*/  SHF.L.U64.HI R20, R219, 0x1, R6 ;  /* 0x00000001db147819 */ /* 0x000fe20000010206 */
[----:B------:R-:W-:Y:S01]  /*f450*/  IMAD R4, R0, c[0x0][0x218], RZ ;  /* 0x0000860000047a24 */ /* 0x000fe200078e02ff */
[----:B------:R-:W-:Y:S01]  /*f460*/  IADD3 R0, P0, R240, R2, RZ ;  /* 0x00000002f0007210 */ /* 0x000fe20007f1e0ff */
[----:B------:R1:W2:Y:S02]  /*f470*/  LDSM.16.M88.4 R8, [R180] ;  /* 0x00000000b408783b */ /* 0x0002a40000000200 */
[----:B------:R-:W-:Y:S02]  /*f480*/  IMAD R4, R204, c[0x0][0x21c], R4 ;  /* 0x00008700cc047a24 */ /* 0x000fe400078e0204 */
[----:B------:R1:W3:Y:S03]  /*f490*/  LDSM.16.M88.4 R16, [R180+0x800] ;  /* 0x00080000b410783b */ /* 0x0002e60000000200 */
[----:B------:R-:W-:Y:S01]  /*f4a0*/  IADD3.X R2, R243, R3, R4, P0, !PT ;  /* 0x00000003f3027210 */ /* 0x000fe200007fe404 */
[----:B------:R1:W4:Y:S01]  /*f4b0*/  LDSM.16.M88.4 R24, [R180+0x1000] ;  /* 0x00100000b418783b */ /* 0x0003220000000200 */
[C---:B------:R-:W-:Y:S03]  /*f4c0*/  LEA R5, P0, R0.reuse, c[0x0][0x1f8], 0x1 ;  /* 0x00007e0000057a11 */ /* 0x040fe600078008ff */
[----:B------:R1:W1:Y:S01]  /*f4d0*/  LDSM.16.M88.4 R32, [R180+0x1800] ;  /* 0x00180000b420783b */ /* 0x0002620000000200 */
[----:B------:R-:W-:Y:S02]  /*f4e0*/  LEA.HI.X R4, R0, c[0x0][0x1fc], R2, 0x1, P0 ;  /* 0x00007f0000047a11 */ /* 0x000fe400000f0c02 */
[----:B------:R-:W-:Y:S01]  /*f4f0*/  IADD3 R0, R71, 0x3000, RZ ;  /* 0x0000300047007810 */ /* 0x000fe20007ffe0ff */
        /* <DEDUP_REMOVED lines=8> */
[----:B------:R-:W-:-:S05]  /*f580*/  BRA.DIV ~URZ, `(.L_x_752) ;  /* 0x0000a6427f007947 */ /* 0x000fca000b800000 */
[----:B--23--:R2:W3:Y:S02]  /*f590*/  SHFL.IDX PT, R12, R4, RZ, 0x181f ;  /* 0x00181fff040c7589 */ /* 0x00c4e400000e0000 */
.L_x_857:
[----:B------:R-:W5:Y:S01]  /*f5a0*/  SHFL.IDX PT, R2, R5, 0x2, 0x181f ;  /* 0x00581f0005027f89 */ /* 0x000f6200000e0000 */
[----:B------:R-:W-:Y:S01]  /*f5b0*/  ISETP.GE.AND P2, PT, R219, c[0x0][0x1d4], PT ;  /* 0x00007500db007a0c */ /* 0x000fe20003f46270 */
[----:B------:R-:W-:Y:S01]  /*f5c0*/  BSSY B0, `(.L_x_753) ;  /* 0x0000153000007945 */ /* 0x000fe20003800000 */
[----:B------:R-:W-:Y:S02]  /*f5d0*/  ISETP.GE.AND P3, PT, R221, c[0x0][0x1d4], PT ;  /* 0x00007500dd007a0c */ /* 0x000fe40003f66270 */
[----:B------:R-:W-:Y:S02]  /*f5e0*/  SEL R193, RZ, 0x10, P2 ;  /* 0x00000010ffc17807 */ /* 0x000fe40001000000 */
[----:B------:R-:W-:Y:S01]  /*f5f0*/  SEL R29, RZ, 0x10, P3 ;  /* 0x00000010ff1d7807 */ /* 0x000fe20001800000 */
[----:B------:R-:W2:Y:S01]  /*f600*/  SHFL.IDX PT, R3, R4, 0x2, 0x181f ;  /* 0x00581f0004037f89 */ /* 0x000ea200000e0000 */
[----:B------:R-:W-:Y:S04]  /*f610*/  IADD3 R6, -R193, 0x10, RZ ;  /* 0x00000010c1067810 */ /* 0x000fe80007ffe1ff */
[----:B------:R-:W-:Y:S03]  /*f620*/  LOP3.LUT R6, R6, 0xf, RZ, 0xc0, !PT ;  /* 0x0000000f06067812 */ /* 0x000fe600078ec0ff */
[----:B------:R-:W-:Y:S01]  /*f630*/  SHFL.IDX PT, R28, R5, 0x1, 0x181f ;  /* 0x00381f00051c7f89 */ /* 0x000fe200000e0000 */
[-C--:B-----5:R-:W-:Y:S02]  /*f640*/  IADD3 R38, P1, P0, R6, R2.reuse, R13 ;  /* 0x0000000206267210 */ /* 0x0a0fe4000783e00d */
[----:B------:R-:W-:Y:S04]  /*f650*/  IADD3 R6, -R29, 0x10, RZ ;  /* 0x000000101d067810 */ /* 0x000fe80007ffe1ff */
[----:B------:R-:W-:Y:S02]  /*f660*/  LOP3.LUT R6, R6, 0xf, RZ, 0xc0, !PT ;  /* 0x0000000f06067812 */ /* 0x000fe400078ec0ff */
[-C--:B--2---:R-:W-:Y:S02]  /*f670*/  IADD3.X R39, RZ, R3.reuse, R20, P1, P0 ;  /* 0x00000003ff277210 */ /* 0x084fe40000fe0414 */
[----:B------:R-:W-:Y:S02]  /*f680*/  IADD3 R44, P1, P0, R6, R2, R46 ;  /* 0x00000002062c7210 */ /* 0x000fe4000783e02e */
[----:B------:R-:W2:Y:S02]  /*f690*/  SHFL.IDX PT, R2, R5, RZ, 0x181f ;  /* 0x00181fff05027589 */ /* 0x000ea400000e0000 */
[----:B------:R-:W-:Y:S02]  /*f6a0*/  IADD3.X R45, RZ, R3, R21, P1, P0 ;  /* 0x00000003ff2d7210 */ /* 0x000fe40000fe0415 */
[----:B------:R-:W-:Y:S04]  /*f6b0*/  ISETP.NE.U32.AND P1, PT, R193, RZ, PT ;  /* 0x000000ffc100720c */ /* 0x000fe80003f25070 */
[----:B------:R5:W4:Y:S01]  /*f6c0*/  SHFL.IDX PT, R3, R4, 0x1, 0x181f ;  /* 0x00381f0004037f89 */ /* 0x000b2200000e0000 */
[----:B--2---:R-:W-:Y:S04]  /*f6d0*/  IADD3 R22, P0, R2, R13, RZ ;  /* 0x0000000d02167210 */ /* 0x004fe80007f1e0ff */
[----:B---3--:R-:W-:Y:S02]  /*f6e0*/  IADD3.X R23, R12, R20, RZ, P0, !PT ;  /* 0x000000140c177210 */ /* 0x008fe400007fe4ff */
[----:B------:R-:W-:Y:S01]  /*f6f0*/  IADD3 R30, P0, R2, R46, RZ ;  /* 0x0000002e021e7210 */ /* 0x000fe20007f1e0ff */
[C---:B-----5:R-:W-:Y:S02]  /*f700*/  HMMA.16816.F32.BF16 R4, R120.reuse, R8, RZ ;  /* 0x000000087804723c */ /* 0x060fe400000418ff */
[----:B------:R2:W-:Y:S01]  /*f710*/  LDGSTS.E.BYPASS.LTC128B.128 [R195+0x100], [R22.64], !P2 ;  /* 0x0010000016c37fae */ /* 0x0005e2000d101d46 */
[----:B------:R-:W-:Y:S02]  /*f720*/  IADD3.X R31, R12, R21, RZ, P0, !PT ;  /* 0x000000150c1f7210 */ /* 0x000fe400007fe4ff */
[C---:B------:R-:W-:Y:S03]  /*f730*/  IADD3 R36, P0, R28.reuse, R13, RZ ;  /* 0x0000000d1c247210 */ /* 0x040fe60007f1e0ff */
[C---:B------:R-:W-:Y:S01]  /*f740*/  HMMA.16816.F32.BF16 R8, R120.reuse, R10, RZ ;  /* 0x0000000a7808723c */ /* 0x040fe200000418ff */
[C---:B----4-:R-:W-:Y:S01]  /*f750*/  IADD3.X R37, R3.reuse, R20, RZ, P0, !PT ;  /* 0x0000001403257210 */ /* 0x050fe200007fe4ff */
[----:B------:R3:W-:Y:S02]  /*f760*/  LDGSTS.E.BYPASS.LTC128B.128 [R195+0x3100], [R30.64], !P3 ;  /* 0x031000001ec37fae */ /* 0x0007e4000d901d46 */
[----:B------:R-:W-:Y:S04]  /*f770*/  IADD3 R2, P0, R28, R46, RZ ;  /* 0x0000002e1c027210 */ /* 0x000fe80007f1e0ff */
[C---:B------:R-:W-:Y:S01]  /*f780*/  HMMA.16816.F32.BF16 R12, R120.reuse, R16, RZ ;  /* 0x00000010780c723c */ /* 0x040fe200000418ff */
[----:B------:R-:W-:Y:S01]  /*f790*/  IADD3.X R3, R3, R21, RZ, P0, !PT ;  /* 0x0000001503037210 */ /* 0x000fe200007fe4ff */
[----:B------:R4:W-:Y:S01]  /*f7a0*/  LDGSTS.E.BYPASS.LTC128B.128 [R195+0x1100], [R36.64], !P2 ;  /* 0x0110000024c37fae */ /* 0x0009e2000d101d46 */
[----:B------:R-:W-:Y:S05]  /*f7b0*/  ISETP.NE.U32.AND P0, PT, R29, RZ, PT ;  /* 0x000000ff1d00720c */ /* 0x000fea0003f05070 */
[C---:B------:R-:W-:Y:S02]  /*f7c0*/  HMMA.16816.F32.BF16 R16, R120.reuse, R18, RZ ;  /* 0x000000127810723c */ /* 0x040fe400000418ff */
[----:B------:R5:W-:Y:S06]  /*f7d0*/  LDGSTS.E.BYPASS.LTC128B.128 [R195+0x4100], [R2.64], !P3 ;  /* 0x0410000002c37fae */ /* 0x000bec000d901d46 */
[C---:B--2---:R-:W-:Y:S02]  /*f7e0*/  HMMA.16816.F32.BF16 R20, R120.reuse, R24, RZ ;  /* 0x000000187814723c */ /* 0x044fe400000418ff */
[----:B------:R4:W-:Y:S06]  /*f7f0*/  LDGSTS.E.BYPASS.LTC128B.128.ZFILL [R195+0x2100], [R38.64], P1 ;  /* 0x0210000026c37fae */ /* 0x0009ec0008941d46 */
[C---:B------:R-:W-:Y:S02]  /*f800*/  HMMA.16816.F32.BF16 R24, R120.reuse, R26, RZ ;  /* 0x0000001a7818723c */ /* 0x040fe400000418ff */
[----:B------:R2:W-:Y:S01]  /*f810*/  LDGSTS.E.BYPASS.LTC128B.128.ZFILL [R195+0x5100], [R44.64], P0 ;  /* 0x051000002cc37fae */ /* 0x0005e20008141d46 */
[----:B------:R-:W-:Y:S05]  /*f820*/  ISETP.GT.AND P0, PT, R199, R230, PT ;  /* 0x000000e6c700720c */ /* 0x000fea0003f04270 */
[C---:B-1-3--:R-:W-:Y:S02]  /*f830*/  HMMA.16816.F32.BF16 R28, R120.reuse, R32, RZ ;  /* 0x00000020781c723c */ /* 0x04afe400000418ff */
[----:B------:R-:W0:Y:S06]  /*f840*/  LDGDEPBAR ;  /* 0x00000000000079af */ /* 0x000e2c0000000000 */
[C---:B------:R-:W-:Y:S08]  /*f850*/  HMMA.16816.F32.BF16 R32, R120.reuse, R34, RZ ;  /* 0x000000227820723c */ /* 0x040ff000000418ff */
[C---:B----4-:R-:W-:Y:S08]  /*f860*/  HMMA.16816.F32.BF16 R36, R120.reuse, R40, RZ ;  /* 0x000000287824723c */ /* 0x050ff000000418ff */
[C---:B------:R-:W-:Y:S08]  /*f870*/  HMMA.16816.F32.BF16 R40, R120.reuse, R42, RZ ;  /* 0x0000002a7828723c */ /* 0x040ff000000418ff */
[C---:B--2---:R-:W-:Y:S08]  /*f880*/  HMMA.16816.F32.BF16 R44, R120.reuse, R48, RZ ;  /* 0x00000030782c723c */ /* 0x044ff000000418ff */
        /* <DEDUP_REMOVED lines=15> */
[----:B------:R-:W-:Y:S07]  /*f980*/  LDSM.16.M88.4 R144, [R181+-0x3000] ;  /* 0xffd00000b590783b */ /* 0x000fee0000000200 */
[C---:B------:R-:W-:Y:S08]  /*f990*/  HMMA.16816.F32.BF16 R44, R124.reuse, R148, R44 ;  /* 0x000000947c2c723c */ /* 0x040ff0000004182c */
[----:B------:R-:W-:Y:S01]  /*f9a0*/  HMMA.16816.F32.BF16 R48, R124, R150, R48 ;  /* 0x000000967c30723c */ /* 0x000fe20000041830 */
[----:B------:R-:W-:Y:S07]  /*f9b0*/  LDSM.16.M88.4 R148, [R0] ;  /* 0x000000000094783b */ /* 0x000fee0000000200 */
        /* <DEDUP_REMOVED lines=8> */
[----:B------:R-:W3:Y:S07]  /*fa40*/  LDSM.16.M88.4 R136, [R181+-0x2800] ;  /* 0xffd80000b588783b */ /* 0x000eee0000000200 */
[C---:B-1----:R-:W-:Y:S08]  /*fa50*/  HMMA.16816.F32.BF16 R28, R152.reuse, R128, R28 ;  /* 0x00000080981c723c */ /* 0x042ff0000004181c */
[C---:B------:R-:W-:Y:S01]  /*fa60*/  HMMA.16816.F32.BF16 R32, R152.reuse, R130, R32 ;  /* 0x000000829820723c */ /* 0x040fe20000041820 */
[----:B------:R-:W1:Y:S07]  /*fa70*/  LDSM.16.M88.4 R128, [R181+-0x2000] ;  /* 0xffe00000b580783b */ /* 0x000e6e0000000200 */
[C---:B--2---:R-:W-:Y:S08]  /*fa80*/  HMMA.16816.F32.BF16 R36, R152.reuse, R132, R36 ;  /* 0x000000849824723c */ /* 0x044ff00000041824 */
[C---:B------:R-:W-:Y:S01]  /*fa90*/  HMMA.16816.F32.BF16 R40, R152.reuse, R134, R40 ;  /* 0x000000869828723c */ /* 0x040fe20000041828 */
[----:B------:R-:W2:Y:S07]  /*faa0*/  LDSM.16.M88.4 R132, [R181+-0x1800] ;  /* 0xffe80000b584783b */ /* 0x000eae0000000200 */
[C---:B------:R-:W-:Y:S08]  /*fab0*/  HMMA.16816.F32.BF16 R44, R152.reuse, R140, R44 ;  /* 0x0000008c982c723c */ /* 0x040ff0000004182c */
[----:B------:R-:W-:Y:S01]  /*fac0*/  HMMA.16816.F32.BF16 R48, R152, R142, R48 ;  /* 0x0000008e9830723c */ /* 0x000fe20000041830 */
[----:B------:R-:W4:Y:S07]  /*fad0*/  LDSM.16.M88.4 R140, [R181+-0x1000] ;  /* 0xfff00000b58c783b */ /* 0x000f2e0000000200 */
[C---:B------:R-:W-:Y:S08]  /*fae0*/  HMMA.16816.F32.BF16 R4, R156.reuse, R144, R4 ;  /* 0x000000909c04723c */ /* 0x040ff00000041804 */
[C---:B------:R-:W-:Y:S01]  /*faf0*/  HMMA.16816.F32.BF16 R8, R156.reuse, R146, R8 ;  /* 0x000000929c08723c */ /* 0x040fe20000041808 */
[----:B------:R-:W4:Y:S07]  /*fb00*/  LDSM.16.M88.4 R144, [R181+-0x800] ;  /* 0xfff80000b590783b */ /* 0x000f2e0000000200 */
[C---:B---3--:R-:W-:Y:S08]  /*fb10*/  HMMA.16816.F32.BF16 R12, R156.reuse, R136, R12 ;  /* 0x000000889c0c723c */ /* 0x048ff0000004180c */
[C---:B------:R-:W-:Y:S01]  /*fb20*/  HMMA.16816.F32.BF16 R16, R156.reuse, R138, R16 ;  /* 0x0000008a9c10723c */ /* 0x040fe20000041810 */
[----:B------:R-:W3:Y:S07]  /*fb30*/  LDSM.16.M88.4 R136, [R180+0x3000] ;  /* 0x00300000b488783b */ /* 0x000eee0000000200 */
[C---:B-1----:R-:W-:Y:S08]  /*fb40*/  HMMA.16816.F32.BF16 R20, R156.reuse, R128, R20 ;  /* 0x000000809c14723c */ /* 0x042ff00000041814 */
[C---:B------:R-:W-:Y:S01]  /*fb50*/  HMMA.16816.F32.BF16 R24, R156.reuse, R130, R24 ;  /* 0x000000829c18723c */ /* 0x040fe20000041818 */
[----:B------:R-:W1:Y:S07]  /*fb60*/  LDSM.16.M88.4 R128, [R180+0x3800] ;  /* 0x00380000b480783b */ /* 0x000e6e0000000200 */
[C---:B--2---:R-:W-:Y:S08]  /*fb70*/  HMMA.16816.F32.BF16 R28, R156.reuse, R132, R28 ;  /* 0x000000849c1c723c */ /* 0x044ff0000004181c */
[C---:B------:R-:W-:Y:S01]  /*fb80*/  HMMA.16816.F32.BF16 R32, R156.reuse, R134, R32 ;  /* 0x000000869c20723c */ /* 0x040fe20000041820 */
[----:B------:R-:W2:Y:S07]  /*fb90*/  LDSM.16.M88.4 R132, [R180+0x4000] ;  /* 0x00400000b484783b */ /* 0x000eae0000000200 */
[C---:B----4-:R-:W-:Y:S08]  /*fba0*/  HMMA.16816.F32.BF16 R36, R156.reuse, R140, R36 ;  /* 0x0000008c9c24723c */ /* 0x050ff00000041824 */
[C---:B------:R-:W-:Y:S01]  /*fbb0*/  HMMA.16816.F32.BF16 R40, R156.reuse, R142, R40 ;  /* 0x0000008e9c28723c */ /* 0x040fe20000041828 */
[----:B------:R-:W4:Y:S07]  /*fbc0*/  LDSM.16.M88.4 R140, [R180+0x4800] ;  /* 0x00480000b48c783b */ /* 0x000f2e0000000200 */
[C---:B------:R-:W-:Y:S08]  /*fbd0*/  HMMA.16816.F32.BF16 R44, R156.reuse, R144, R44 ;  /* 0x000000909c2c723c */ /* 0x040ff0000004182c */
[----:B------:R-:W-:Y:S01]  /*fbe0*/  HMMA.16816.F32.BF16 R48, R156, R146, R48 ;  /* 0x000000929c30723c */ /* 0x000fe20000041830 */
[----:B------:R-:W4:Y:S07]  /*fbf0*/  LDSM.16.M88.4 R144, [R180+0x5000] ;  /* 0x00500000b490783b */ /* 0x000f2e0000000200 */
[C---:B---3--:R-:W-:Y:S08]  /*fc00*/  HMMA.16816.F32.BF16 R4, R160.reuse, R136, R4 ;  /* 0x00000088a004723c */ /* 0x048ff00000041804 */
[C---:B------:R-:W-:Y:S01]  /*fc10*/  HMMA.16816.F32.BF16 R8, R160.reuse, R138, R8 ;  /* 0x0000008aa008723c */ /* 0x040fe20000041808 */
[----:B------:R-:W3:Y:S07]  /*fc20*/  LDSM.16.M88.4 R136, [R180+0x5800] ;  /* 0x00580000b488783b */ /* 0x000eee0000000200 */
[C---:B-1----:R-:W-:Y:S08]  /*fc30*/  HMMA.16816.F32.BF16 R12, R160.reuse, R128, R12 ;  /* 0x00000080a00c723c */ /* 0x042ff0000004180c */
[C---:B------:R-:W-:Y:S01]  /*fc40*/  HMMA.16816.F32.BF16 R16, R160.reuse, R130, R16 ;  /* 0x00000082a010723c */ /* 0x040fe20000041810 */
[----:B------:R-:W1:Y:S07]  /*fc50*/  LDSM.16.M88.4 R128, [R68] ;  /* 0x000000004480783b */ /* 0x000e6e0000000200 */
[C---:B--2---:R-:W-:Y:S08]  /*fc60*/  HMMA.16816.F32.BF16 R20, R160.reuse, R132, R20 ;  /* 0x00000084a014723c */ /* 0x044ff00000041814 */
[C---:B------:R-:W-:Y:S01]  /*fc70*/  HMMA.16816.F32.BF16 R24, R160.reuse, R134, R24 ;  /* 0x00000086a018723c */ /* 0x040fe20000041818 */
[----:B------:R-:W2:Y:S07]  /*fc80*/  LDSM.16.M88.4 R132, [R176] ;  /* 0x00000000b084783b */ /* 0x000eae0000000200 */
[C---:B----4-:R-:W-:Y:S08]  /*fc90*/  HMMA.16816.F32.BF16 R28, R160.reuse, R140, R28 ;  /* 0x0000008ca01c723c */ /* 0x050ff0000004181c */
[C---:B------:R-:W-:Y:S01]  /*fca0*/  HMMA.16816.F32.BF16 R32, R160.reuse, R142, R32 ;  /* 0x0000008ea020723c */ /* 0x040fe20000041820 */
[----:B------:R-:W4:Y:S07]  /*fcb0*/  LDSM.16.M88.4 R140, [R177] ;  /* 0x00000000b18c783b */ /* 0x000f2e0000000200 */
[C---:B------:R-:W-:Y:S08]  /*fcc0*/  HMMA.16816.F32.BF16 R36, R160.reuse, R144, R36 ;  /* 0x00000090a024723c */ /* 0x040ff00000041824 */
[C---:B------:R-:W-:Y:S01]  /*fcd0*/  HMMA.16816.F32.BF16 R40, R160.reuse, R146, R40 ;  /* 0x00000092a028723c */ /* 0x040fe20000041828 */
[----:B------:R-:W2:Y:S07]  /*fce0*/  LDSM.16.M88.4 R144, [R178] ;  /* 0x00000000b290783b */ /* 0x000eae0000000200 */
[C---:B---3--:R-:W-:Y:S01]  /*fcf0*/  HMMA.16816.F32.BF16 R44, R160.reuse, R136, R44 ;  /* 0x00000088a02c723c */ /* 0x048fe2000004182c */
[----:B------:R-:W3:Y:S07]  /*fd00*/  LDSM.16.M88.4 R176, [R179] ;  /* 0x00000000b3b0783b */ /* 0x000eee0000000200 */
[----:B------:R-:W-:Y:S01]  /*fd10*/  HMMA.16816.F32.BF16 R48, R160, R138, R48 ;  /* 0x0000008aa030723c */ /* 0x000fe20000041830 */
[----:B------:R-:W3:Y:S07]  /*fd20*/  LDSM.16.M88.4 R136, [R182+0x3000] ;  /* 0x00300000b688783b */ /* 0x000eee0000000200 */
        /* <DEDUP_REMOVED lines=13> */
[C---:B------:R-:W-:Y:S01]  /*fe00*/  HMMA.16816.F32.BF16 R40, R164.reuse, R146, R40 ;  /* 0x00000092a428723c */ /* 0x040fe20000041828 */
[----:B------:R-:W2:Y:S07]  /*fe10*/  LDSM.16.M88.4 R144, [R182+0x5000] ;  /* 0x00500000b690783b */ /* 0x000eae0000000200 */
[C---:B---3--:R-:W-:Y:S08]  /*fe20*/  HMMA.16816.F32.BF16 R44, R164.reuse, R176, R44 ;  /* 0x000000b0a42c723c */ /* 0x048ff0000004182c */
[----:B------:R-:W-:Y:S01]  /*fe30*/  HMMA.16816.F32.BF16 R48, R164, R178, R48 ;  /* 0x000000b2a430723c */ /* 0x000fe20000041830 */
[----:B------:R-:W3:Y:S07]  /*fe40*/  LDSM.16.M88.4 R176, [R181] ;  /* 0x00000000b5b0783b */ /* 0x000eee0000000200 */
[C---:B------:R-:W-:Y:S08]  /*fe50*/  HMMA.16816.F32.BF16 R4, R168.reuse, R136, R4 ;  /* 0x00000088a804723c */ /* 0x040ff00000041804 */
[C---:B------:R-:W-:Y:S08]  /*fe60*/  HMMA.16816.F32.BF16 R8, R168.reuse, R138, R8 ;  /* 0x0000008aa808723c */ /* 0x040ff00000041808 */
[C---:B-1----:R-:W-:Y:S08]  /*fe70*/  HMMA.16816.F32.BF16 R12, R168.reuse, R128, R12 ;  /* 0x00000080a80c723c */ /* 0x042ff0000004180c */
[C---:B------:R-:W-:Y:S01]  /*fe80*/  HMMA.16816.F32.BF16 R16, R168.reuse, R130, R16 ;  /* 0x00000082a810723c */ /* 0x040fe20000041810 */
[----:B------:R-:W1:Y:S07]  /*fe90*/  LDSM.16.M88.4 R128, [R181+0x800] ;  /* 0x00080000b580783b */ /* 0x000e6e0000000200 */
[C---:B--2---:R-:W-:Y:S08]  /*fea0*/  HMMA.16816.F32.BF16 R20, R168.reuse, R132, R20 ;  /* 0x00000084a814723c */ /* 0x044ff00000041814 */
[C---:B------:R-:W-:Y:S08]  /*feb0*/  HMMA.16816.F32.BF16 R24, R168.reuse, R134, R24 ;  /* 0x00000086a818723c */ /* 0x040ff00000041818 */
[C---:B----4-:R-:W-:Y:S08]  /*fec0*/  HMMA.16816.F32.BF16 R28, R168.reuse, R140, R28 ;  /* 0x0000008ca81c723c */ /* 0x050ff0000004181c */
[C---:B------:R-:W-:Y:S08]  /*fed0*/  HMMA.16816.F32.BF16 R32, R168.reuse, R142, R32 ;  /* 0x0000008ea820723c */ /* 0x040ff00000041820 */
[C---:B------:R-:W-:Y:S08]  /*fee0*/  HMMA.16816.F32.BF16 R36, R168.reuse, R144, R36 ;  /* 0x00000090a824723c */ /* 0x040ff00000041824 */
[C---:B------:R-:W-:Y:S08]  /*fef0*/  HMMA.16816.F32.BF16 R40, R168.reuse, R146, R40 ;  /* 0x00000092a828723c */ /* 0x040ff00000041828 */
[C---:B------:R-:W-:Y:S08]  /*ff00*/  HMMA.16816.F32.BF16 R44, R168.reuse, R148, R44 ;  /* 0x00000094a82c723c */ /* 0x040ff0000004182c */
[----:B------:R-:W-:Y:S08]  /*ff10*/  HMMA.16816.F32.BF16 R48, R168, R150, R48 ;  /* 0x00000096a830723c */ /* 0x000ff00000041830 */
[C---:B---3--:R-:W-:Y:S08]  /*ff20*/  HMMA.16816.F32.BF16 R4, R172.reuse, R176, R4 ;  /* 0x000000b0ac04723c */ /* 0x048ff00000041804 */
[C---:B------:R-:W-:Y:S08]  /*ff30*/  HMMA.16816.F32.BF16 R8, R172.reuse, R178, R8 ;  /* 0x000000b2ac08723c */ /* 0x040ff00000041808 */
[C---:B-1----:R-:W-:Y:S08]  /*ff40*/  HMMA.16816.F32.BF16 R12, R172.reuse, R128, R12 ;  /* 0x00000080ac0c723c */ /* 0x042ff0000004180c */
[----:B------:R-:W-:Y:S01]  /*ff50*/  FMUL.FTZ R0, R4, c[0x0][0x320] ;  /* 0x0000c80004007a20 */ /* 0x000fe20000410000 */
[C---:B------:R-:W-:Y:S03]  /*ff60*/  HMMA.16816.F32.BF16 R16, R172.reuse, R130, R16 ;  /* 0x00000082ac10723c */ /* 0x040fe60000041810 */
[----:B------:R1:W2:Y:S04]  /*ff70*/  MUFU.TANH R144, R0 ;  /* 0x0000000000907308 */ /* 0x0002a80000002400 */
[----:B-----5:R-:W-:Y:S06]  /*ff80*/  FMUL.FTZ R2, R11, c[0x0][0x320] ;  /* 0x0000c8000b027a20 */ /* 0x020fec0000410000 */
        /* <DEDUP_REMOVED lines=35> */
[----:B-----5:R-:W-:Y:S04]  /*101c0*/  FMUL.FTZ R0, R14, c[0x0][0x320] ;  /* 0x0000c8000e007a20 */ /* 0x020fe80000410000 */
        /* <DEDUP_REMOVED lines=111> */
.L_x_858:
[----:B------:R-:W-:-:S05]  /*108c0*/  BRA.DIV ~URZ, `(.L_x_756) ;  /* 0x000093e27f007947 */ /* 0x000fca000b800000 */
[----:B------:R-:W3:Y:S01]  /*108d0*/  SHFL.IDX PT, R2, R4, RZ, 0x181f ;  /* 0x00181fff04027589 */ /* 0x000ee200000e0000 */
[C---:B------:R-:W-:Y:S02]  /*108e0*/  IADD3 R3, -R193.reuse, 0x10, RZ ;  /* 0x00000010c1037810 */ /* 0x040fe40007ffe1ff */
[----:B------:R-:W-:Y:S02]  /*108f0*/  ISETP.NE.U32.AND P2, PT, R193, RZ, PT ;  /* 0x000000ffc100720c */ /* 0x000fe40003f45070 */
[----:B------:R-:W-:Y:S04]  /*10900*/  LOP3.LUT R10, R3, 0xf, RZ, 0xc0, !PT ;  /* 0x0000000f030a7812 */ /* 0x000fe800078ec0ff */
[----:B---3--:R-:W-:Y:S04]  /*10910*/  IADD3 R8, P1, P0, R10, R2, R12 ;  /* 0x000000020a087210 */ /* 0x008fe8000783e00c */
[--C-:B--2---:R-:W-:Y:S02]  /*10920*/  IADD3.X R9, RZ, R7, R5.reuse, P1, P0 ;  /* 0x00000007ff097210 */ /* 0x104fe40000fe0405 */
[----:B------:R-:W-:Y:S03]  /*10930*/  IADD3 R2, P0, R2, R13, RZ ;  /* 0x0000000d02027210 */ /* 0x000fe60007f1e0ff */
[----:B------:R-:W-:Y:S01]  /*10940*/  @!PT LDS RZ, [RZ] ;  /* 0x00000000fffff984 */ /* 0x000fe20000000800 */
[----:B------:R-:W-:Y:S01]  /*10950*/  @!PT LDS RZ, [RZ] ;  /* 0x00000000fffff984 */ /* 0x000fe20000000800 */
[----:B------:R2:W-:Y:S02]  /*10960*/  LDGSTS.E.BYPASS.LTC128B.128.ZFILL [R195+0x8100], [R8.64], P2 ;  /* 0x0810000008c37fae */ /* 0x0005e40009141d46 */
[----:B------:R-:W-:Y:S02]  /*10970*/  IMAD.X R3, R7, 0x1, R6, P0 ;  /* 0x0000000107037824 */ /* 0x000fe400000e0606 */
[----:B------:R-:W3:Y:S04]  /*10980*/  SHFL.IDX PT, R7, R4, 0x1, 0x181f ;  /* 0x00381f0004077f89 */ /* 0x000ee800000e0000 */
[----:B------:R3:W-:Y:S04]  /*10990*/  LDGSTS.E.BYPASS.LTC128B.128 [R195+0xb100], [R2.64], !P3 ;  /* 0x0b10000002c37fae */ /* 0x0007e8000d901d46 */
[----:B--2---:R-:W2:Y:S04]  /*109a0*/  SHFL.IDX PT, R9, R0, 0x1, 0x181f ;  /* 0x00381f0000097f89 */ /* 0x004ea800000e0000 */
[----:B-1----:R-:W1:Y:S01]  /*109b0*/  SHFL.IDX PT, R0, R0, 0x2, 0x181f ;  /* 0x00581f0000007f89 */ /* 0x002e6200000e0000 */
[----:B---3--:R-:W-:Y:S04]  /*109c0*/  IADD3 R2, P1, P0, R10, R7, R12 ;  /* 0x000000070a027210 */ /* 0x008fe8000783e00c */
[----:B--2---:R-:W-:Y:S02]  /*109d0*/  IADD3.X R3, RZ, R9, R5, P1, P0 ;  /* 0x00000009ff037210 */ /* 0x004fe40000fe0405 */
[----:B------:R-:W-:Y:S03]  /*109e0*/  IADD3 R8, P0, R7, R13, RZ ;  /* 0x0000000d07087210 */ /* 0x000fe60007f1e0ff */
[----:B------:R2:W-:Y:S02]  /*109f0*/  LDGSTS.E.BYPASS.LTC128B.128.ZFILL [R195+0x9100], [R2.64], P2 ;  /* 0x0910000002c37fae */ /* 0x0005e40009141d46 */
[----:B------:R-:W-:Y:S05]  /*10a00*/  IMAD.X R9, R9, 0x1, R6, P0 ;  /* 0x0000000109097824 */ /* 0x000fea00000e0606 */
[----:B------:R3:W-:Y:S04]  /*10a10*/  LDGSTS.E.BYPASS.LTC128B.128 [R195+0xc100], [R8.64], !P3 ;  /* 0x0c10000008c37fae */ /* 0x0007e8000d901d46 */
[----:B--2---:R3:W2:Y:S02]  /*10a20*/  SHFL.IDX PT, R2, R4, 0x2, 0x181f ;  /* 0x00581f0004027f89 */ /* 0x0046a400000e0000 */
.L_x_859:
[----:B-1----:R-:W-:Y:S04]  /*10a30*/  IADD3 R3, -R193, 0x10, RZ ;  /* 0x00000010c1037810 */ /* 0x002fe80007ffe1ff */
[----:B------:R-:W-:Y:S04]  /*10a40*/  LOP3.LUT R3, R3, 0xf, RZ, 0xc0, !PT ;  /* 0x0000000f03037812 */ /* 0x000fe800078ec0ff */
[----:B--23--:R-:W-:Y:S04]  /*10a50*/  IADD3 R4, P1, P0, R3, R2, R12 ;  /* 0x0000000203047210 */ /* 0x00cfe8000783e00c */
[----:B------:R-:W-:Y:S02]  /*10a60*/  IADD3.X R5, RZ, R0, R5, P1, P0 ;  /* 0x00000000ff057210 */ /* 0x000fe40000fe0405 */
[----:B------:R-:W-:Y:S02]  /*10a70*/  ISETP.NE.U32.AND P0, PT, R193, RZ, PT ;  /* 0x000000ffc100720c */ /* 0x000fe40003f05070 */
[----:B------:R-:W-:Y:S05]  /*10a80*/  IADD3 R2, P1, R2, R13, RZ ;  /* 0x0000000d02027210 */ /* 0x000fea0007f3e0ff */
[----:B------:R-:W-:Y:S06]  /*10a90*/  IMAD.X R3, R0, 0x1, R6, P1 ;  /* 0x0000000100037824 */ /* 0x000fec00008e0606 */
[----:B------:R-:W-:Y:S01]  /*10aa0*/  @!PT LDS RZ, [RZ] ;  /* 0x00000000fffff984 */ /* 0x000fe20000000800 */
[----:B------:R-:W-:Y:S01]  /*10ab0*/  @!PT LDS RZ, [RZ] ;  /* 0x00000000fffff984 */ /* 0x000fe20000000800 */
[----:B------:R-:W-:Y:S01]  /*10ac0*/  @!PT LDS RZ, [RZ] ;  /* 0x00000000fffff984 */ /* 0x000fe20000000800 */
[----:B------:R1:W-:Y:S04]  /*10ad0*/  LDGSTS.E.BYPASS.LTC128B.128.ZFILL [R195+0xa100], [R4.64], P0 ;  /* 0x0a10000004c37fae */ /* 0x0003e80008141d46 */
[----:B------:R1:W-:Y:S02]  /*10ae0*/  LDGSTS.E.BYPASS.LTC128B.128 [R195+0xd100], [R2.64], !P3 ;  /* 0x0d10000002c37fae */ /* 0x0003e4000d901d46 */
.L_x_754:
[----:B--234-:R-:W-:Y:S05]  /*10af0*/  BSYNC B0 ;  /* 0x0000000000007941 */ /* 0x01cfea0003800000 */
.L_x_753:
        /* <DEDUP_REMOVED lines=13> */
.L_x_860:
        /* <DEDUP_REMOVED lines=19> */
.L_x_760:
[----:B------:R-:W-:Y:S04]  /*10d00*/  MOV R8, c[0x0][0x32c] ;  /* 0x0000cb0000087a02 */ /* 0x000fe80000000f00 */
[----:B------:R-:W-:Y:S11]  /*10d10*/  ISETP.NE.AND P0, PT, R8, 0x1, PT ;  /* 0x000000010800780c */ /* 0x000ff60003f05270 */
[----:B------:R-:W-:Y:S02]  /*10d20*/  @!UPT UIADD3 URZ, URZ, URZ, URZ ;  /* 0x0000003f3f3ff290 */ /* 0x000fe4000fffe03f */
[----:B------:R-:W-:Y:S05]  /*10d30*/  @P0 IMAD.HI.U32 R8, R4, c[0x0][0x330], RZ ;  /* 0x0000cc0004080a27 */ /* 0x000fea00078e00ff */
[----:B------:R-:W-:Y:S02]  /*10d40*/  @P0 SHF.R.U32.HI R4, RZ, c[0x0][0x334], R8 ;  /* 0x0000cd00ff040a19 */ /* 0x000fe40000011608 */
.L_x_761:
[----:B------:R-:W-:Y:S05]  /*10d50*/  BSYNC B0 ;  /* 0x0000000000007941 */ /* 0x000fea0003800000 */
.L_x_759:
[----:B------:R-:W-:Y:S04]  /*10d60*/  IMAD.IADD R8, R0, 0x1, -R233 ;  /* 0x0000000100087824 */ /* 0x000fe800078e0ae9 */
[----:B------:R-:W-:Y:S05]  /*10d70*/  IMAD R4, R4, c[0x0][0x32c], R8 ;  /* 0x0000cb0004047a24 */ /* 0x000fea00078e0208 */
[----:B------:R-:W-:Y:S02]  /*10d80*/  IADD3 R8, R4, c[0x0][0x32c], RZ ;  /* 0x0000cb0004087a10 */ /* 0x000fe40007ffe0ff */
[----:B------:R-:W-:Y:S02]  /*10d90*/  IMNMX R2, R2, R4, !PT ;  /* 0x0000000402027217 */ /* 0x000fe40007800200 */
[----:B------:R-:W-:Y:S02]  /*10da0*/  IMNMX R3, R3, R8, PT ;  /* 0x0000000803037217 */ /* 0x000fe40003800200 */
.L_x_758:
        /* <DEDUP_REMOVED lines=15> */
[C---:B------:R-:W-:Y:S02]  /*10ea0*/  ISETP.LT.OR P0, PT, R3.reuse, 0x2, P0 ;  /* 0x000000020300780c */ /* 0x040fe40000701670 */
        /* <DEDUP_REMOVED lines=88> */
[C---:B------:R-:W-:Y:S04]  /*11430*/  ISETP.LT.OR P0, PT, R3.reuse, 0x41, P0 ;  /* 0x000000410300780c */ /* 0x040fe80000701670 */
        /* <DEDUP_REMOVED lines=30> */
.L_x_861:
        /* <DEDUP_REMOVED lines=19> */
.L_x_765:
[----:B-12---:R-:W-:Y:S04]  /*11750*/  MOV R5, c[0x0][0x32c] ;  /* 0x0000cb0000057a02 */ /* 0x006fe80000000f00 */
[----:B------:R-:W-:Y:S11]  /*11760*/  ISETP.NE.AND P0, PT, R5, 0x1, PT ;  /* 0x000000010500780c */ /* 0x000ff60003f05270 */
[----:B------:R-:W-:Y:S02]  /*11770*/  @!UPT UIADD3 URZ, URZ, URZ, URZ ;  /* 0x0000003f3f3ff290 */ /* 0x000fe4000fffe03f */
[----:B------:R-:W-:Y:S05]  /*11780*/  @P0 IMAD.HI.U32 R5, R4, c[0x0][0x330], RZ ;  /* 0x0000cc0004050a27 */ /* 0x000fea00078e00ff */
[----:B------:R-:W-:Y:S02]  /*11790*/  @P0 SHF.R.U32.HI R4, RZ, c[0x0][0x334], R5 ;  /* 0x0000cd00ff040a19 */ /* 0x000fe40000011605 */
.L_x_766:
[----:B------:R-:W-:Y:S05]  /*117a0*/  BSYNC B0 ;  /* 0x0000000000007941 */ /* 0x000fea0003800000 */
.L_x_764:
[----:B------:R-:W-:Y:S04]  /*117b0*/  IMAD.IADD R0, R0, 0x1, -R233 ;  /* 0x0000000100007824 */ /* 0x000fe800078e0ae9 */
[----:B------:R-:W-:Y:S05]  /*117c0*/  IMAD R0, R4, c[0x0][0x32c], R0 ;  /* 0x0000cb0004007a24 */ /* 0x000fea00078e0200 */
[----:B------:R-:W-:Y:S02]  /*117d0*/  IADD3 R4, R0, c[0x0][0x32c], RZ ;  /* 0x0000cb0000047a10 */ /* 0x000fe40007ffe0ff */
[----:B------:R-:W-:Y:S02]  /*117e0*/  IMNMX R2, R2, R0, !PT ;  /* 0x0000000002027217 */ /* 0x000fe40007800200 */
[----:B------:R-:W-:Y:S02]  /*117f0*/  IMNMX R3, R3, R4, PT ;  /* 0x0000000403037217 */ /* 0x000fe40003800200 */
.L_x_763:
        /* <DEDUP_REMOVED lines=58> */
[C---:B------:R-:W-:Y:S02]  /*11ba0*/  ISETP.GT.AND P0, PT, R2.reuse, 0x20, !P0 ;  /* 0x000000200200780c */ /* 0x040fe40004704270 */
        /* <DEDUP_REMOVED lines=32> */
[C---:B------:R-:W-:Y:S04]  /*11db0*/  ISETP.LT.OR P0, PT, R3.reuse, 0x32, P0 ;  /* 0x000000320300780c */ /* 0x040fe80000701670 */
        /* <DEDUP_REMOVED lines=13> */
[C---:B------:R-:W-:Y:S04]  /*11e90*/  ISETP.GT.AND P0, PT, R2.reuse, 0x40, !P0 ;  /* 0x000000400200780c */ /* 0x040fe80004704270 */
[----:B------:R-:W-:Y:S04]  /*11ea0*/  ISETP.LT.OR P0, PT, R3, 0x41, P0 ;  /* 0x000000410300780c */ /* 0x000fe80000701670 */
[----:B------:R-:W-:Y:S02]  /*11eb0*/  FSEL R213, R27, -INF , !P0 ;  /* 0xff8000001bd57808 */ /* 0x000fe40004000000 */
[----:B------:R-:W-:Y:S02]  /*11ec0*/  ISETP.GT.AND P0, PT, R2, 0x41, !P6 ;  /* 0x000000410200780c */ /* 0x000fe40007704270 */
[----:B------:R-:W-:Y:S02]  /*11ed0*/  FMNMX.FTZ R4, R213, R4, !PT ;  /* 0x00000004d5047209 */ /* 0x000fe40007810000 */
[----:B------:R-:W-:Y:S02]  /*11ee0*/  ISETP.LT.OR P0, PT, R3, 0x42, P0 ;  /* 0x000000420300780c */ /* 0x000fe40000701670 */
[----:B------:R-:W-:Y:S02]  /*11ef0*/  LOP3.LUT P6, RZ, R192, 0x20000, RZ, 0xc0, !PT ;  /* 0x00020000c0ff7812 */ /* 0x000fe400078cc0ff */
[----:B------:R-:W-:Y:S02]  /*11f00*/  FSEL R214, R25, -INF , !P0 ;  /* 0xff80000019d67808 */ /* 0x000fe40004000000 */
[----:B------:R-:W-:Y:S02]  /*11f10*/  ISETP.GT.AND P0, PT, R2, 0x48, !P5 ;  /* 0x000000480200780c */ /* 0x000fe40006f04270 */
[----:B------:R-:W-:Y:S02]  /*11f20*/  FMNMX.FTZ R4, R214, R4, !PT ;  /* 0x00000004d6047209 */ /* 0x000fe40007810000 */
[----:B------:R-:W-:Y:S04]  /*11f30*/  ISETP.LT.OR P0, PT, R3, 0x49, P0 ;  /* 0x000000490300780c */ /* 0x000fe80000701670 */
[----:B------:R-:W-:Y:S02]  /*11f40*/  FSEL R215, R22, -INF , !P0 ;  /* 0xff80000016d77808 */ /* 0x000fe40004000000 */
[C---:B------:R-:W-:Y:S02]  /*11f50*/  ISETP.GT.AND P0, PT, R2.reuse, 0x49, !P4 ;  /* 0x000000490200780c */ /* 0x040fe40006704270 */
[----:B------:R-:W-:Y:S02]  /*11f60*/  FMNMX.FTZ R4, R215, R4, !PT ;  /* 0x00000004d7047209 */ /* 0x000fe40007810000 */
[----:B------:R-:W-:Y:S04]  /*11f70*/  ISETP.LT.OR P0, PT, R3, 0x4a, P0 ;  /* 0x0000004a0300780c */ /* 0x000fe80000701670 */
[----:B------:R-:W-:Y:S02]  /*11f80*/  FSEL R216, R21, -INF , !P0 ;  /* 0xff80000015d87808 */ /* 0x000fe40004000000 */
[C---:B------:R-:W-:Y:S02]  /*11f90*/  ISETP.GT.AND P0, PT, R2.reuse, 0x50, !P3 ;  /* 0x000000500200780c */ /* 0x040fe40005f04270 */
[----:B------:R-:W-:Y:S02]  /*11fa0*/  ISETP.GT.AND P3, PT, R2, 0x59, !P6 ;  /* 0x000000590200780c */ /* 0x000fe40007764270 */
[C---:B------:R-:W-:Y:S04]  /*11fb0*/  ISETP.LT.OR P0, PT, R3.reuse, 0x51, P0 ;  /* 0x000000510300780c */ /* 0x040fe80000701670 */
[----:B------:R-:W-:Y:S02]  /*11fc0*/  FSEL R217, R20, -INF , !P0 ;  /* 0xff80000014d97808 */ /* 0x000fe40004000000 */
[----:B------:R-:W-:Y:S02]  /*11fd0*/  ISETP.GT.AND P0, PT, R2, 0x58, !P2 ;  /* 0x000000580200780c */ /* 0x000fe40005704270 */
[C---:B------:R-:W-:Y:S02]  /*11fe0*/  ISETP.LT.OR P2, PT, R3.reuse, 0x52, P1 ;  /* 0x000000520300780c */ /* 0x040fe40000f41670 */
        /* <DEDUP_REMOVED lines=13> */
.L_x_862:
[----:B-12-4-:R-:W-:Y:S01]  /*120c0*/  FMNMX.FTZ R5, R4, R0, !PT ;  /* 0x0000000004057209 */ /* 0x016fe20007810000 */
[----:B------:R-:W-:-:S05]  /*120d0*/  BRA.DIV ~URZ, `(.L_x_768) ;  /* 0x000080427f007947 */ /* 0x000fca000b800000 */
[----:B------:R-:W-:Y:S04]  /*120e0*/  SHFL.BFLY PT, R0, R6, 0x2, 0x1f ;  /* 0x0c401f0006007f89 */ /* 0x000fe800000e0000 */
[----:B------:R-:W1:Y:S02]  /*120f0*/  SHFL.BFLY PT, R2, R5, 0x1, 0x1f ;  /* 0x0c201f0005027f89 */ /* 0x000e6400000e0000 */
[----:B-1----:R-:W-:Y:S02]  /*12100*/  FMNMX.FTZ R68, R5, R2, !PT ;  /* 0x0000000205447209 */ /* 0x002fe40007810000 */
[----:B---3--:R-:W-:Y:S05]  /*12110*/  FMNMX.FTZ R4, R6, R0, !PT ;  /* 0x0000000006047209 */ /* 0x008fea0007810000 */
[----:B------:R1:W2:Y:S02]  /*12120*/  SHFL.BFLY PT, R0, R4, 0x1, 0x1f ;  /* 0x0c201f0004007f89 */ /* 0x0002a400000e0000 */
.L_x_863:
        /* <DEDUP_REMOVED lines=9> */
[----:B------:R1:W-:Y:S10]  /*121c0*/  MUFU.EX2 R6, R2 ;  /* 0x0000000200067308 */ /* 0x0003f40000000800 */
[----:B------:R-:W-:Y:S01]  /*121d0*/  MUFU.EX2 R225, R5 ;  /* 0x0000000500e17308 */ /* 0x000fe20000000800 */
[--C-:B-1----:R-:W-:Y:S09]  /*121e0*/  FFMA.FTZ R2, R12, c[0x0][0x2d0], -R136.reuse ;  /* 0x0000b4000c027a23 */ /* 0x102ff20000010888 */
[----:B------:R1:W3:Y:S02]  /*121f0*/  MUFU.EX2 R220, R2 ;  /* 0x0000000200dc7308 */ /* 0x0002e40000000800 */
[----:B-1----:R-:W-:Y:S01]  /*12200*/  FFMA.FTZ R2, R13, c[0x0][0x2d0], -R136 ;  /* 0x0000b4000d027a23 */ /* 0x002fe20000010888 */
[----:B---3--:R-:W-:Y:S07]  /*12210*/  F2FP.BF16.PACK_AB R128, R220, R6 ;  /* 0x00000006dc80723e */ /* 0x008fee00000010ff */
[----:B------:R1:W3:Y:S02]  /*12220*/  MUFU.EX2 R224, R2 ;  /* 0x0000000200e07308 */ /* 0x0002e40000000800 */
[----:B-1----:R-:W-:Y:S02]  /*12230*/  FSEL R2, R68, RZ, P0 ;  /* 0x000000ff44027208 */ /* 0x002fe40000000000 */
[----:B------:R-:W-:Y:S02]  /*12240*/  FSETP.NEU.FTZ.AND P0, PT, R3, -INF , PT ;  /* 0xff8000000300780b */ /* 0x000fe40003f1d000 */
[----:B---3--:R-:W-:Y:S01]  /*12250*/  F2FP.BF16.PACK_AB R130, R225, R224 ;  /* 0x000000e0e182723e */ /* 0x008fe200000010ff */
[----:B------:R-:W-:Y:S01]  /*12260*/  FADD.FTZ R0, -R2, R69 ;  /* 0x0000004502007221 */ /* 0x000fe20000010100 */
[----:B------:R-:W-:Y:S03]  /*12270*/  FSEL R69, R4, RZ, P0 ;  /* 0x000000ff04457208 */ /* 0x000fe60000000000 */
        /* <DEDUP_REMOVED lines=9> */
[C---:B------:R-:W-:Y:S02]  /*12310*/  FMUL.FTZ R24, R2.reuse, R96 ;  /* 0x0000006002187220 */ /* 0x040fe40000410000 */
[--C-:B----4-:R-:W-:Y:S02]  /*12320*/  FFMA.FTZ R4, R11, c[0x0][0x2d0], -R69.reuse ;  /* 0x0000b4000b047a23 */ /* 0x110fe40000010845 */
[C---:B------:R-:W-:Y:S02]  /*12330*/  FMUL.FTZ R25, R2.reuse, R97 ;  /* 0x0000006102197220 */ /* 0x040fe40000410000 */
[----:B------:R4:W-:Y:S01]  /*12340*/  MUFU.EX2 R226, R4 ;  /* 0x0000000400e27308 */ /* 0x0009e20000000800 */
[C---:B------:R-:W-:Y:S02]  /*12350*/  FMUL.FTZ R32, R2.reuse, R88 ;  /* 0x0000005802207220 */ /* 0x040fe40000410000 */
[C---:B------:R-:W-:Y:S02]  /*12360*/  FMUL.FTZ R33, R2.reuse, R89 ;  /* 0x0000005902217220 */ /* 0x040fe40000410000 */
[C---:B------:R-:W-:Y:S02]  /*12370*/  FMUL.FTZ R40, R2.reuse, R80 ;  /* 0x0000005002287220 */ /* 0x040fe40000410000 */
[C---:B------:R-:W-:Y:S02]  /*12380*/  FMUL.FTZ R41, R2.reuse, R81 ;  /* 0x0000005102297220 */ /* 0x040fe40000410000 */
[C---:B------:R-:W-:Y:S02]  /*12390*/  FMUL.FTZ R44, R2.reuse, R76 ;  /* 0x0000004c022c7220 */ /* 0x040fe40000410000 */
[----:B------:R-:W-:Y:S02]  /*123a0*/  FMUL.FTZ R45, R2, R77 ;  /* 0x0000004d022d7220 */ /* 0x000fe40000410000 */
[----:B-1----:R-:W-:Y:S01]  /*123b0*/  FFMA.FTZ R0, R9, c[0x0][0x2d0], -R69 ;  /* 0x0000b40009007a23 */ /* 0x002fe20000010845 */
[----:B---3--:R-:W-:Y:S01]  /*123c0*/  F2FP.BF16.PACK_AB R129, R222, R218 ;  /* 0x000000dade81723e */ /* 0x008fe200000010ff */
[C---:B------:R-:W-:Y:S02]  /*123d0*/  FMUL.FTZ R9, R2.reuse, R113 ;  /* 0x0000007102097220 */ /* 0x040fe40000410000 */
[----:B------:R1:W3:Y:S01]  /*123e0*/  MUFU.EX2 R223, R0 ;  /* 0x0000000000df7308 */ /* 0x0002e20000000800 */
[C---:B------:R-:W-:Y:S02]  /*123f0*/  FMUL.FTZ R48, R2.reuse, R72 ;  /* 0x0000004802307220 */ /* 0x040fe40000410000 */
[C---:B------:R-:W-:Y:S02]  /*12400*/  FMUL.FTZ R49, R2.reuse, R73 ;  /* 0x0000004902317220 */ /* 0x040fe40000410000 */
[C---:B------:R-:W-:Y:S02]  /*12410*/  FMUL.FTZ R5, R2.reuse, R117 ;  /* 0x0000007502057220 */ /* 0x040fe40000410000 */
[C---:B----4-:R-:W-:Y:S02]  /*12420*/  FMUL.FTZ R4, R2.reuse, R116 ;  /* 0x0000007402047220 */ /* 0x050fe40000410000 */
[C---:B------:R-:W-:Y:S02]  /*12430*/  FMUL.FTZ R12, R2.reuse, R108 ;  /* 0x0000006c020c7220 */ /* 0x040fe40000410000 */
[C---:B------:R-:W-:Y:S02]  /*12440*/  FMUL.FTZ R13, R2.reuse, R109 ;  /* 0x0000006d020d7220 */ /* 0x040fe40000410000 */
[C---:B------:R-:W-:Y:S02]  /*12450*/  FMUL.FTZ R29, R2.reuse, R93 ;  /* 0x0000005d021d7220 */ /* 0x040fe40000410000 */
[C---:B------:R-:W-:Y:S02]  /*12460*/  FMUL.FTZ R36, R2.reuse, R84 ;  /* 0x0000005402247220 */ /* 0x040fe40000410000 */
[C---:B------:R-:W-:Y:S02]  /*12470*/  FMUL.FTZ R52, R2.reuse, R52 ;  /* 0x0000003402347220 */ /* 0x040fe40000410000 */
[C---:B------:R-:W-:Y:S02]  /*12480*/  FMUL.FTZ R53, R2.reuse, R53 ;  /* 0x0000003502357220 */ /* 0x040fe40000410000 */
[C---:B------:R-:W-:Y:S02]  /*12490*/  FMUL.FTZ R56, R2.reuse, R56 ;  /* 0x0000003802387220 */ /* 0x040fe40000410000 */
[C---:B------:R-:W-:Y:S01]  /*124a0*/  FMUL.FTZ R57, R2.reuse, R57 ;  /* 0x0000003902397220 */ /* 0x040fe20000410000 */
[----:B-1----:R-:W-:Y:S01]  /*124b0*/  FSEL R0, R3, RZ, P0 ;  /* 0x000000ff03007208 */ /* 0x002fe20000000000 */
[----:B------:R-:W-:Y:S01]  /*124c0*/  FMUL.FTZ R20, R2, R100 ;  /* 0x0000006402147220 */ /* 0x000fe20000410000 */
[----:B---3--:R-:W-:Y:S01]  /*124d0*/  F2FP.BF16.PACK_AB R131, R226, R223 ;  /* 0x000000dfe283723e */ /* 0x008fe200000010ff */
[----:B------:R-:W-:Y:S01]  /*124e0*/  FMUL.FTZ R21, R2, R101 ;  /* 0x0000006502157220 */ /* 0x000fe20000410000 */
[----:B------:R-:W-:Y:S01]  /*124f0*/  ISETP.GT.AND P0, PT, R199, R230, PT ;  /* 0x000000e6c700720c */ /* 0x000fe20003f04270 */
[----:B------:R-:W-:Y:S02]  /*12500*/  FADD.FTZ R0, -R0, R70 ;  /* 0x0000004600007221 */ /* 0x000fe40000010100 */
[----:B------:R-:W-:Y:S02]  /*12510*/  FMUL.FTZ R28, R2, R92 ;  /* 0x0000005c021c7220 */ /* 0x000fe40000410000 */
[----:B------:R-:W-:Y:S02]  /*12520*/  FMUL.FTZ R0, R0, c[0x0][0x2d0] ;  /* 0x0000b40000007a20 */ /* 0x000fe40000410000 */
[C---:B------:R-:W-:Y:S02]  /*12530*/  FMUL.FTZ R37, R2.reuse, R85 ;  /* 0x0000005502257220 */ /* 0x040fe40000410000 */
[C---:B------:R-:W-:Y:S02]  /*12540*/  FFMA.FTZ R85, R2.reuse, R227, R6 ;  /* 0x000000e302557223 */ /* 0x040fe40000010006 */
[----:B------:R-:W1:Y:S01]  /*12550*/  MUFU.EX2 R0, R0 ;  /* 0x0000000000007308 */ /* 0x000e620000000800 */
[C---:B------:R-:W-:Y:S02]  /*12560*/  FMUL.FTZ R60, R2.reuse, R60 ;  /* 0x0000003c023c7220 */ /* 0x040fe40000410000 */
[C---:B------:R-:W-:Y:S02]  /*12570*/  FMUL.FTZ R61, R2.reuse, R61 ;  /* 0x0000003d023d7220 */ /* 0x040fe40000410000 */
[C---:B------:R-:W-:Y:S02]  /*12580*/  FMUL.FTZ R64, R2.reuse, R64 ;  /* 0x0000004002407220 */ /* 0x040fe40000410000 */
[----:B------:R-:W-:Y:S02]  /*12590*/  FMUL.FTZ R65, R2, R65 ;  /* 0x0000004102417220 */ /* 0x000fe40000410000 */
[--C-:B------:R-:W-:Y:S02]  /*125a0*/  FFMA.FTZ R2, R140, c[0x0][0x2d0], -R136.reuse ;  /* 0x0000b4008c027a23 */ /* 0x100fe40000010888 */
[--C-:B------:R-:W-:Y:S02]  /*125b0*/  FFMA.FTZ R84, R178, c[0x0][0x2d0], -R136.reuse ;  /* 0x0000b400b2547a23 */ /* 0x100fe40000010888 */
[----:B------:R3:W-:Y:S01]  /*125c0*/  MUFU.EX2 R92, R2 ;  /* 0x00000002005c7308 */ /* 0x0007e20000000800 */
[----:B------:R-:W-:Y:S02]  /*125d0*/  FADD.FTZ R85, R220, R85 ;  /* 0x00000055dc557221 */ /* 0x000fe40000010000 */
[--C-:B------:R-:W-:Y:S02]  /*125e0*/  FFMA.FTZ R93, R150, c[0x0][0x2d0], -R136.reuse ;  /* 0x0000b400965d7a23 */ /* 0x100fe40000010888 */
[--C-:B------:R-:W-:Y:S02]  /*125f0*/  FFMA.FTZ R70, R193, c[0x0][0x2d0], -R136.reuse ;  /* 0x0000b400c1467a23 */ /* 0x100fe40000010888 */
[--C-:B------:R-:W-:Y:S03]  /*12600*/  FFMA.FTZ R100, R148, c[0x0][0x2d0], -R136.reuse ;  /* 0x0000b40094647a23 */ /* 0x100fe60000010888 */
[----:B------:R-:W-:Y:S01]  /*12610*/  MUFU.EX2 R108, R84 ;  /* 0x00000054006c7308 */ /* 0x000fe20000000800 */
[C---:B-1----:R-:W-:Y:S02]  /*12620*/  FMUL.FTZ R10, R0.reuse, R114 ;  /* 0x00000072000a7220 */ /* 0x042fe40000410000 */
[C---:B------:R-:W-:Y:S02]  /*12630*/  FMUL.FTZ R11, R0.reuse, R115 ;  /* 0x00000073000b7220 */ /* 0x040fe40000410000 */
[----:B------:R-:W1:Y:S01]  /*12640*/  LDSM.16.MT88.4 R112, [R185] ;  /* 0x00000000b970783b */ /* 0x000e620000004200 */
[C---:B------:R-:W-:Y:S02]  /*12650*/  FMUL.FTZ R18, R0.reuse, R106 ;  /* 0x0000006a00127220 */ /* 0x040fe40000410000 */
[C---:B------:R-:W-:Y:S02]  /*12660*/  FMUL.FTZ R19, R0.reuse, R107 ;  /* 0x0000006b00137220 */ /* 0x040fe40000410000 */
[C---:B------:R-:W-:Y:S02]  /*12670*/  FMUL.FTZ R6, R0.reuse, R118 ;  /* 0x0000007600067220 */ /* 0x040fe40000410000 */
[C---:B------:R-:W-:Y:S01]  /*12680*/  FMUL.FTZ R7, R0.reuse, R119 ;  /* 0x0000007700077220 */ /* 0x040fe20000410000 */
[----:B------:R-:W4:Y:S01]  /*12690*/  LDSM.16.MT88.4 R104, [R184] ;  /* 0x00000000b868783b */ /* 0x000f220000004200 */
[C---:B------:R-:W-:Y:S02]  /*126a0*/  FMUL.FTZ R26, R0.reuse, R98 ;  /* 0x00000062001a7220 */ /* 0x040fe40000410000 */
[C---:B------:R-:W-:Y:S02]  /*126b0*/  FMUL.FTZ R27, R0.reuse, R99 ;  /* 0x00000063001b7220 */ /* 0x040fe40000410000 */
[C---:B------:R-:W-:Y:S01]  /*126c0*/  FMUL.FTZ R34, R0.reuse, R90 ;  /* 0x0000005a00227220 */ /* 0x040fe20000410000 */
[C---:B--2---:R-:W-:Y:S02]  /*126d0*/  HMMA.16816.F32.BF16 R4, R128.reuse, R132, R4 ;  /* 0x000000848004723c */ /* 0x044fe40000041804 */
[----:B------:R-:W2:Y:S03]  /*126e0*/  LDSM.16.MT88.4 R96, [R187] ;  /* 0x00000000bb60783b */ /* 0x000ea60000004200 */
[--C-:B---3--:R-:W-:Y:S02]  /*126f0*/  FFMA.FTZ R2, R141, c[0x0][0x2d0], -R136.reuse ;  /* 0x0000b4008d027a23 */ /* 0x108fe40000010888 */
[C---:B------:R-:W-:Y:S01]  /*12700*/  FMUL.FTZ R35, R0.reuse, R91 ;  /* 0x0000005b00237220 */ /* 0x040fe20000410000 */
[C---:B------:R-:W-:Y:S01]  /*12710*/  HMMA.16816.F32.BF16 R8, R128.reuse, R134, R8 ;  /* 0x000000868008723c */ /* 0x040fe20000041808 */
[----:B------:R3:W5:Y:S01]  /*12720*/  MUFU.EX2 R101, R2 ;  /* 0x0000000200657308 */ /* 0x0007620000000800 */
[----:B------:R-:W2:Y:S02]  /*12730*/  LDSM.16.MT88.4 R88, [R183+0x3000] ;  /* 0x00300000b758783b */ /* 0x000ea40000004200 */
[C---:B------:R-:W-:Y:S02]  /*12740*/  FMUL.FTZ R14, R0.reuse, R110 ;  /* 0x0000006e000e7220 */ /* 0x040fe40000410000 */
[C---:B------:R-:W-:Y:S02]  /*12750*/  FMUL.FTZ R15, R0.reuse, R111 ;  /* 0x0000006f000f7220 */ /* 0x040fe40000410000 */
[C---:B------:R-:W-:Y:S03]  /*12760*/  FMUL.FTZ R42, R0.reuse, R82 ;  /* 0x00000052002a7220 */ /* 0x040fe60000410000 */
[----:B------:R-:W-:Y:S01]  /*12770*/  MUFU.EX2 R110, R70 ;  /* 0x00000046006e7308 */ /* 0x000fe20000000800 */
[C---:B------:R-:W-:Y:S02]  /*12780*/  FMUL.FTZ R43, R0.reuse, R83 ;  /* 0x00000053002b7220 */ /* 0x040fe40000410000 */
[----:B------:R-:W2:Y:S01]  /*12790*/  LDSM.16.MT88.4 R80, [R185+0x3000] ;  /* 0x00300000b950783b */ /* 0x000ea20000004200 */
[C---:B------:R-:W-:Y:S02]  /*127a0*/  FMUL.FTZ R50, R0.reuse, R74 ;  /* 0x0000004a00327220 */ /* 0x040fe40000410000 */
[C---:B------:R-:W-:Y:S01]  /*127b0*/  FMUL.FTZ R51, R0.reuse, R75 ;  /* 0x0000004b00337220 */ /* 0x040fe20000410000 */
[C---:B-1----:R-:W-:Y:S03]  /*127c0*/  HMMA.16816.F32.BF16 R12, R128.reuse, R112, R12 ;  /* 0x00000070800c723c */ /* 0x042fe6000004180c */
[C---:B------:R-:W-:Y:S01]  /*127d0*/  FMUL.FTZ R39, R0.reuse, R87 ;  /* 0x0000005700277220 */ /* 0x040fe20000410000 */
[----:B------:R-:W1:Y:S01]  /*127e0*/  LDSM.16.MT88.4 R72, [R184+0x3000] ;  /* 0x00300000b848783b */ /* 0x000e620000004200 */
[C---:B------:R-:W-:Y:S01]  /*127f0*/  FMUL.FTZ R46, R0.reuse, R78 ;  /* 0x0000004e002e7220 */ /* 0x040fe20000410000 */
[----:B------:R-:W-:Y:S01]  /*12800*/  MUFU.EX2 R135, R100 ;  /* 0x0000006400877308 */ /* 0x000fe20000000800 */
[C---:B------:R-:W-:Y:S01]  /*12810*/  FMUL.FTZ R47, R0.reuse, R79 ;  /* 0x0000004f002f7220 */ /* 0x040fe20000410000 */
[C---:B------:R-:W-:Y:S04]  /*12820*/  HMMA.16816.F32.BF16 R16, R128.reuse, R114, R16 ;  /* 0x000000728010723c */ /* 0x040fe80000041810 */
[C---:B------:R-:W-:Y:S01]  /*12830*/  FMUL.FTZ R22, R0.reuse, R102 ;  /* 0x0000006600167220 */ /* 0x040fe20000410000 */
[----:B------:R-:W-:Y:S01]  /*12840*/  LDSM.16.MT88.4 R76, [R183+0x800] ;  /* 0x00080000b74c783b */ /* 0x000fe20000004200 */
[----:B------:R-:W-:Y:S02]  /*12850*/  FMUL.FTZ R23, R0, R103 ;  /* 0x0000006700177220 */ /* 0x000fe40000410000 */
[--C-:B---3--:R-:W-:Y:S04]  /*12860*/  FFMA.FTZ R2, R142, c[0x0][0x2d0], -R136.reuse ;  /* 0x0000b4008e027a23 */ /* 0x108fe80000010888 */
[C---:B------:R-:W-:Y:S01]  /*12870*/  FMUL.FTZ R30, R0.reuse, R94 ;  /* 0x0000005e001e7220 */ /* 0x040fe20000410000 */
[C---:B----4-:R-:W-:Y:S01]  /*12880*/  HMMA.16816.F32.BF16 R20, R128.reuse, R104, R20 ;  /* 0x000000688014723c */ /* 0x050fe20000041814 */
[----:B------:R3:W-:Y:S01]  /*12890*/  MUFU.EX2 R105, R2 ;  /* 0x0000000200697308 */ /* 0x0007e20000000800 */
[----:B------:R-:W-:Y:S01]  /*128a0*/  LDSM.16.MT88.4 R112, [R183+0x2800] ;  /* 0x00280000b770783b */ /* 0x000fe20000004200 */
[--C-:B------:R-:W-:Y:S02]  /*128b0*/  FFMA.FTZ R94, R151, c[0x0][0x2d0], -R136.reuse ;  /* 0x0000b400975e7a23 */ /* 0x100fe40000010888 */
[----:B------:R-:W-:Y:S02]  /*128c0*/  FMUL.FTZ R31, R0, R95 ;  /* 0x0000005f001f7220 */ /* 0x000fe40000410000 */
[----:B------:R-:W-:Y:S01]  /*128d0*/  FFMA.FTZ R95, R176, c[0x0][0x2d0], -R136 ;  /* 0x0000b400b05f7a23 */ /* 0x000fe20000010888 */
[C---:B------:R-:W-:Y:S04]  /*128e0*/  HMMA.16816.F32.BF16 R24, R128.reuse, R106, R24 ;  /* 0x0000006a8018723c */ /* 0x040fe80000041818 */
[C---:B------:R-:W-:Y:S02]  /*128f0*/  FMUL.FTZ R38, R0.reuse, R86 ;  /* 0x0000005600267220 */ /* 0x040fe40000410000 */
[C---:B------:R-:W-:Y:S02]  /*12900*/  FFMA.FTZ R86, R0.reuse, R228, R218 ;  /* 0x000000e400567223 */ /* 0x040fe400000100da */
[C---:B--2---:R-:W-:Y:S04]  /*12910*/  HMMA.16816.F32.BF16 R28, R128.reuse, R96, R28 ;  /* 0x00000060801c723c */ /* 0x044fe8000004181c */
[C---:B------:R-:W-:Y:S02]  /*12920*/  FMUL.FTZ R54, R0.reuse, R54 ;  /* 0x0000003600367220 */ /* 0x040fe40000410000 */
[----:B------:R-:W-:Y:S02]  /*12930*/  FMUL.FTZ R55, R0, R55 ;  /* 0x0000003700377220 */ /* 0x000fe40000410000 */
[C---:B------:R-:W-:Y:S04]  /*12940*/  HMMA.16816.F32.BF16 R32, R128.reuse, R98, R32 ;  /* 0x000000628020723c */ /* 0x040fe80000041820 */
[--C-:B---3--:R-:W-:Y:S02]  /*12950*/  FFMA.FTZ R2, R144, c[0x0][0x2d0], -R136.reuse ;  /* 0x0000b40090027a23 */ /* 0x108fe40000010888 */
[----:B------:R-:W-:Y:S02]  /*12960*/  FMUL.FTZ R58, R0, R58 ;  /* 0x0000003a003a7220 */ /* 0x000fe40000410000 */
[C---:B------:R-:W-:Y:S01]  /*12970*/  HMMA.16816.F32.BF16 R36, R128.reuse, R88, R36 ;  /* 0x000000588024723c */ /* 0x040fe20000041824 */
[----:B------:R2:W-:Y:S03]  /*12980*/  MUFU.EX2 R107, R2 ;  /* 0x00000002006b7308 */ /* 0x0005e60000000800 */
[--C-:B------:R-:W-:Y:S02]  /*12990*/  FFMA.FTZ R99, R147, c[0x0][0x2d0], -R136.reuse ;  /* 0x0000b40093637a23 */ /* 0x100fe40000010888 */
[--C-:B------:R-:W-:Y:S02]  /*129a0*/  FFMA.FTZ R98, R146, c[0x0][0x2d0], -R136.reuse ;  /* 0x0000b40092627a23 */ /* 0x100fe40000010888 */
[C---:B------:R-:W-:Y:S03]  /*129b0*/  HMMA.16816.F32.BF16 R40, R128.reuse, R90, R40 ;  /* 0x0000005a8028723c */ /* 0x040fe60000041828 */
[----:B------:R-:W-:Y:S01]  /*129c0*/  MUFU.EX2 R146, R93 ;  /* 0x0000005d00927308 */ /* 0x000fe20000000800 */
[--C-:B------:R-:W-:Y:S02]  /*129d0*/  FFMA.FTZ R89, R196, c[0x0][0x2d0], -R136.reuse ;  /* 0x0000b400c4597a23 */ /* 0x100fe40000010888 */
[--C-:B------:R-:W-:Y:S02]  /*129e0*/  FFMA.FTZ R88, R194, c[0x0][0x2d0], -R136.reuse ;  /* 0x0000b400c2587a23 */ /* 0x100fe40000010888 */
[C---:B------:R-:W-:Y:S04]  /*129f0*/  HMMA.16816.F32.BF16 R44, R128.reuse, R80, R44 ;  /* 0x00000050802c723c */ /* 0x040fe8000004182c */
[--C-:B------:R-:W-:Y:S01]  /*12a00*/  FFMA.FTZ R90, R179, c[0x0][0x2d0], -R136.reuse ;  /* 0x0000b400b35a7a23 */ /* 0x100fe20000010888 */
[----:B------:R-:W-:Y:S01]  /*12a10*/  MUFU.EX2 R178, R88 ;  /* 0x0000005800b27308 */ /* 0x000fe20000000800 */
[--C-:B------:R-:W-:Y:S02]  /*12a20*/  FFMA.FTZ R91, R177, c[0x0][0x2d0], -R136.reuse ;  /* 0x0000b400b15b7a23 */ /* 0x100fe40000010888 */
[C---:B------:R-:W-:Y:S01]  /*12a30*/  HMMA.16816.F32.BF16 R48, R128.reuse, R82, R48 ;  /* 0x000000528030723c */ /* 0x040fe20000041830 */
[----:B------:R-:W-:Y:S03]  /*12a40*/  LDSM.16.MT88.4 R80, [R185+0x800] ;  /* 0x00080000b950783b */ /* 0x000fe60000004200 */
[--C-:B--2---:R-:W-:Y:S02]  /*12a50*/  FFMA.FTZ R2, R137, c[0x0][0x2d0], -R69.reuse ;  /* 0x0000b40089027a23 */ /* 0x104fe40000010845 */
[C---:B------:R-:W-:Y:S01]  /*12a60*/  FMUL.FTZ R59, R0.reuse, R59 ;  /* 0x0000003b003b7220 */ /* 0x040fe20000410000 */
[----:B------:R-:W-:Y:S01]  /*12a70*/  MUFU.EX2 R177, R89 ;  /* 0x0000005900b17308 */ /* 0x000fe20000000800 */
[C---:B-1----:R-:W-:Y:S04]  /*12a80*/  HMMA.16816.F32.BF16 R52, R128.reuse, R72, R52 ;  /* 0x000000488034723c */ /* 0x042fe80000041834 */
[--C-:B------:R-:W-:Y:S02]  /*12a90*/  FFMA.FTZ R96, R149, c[0x0][0x2d0], -R136.reuse ;  /* 0x0000b40095607a23 */ /* 0x100fe40000010888 */
[C---:B------:R-:W-:Y:S02]  /*12aa0*/  FMUL.FTZ R62, R0.reuse, R62 ;  /* 0x0000003e003e7220 */ /* 0x040fe40000410000 */
[C---:B------:R-:W-:Y:S01]  /*12ab0*/  HMMA.16816.F32.BF16 R56, R128.reuse, R74, R56 ;  /* 0x0000004a8038723c */ /* 0x040fe20000041838 */
[----:B------:R1:W-:Y:S01]  /*12ac0*/  MUFU.EX2 R97, R2 ;  /* 0x0000000200617308 */ /* 0x0003e20000000800 */
[----:B------:R-:W2:Y:S02]  /*12ad0*/  LDSM.16.MT88.4 R72, [R186+0x3000] ;  /* 0x00300000ba48783b */ /* 0x000ea40000004200 */
[C---:B------:R-:W-:Y:S02]  /*12ae0*/  FMUL.FTZ R63, R0.reuse, R63 ;  /* 0x0000003f003f7220 */ /* 0x040fe40000410000 */
[C---:B------:R-:W-:Y:S02]  /*12af0*/  FMUL.FTZ R66, R0.reuse, R66 ;  /* 0x0000004200427220 */ /* 0x040fe40000410000 */
[----:B------:R-:W-:Y:S03]  /*12b00*/  FMUL.FTZ R67, R0, R67 ;  /* 0x0000004300437220 */ /* 0x000fe60000410000 */
[----:B------:R-:W-:Y:S01]  /*12b10*/  MUFU.EX2 R176, R90 ;  /* 0x0000005a00b07308 */ /* 0x000fe20000000800 */
[--C-:B------:R-:W-:Y:S09]  /*12b20*/  FFMA.FTZ R0, R143, c[0x0][0x2d0], -R69.reuse ;  /* 0x0000b4008f007a23 */ /* 0x100ff20000010845 */
[----:B------:R3:W-:Y:S01]  /*12b30*/  MUFU.EX2 R106, R0 ;  /* 0x00000000006a7308 */ /* 0x0007e20000000800 */
[--C-:B-1----:R-:W-:Y:S09]  /*12b40*/  FFMA.FTZ R2, R138, c[0x0][0x2d0], -R69.reuse ;  /* 0x0000b4008a027a23 */ /* 0x102ff20000010845 */
[----:B------:R1:W4:Y:S10]  /*12b50*/  MUFU.EX2 R104, R2 ;  /* 0x0000000200687308 */ /* 0x0003340000000800 */
[----:B------:R4:W-:Y:S01]  /*12b60*/  MUFU.EX2 R151, R91 ;  /* 0x0000005b00977308 */ /* 0x0009e20000000800 */
[C---:B--2---:R-:W-:Y:S03]  /*12b70*/  HMMA.16816.F32.BF16 R60, R128.reuse, R72, R60 ;  /* 0x00000048803c723c */ /* 0x044fe6000004183c */
[--C-:B---3--:R-:W-:Y:S04]  /*12b80*/  FFMA.FTZ R0, R197, c[0x0][0x2d0], -R136.reuse ;  /* 0x0000b400c5007a23 */ /* 0x108fe80000010888 */
[----:B-----5:R-:W-:Y:S01]  /*12b90*/  F2FP.BF16.PACK_AB R72, R101, R92 ;  /* 0x0000005c6548723e */ /* 0x020fe200000010ff */
[----:B------:R-:W-:Y:S01]  /*12ba0*/  HMMA.16816.F32.BF16 R64, R128, R74, R64 ;  /* 0x0000004a8040723c */ /* 0x000fe20000041840 */
[----:B------:R2:W-:Y:S03]  /*12bb0*/  MUFU.EX2 R196, R0 ;  /* 0x0000000000c47308 */ /* 0x0005e60000000800 */
[--C-:B-1----:R-:W-:Y:S01]  /*12bc0*/  FFMA.FTZ R2, R139, c[0x0][0x2d0], -R69.reuse ;  /* 0x0000b4008b027a23 */ /* 0x102fe20000010845 */
[----:B----4-:R-:W-:Y:S02]  /*12bd0*/  F2FP.BF16.PACK_AB R73, R104, R97 ;  /* 0x000000616849723e */ /* 0x010fe400000010ff */
[----:B------:R-:W-:Y:S04]  /*12be0*/  F2FP.BF16.PACK_AB R74, R107, R105 ;  /* 0x000000696b4a723e */ /* 0x000fe800000010ff */
[----:B------:R-:W1:Y:S01]  /*12bf0*/  MUFU.EX2 R102, R2 ;  /* 0x0000000200667308 */ /* 0x000e620000000800 */
[----:B------:R-:W-:Y:S09]  /*12c00*/  LDSM.16.MT88.4 R88, [R184+0x1800] ;  /* 0x00180000b858783b */ /* 0x000ff20000004200 */
[----:B------:R-:W-:Y:S01]  /*12c10*/  MUFU.EX2 R143, R95 ;  /* 0x0000005f008f7308 */ /* 0x000fe20000000800 */
[--C-:B--2---:R-:W-:Y:S09]  /*12c20*/  FFMA.FTZ R0, R201, c[0x0][0x2d0], -R69.reuse ;  /* 0x0000b400c9007a23 */ /* 0x104ff20000010845 */
[----:B------:R2:W-:Y:S01]  /*12c30*/  MUFU.EX2 R103, R0 ;  /* 0x0000000000677308 */ /* 0x0005e20000000800 */
[----:B-1----:R-:W-:Y:S01]  /*12c40*/  F2FP.BF16.PACK_AB R75, R106, R102 ;  /* 0x000000666a4b723e */ /* 0x002fe200000010ff */
[--C-:B------:R-:W-:Y:S02]  /*12c50*/  FFMA.FTZ R2, R198, c[0x0][0x2d0], -R136.reuse ;  /* 0x0000b400c6027a23 */ /* 0x100fe40000010888 */
[----:B------:R-:W-:Y:S06]  /*12c60*/  FFMA.FTZ R136, R145, c[0x0][0x2d0], -R136 ;  /* 0x0000b40091887a23 */ /* 0x000fec0000010888 */
[----:B------:R-:W-:Y:S01]  /*12c70*/  MUFU.EX2 R145, R94 ;  /* 0x0000005e00917308 */ /* 0x000fe20000000800 */
[C---:B------:R-:W-:Y:S08]  /*12c80*/  HMMA.16816.F32.BF16 R4, R72.reuse, R76, R4 ;  /* 0x0000004c4804723c */ /* 0x040ff00000041804 */
[C---:B------:R-:W-:Y:S01]  /*12c90*/  HMMA.16816.F32.BF16 R8, R72.reuse, R78, R8 ;  /* 0x0000004e4808723c */ /* 0x040fe20000041808 */
[----:B------:R-:W1:Y:S01]  /*12ca0*/  LDSM.16.MT88.4 R76, [R184+0x800] ;  /* 0x00080000b84c783b */ /* 0x000e620000004200 */
[----:B------:R-:W3:Y:S02]  /*12cb0*/  MUFU.EX2 R137, R99 ;  /* 0x0000006300897308 */ /* 0x000ee40000000800 */
[--C-:B--2---:R-:W-:Y:S04]  /*12cc0*/  FFMA.FTZ R0, R202, c[0x0][0x2d0], -R69.reuse ;  /* 0x0000b400ca007a23 */ /* 0x104fe80000010845 */
[C---:B------:R-:W-:Y:S04]  /*12cd0*/  HMMA.16816.F32.BF16 R12, R72.reuse, R80, R12 ;  /* 0x00000050480c723c */ /* 0x040fe8000004180c */
[----:B------:R-:W-:Y:S04]  /*12ce0*/  MUFU.EX2 R138, R98 ;  /* 0x00000062008a7308 */ /* 0x000fe80000000800 */
[C---:B------:R-:W-:Y:S01]  /*12cf0*/  HMMA.16816.F32.BF16 R16, R72.reuse, R82, R16 ;  /* 0x000000524810723c */ /* 0x040fe20000041810 */
[----:B------:R-:W2:Y:S05]  /*12d00*/  LDSM.16.MT88.4 R80, [R186+0x800] ;  /* 0x00080000ba50783b */ /* 0x000eaa0000004200 */
[----:B------:R4:W-:Y:S01]  /*12d10*/  MUFU.EX2 R194, R2 ;  /* 0x0000000200c27308 */ /* 0x0009e20000000800 */
[----:B---3--:R-:W-:Y:S09]  /*12d20*/  F2FP.BF16.PACK_AB R128, R137, R135 ;  /* 0x000000878980723e */ /* 0x008ff200000010ff */
[----:B------:R3:W-:Y:S01]  /*12d30*/  MUFU.EX2 R144, R96 ;  /* 0x0000006000907308 */ /* 0x0007e20000000800 */
[C---:B-1----:R-:W-:Y:S09]  /*12d40*/  HMMA.16816.F32.BF16 R20, R72.reuse, R76, R20 ;  /* 0x0000004c4814723c */ /* 0x042ff20000041814 */
[----:B------:R1:W-:Y:S03]  /*12d50*/  MUFU.EX2 R109, R0 ;  /* 0x00000000006d7308 */ /* 0x0003e60000000800 */
[----:B----4-:R-:W-:Y:S01]  /*12d60*/  FADD.FTZ R2, R222, R86 ;  /* 0x00000056de027221 */ /* 0x010fe20000010000 */
[C---:B------:R-:W-:Y:S01]  /*12d70*/  HMMA.16816.F32.BF16 R24, R72.reuse, R78, R24 ;  /* 0x0000004e4818723c */ /* 0x040fe20000041818 */
[----:B------:R-:W4:Y:S05]  /*12d80*/  LDSM.16.MT88.4 R76, [R183+0x3800] ;  /* 0x00380000b74c783b */ /* 0x000f2a0000004200 */
[----:B------:R-:W5:Y:S01]  /*12d90*/  MUFU.EX2 R136, R136 ;  /* 0x0000008800887308 */ /* 0x000f620000000800 */
[----:B------:R-:W-:Y:S02]  /*12da0*/  FADD.FTZ R70, R223, R2 ;  /* 0x00000002df467221 */ /* 0x000fe40000010000 */
[--C-:B---3--:R-:W-:Y:S01]  /*12db0*/  FFMA.FTZ R96, R210, c[0x0][0x2d0], -R69.reuse ;  /* 0x0000b400d2607a23 */ /* 0x108fe20000010845 */
[C---:B--2---:R-:W-:Y:S03]  /*12dc0*/  HMMA.16816.F32.BF16 R28, R72.reuse, R80, R28 ;  /* 0x00000050481c723c */ /* 0x044fe6000004181c */
[----:B------:R-:W-:Y:S03]  /*12dd0*/  FADD.FTZ R70, R226, R70 ;  /* 0x00000046e2467221 */ /* 0x000fe60000010000 */
[----:B------:R-:W-:Y:S02]  /*12de0*/  MUFU.EX2 R132, R96 ;  /* 0x0000006000847308 */ /* 0x000fe40000000800 */
[C---:B------:R-:W-:Y:S01]  /*12df0*/  HMMA.16816.F32.BF16 R32, R72.reuse, R82, R32 ;  /* 0x000000524820723c */ /* 0x040fe20000041820 */
[----:B------:R-:W2:Y:S03]  /*12e00*/  LDSM.16.MT88.4 R80, [R185+0x3800] ;  /* 0x00380000b950783b */ /* 0x000ea60000004200 */
[----:B------:R-:W-:Y:S02]  /*12e10*/  FADD.FTZ R70, R97, R70 ;  /* 0x0000004661467221 */ /* 0x000fe40000010000 */
[--C-:B-1----:R-:W-:Y:S04]  /*12e20*/  FFMA.FTZ R0, R200, c[0x0][0x2d0], -R69.reuse ;  /* 0x0000b400c8007a23 */ /* 0x102fe80000010845 */
[----:B------:R1:W-:Y:S02]  /*12e30*/  MUFU.EX2 R193, R0 ;  /* 0x0000000000c17308 */ /* 0x0003e40000000800 */
[----:B-----5:R-:W-:Y:S01]  /*12e40*/  F2FP.BF16.PACK_AB R130, R136, R138 ;  /* 0x0000008a8882723e */ /* 0x020fe200000010ff */
[C---:B----4-:R-:W-:Y:S08]  /*12e50*/  HMMA.16816.F32.BF16 R36, R72.reuse, R76, R36 ;  /* 0x0000004c4824723c */ /* 0x050ff00000041824 */
[C---:B------:R-:W-:Y:S01]  /*12e60*/  HMMA.16816.F32.BF16 R40, R72.reuse, R78, R40 ;  /* 0x0000004e4828723c */ /* 0x040fe20000041828 */
[----:B------:R-:W3:Y:S03]  /*12e70*/  LDSM.16.MT88.4 R76, [R184+0x3800] ;  /* 0x00380000b84c783b */ /* 0x000ee60000004200 */
[----:B-1----:R-:W-:Y:S04]  /*12e80*/  FFMA.FTZ R0, R203, c[0x0][0x2d0], -R69 ;  /* 0x0000b400cb007a23 */ /* 0x002fe80000010845 */
[C---:B--2---:R-:W-:Y:S01]  /*12e90*/  HMMA.16816.F32.BF16 R44, R72.reuse, R80, R44 ;  /* 0x00000050482c723c */ /* 0x044fe2000004182c */
[----:B------:R1:W2:Y:S07]  /*12ea0*/  MUFU.EX2 R179, R0 ;  /* 0x0000000000b37308 */ /* 0x0002ae0000000800 */
[C---:B------:R-:W-:Y:S01]  /*12eb0*/  HMMA.16816.F32.BF16 R48, R72.reuse, R82, R48 ;  /* 0x000000524830723c */ /* 0x040fe20000041830 */
[----:B------:R-:W4:Y:S03]  /*12ec0*/  LDSM.16.MT88.4 R80, [R186+0x3800] ;  /* 0x00380000ba50783b */ /* 0x000f260000004200 */
[----:B-1----:R-:W-:Y:S05]  /*12ed0*/  FADD.FTZ R0, R224, R85 ;  /* 0x00000055e0007221 */ /* 0x002fea0000010000 */
[----:B------:R-:W-:Y:S03]  /*12ee0*/  LDSM.16.MT88.4 R84, [R184+0x1000] ;  /* 0x00100000b854783b */ /* 0x000fe60000004200 */
[----:B------:R-:W-:Y:S02]  /*12ef0*/  FADD.FTZ R2, R225, R0 ;  /* 0x00000000e1027221 */ /* 0x000fe40000010000 */
[--C-:B------:R-:W-:Y:S01]  /*12f00*/  FFMA.FTZ R0, R205, c[0x0][0x2d0], -R69.reuse ;  /* 0x0000b400cd007a23 */ /* 0x100fe20000010845 */
[C---:B---3--:R-:W-:Y:S03]  /*12f10*/  HMMA.16816.F32.BF16 R52, R72.reuse, R76, R52 ;  /* 0x0000004c4834723c */ /* 0x048fe60000041834 */
[----:B------:R1:W-:Y:S01]  /*12f20*/  MUFU.EX2 R150, R0 ;  /* 0x0000000000967308 */ /* 0x0003e20000000800 */
[----:B------:R-:W-:Y:S04]  /*12f30*/  FADD.FTZ R2, R92, R2 ;  /* 0x000000025c027221 */ /* 0x000fe80000010000 */
[----:B------:R-:W-:Y:S01]  /*12f40*/  FADD.FTZ R92, R101, R2 ;  /* 0x00000002655c7221 */ /* 0x000fe20000010000 */
[C---:B------:R-:W-:Y:S01]  /*12f50*/  HMMA.16816.F32.BF16 R56, R72.reuse, R78, R56 ;  /* 0x0000004e4838723c */ /* 0x040fe20000041838 */
[----:B------:R-:W3:Y:S02]  /*12f60*/  LDSM.16.MT88.4 R76, [R183+0x1000] ;  /* 0x00100000b74c783b */ /* 0x000ee40000004200 */
[----:B------:R-:W-:Y:S02]  /*12f70*/  FADD.FTZ R97, R105, R92 ;  /* 0x0000005c69617221 */ /* 0x000fe40000010000 */
[--C-:B------:R-:W-:Y:S03]  /*12f80*/  FFMA.FTZ R2, R217, c[0x0][0x2d0], -R69.reuse ;  /* 0x0000b400d9027a23 */ /* 0x100fe60000010845 */
[C---:B----4-:R-:W-:Y:S01]  /*12f90*/  HMMA.16816.F32.BF16 R60, R72.reuse, R80, R60 ;  /* 0x00000050483c723c */ /* 0x050fe2000004183c */
[----:B------:R-:W-:Y:S01]  /*12fa0*/  LDSM.16.MT88.4 R92, [R186+0x2000] ;  /* 0x00200000ba5c783b */ /* 0x000fe20000004200 */
[----:B------:R4:W-:Y:S06]  /*12fb0*/  MUFU.EX2 R134, R2 ;  /* 0x0000000200867308 */ /* 0x0009ec0000000800 */
[----:B------:R-:W-:Y:S01]  /*12fc0*/  HMMA.16816.F32.BF16 R64, R72, R82, R64 ;  /* 0x000000524840723c */ /* 0x000fe20000041840 */
[----:B------:R-:W5:Y:S03]  /*12fd0*/  LDSM.16.MT88.4 R80, [R185+0x1000] ;  /* 0x00100000b950783b */ /* 0x000f660000004200 */
[----:B-1----:R-:W-:Y:S03]  /*12fe0*/  FFMA.FTZ R0, R206, c[0x0][0x2d0], -R69 ;  /* 0x0000b400ce007a23 */ /* 0x002fe60000010845 */
[----:B------:R-:W-:Y:S01]  /*12ff0*/  F2FP.BF16.PACK_AB R72, R110, R108 ;  /* 0x0000006c6e48723e */ /* 0x000fe200000010ff */
[----:B------:R1:W1:Y:S01]  /*13000*/  MUFU.EX2 R149, R0 ;  /* 0x0000000000957308 */ /* 0x0002620000000800 */
[----:B------:R-:W-:Y:S03]  /*13010*/  F2FP.BF16.PACK_AB R74, R196, R194 ;  /* 0x000000c2c44a723e */ /* 0x000fe600000010ff */
[----:B------:R-:W-:Y:S02]  /*13020*/  F2FP.BF16.PACK_AB R73, R109, R103 ;  /* 0x000000676d49723e */ /* 0x000fe400000010ff */
[----:B--2---:R-:W-:Y:S01]  /*13030*/  F2FP.BF16.PACK_AB R75, R179, R193 ;  /* 0x000000c1b34b723e */ /* 0x004fe200000010ff */
[----:B----4-:R-:W-:Y:S02]  /*13040*/  FADD.FTZ R2, R107, R97 ;  /* 0x000000616b027221 */ /* 0x010fe40000010000 */
[----:B------:R-:W-:Y:S02]  /*13050*/  LDSM.16.MT88.4 R96, [R184+0x2800] ;  /* 0x00280000b860783b */ /* 0x000fe40000004200 */
[----:B------:R-:W-:Y:S02]  /*13060*/  FADD.FTZ R2, R108, R2 ;  /* 0x000000026c027221 */ /* 0x000fe40000010000 */
[C---:B---3--:R-:W-:Y:S03]  /*13070*/  HMMA.16816.F32.BF16 R4, R72.reuse, R76, R4 ;  /* 0x0000004c4804723c */ /* 0x048fe60000041804 */
[----:B------:R-:W-:Y:S02]  /*13080*/  FADD.FTZ R2, R110, R2 ;  /* 0x000000026e027221 */ /* 0x000fe40000010000 */
[--C-:B-1----:R-:W-:Y:S03]  /*13090*/  FFMA.FTZ R0, R207, c[0x0][0x2d0], -R69.reuse ;  /* 0x0000b400cf007a23 */ /* 0x102fe60000010845 */
[C---:B------:R-:W-:Y:S01]  /*130a0*/  HMMA.16816.F32.BF16 R8, R72.reuse, R78, R8 ;  /* 0x0000004e4808723c */ /* 0x040fe20000041808 */
[----:B------:R-:W1:Y:S01]  /*130b0*/  LDSM.16.MT88.4 R76, [R186+0x1000] ;  /* 0x00100000ba4c783b */ /* 0x000e620000004200 */
[----:B------:R2:W-:Y:S06]  /*130c0*/  MUFU.EX2 R148, R0 ;  /* 0x0000000000947308 */ /* 0x0005ec0000000800 */
[C---:B-----5:R-:W-:Y:S08]  /*130d0*/  HMMA.16816.F32.BF16 R12, R72.reuse, R80, R12 ;  /* 0x00000050480c723c */ /* 0x060ff0000004180c */
[C---:B------:R-:W-:Y:S01]  /*130e0*/  HMMA.16816.F32.BF16 R16, R72.reuse, R82, R16 ;  /* 0x000000524810723c */ /* 0x040fe20000041810 */
[----:B------:R-:W3:Y:S07]  /*130f0*/  LDSM.16.MT88.4 R80, [R183+0x4000] ;  /* 0x00400000b750783b */ /* 0x000eee0000004200 */
[C---:B------:R-:W-:Y:S04]  /*13100*/  HMMA.16816.F32.BF16 R20, R72.reuse, R84, R20 ;  /* 0x000000544814723c */ /* 0x040fe80000041814 */
[--C-:B--2---:R-:W-:Y:S04]  /*13110*/  FFMA.FTZ R0, R208, c[0x0][0x2d0], -R69.reuse ;  /* 0x0000b400d0007a23 */ /* 0x104fe80000010845 */
[C---:B------:R-:W-:Y:S01]  /*13120*/  HMMA.16816.F32.BF16 R24, R72.reuse, R86, R24 ;  /* 0x000000564818723c */ /* 0x040fe20000041818 */
[----:B------:R-:W2:Y:S01]  /*13130*/  LDSM.16.MT88.4 R84, [R185+0x4000] ;  /* 0x00400000b954783b */ /* 0x000ea20000004200 */
[----:B------:R4:W5:Y:S06]  /*13140*/  MUFU.EX2 R147, R0 ;  /* 0x0000000000937308 */ /* 0x00096c0000000800 */
[C---:B-1----:R-:W-:Y:S08]  /*13150*/  HMMA.16816.F32.BF16 R28, R72.reuse, R76, R28 ;  /* 0x0000004c481c723c */ /* 0x042ff0000004181c */
[C---:B------:R-:W-:Y:S01]  /*13160*/  HMMA.16816.F32.BF16 R32, R72.reuse, R78, R32 ;  /* 0x0000004e4820723c */ /* 0x040fe20000041820 */
[----:B------:R-:W1:Y:S07]  /*13170*/  LDSM.16.MT88.4 R76, [R184+0x4000] ;  /* 0x00400000b84c783b */ /* 0x000e6e0000004200 */
[C---:B---3--:R-:W-:Y:S04]  /*13180*/  HMMA.16816.F32.BF16 R36, R72.reuse, R80, R36 ;  /* 0x000000504824723c */ /* 0x048fe80000041824 */
[--C-:B----4-:R-:W-:Y:S04]  /*13190*/  FFMA.FTZ R0, R213, c[0x0][0x2d0], -R69.reuse ;  /* 0x0000b400d5007a23 */ /* 0x110fe80000010845 */
[C---:B------:R-:W-:Y:S01]  /*131a0*/  HMMA.16816.F32.BF16 R40, R72.reuse, R82, R40 ;  /* 0x000000524828723c */ /* 0x040fe20000041828 */
[----:B------:R-:W3:Y:S01]  /*131b0*/  LDSM.16.MT88.4 R80, [R186+0x4000] ;  /* 0x00400000ba50783b */ /* 0x000ee20000004200 */
[----:B------:R4:W-:Y:S06]  /*131c0*/  MUFU.EX2 R142, R0 ;  /* 0x00000000008e7308 */ /* 0x0009ec0000000800 */
[C---:B--2---:R-:W-:Y:S08]  /*131d0*/  HMMA.16816.F32.BF16 R44, R72.reuse, R84, R44 ;  /* 0x00000054482c723c */ /* 0x044ff0000004182c */
[C---:B------:R-:W-:Y:S01]  /*131e0*/  HMMA.16816.F32.BF16 R48, R72.reuse, R86, R48 ;  /* 0x000000564830723c */ /* 0x040fe20000041830 */
[----:B------:R-:W2:Y:S07]  /*131f0*/  LDSM.16.MT88.4 R84, [R183+0x1800] ;  /* 0x00180000b754783b */ /* 0x000eae0000004200 */
[C---:B-1----:R-:W-:Y:S04]  /*13200*/  HMMA.16816.F32.BF16 R52, R72.reuse, R76, R52 ;  /* 0x0000004c4834723c */ /* 0x042fe80000041834 */
[--C-:B----4-:R-:W-:Y:S04]  /*13210*/  FFMA.FTZ R0, R214, c[0x0][0x2d0], -R69.reuse ;  /* 0x0000b400d6007a23 */ /* 0x110fe80000010845 */
[----:B------:R1:W-:Y:S01]  /*13220*/  MUFU.EX2 R141, R0 ;  /* 0x00000000008d7308 */ /* 0x0003e20000000800 */
[C---:B------:R-:W-:Y:S01]  /*13230*/  HMMA.16816.F32.BF16 R56, R72.reuse, R78, R56 ;  /* 0x0000004e4838723c */ /* 0x040fe20000041838 */
[----:B------:R-:W4:Y:S07]  /*13240*/  LDSM.16.MT88.4 R76, [R185+0x1800] ;  /* 0x00180000b94c783b */ /* 0x000f2e0000004200 */
[C---:B---3--:R-:W-:Y:S08]  /*13250*/  HMMA.16816.F32.BF16 R60, R72.reuse, R80, R60 ;  /* 0x00000050483c723c */ /* 0x048ff0000004183c */
[----:B------:R-:W-:Y:S01]  /*13260*/  HMMA.16816.F32.BF16 R64, R72, R82, R64 ;  /* 0x000000524840723c */ /* 0x000fe20000041840 */
[----:B------:R-:W3:Y:S06]  /*13270*/  LDSM.16.MT88.4 R80, [R186+0x1800] ;  /* 0x00180000ba50783b */ /* 0x000eec0000004200 */
[----:B------:R-:W-:Y:S01]  /*13280*/  F2FP.BF16.PACK_AB R72, R178, R177 ;  /* 0x000000b1b248723e */ /* 0x000fe200000010ff */
[--C-:B-1----:R-:W-:Y:S01]  /*13290*/  FFMA.FTZ R0, R215, c[0x0][0x2d0], -R69.reuse ;  /* 0x0000b400d7007a23 */ /* 0x102fe20000010845 */
[----:B------:R-:W-:Y:S03]  /*132a0*/  F2FP.BF16.PACK_AB R74, R151, R176 ;  /* 0x000000b0974a723e */ /* 0x000fe600000010ff */
[----:B------:R-:W-:Y:S01]  /*132b0*/  F2FP.BF16.PACK_AB R73, R149, R150 ;  /* 0x000000969549723e */ /* 0x000fe200000010ff */
[----:B------:R1:W-:Y:S01]  /*132c0*/  MUFU.EX2 R140, R0 ;  /* 0x00000000008c7308 */ /* 0x0003e20000000800 */
[----:B-----5:R-:W-:Y:S07]  /*132d0*/  F2FP.BF16.PACK_AB R75, R147, R148 ;  /* 0x00000094934b723e */ /* 0x020fee00000010ff */
[C---:B--2---:R-:W-:Y:S08]  /*132e0*/  HMMA.16816.F32.BF16 R4, R72.reuse, R84, R4 ;  /* 0x000000544804723c */ /* 0x044ff00000041804 */
[C---:B------:R-:W-:Y:S01]  /*132f0*/  HMMA.16816.F32.BF16 R8, R72.reuse, R86, R8 ;  /* 0x000000564808723c */ /* 0x040fe20000041808 */
[----:B------:R-:W2:Y:S07]  /*13300*/  LDSM.16.MT88.4 R84, [R183+0x4800] ;  /* 0x00480000b754783b */ /* 0x000eae0000004200 */
[C---:B----4-:R-:W-:Y:S04]  /*13310*/  HMMA.16816.F32.BF16 R12, R72.reuse, R76, R12 ;  /* 0x0000004c480c723c */ /* 0x050fe8000004180c */
[--C-:B-1----:R-:W-:Y:S04]  /*13320*/  FFMA.FTZ R0, R216, c[0x0][0x2d0], -R69.reuse ;  /* 0x0000b400d8007a23 */ /* 0x102fe80000010845 */
        /* <DEDUP_REMOVED lines=8> */
[--C-:B------:R-:W-:Y:S02]  /*133b0*/  FFMA.FTZ R70, R212, c[0x0][0x2d0], -R69.reuse ;  /* 0x0000b400d4467a23 */ /* 0x100fe40000010845 */
[C---:B------:R-:W-:Y:S01]  /*133c0*/  HMMA.16816.F32.BF16 R32, R72.reuse, R82, R32 ;  /* 0x000000524820723c */ /* 0x040fe20000041820 */
[----:B------:R-:W3:Y:S01]  /*133d0*/  LDSM.16.MT88.4 R80, [R186+0x4800] ;  /* 0x00480000ba50783b */ /* 0x000ee20000004200 */
[----:B------:R-:W4:Y:S02]  /*133e0*/  MUFU.EX2 R133, R70 ;  /* 0x0000004600857308 */ /* 0x000f240000000800 */
[----:B------:R-:W-:Y:S02]  /*133f0*/  FADD.FTZ R0, R102, R0 ;  /* 0x0000000066007221 */ /* 0x000fe40000010000 */
[----:B------:R-:W-:Y:S02]  /*13400*/  FFMA.FTZ R69, R209, c[0x0][0x2d0], -R69 ;  /* 0x0000b400d1457a23 */ /* 0x000fe40000010845 */
[C---:B--2---:R-:W-:Y:S04]  /*13410*/  HMMA.16816.F32.BF16 R36, R72.reuse, R84, R36 ;  /* 0x000000544824723c */ /* 0x044fe80000041824 */
[----:B------:R-:W-:Y:S01]  /*13420*/  FADD.FTZ R0, R106, R0 ;  /* 0x000000006a007221 */ /* 0x000fe20000010000 */
[----:B------:R-:W2:Y:S01]  /*13430*/  MUFU.EX2 R70, R69 ;  /* 0x0000004500467308 */ /* 0x000ea20000000800 */
[----:B------:R-:W-:Y:S02]  /*13440*/  LDSM.16.MT88.4 R104, [R185+0x2800] ;  /* 0x00280000b968783b */ /* 0x000fe40000004200 */
[C---:B------:R-:W-:Y:S04]  /*13450*/  HMMA.16816.F32.BF16 R40, R72.reuse, R86, R40 ;  /* 0x000000564828723c */ /* 0x040fe80000041828 */
[----:B------:R-:W-:Y:S02]  /*13460*/  FADD.FTZ R0, R103, R0 ;  /* 0x0000000067007221 */ /* 0x000fe40000010000 */
[----:B------:R-:W-:Y:S02]  /*13470*/  LDSM.16.MT88.4 R84, [R185+0x2000] ;  /* 0x00200000b954783b */ /* 0x000fe40000004200 */
[C---:B-1----:R-:W-:Y:S04]  /*13480*/  HMMA.16816.F32.BF16 R44, R72.reuse, R76, R44 ;  /* 0x0000004c482c723c */ /* 0x042fe8000004182c */
[----:B----4-:R-:W-:Y:S04]  /*13490*/  F2FP.BF16.PACK_AB R129, R133, R134 ;  /* 0x000000868581723e */ /* 0x010fe800000010ff */
[C---:B------:R-:W-:Y:S01]  /*134a0*/  HMMA.16816.F32.BF16 R48, R72.reuse, R78, R48 ;  /* 0x0000004e4830723c */ /* 0x040fe20000041830 */
[----:B------:R-:W1:Y:S03]  /*134b0*/  LDSM.16.MT88.4 R76, [R183+0x2000] ;  /* 0x00200000b74c783b */ /* 0x000e660000004200 */
[----:B--2---:R-:W-:Y:S01]  /*134c0*/  F2FP.BF16.PACK_AB R131, R70, R132 ;  /* 0x000000844683723e */ /* 0x004fe200000010ff */
[----:B------:R-:W-:Y:S03]  /*134d0*/  FADD.FTZ R69, R109, R0 ;  /* 0x000000006d457221 */ /* 0x000fe60000010000 */
[C---:B-----5:R-:W-:Y:S04]  /*134e0*/  HMMA.16816.F32.BF16 R52, R72.reuse, R88, R52 ;  /* 0x000000584834723c */ /* 0x060fe80000041834 */
[----:B------:R-:W-:Y:S02]  /*134f0*/  FADD.FTZ R0, R194, R2 ;  /* 0x00000002c2007221 */ /* 0x000fe40000010000 */
[----:B------:R-:W-:Y:S01]  /*13500*/  FADD.FTZ R2, R193, R69 ;  /* 0x00000045c1027221 */ /* 0x000fe20000010000 */
[----:B------:R-:W-:Y:S01]  /*13510*/  MOV R69, R68 ;  /* 0x0000004400457202 */ /* 0x000fe20000000f00 */
[C---:B------:R-:W-:Y:S01]  /*13520*/  HMMA.16816.F32.BF16 R56, R72.reuse, R90, R56 ;  /* 0x0000005a4838723c */ /* 0x040fe20000041838 */
[----:B------:R-:W2:Y:S03]  /*13530*/  LDSM.16.MT88.4 R88, [R184+0x2000] ;  /* 0x00200000b858783b */ /* 0x000ea60000004200 */
[----:B------:R-:W-:Y:S02]  /*13540*/  FADD.FTZ R0, R196, R0 ;  /* 0x00000000c4007221 */ /* 0x000fe40000010000 */
[----:B------:R-:W-:Y:S02]  /*13550*/  FADD.FTZ R2, R179, R2 ;  /* 0x00000002b3027221 */ /* 0x000fe40000010000 */
[C---:B---3--:R-:W-:Y:S04]  /*13560*/  HMMA.16816.F32.BF16 R60, R72.reuse, R80, R60 ;  /* 0x00000050483c723c */ /* 0x048fe8000004183c */
[----:B------:R-:W-:Y:S02]  /*13570*/  FADD.FTZ R0, R177, R0 ;  /* 0x00000000b1007221 */ /* 0x000fe40000010000 */
[----:B------:R-:W-:Y:S02]  /*13580*/  FADD.FTZ R2, R150, R2 ;  /* 0x0000000296027221 */ /* 0x000fe40000010000 */
[----:B------:R-:W-:Y:S01]  /*13590*/  HMMA.16816.F32.BF16 R64, R72, R82, R64 ;  /* 0x000000524840723c */ /* 0x000fe20000041840 */
[----:B------:R-:W-:Y:S03]  /*135a0*/  LDSM.16.MT88.4 R80, [R185+0x5000] ;  /* 0x00500000b950783b */ /* 0x000fe60000004200 */
[----:B------:R-:W-:Y:S02]  /*135b0*/  FADD.FTZ R0, R178, R0 ;  /* 0x00000000b2007221 */ /* 0x000fe40000010000 */
[----:B------:R-:W-:Y:S01]  /*135c0*/  FADD.FTZ R2, R149, R2 ;  /* 0x0000000295027221 */ /* 0x000fe20000010000 */
        /* <DEDUP_REMOVED lines=11> */
[----:B------:R-:W-:Y:S02]  /*13680*/  FADD.FTZ R0, R145, R0 ;  /* 0x0000000091007221 */ /* 0x000fe40000010000 */
[----:B------:R-:W-:Y:S01]  /*13690*/  FADD.FTZ R2, R141, R2 ;  /* 0x000000028d027221 */ /* 0x000fe20000010000 */
[C---:B------:R-:W-:Y:S01]  /*136a0*/  HMMA.16816.F32.BF16 R8, R72.reuse, R78, R8 ;  /* 0x0000004e4808723c */ /* 0x040fe20000041808 */
[----:B------:R-:W1:Y:S03]  /*136b0*/  LDSM.16.MT88.4 R76, [R183+0x5000] ;  /* 0x00500000b74c783b */ /* 0x000e660000004200 */
[----:B------:R-:W-:Y:S02]  /*136c0*/  FADD.FTZ R0, R146, R0 ;  /* 0x0000000092007221 */ /* 0x000fe40000010000 */
[----:B------:R-:W-:Y:S02]  /*136d0*/  FADD.FTZ R2, R140, R2 ;  /* 0x000000028c027221 */ /* 0x000fe40000010000 */
[C---:B------:R-:W-:Y:S04]  /*136e0*/  HMMA.16816.F32.BF16 R12, R72.reuse, R84, R12 ;  /* 0x00000054480c723c */ /* 0x040fe8000004180c */
[----:B------:R-:W-:Y:S04]  /*136f0*/  FADD.FTZ R0, R144, R0 ;  /* 0x0000000090007221 */ /* 0x000fe80000010000 */
        /* <DEDUP_REMOVED lines=44> */
[----:B------:R-:W-:Y:S01]  /*139c0*/  IADD3 R0, R199, -0x1, RZ ;  /* 0xffffffffc7007810 */ /* 0x000fe20007ffe0ff */
[----:B------:R-:W-:Y:S02]  /*139d0*/  FADD.FTZ R227, R136, R4 ;  /* 0x0000000488e37221 */ /* 0x000fe40000010000 */
[----:B------:R-:W-:Y:S03]  /*139e0*/  FADD.FTZ R228, R70, R2 ;  /* 0x0000000246e47221 */ /* 0x000fe60000010000 */
[----:B------:R-:W-:Y:S02]  /*139f0*/  MOV R199, R0 ;  /* 0x0000000000c77202 */ /* 0x000fe40000000f00 */
[----:B------:R-:W-:Y:S01]  /*13a00*/  MOV R70, R3 ;  /* 0x0000000300467202 */ /* 0x000fe20000000f00 */
[----:B------:R-:W-:-:S05]  /*13a10*/  @P0 BRA `(.L_x_769) ;  /* 0xffffb8e000000947 */ /* 0x000fca000383ffff */
.L_x_751:
[----:B------:R-:W-:Y:S05]  /*13a20*/  BRA.DIV ~URZ, `(.L_x_770) ;  /* 0x000067d27f007947 */ /* 0x000fea000b800000 */
[----:B------:R1:W2:Y:S02]  /*13a30*/  SHFL.BFLY PT, R0, R227, 0x2, 0x1f ;  /* 0x0c401f00e3007f89 */ /* 0x0002a400000e0000 */
.L_x_864:
[----:B--2---:R-:W-:Y:S01]  /*13a40*/  FADD.FTZ R6, R0, R227 ;  /* 0x000000e300067221 */ /* 0x004fe20000010000 */
[----:B------:R-:W-:Y:S05]  /*13a50*/  BRA.DIV ~URZ, `(.L_x_771) ;  /* 0x000067f27f007947 */ /* 0x000fea000b800000 */
[----:B------:R-:W2:Y:S04]  /*13a60*/  SHFL.BFLY PT, R0, R228, 0x2, 0x1f ;  /* 0x0c401f00e4007f89 */ /* 0x000ea800000e0000 */
[----:B------:R-:W3:Y:S01]  /*13a70*/  SHFL.BFLY PT, R2, R6, 0x1, 0x1f ;  /* 0x0c201f0006027f89 */ /* 0x000ee200000e0000 */
[----:B--2---:R-:W-:-:S02]  /*13a80*/  FADD.FTZ R4, R0, R228 ;  /* 0x000000e400047221 */ /* 0x004fc40000010000 */
[----:B---3--:R-:W-:-:S03]  /*13a90*/  FADD.FTZ R6, R6, R2 ;  /* 0x0000000206067221 */ /* 0x008fc60000010000 */
[----:B------:R2:W3:Y:S04]  /*13aa0*/  SHFL.BFLY PT, R3, R4, 0x1, 0x1f ;  /* 0x0c201f0004037f89 */ /* 0x0004e800000e0000 */
.L_x_865:
[----:B------:R-:W-:Y:S01]  /*13ab0*/  FSETP.NE.FTZ.AND P1, PT, R6, RZ, PT ;  /* 0x000000ff0600720b */ /* 0x000fe20003f35000 */
[----:B---3--:R-:W-:Y:S01]  /*13ac0*/  FADD.FTZ R3, R3, R4 ;  /* 0x0000000403037221 */ /* 0x008fe20000010000 */
[----:B------:R-:W-:Y:S02]  /*13ad0*/  MOV R2, RZ ;  /* 0x000000ff00027202 */ /* 0x000fe40000000f00 */
[----:B------:R-:W-:Y:S02]  /*13ae0*/  MOV R0, RZ ;  /* 0x000000ff00007202 */ /* 0x000fe40000000f00 */
[----:B------:R-:W-:Y:S02]  /*13af0*/  FSETP.NE.FTZ.AND P0, PT, R3, RZ, PT ;  /* 0x000000ff0300720b */ /* 0x000fe40003f15000 */
[----:B------:R-:W-:Y:S02]  /*13b00*/  MOV R23, 0xff800000 ;  /* 0xff80000000177802 */ /* 0x000fe40000000f00 */
[----:B------:R-:W-:-:S03]  /*13b10*/  MOV R22, 0xff800000 ;  /* 0xff80000000167802 */ /* 0x000fc60000000f00 */
[----:B------:R-:W3:Y:S01]  /*13b20*/  @P1 MUFU.LG2 R7, R6 ;  /* 0x0000000600071308 */ /* 0x000ee20000000c00 */
[----:B--2---:R-:W-:-:S05]  /*13b30*/  @P1 MOV R4, 0x3f317218 ;  /* 0x3f31721800041802 */ /* 0x004fca0000000f00 */
[----:B------:R-:W-:Y:S02]  /*13b40*/  @P1 FMUL.FTZ R4, R4, c[0x0][0x2d0] ;  /* 0x0000b40004041a20 */ /* 0x000fe40000410000 */
[----:B------:R-:W2:Y:S01]  /*13b50*/  @P1 MUFU.RCP R2, R6 ;  /* 0x0000000600021308 */ /* 0x000ea20000001000 */
[----:B---3--:R-:W-:-:S07]  /*13b60*/  @P1 FMUL.FTZ R7, R7, 0.69314718246459960938 ;  /* 0x3f31721807071820 */ /* 0x008fce0000410000 */
[----:B------:R-:W3:Y:S01]  /*13b70*/  @P0 MUFU.RCP R0, R3 ;  /* 0x0000000300000308 */ /* 0x000ee20000001000 */
[----:B------:R-:W-:Y:S01]  /*13b80*/  @P1 FFMA.FTZ R23, R4, R68, R7 ;  /* 0x0000004404171223 */ /* 0x000fe20000010007 */
[----:B------:R-:W-:Y:S01]  /*13b90*/  MOV R4, 0x1 ;  /* 0x0000000100047802 */ /* 0x000fe20000000f00 */
        /* <DEDUP_REMOVED lines=31> */
[----:B------:R-:W-:Y:S02]  /*13d90*/  FMUL.FTZ R25, R2, R65 ;  /* 0x0000004102197220 */ /* 0x000fe40000410000 */
[----:B------:R2:W4:Y:S01]  /*13da0*/  @P0 MUFU.LG2 R2, R3 ;  /* 0x0000000300020308 */ /* 0x0005220000000c00 */
[C---:B---3--:R-:W-:Y:S02]  /*13db0*/  FMUL.FTZ R60, R0.reuse, R86 ;  /* 0x00000056003c7220 */ /* 0x048fe40000410000 */
[C---:B------:R-:W-:Y:S02]  /*13dc0*/  FMUL.FTZ R61, R0.reuse, R87 ;  /* 0x00000057003d7220 */ /* 0x040fe40000410000 */
[----:B------:R-:W-:-:S02]  /*13dd0*/  FMUL.FTZ R86, R0, R74 ;  /* 0x0000004a00567220 */ /* 0x000fc40000410000 */
[C---:B------:R-:W-:Y:S02]  /*13de0*/  FMUL.FTZ R87, R0.reuse, R75 ;  /* 0x0000004b00577220 */ /* 0x040fe40000410000 */
[C---:B------:R-:W-:Y:S02]  /*13df0*/  FMUL.FTZ R74, R0.reuse, R54 ;  /* 0x00000036004a7220 */ /* 0x040fe40000410000 */
[C---:B------:R-:W-:Y:S02]  /*13e00*/  FMUL.FTZ R75, R0.reuse, R55 ;  /* 0x00000037004b7220 */ /* 0x040fe40000410000 */
[C---:B------:R-:W-:Y:S02]  /*13e10*/  FMUL.FTZ R84, R0.reuse, R118 ;  /* 0x0000007600547220 */ /* 0x040fe40000410000 */
[----:B------:R-:W-:Y:S01]  /*13e20*/  FMUL.FTZ R85, R0, R119 ;  /* 0x0000007700557220 */ /* 0x000fe20000410000 */
[----:B--2---:R-:W-:Y:S01]  /*13e30*/  @P0 MOV R3, 0x3f317218 ;  /* 0x3f31721800030802 */ /* 0x004fe20000000f00 */
[----:B----4-:R-:W-:-:S02]  /*13e40*/  @P0 FMUL.FTZ R2, R2, 0.69314718246459960938 ;  /* 0x3f31721802020820 */ /* 0x010fc40000410000 */
[C---:B------:R-:W-:Y:S02]  /*13e50*/  FMUL.FTZ R64, R0.reuse, R114 ;  /* 0x0000007200407220 */ /* 0x040fe40000410000 */
[----:B------:R-:W-:Y:S02]  /*13e60*/  @P0 FMUL.FTZ R3, R3, c[0x0][0x2d0] ;  /* 0x0000b40003030a20 */ /* 0x000fe40000410000 */
        /* <DEDUP_REMOVED lines=25> */
.L_x_692:
[----:B------:R-:W2:Y:S01]  /*14000*/  S2R R2, SR_TID.X ;  /* 0x0000000000027919 */ /* 0x000ea20000002100 */
[----:B------:R-:W-:Y:S01]  /*14010*/  BSSY B0, `(.L_x_772) ;  /* 0x0000010000007945 */ /* 0x000fe20003800000 */
[----:B--2---:R-:W-:-:S13]  /*14020*/  LOP3.LUT P0, RZ, R2, 0xff, RZ, 0xc0, !PT ;  /* 0x000000ff02ff7812 */ /* 0x004fda000780c0ff */
[----:B------:R-:W-:Y:S05]  /*14030*/  @P0 BRA `(.L_x_773) ;  /* 0x000000d000000947 */ /* 0x000fea0003800000 */
[----:B------:R-:W2:Y:S01]  /*14040*/  S2R R4, SR_LANEID ;  /* 0x0000000000047919 */ /* 0x000ea20000000000 */
        /* <DEDUP_REMOVED lines=11> */
[----:B---3--:R-:W-:-:S06]  /*14100*/  IADD3 R248, R3, c[0x0][0xc], R2 ;  /* 0x0000030003f87a10 */ /* 0x008fcc0007ffe002 */
.L_x_773:
[----:B------:R-:W-:Y:S05]  /*14110*/  BSYNC B0 ;  /* 0x0000000000007941 */ /* 0x000fea0003800000 */
.L_x_772:
[----:B------:R-:W-:Y:S01]  /*14120*/  PRMT R0, R0, 0x9910, RZ ;  /* 0x0000991000007816 */ /* 0x000fe200000000ff */
[----:B------:R-:W-:Y:S01]  /*14130*/  BSSY B1, `(.L_x_774) ;  /* 0x00002d9000017945 */ /* 0x000fe20003800000 */
[----:B------:R-:W-:Y:S02]  /*14140*/  IMAD.MOV.U32 R62, RZ, RZ, R248 ;  /* 0x000000ffff3e7224 */ /* 0x000fe400078e00f8 */
[----:B------:R-:W-:-:S13]  /*14150*/  ISETP.NE.AND P0, PT, R0, RZ, PT ;  /* 0x000000ff0000720c */ /* 0x000fda0003f05270 */
[----:B------:R-:W-:Y:S05]  /*14160*/  @!P0 BRA `(.L_x_775) ;  /* 0x0000220000008947 */ /* 0x000fea0003800000 */
[----:B------:R-:W2:Y:S04]  /*14170*/  LDL R12, [R1] ;  /* 0x00000000010c7983 */ /* 0x000ea80000100800 */
        /* <DEDUP_REMOVED lines=8> */
[----:B------:R-:W-:Y:S01]  /*14200*/  F2FP.BF16.PACK_AB R0, R71, R70 ;  /* 0x000000464700723e */ /* 0x000fe200000010ff */
[----:B------:R-:W-:Y:S01]  /*14210*/  IMAD.MOV.U32 R15, RZ, RZ, c[0x0][0x388] ;  /* 0x0000e200ff0f7624 */ /* 0x000fe200078e00ff */
[----:B------:R-:W-:Y:S01]  /*14220*/  BAR.SYNC.DEFER_BLOCKING 0x1, 0x100 ;  /* 0x0044000000007b1d */ /* 0x000fe20000010000 */
[----:B------:R-:W-:-:S02]  /*14230*/  F2FP.BF16.PACK_AB R2, R85, R84 ;  /* 0x000000545502723e */ /* 0x000fc400000010ff */
[----:B------:R-:W-:Y:S02]  /*14240*/  F2FP.BF16.PACK_AB R3, R27, R26 ;  /* 0x0000001a1b03723e */ /* 0x000fe400000010ff */
[----:B------:R-:W-:Y:S02]  /*14250*/  F2FP.BF16.PACK_AB R4, R57, R56 ;  /* 0x000000383904723e */ /* 0x000fe400000010ff */
[----:B------:R-:W-:Y:S02]  /*14260*/  ISETP.NE.U32.AND P0, PT, RZ, c[0x0][0x508], PT ;  /* 0x00014200ff007a0c */ /* 0x000fe40003f05070 */
[----:B------:R-:W-:Y:S02]  /*14270*/  ISETP.NE.U32.AND P2, PT, RZ, c[0x0][0x500], PT ;  /* 0x00014000ff007a0c */ /* 0x000fe40003f45070 */
[----:B------:R-:W-:Y:S02]  /*14280*/  ISETP.NE.AND.EX P1, PT, RZ, c[0x0][0x50c], PT, P0 ;  /* 0x00014300ff007a0c */ /* 0x000fe40003f25300 */
[----:B------:R-:W-:Y:S01]  /*14290*/  ISETP.NE.AND.EX P2, PT, RZ, c[0x0][0x504], PT, P2 ;  /* 0x00014100ff007a0c */ /* 0x000fe20003f45320 */
[----:B--2---:R2:W-:Y:S04]  /*142a0*/  STS [R12], R0 ;  /* 0x000000000c007388 */ /* 0x0045e80000000800 */
[----:B------:R1:W-:Y:S04]  /*142b0*/  STS [R12+0x400], R2 ;  /* 0x000400020c007388 */ /* 0x0003e80000000800 */
[----:B---3--:R3:W-:Y:S01]  /*142c0*/  STS [R5], R3 ;  /* 0x0000000305007388 */ /* 0x0087e20000000800 */
[----:B--2---:R-:W-:-:S02]  /*142d0*/  F2FP.BF16.PACK_AB R0, R65, R64 ;  /* 0x000000404100723e */ /* 0x004fc400000010ff */
[----:B-1----:R-:W-:-:S03]  /*142e0*/  F2FP.BF16.PACK_AB R2, R29, R28 ;  /* 0x0000001c1d02723e */ /* 0x002fc600000010ff */
        /* <DEDUP_REMOVED lines=21> */
[----:B------:R3:W-:Y:S04]  /*14440*/  STS [R8], R4 ;  /* 0x0000000408007388 */ /* 0x0007e80000000800 */
[----:B------:R4:W-:Y:S01]  /*14450*/  STS [R8+0x400], R2 ;  /* 0x0004000208007388 */ /* 0x0009e20000000800 */
[----:B-1----:R-:W-:Y:S02]  /*14460*/  F2FP.BF16.PACK_AB R0, R69, R68 ;  /* 0x000000444500723e */ /* 0x002fe400000010ff */
[----:B--2---:R-:W-:-:S03]  /*14470*/  F2FP.BF16.PACK_AB R3, R41, R40 ;  /* 0x000000282903723e */ /* 0x004fc600000010ff */
[----:B------:R1:W-:Y:S01]  /*14480*/  STS [R12+0x4000], R0 ;  /* 0x004000000c007388 */ /* 0x0003e20000000800 */
[----:B---3--:R-:W-:Y:S02]  /*14490*/  F2FP.BF16.PACK_AB R4, R61, R60 ;  /* 0x0000003c3d04723e */ /* 0x008fe400000010ff */
[----:B----4-:R-:W-:-:S03]  /*144a0*/  F2FP.BF16.PACK_AB R2, R83, R82 ;  /* 0x000000525302723e */ /* 0x010fc600000010ff */
[----:B------:R2:W-:Y:S04]  /*144b0*/  STS [R12+0x4400], R4 ;  /* 0x004400040c007388 */ /* 0x0005e80000000800 */
[----:B------:R3:W-:Y:S04]  /*144c0*/  STS [R5+0x4000], R3 ;  /* 0x0040000305007388 */ /* 0x0007e80000000800 */
[----:B------:R4:W-:Y:S01]  /*144d0*/  STS [R5+0x4400], R2 ;  /* 0x0044000205007388 */ /* 0x0009e20000000800 */
[----:B-1----:R-:W-:-:S05]  /*144e0*/  F2FP.BF16.PACK_AB R0, R43, R42 ;  /* 0x0000002a2b00723e */ /* 0x002fca00000010ff */
[----:B------:R1:W-:Y:S01]  /*144f0*/  STS [R11+0x4000], R0 ;  /* 0x004000000b007388 */ /* 0x0003e20000000800 */
[----:B--2---:R-:W-:Y:S02]  /*14500*/  F2FP.BF16.PACK_AB R4, R79, R78 ;  /* 0x0000004e4f04723e */ /* 0x004fe400000010ff */
[----:B---3--:R-:W-:-:S03]  /*14510*/  F2FP.BF16.PACK_AB R3, R87, R86 ;  /* 0x000000565703723e */ /* 0x008fc600000010ff */
[----:B------:R2:W-:Y:S01]  /*14520*/  STS [R11+0x4400], R4 ;  /* 0x004400040b007388 */ /* 0x0005e20000000800 */
[----:B----4-:R-:W-:Y:S02]  /*14530*/  F2FP.BF16.PACK_AB R5, R47, R46 ;  /* 0x0000002e2f05723e */ /* 0x010fe400000010ff */
[----:B------:R-:W-:-:S03]  /*14540*/  F2FP.BF16.PACK_AB R2, R81, R80 ;  /* 0x000000505102723e */ /* 0x000fc600000010ff */
[----:B------:R-:W-:Y:S04]  /*14550*/  STS [R10+0x4000], R5 ;  /* 0x004000050a007388 */ /* 0x000fe80000000800 */
[----:B------:R3:W-:Y:S04]  /*14560*/  STS [R10+0x4400], R3 ;  /* 0x004400030a007388 */ /* 0x0007e80000000800 */
[----:B------:R4:W-:Y:S01]  /*14570*/  STS [R9+0x4000], R2 ;  /* 0x0040000209007388 */ /* 0x0009e20000000800 */
[----:B-1----:R-:W-:-:S05]  /*14580*/  F2FP.BF16.PACK_AB R0, R75, R74 ;  /* 0x0000004a4b00723e */ /* 0x002fca00000010ff */
[----:B------:R1:W-:Y:S01]  /*14590*/  STS [R9+0x4400], R0 ;  /* 0x0044000009007388 */ /* 0x0003e20000000800 */
[----:B--2---:R-:W-:-:S05]  /*145a0*/  F2FP.BF16.PACK_AB R4, R73, R72 ;  /* 0x000000484904723e */ /* 0x004fca00000010ff */
[----:B------:R2:W-:Y:S01]  /*145b0*/  STS [R7+0x4000], R4 ;  /* 0x0040000407007388 */ /* 0x0005e20000000800 */
[----:B---3--:R-:W-:Y:S02]  /*145c0*/  F2FP.BF16.PACK_AB R3, R59, R58 ;  /* 0x0000003a3b03723e */ /* 0x008fe400000010ff */
[----:B----4-:R-:W-:-:S03]  /*145d0*/  F2FP.BF16.PACK_AB R2, R49, R48 ;  /* 0x000000303102723e */ /* 0x010fc600000010ff */
[----:B------:R3:W-:Y:S04]  /*145e0*/  STS [R7+0x4400], R3 ;  /* 0x0044000307007388 */ /* 0x0007e80000000800 */
[----:B------:R4:W-:Y:S01]  /*145f0*/  STS [R6+0x4000], R2 ;  /* 0x0040000206007388 */ /* 0x0009e20000000800 */
[----:B-1----:R-:W-:-:S05]  /*14600*/  F2FP.BF16.PACK_AB R0, R55, R54 ;  /* 0x000000363700723e */ /* 0x002fca00000010ff */
[----:B------:R1:W-:Y:S01]  /*14610*/  STS [R6+0x4400], R0 ;  /* 0x0044000006007388 */ /* 0x0003e20000000800 */
[----:B--2---:R-:W-:Y:S01]  /*14620*/  IMAD.MOV.U32 R4, RZ, RZ, 0x4 ;  /* 0x00000004ff047424 */ /* 0x004fe200078e00ff */
[----:B---3--:R-:W-:Y:S01]  /*14630*/  F2FP.BF16.PACK_AB R3, R25, R24 ;  /* 0x000000181903723e */ /* 0x008fe200000010ff */
[----:B----4-:R-:W-:-:S04]  /*14640*/  IMAD.MOV.U32 R2, RZ, RZ, RZ ;  /* 0x000000ffff027224 */ /* 0x010fc800078e00ff */
[----:B------:R2:W-:Y:S01]  /*14650*/  STS [R8+0x4000], R3 ;  /* 0x0040000308007388 */ /* 0x0005e20000000800 */
[----:B-1----:R-:W-:Y:S01]  /*14660*/  F2FP.BF16.PACK_AB R0, R51, R50 ;  /* 0x000000323300723e */ /* 0x002fe200000010ff */
[----:B------:R-:W-:-:S04]  /*14670*/  @P1 IMAD.WIDE R6, R251, R4, c[0x0][0x508] ;  /* 0x00014200fb061625 */ /* 0x000fc800078e0204 */
[----:B------:R1:W-:Y:S01]  /*14680*/  STS [R8+0x4400], R0 ;  /* 0x0044000008007388 */ /* 0x0003e20000000800 */
[----:B------:R-:W-:-:S03]  /*14690*/  IMAD.WIDE R4, R251, R4, c[0x0][0x500] ;  /* 0x00014000fb047625 */ /* 0x000fc600078e0204 */
[----:B------:R-:W-:Y:S06]  /*146a0*/  BAR.SYNC.DEFER_BLOCKING 0x1, 0x100 ;  /* 0x0044000000007b1d */ /* 0x000fec0000010000 */
[----:B------:R1:W5:Y:S04]  /*146b0*/  @P1 LDG.E R15, [R6.64] ;  /* 0x00000006060f1981 */ /* 0x000368000c1e1900 */
[----:B------:R1:W5:Y:S01]  /*146c0*/  @P2 LDG.E R2, [R4.64] ;  /* 0x0000000604022981 */ /* 0x000362000c1e1900 */
[----:B------:R-:W-:-:S04]  /*146d0*/  ISETP.NE.AND P0, PT, R247, RZ, PT ;  /* 0x000000fff700720c */ /* 0x000fc80003f05270 */
[----:B--2---:R-:W-:Y:S01]  /*146e0*/  SEL R3, R247, c[0x0][0x3d4], P0 ;  /* 0x0000f500f7037a07 */ /* 0x004fe20000000000 */
[----:B------:R-:W-:Y:S05]  /*146f0*/  @P1 BRA `(.L_x_776) ;  /* 0x0000004000001947 */ /* 0x000fea0003800000 */
[----:B------:R-:W-:Y:S05]  /*14700*/  @!P2 BRA `(.L_x_776) ;  /* 0x000000300000a947 */ /* 0x000fea0003800000 */
[----:B-1----:R1:W2:Y:S04]  /*14710*/  LDG.E R0, [R4.64] ;  /* 0x0000000604007981 */ /* 0x0022a8000c1e1900 */
[----:B-1----:R-:W2:Y:S02]  /*14720*/  LDG.E R4, [R4.64+0x4] ;  /* 0x0000040604047981 */ /* 0x002ea4000c1e1900 */
[----:B--2--5:R-:W-:Y:S02]  /*14730*/  IADD3 R15, -R0, R4, RZ ;  /* 0x00000004000f7210 */ /* 0x024fe40007ffe1ff */
.L_x_776:
[----:B------:R-:W2:Y:S01]  /*14740*/  LDL R45, [R1+0x24] ;  /* 0x00002400012d7983 */ /* 0x000ea20000100800 */
[----:B------:R-:W-:Y:S01]  /*14750*/  IMAD.MOV.U32 R9, RZ, RZ, 0x368 ;  /* 0x00000368ff097424 */ /* 0x000fe200078e00ff */
[----:B------:R-:W-:Y:S01]  /*14760*/  ISETP.GT.AND P2, PT, R3, 0x1, PT ;  /* 0x000000010300780c */ /* 0x000fe20003f44270 */
[----:B-1----:R-:W-:Y:S01]  /*14770*/  IMAD.MOV.U32 R0, RZ, RZ, c[0x0][0x4e8] ;  /* 0x00013a00ff007624 */ /* 0x002fe200078e00ff */
[----:B------:R-:W-:Y:S01]  /*14780*/  ISETP.NE.U32.AND P0, PT, RZ, c[0x0][0x500], PT ;  /* 0x00014000ff007a0c */ /* 0x000fe20003f05070 */
[----:B------:R-:W-:Y:S01]  /*14790*/  IMAD.IADD R11, R246, 0x1, R244 ;  /* 0x00000001f60b7824 */ /* 0x000fe200078e02f4 */
[----:B------:R-:W-:Y:S01]  /*147a0*/  SEL R9, R9, 0x328, P2 ;  /* 0x0000032809097807 */ /* 0x000fe20001000000 */
[----:B------:R-:W1:Y:S01]  /*147b0*/  S2R R63, SR_TID.X ;  /* 0x00000000003f7919 */ /* 0x000e620000002100 */
[----:B------:R-:W-:-:S02]  /*147c0*/  ISETP.NE.AND P3, PT, R0, 0x1, PT ;  /* 0x000000010000780c */ /* 0x000fc40003f65270 */
[----:B------:R-:W3:Y:S01]  /*147d0*/  LDC.64 R6, c[0x0][R9+0x170] ;  /* 0x00005c0009067b82 */ /* 0x000ee20000000a00 */
[----:B------:R-:W-:Y:S02]  /*147e0*/  ISETP.NE.AND.EX P0, PT, RZ, c[0x0][0x504], PT, P0 ;  /* 0x00014100ff007a0c */ /* 0x000fe40003f05300 */
[----:B------:R-:W-:Y:S02]  /*147f0*/  SHF.R.S32.HI R3, RZ, 0x1f, R251 ;  /* 0x0000001fff037819 */ /* 0x000fe400000114fb */
[----:B------:R-:W-:Y:S02]  /*14800*/  SEL R0, R251, RZ, !P0 ;  /* 0x000000fffb007207 */ /* 0x000fe40004000000 */
[----:B------:R-:W-:Y:S01]  /*14810*/  SEL R4, R3, RZ, !P0 ;  /* 0x000000ff03047207 */ /* 0x000fe20004000000 */
[----:B------:R-:W4:Y:S01]  /*14820*/  LDC.64 R16, c[0x0][R9+0x168] ;  /* 0x00005a0009107b82 */ /* 0x000f220000000a00 */
[----:B------:R-:W-:Y:S02]  /*14830*/  LOP3.LUT R10, R250, 0xffff, RZ, 0xc0, !PT ;  /* 0x0000fffffa0a7812 */ /* 0x000fe400078ec0ff */
[----:B------:R-:W-:-:S05]  /*14840*/  @P3 IMAD.HI.U32 R8, R11, c[0x0][0x4ec], RZ ;  /* 0x00013b000b083a27 */ /* 0x000fca00078e00ff */
[----:B------:R3:W4:Y:S01]  /*14850*/  LDC.64 R18, c[0x0][R9+0x178] ;  /* 0x00005e0009127b82 */ /* 0x0007220000000a00 */
[----:B-1----:R-:W-:-:S07]  /*14860*/  SHF.R.S32.HI R44, RZ, 0x1f, R63 ;  /* 0x0000001fff2c7819 */ /* 0x002fce000001143f */
[----:B------:R1:W1:Y:S01]  /*14870*/  LDC.64 R20, c[0x0][R9+0x160] ;  /* 0x0000580009147b82 */ /* 0x0002620000000a00 */
[----:B------:R-:W-:-:S04]  /*14880*/  LEA.HI R44, R44, R63, RZ, 0x5 ;  /* 0x0000003f2c2c7211 */ /* 0x000fc800078f28ff */
[----:B------:R-:W-:-:S05]  /*14890*/  LOP3.LUT R44, R44, 0xffffffe0, RZ, 0xc0, !PT ;  /* 0xffffffe02c2c7812 */ /* 0x000fca00078ec0ff */
[----:B------:R-:W-:Y:S02]  /*148a0*/  IMAD.IADD R44, R63, 0x1, -R44 ;  /* 0x000000013f2c7824 */ /* 0x000fe400078e0a2c */
[----:B---3--:R-:W-:-:S04]  /*148b0*/  IMAD R3, R7, R0, RZ ;  /* 0x0000000007037224 */ /* 0x008fc800078e02ff */
[C---:B------:R-:W-:Y:S02]  /*148c0*/  IMAD R12, R6.reuse, R4, R3 ;  /* 0x00000004060c7224 */ /* 0x040fe400078e0203 */
[----:B------:R-:W-:-:S04]  /*148d0*/  IMAD.WIDE.U32 R4, R6, R0, RZ ;  /* 0x0000000006047225 */ /* 0x000fc800078e00ff */
[----:B----4-:R-:W-:-:S04]  /*148e0*/  IMAD.WIDE.U32 R6, R16, R10, RZ ;  /* 0x0000000a10067225 */ /* 0x010fc800078e00ff */
[----:B------:R-:W-:Y:S01]  /*148f0*/  IMAD.MOV.U32 R3, RZ, RZ, R11 ;  /* 0x000000ffff037224 */ /* 0x000fe200078e000b */
[----:B------:R-:W-:Y:S01]  /*14900*/  @P3 SHF.R.U32.HI R3, RZ, c[0x0][0x4f0], R8 ;  /* 0x00013c00ff033a19 */ /* 0x000fe20000011608 */
[----:B-1----:R-:W-:Y:S01]  /*14910*/  IMAD R9, R17, R10, RZ ;  /* 0x0000000a11097224 */ /* 0x002fe200078e02ff */
[----:B------:R-:W-:Y:S01]  /*14920*/  SEL R8, R249, RZ, P2 ;  /* 0x000000fff9087207 */ /* 0x000fe20001000000 */
[----:B------:R-:W-:Y:S01]  /*14930*/  IMAD.IADD R13, R5, 0x1, R12 ;  /* 0x00000001050d7824 */ /* 0x000fe200078e020c */
[--C-:B-----5:R-:W-:Y:S01]  /*14940*/  IADD3 R14, P1, P0, R4, R6, R2.reuse ;  /* 0x00000006040e7210 */ /* 0x120fe2000783e002 */
[----:B------:R-:W-:Y:S01]  /*14950*/  IMAD.IADD R4, R7, 0x1, R9 ;  /* 0x0000000107047824 */ /* 0x000fe200078e0209 */
[----:B------:R-:W-:Y:S01]  /*14960*/  SHF.R.S32.HI R12, RZ, 0x1f, R2 ;  /* 0x0000001fff0c7819 */ /* 0x000fe20000011402 */
[----:B------:R-:W-:Y:S02]  /*14970*/  IMAD R9, R19, R8, RZ ;  /* 0x0000000813097224 */ /* 0x000fe400078e02ff */
[----:B------:R-:W-:Y:S01]  /*14980*/  IMAD.MOV R5, RZ, RZ, -R3 ;  /* 0x000000ffff057224 */ /* 0x000fe200078e0a03 */
[----:B------:R-:W-:Y:S01]  /*14990*/  IADD3.X R13, R13, R4, R12, P1, P0 ;  /* 0x000000040d0d7210 */ /* 0x000fe20000fe040c */
[----:B------:R-:W-:-:S04]  /*149a0*/  IMAD.WIDE.U32 R6, R18, R8, RZ ;  /* 0x0000000812067225 */ /* 0x000fc800078e00ff */
        /* <DEDUP_REMOVED lines=11> */
[----:B------:R-:W-:Y:S02]  /*14a60*/  IMAD.MOV.U32 R7, RZ, RZ, c[0x0][0x4ac] ;  /* 0x00012b00ff077624 */ /* 0x000fe400078e00ff */
[----:B------:R-:W-:Y:S01]  /*14a70*/  IMAD.IADD R5, R5, 0x1, R3 ;  /* 0x0000000105057824 */ /* 0x000fe200078e0203 */
[----:B------:R-:W-:Y:S01]  /*14a80*/  LEA R3, P0, R4, R6, 0x2 ;  /* 0x0000000604037211 */ /* 0x000fe200078010ff */
[----:B------:R-:W-:Y:S01]  /*14a90*/  IMAD R9, R15, c[0x0][0x4e8], RZ ;  /* 0x00013a000f097a24 */ /* 0x000fe200078e02ff */
[----:B------:R-:W-:-:S03]  /*14aa0*/  SEL R7, R7, c[0x0][0x454], P2 ;  /* 0x0001150007077a07 */ /* 0x000fc60001000000 */
[----:B------:R-:W-:Y:S01]  /*14ab0*/  SHFL.IDX PT, R6, R3, RZ, 0x1c1f ;  /* 0x001c1fff03067589 */ /* 0x000fe200000e0000 */
[----:B------:R-:W-:Y:S02]  /*14ac0*/  LEA.HI.X R5, R4, R7, R5, 0x2, P0 ;  /* 0x0000000704057211 */ /* 0x000fe400000f1405 */
[----:B------:R-:W-:Y:S01]  /*14ad0*/  LOP3.LUT P0, RZ, R44, 0x3, RZ, 0xc0, !PT ;  /* 0x000000032cff7812 */ /* 0x000fe2000780c0ff */
[----:B------:R2:W-:Y:S04]  /*14ae0*/  SHFL.IDX PT, R4, R3, 0x1, 0x1c1f ;  /* 0x003c1f0003047f89 */ /* 0x0005e800000e0000 */
[----:B------:R-:W1:Y:S04]  /*14af0*/  SHFL.IDX PT, R7, R5, RZ, 0x1c1f ;  /* 0x001c1fff05077589 */ /* 0x000e6800000e0000 */
[----:B------:R-:W3:Y:S01]  /*14b00*/  SHFL.IDX PT, R5, R5, 0x1, 0x1c1f ;  /* 0x003c1f0005057f89 */ /* 0x000ee200000e0000 */
[----:B--2---:R-:W-:-:S05]  /*14b10*/  IMAD.IADD R3, R45, 0x1, R244 ;  /* 0x000000012d037824 */ /* 0x004fca00078e02f4 */
        /* <DEDUP_REMOVED lines=11> */
[----:B-1----:R-:W-:Y:S01]  /*14bd0*/  IMAD.WIDE.U32 R4, R2, c[0x0][0x3a0], RZ ;  /* 0x0000e80002047a25 */ /* 0x002fe200078e00ff */
[----:B------:R-:W-:Y:S01]  /*14be0*/  SHF.R.S32.HI R7, RZ, 0x1f, R0 ;  /* 0x0000001fff077819 */ /* 0x000fe20000011400 */
[----:B------:R1:W2:Y:S01]  /*14bf0*/  LDS.128 R16, [R195+0x80] ;  /* 0x00008000c3107984 */ /* 0x0002a20000000c00 */
[----:B------:R-:W-:Y:S01]  /*14c00*/  IADD3 R6, R44, R244, RZ ;  /* 0x000000f42c067210 */ /* 0x000fe20007ffe0ff */
[----:B------:R-:W-:-:S02]  /*14c10*/  IMAD R2, R2, c[0x0][0x3a4], R12 ;  /* 0x0000e90002027a24 */ /* 0x000fc400078e020c */
[----:B------:R1:W3:Y:S03]  /*14c20*/  LDS.128 R24, [R195+0x1080] ;  /* 0x00108000c3187984 */ /* 0x0002e60000000c00 */
[----:B------:R-:W-:Y:S01]  /*14c30*/  IADD3 R3, R5, R2, RZ ;  /* 0x0000000205037210 */ /* 0x000fe20007ffe0ff */
[----:B------:R1:W4:Y:S01]  /*14c40*/  LDS.128 R32, [R195+0x2080] ;  /* 0x00208000c3207984 */ /* 0x0003220000000c00 */
[----:B------:R-:W-:-:S03]  /*14c50*/  MOV R2, R4 ;  /* 0x0000000400027202 */ /* 0x000fc60000000f00 */
[----:B------:R1:W1:Y:S02]  /*14c60*/  LDS.128 R36, [R195+0x3080] ;  /* 0x00308000c3247984 */ /* 0x0002640000000c00 */
[----:B------:R-:W-:Y:S01]  /*14c70*/  IMAD.WIDE.U32 R4, R10, c[0x0][0x3e8], R2 ;  /* 0x0000fa000a047a25 */ /* 0x000fe200078e0002 */
[----:B------:R-:W-:Y:S01]  /*14c80*/  MOV R2, R6 ;  /* 0x0000000600027202 */ /* 0x000fe20000000f00 */
[----:B------:R1:W1:Y:S02]  /*14c90*/  LDS.128 R12, [R195+0x4080] ;  /* 0x00408000c30c7984 */ /* 0x0002640000000c00 */
[----:B------:R-:W-:Y:S02]  /*14ca0*/  IMAD R3, R7, c[0x0][0x3f0], RZ ;  /* 0x0000fc0007037a24 */ /* 0x000fe400078e02ff */
[----:B------:R-:W-:Y:S01]  /*14cb0*/  @P3 IMAD.HI.U32 R7, R6, c[0x0][0x4ec], RZ ;  /* 0x00013b0006073a27 */ /* 0x000fe200078e00ff */
[----:B------:R1:W1:Y:S03]  /*14cc0*/  LDS.128 R20, [R195+0x5080] ;  /* 0x00508000c3147984 */ /* 0x0002660000000c00 */
[----:B------:R-:W-:Y:S01]  /*14cd0*/  IMAD R5, R10, c[0x0][0x3ec], R5 ;  /* 0x0000fb000a057a24 */ /* 0x000fe200078e0205 */
[----:B------:R1:W1:Y:S01]  /*14ce0*/  LDS.128 R28, [R195+0x6080] ;  /* 0x00608000c31c7984 */ /* 0x0002620000000c00 */
[----:B------:R-:W-:Y:S01]  /*14cf0*/  @P3 SHF.R.U32.HI R2, RZ, c[0x0][0x4f0], R7 ;  /* 0x00013c00ff023a19 */ /* 0x000fe20000011607 */
[----:B------:R-:W-:-:S02]  /*14d00*/  IMAD R7, R0, c[0x0][0x3f4], R3 ;  /* 0x0000fd0000077a24 */ /* 0x000fc400078e0203 */
[----:B------:R1:W1:Y:S01]  /*14d10*/  LDS.128 R40, [R195+0x7080] ;  /* 0x00708000c3287984 */ /* 0x0002620000000c00 */
[----:B------:R-:W-:Y:S01]  /*14d20*/  IMAD.WIDE.U32 R4, R0, c[0x0][0x3f0], R4 ;  /* 0x0000fc0000047a25 */ /* 0x000fe200078e0004 */
[----:B------:R-:W-:Y:S02]  /*14d30*/  SHF.R.S32.HI R3, RZ, 0x1f, R2 ;  /* 0x0000001fff037819 */ /* 0x000fe40000011402 */
[----:B------:R-:W-:Y:S02]  /*14d40*/  IADD3 R0, -R2, RZ, RZ ;  /* 0x000000ff02007210 */ /* 0x000fe40007ffe1ff */
[----:B------:R-:W-:Y:S01]  /*14d50*/  IADD3 R5, R5, R7, RZ ;  /* 0x0000000705057210 */ /* 0x000fe20007ffe0ff */
[----:B------:R-:W-:Y:S02]  /*14d60*/  IMAD R3, R3, c[0x0][0x3e0], RZ ;  /* 0x0000f80003037a24 */ /* 0x000fe400078e02ff */
[----:B------:R-:W-:Y:S02]  /*14d70*/  IMAD R0, R0, c[0x0][0x4e8], R6 ;  /* 0x00013a0000007a24 */ /* 0x000fe400078e0206 */
[----:B------:R-:W-:-:S02]  /*14d80*/  IMAD R6, R2, c[0x0][0x3e4], R3 ;  /* 0x0000f90002067a24 */ /* 0x000fc400078e0203 */
        /* <DEDUP_REMOVED lines=11> */
.L_x_866:
[----:B------:R-:W-:Y:S05]  /*14e40*/  BRA.DIV ~URZ, `(.L_x_779) ;  /* 0x000055627f007947 */ /* 0x000fea000b800000 */
[----:B------:R4:W2:Y:S02]  /*14e50*/  SHFL.IDX PT, R0, R8, RZ, 0x181f ;  /* 0x00181fff08007589 */ /* 0x0008a400000e0000 */
.L_x_867:
[----:B------:R-:W-:Y:S01]  /*14e60*/  IADD3 R6, R245, R244, RZ ;  /* 0x000000f4f5067210 */ /* 0x000fe20007ffe0ff */
        /* <DEDUP_REMOVED lines=13> */
.L_x_781:
[----:B------:R-:W-:Y:S05]  /*14f40*/  BSYNC B0 ;  /* 0x0000000000007941 */ /* 0x000fea0003800000 */
.L_x_780:
[----:B------:R-:W-:Y:S05]  /*14f50*/  BRA.DIV ~URZ, `(.L_x_782) ;  /* 0x000054c27f007947 */ /* 0x000fea000b800000 */
[----:B---3--:R3:W4:Y:S04]  /*14f60*/  SHFL.IDX PT, R10, R7, 0x1, 0x181f ;  /* 0x00381f00070a7f89 */ /* 0x00872800000e0000 */
[----:B--2---:R3:W2:Y:S02]  /*14f70*/  SHFL.IDX PT, R0, R8, 0x1, 0x181f ;  /* 0x00381f0008007f89 */ /* 0x0046a400000e0000 */
.L_x_868:
        /* <DEDUP_REMOVED lines=14> */
.L_x_784:
[----:B------:R-:W-:Y:S05]  /*15060*/  BSYNC B0 ;  /* 0x0000000000007941 */ /* 0x000fea0003800000 */
.L_x_783:
[----:B------:R-:W-:Y:S05]  /*15070*/  BRA.DIV ~URZ, `(.L_x_785) ;  /* 0x000054727f007947 */ /* 0x000fea000b800000 */
[----:B----4-:R4:W3:Y:S02]  /*15080*/  SHFL.IDX PT, R10, R7, 0x2, 0x181f ;  /* 0x00581f00070a7f89 */ /* 0x0108e400000e0000 */
.L_x_869:
[----:B------:R-:W-:Y:S05]  /*15090*/  BRA.DIV ~URZ, `(.L_x_786) ;  /* 0x000054c27f007947 */ /* 0x000fea000b800000 */
[----:B--2---:R2:W4:Y:S02]  /*150a0*/  SHFL.IDX PT, R0, R8, 0x2, 0x181f ;  /* 0x00581f0008007f89 */ /* 0x00452400000e0000 */
.L_x_870:
        /* <DEDUP_REMOVED lines=14> */
.L_x_788:
[----:B------:R-:W-:Y:S05]  /*15190*/  BSYNC B0 ;  /* 0x0000000000007941 */ /* 0x000fea0003800000 */
.L_x_787:
[----:B------:R-:W-:Y:S05]  /*151a0*/  BRA.DIV ~URZ, `(.L_x_789) ;  /* 0x000054227f007947 */ /* 0x000fea000b800000 */
[----:B---34-:R-:W3:Y:S04]  /*151b0*/  SHFL.IDX PT, R7, R7, 0x3, 0x181f ;  /* 0x00781f0007077f89 */ /* 0x018ee800000e0000 */
[----:B------:R4:W1:Y:S02]  /*151c0*/  SHFL.IDX PT, R0, R8, 0x3, 0x181f ;  /* 0x00781f0008007f89 */ /* 0x00086400000e0000 */
.L_x_871:
        /* <DEDUP_REMOVED lines=15> */
.L_x_777:
[----:B------:R-:W-:Y:S02]  /*152c0*/  IMAD R12, R12, c[0x0][0x408], RZ ;  /* 0x000102000c0c7a24 */ /* 0x000fe400078e02ff */
[----:B-1----:R-:W-:-:S04]  /*152d0*/  IMAD.WIDE.U32 R4, R2, c[0x0][0x408], RZ ;  /* 0x0001020002047a25 */ /* 0x002fc800078e00ff */
[----:B------:R-:W-:-:S05]  /*152e0*/  IMAD R2, R2, c[0x0][0x40c], R12 ;  /* 0x0001030002027a24 */ /* 0x000fca00078e020c */
[----:B------:R-:W-:Y:S02]  /*152f0*/  IADD3 R3, R5, R2, RZ ;  /* 0x0000000205037210 */ /* 0x000fe40007ffe0ff */
[----:B------:R-:W-:Y:S02]  /*15300*/  MOV R2, R4 ;  /* 0x0000000400027202 */ /* 0x000fe40000000f00 */
[----:B------:R-:W-:-:S03]  /*15310*/  SHF.R.S32.HI R5, RZ, 0x1f, R0 ;  /* 0x0000001fff057819 */ /* 0x000fc60000011400 */
[----:B------:R-:W-:-:S04]  /*15320*/  IMAD.WIDE.U32 R2, R10, c[0x0][0x438], R2 ;  /* 0x00010e000a027a25 */ /* 0x000fc800078e0002 */
[----:B------:R-:W-:Y:S02]  /*15330*/  IMAD R4, R5, c[0x0][0x440], RZ ;  /* 0x0001100005047a24 */ /* 0x000fe400078e02ff */
        /* <DEDUP_REMOVED lines=8> */
[----:B------:R-:W-:Y:S01]  /*153c0*/  IADD3 R4, -R0, RZ, RZ ;  /* 0x000000ff00047210 */ /* 0x000fe20007ffe1ff */
[----:B------:R-:W-:-:S04]  /*153d0*/  IMAD.WIDE.U32 R2, R249, c[0x0][0x448], R2 ;  /* 0x00011200f9027a25 */ /* 0x000fc800078e0002 */
[----:B------:R-:W-:Y:S02]  /*153e0*/  IMAD R5, R5, c[0x0][0x430], RZ ;  /* 0x00010c0005057a24 */ /* 0x000fe400078e02ff */
[----:B------:R-:W-:Y:S02]  /*153f0*/  IMAD R3, R249, c[0x0][0x44c], R3 ;  /* 0x00011300f9037a24 */ /* 0x000fe400078e0203 */
        /* <DEDUP_REMOVED lines=13> */
.L_x_872:
[----:B------:R-:W-:Y:S05]  /*154d0*/  BRA.DIV ~URZ, `(.L_x_792) ;  /* 0x000052327f007947 */ /* 0x000fea000b800000 */
[----:B------:R3:W4:Y:S02]  /*154e0*/  SHFL.IDX PT, R0, R12, RZ, 0x1c1f ;  /* 0x001c1fff0c007589 */ /* 0x00072400000e0000 */
.L_x_873:
[----:B------:R-:W-:Y:S01]  /*154f0*/  BSSY B0, `(.L_x_793) ;  /* 0x000006e000007945 */ /* 0x000fe20003800000 */
[----:B------:R-:W-:Y:S05]  /*15500*/  @P0 BRA `(.L_x_794) ;  /* 0x000006c000000947 */ /* 0x000fea0003800000 */
[C---:B------:R-:W-:Y:S02]  /*15510*/  IADD3 R9, R233.reuse, 0x8, RZ ;  /* 0x00000008e9097810 */ /* 0x040fe40007ffe0ff */
[----:B------:R-:W-:Y:S02]  /*15520*/  ISETP.GE.AND P1, PT, R233, c[0x0][0x3c8], PT ;  /* 0x0000f200e9007a0c */ /* 0x000fe40003f26270 */
[----:B------:R-:W-:Y:S02]  /*15530*/  ISETP.GE.AND P0, PT, R9, c[0x0][0x3c8], PT ;  /* 0x0000f20009007a0c */ /* 0x000fe40003f06270 */
[C---:B------:R-:W-:Y:S02]  /*15540*/  IADD3 R10, R233.reuse, 0x10, RZ ;  /* 0x00000010e90a7810 */ /* 0x040fe40007ffe0ff */
[----:B------:R-:W-:-:S02]  /*15550*/  IADD3 R8, R233, 0x18, RZ ;  /* 0x00000018e9087810 */ /* 0x000fc40007ffe0ff */
[----:B------:R-:W-:Y:S02]  /*15560*/  IADD3 R11, R233, 0x8, RZ ;  /* 0x00000008e90b7810 */ /* 0x000fe40007ffe0ff */
[----:B------:R-:W-:Y:S02]  /*15570*/  ISETP.GE.AND P3, PT, R10, c[0x0][0x3c8], PT ;  /* 0x0000f2000a007a0c */ /* 0x000fe40003f66270 */
[----:B------:R-:W-:Y:S01]  /*15580*/  ISETP.GE.AND P4, PT, R8, c[0x0][0x3c8], PT ;  /* 0x0000f20008007a0c */ /* 0x000fe20003f86270 */
[----:B----4-:R-:W-:Y:S01]  /*15590*/  @!P1 IMAD.MOV.U32 R6, RZ, RZ, R0 ;  /* 0x000000ffff069224 */ /* 0x010fe200078e0000 */
[----:B------:R-:W-:Y:S01]  /*155a0*/  SHF.R.S32.HI R11, RZ, 0x1f, R11 ;  /* 0x0000001fff0b7819 */ /* 0x000fe2000001140b */
[----:B--2---:R-:W-:Y:S01]  /*155b0*/  @!P1 IMAD.MOV.U32 R7, RZ, RZ, R4 ;  /* 0x000000ffff079224 */ /* 0x004fe200078e0004 */
[----:B------:R-:W-:Y:S02]  /*155c0*/  @!P0 LEA R2, P2, R9, R0, 0x2 ;  /* 0x0000000009028211 */ /* 0x000fe400078410ff */
[C---:B------:R-:W-:Y:S01]  /*155d0*/  IADD3 R15, R233.reuse, 0x20, RZ ;  /* 0x00000020e90f7810 */ /* 0x040fe20007ffe0ff */
[----:B------:R-:W-:Y:S01]  /*155e0*/  @!P1 IMAD.WIDE R6, R233, 0x4, R6 ;  /* 0x00000004e9069825 */ /* 0x000fe200078e0206 */
[----:B------:R-:W-:-:S02]  /*155f0*/  @!P0 LEA.HI.X R3, R9, R4, R11, 0x2, P2 ;  /* 0x0000000409038211 */ /* 0x000fc400010f140b */
[C---:B------:R-:W-:Y:S02]  /*15600*/  IADD3 R9, R233.reuse, 0x28, RZ ;  /* 0x00000028e9097810 */ /* 0x040fe40007ffe0ff */
[----:B------:R-:W-:Y:S01]  /*15610*/  IADD3 R14, R233, 0x10, RZ ;  /* 0x00000010e90e7810 */ /* 0x000fe20007ffe0ff */
[----:B------:R2:W-:Y:S01]  /*15620*/  @!P1 ST.E.64 [R6.64], R70 ;  /* 0x0000004606009985 */ /* 0x0005e2000c101b06 */
[----:B------:R-:W-:Y:S02]  /*15630*/  ISETP.GE.AND P2, PT, R15, c[0x0][0x3c8], PT ;  /* 0x0000f2000f007a0c */ /* 0x000fe40003f46270 */
[----:B------:R-:W-:Y:S01]  /*15640*/  IADD3 R11, R233, 0x18, RZ ;  /* 0x00000018e90b7810 */ /* 0x000fe20007ffe0ff */
[----:B------:R4:W-:Y:S01]  /*15650*/  @!P0 ST.E.64 [R2.64], R26 ;  /* 0x0000001a02008985 */ /* 0x0009e2000c101b06 */
[----:B------:R-:W-:Y:S02]  /*15660*/  ISETP.GE.AND P1, PT, R9, c[0x0][0x3c8], PT ;  /* 0x0000f20009007a0c */ /* 0x000fe40003f26270 */
[----:B------:R-:W-:-:S02]  /*15670*/  SHF.R.S32.HI R14, RZ, 0x1f, R14 ;  /* 0x0000001fff0e7819 */ /* 0x000fc4000001140e */
[----:B------:R-:W-:Y:S02]  /*15680*/  SHF.R.S32.HI R11, RZ, 0x1f, R11 ;  /* 0x0000001fff0b7819 */ /* 0x000fe4000001140b */
[C---:B------:R-:W-:Y:S02]  /*15690*/  IADD3 R16, R233.reuse, 0x20, RZ ;  /* 0x00000020e9107810 */ /* 0x040fe40007ffe0ff */
[C---:B------:R-:W-:Y:S02]  /*156a0*/  IADD3 R17, R233.reuse, 0x40, RZ ;  /* 0x00000040e9117810 */ /* 0x040fe40007ffe0ff */
[----:B------:R-:W-:Y:S02]  /*156b0*/  SHF.R.S32.HI R16, RZ, 0x1f, R16 ;  /* 0x0000001fff107819 */ /* 0x000fe40000011410 */
[----:B------:R-:W-:Y:S02]  /*156c0*/  SHF.R.S32.HI R17, RZ, 0x1f, R17 ;  /* 0x0000001fff117819 */ /* 0x000fe40000011411 */
[----:B------:R-:W-:-:S04]  /*156d0*/  IADD3 R18, R233, 0x68, RZ ;  /* 0x00000068e9127810 */ /* 0x000fc80007ffe0ff */
[----:B------:R-:W-:Y:S02]  /*156e0*/  SHF.R.S32.HI R18, RZ, 0x1f, R18 ;  /* 0x0000001fff127819 */ /* 0x000fe40000011412 */
[-C--:B--2---:R-:W-:Y:S02]  /*156f0*/  @!P3 LEA R6, P5, R10, R0.reuse, 0x2 ;  /* 0x000000000a06b211 */ /* 0x084fe400078a10ff */
[----:B----4-:R-:W-:Y:S02]  /*15700*/  @!P4 LEA R2, P0, R8, R0, 0x2 ;  /* 0x000000000802c211 */ /* 0x010fe400078010ff */
[-C--:B------:R-:W-:Y:S02]  /*15710*/  @!P3 LEA.HI.X R7, R10, R4.reuse, R14, 0x2, P5 ;  /* 0x000000040a07b211 */ /* 0x080fe400028f140e */
[----:B------:R-:W-:Y:S02]  /*15720*/  @!P4 LEA.HI.X R3, R8, R4, R11, 0x2, P0 ;  /* 0x000000040803c211 */ /* 0x000fe400000f140b */
[C---:B------:R-:W-:Y:S01]  /*15730*/  IADD3 R10, R233.reuse, 0x30, RZ ;  /* 0x00000030e90a7810 */ /* 0x040fe20007ffe0ff */
[----:B------:R2:W-:Y:S01]  /*15740*/  @!P3 ST.E.64 [R6.64], R28 ;  /* 0x0000001c0600b985 */ /* 0x0005e2000c101b06 */
[----:B------:R-:W-:-:S02]  /*15750*/  IADD3 R8, R233, 0x38, RZ ;  /* 0x00000038e9087810 */ /* 0x000fc40007ffe0ff */
[C---:B------:R-:W-:Y:S01]  /*15760*/  IADD3 R11, R233.reuse, 0x28, RZ ;  /* 0x00000028e90b7810 */ /* 0x040fe20007ffe0ff */
[----:B------:R4:W-:Y:S01]  /*15770*/  @!P4 ST.E.64 [R2.64], R30 ;  /* 0x0000001e0200c985 */ /* 0x0009e2000c101b06 */
[----:B------:R-:W-:Y:S02]  /*15780*/  ISETP.GE.AND P3, PT, R10, c[0x0][0x3c8], PT ;  /* 0x0000f2000a007a0c */ /* 0x000fe40003f66270 */
[----:B------:R-:W-:Y:S02]  /*15790*/  ISETP.GE.AND P4, PT, R8, c[0x0][0x3c8], PT ;  /* 0x0000f20008007a0c */ /* 0x000fe40003f86270 */
[----:B------:R-:W-:Y:S02]  /*157a0*/  SHF.R.S32.HI R11, RZ, 0x1f, R11 ;  /* 0x0000001fff0b7819 */ /* 0x000fe4000001140b */
[----:B------:R-:W-:Y:S02]  /*157b0*/  IADD3 R14, R233, 0x40, RZ ;  /* 0x00000040e90e7810 */ /* 0x000fe40007ffe0ff */
[----:B--2---:R-:W-:-:S02]  /*157c0*/  @!P2 LEA R6, P5, R15, R0, 0x2 ;  /* 0x000000000f06a211 */ /* 0x004fc400078a10ff */
[----:B----4-:R-:W-:Y:S02]  /*157d0*/  @!P1 LEA R2, P0, R9, R0, 0x2 ;  /* 0x0000000009029211 */ /* 0x010fe400078010ff */
[-C--:B------:R-:W-:Y:S02]  /*157e0*/  @!P2 LEA.HI.X R7, R15, R4.reuse, R16, 0x2, P5 ;  /* 0x000000040f07a211 */ /* 0x080fe400028f1410 */
[----:B------:R-:W-:Y:S02]  /*157f0*/  @!P1 LEA.HI.X R3, R9, R4, R11, 0x2, P0 ;  /* 0x0000000409039211 */ /* 0x000fe400000f140b */
[C---:B------:R-:W-:Y:S01]  /*15800*/  IADD3 R15, R233.reuse, 0x48, RZ ;  /* 0x00000048e90f7810 */ /* 0x040fe20007ffe0ff */
[----:B------:R2:W-:Y:S01]  /*15810*/  @!P2 ST.E.64 [R6.64], R32 ;  /* 0x000000200600a985 */ /* 0x0005e2000c101b06 */
[C---:B------:R-:W-:Y:S02]  /*15820*/  IADD3 R16, R233.reuse, 0x30, RZ ;  /* 0x00000030e9107810 */ /* 0x040fe40007ffe0ff */
[----:B------:R-:W-:Y:S01]  /*15830*/  IADD3 R9, R233, 0x38, RZ ;  /* 0x00000038e9097810 */ /* 0x000fe20007ffe0ff */
[----:B------:R4:W-:Y:S01]  /*15840*/  @!P1 ST.E.64 [R2.64], R34 ;  /* 0x0000002202009985 */ /* 0x0009e2000c101b06 */
[----:B------:R-:W-:-:S02]  /*15850*/  ISETP.GE.AND P1, PT, R15, c[0x0][0x3c8], PT ;  /* 0x0000f2000f007a0c */ /* 0x000fc40003f26270 */
[----:B------:R-:W-:Y:S02]  /*15860*/  ISETP.GE.AND P2, PT, R14, c[0x0][0x3c8], PT ;  /* 0x0000f2000e007a0c */ /* 0x000fe40003f46270 */
[----:B------:R-:W-:Y:S02]  /*15870*/  SHF.R.S32.HI R16, RZ, 0x1f, R16 ;  /* 0x0000001fff107819 */ /* 0x000fe40000011410 */
[----:B------:R-:W-:Y:S02]  /*15880*/  SHF.R.S32.HI R9, RZ, 0x1f, R9 ;  /* 0x0000001fff097819 */ /* 0x000fe40000011409 */
[----:B------:R-:W-:-:S04]  /*15890*/  IADD3 R11, R233, 0x50, RZ ;  /* 0x00000050e90b7810 */ /* 0x000fc80007ffe0ff */
[----:B------:R-:W-:Y:S02]  /*158a0*/  ISETP.GE.AND P6, PT, R11, c[0x0][0x3c8], PT ;  /* 0x0000f2000b007a0c */ /* 0x000fe40003fc6270 */
[-C--:B--2---:R-:W-:Y:S02]  /*158b0*/  @!P3 LEA R6, P5, R10, R0.reuse, 0x2 ;  /* 0x000000000a06b211 */ /* 0x084fe400078a10ff */
[----:B----4-:R-:W-:Y:S02]  /*158c0*/  @!P4 LEA R2, P0, R8, R0, 0x2 ;  /* 0x000000000802c211 */ /* 0x010fe400078010ff */
[-C--:B------:R-:W-:Y:S02]  /*158d0*/  @!P3 LEA.HI.X R7, R10, R4.reuse, R16, 0x2, P5 ;  /* 0x000000040a07b211 */ /* 0x080fe400028f1410 */
[----:B------:R-:W-:Y:S02]  /*158e0*/  @!P4 LEA.HI.X R3, R8, R4, R9, 0x2, P0 ;  /* 0x000000040803c211 */ /* 0x000fe400000f1409 */
[C---:B------:R-:W-:Y:S01]  /*158f0*/  IADD3 R16, R233.reuse, 0x48, RZ ;  /* 0x00000048e9107810 */ /* 0x040fe20007ffe0ff */
[----:B------:R2:W-:Y:S01]  /*15900*/  @!P3 ST.E.64 [R6.64], R36 ;  /* 0x000000240600b985 */ /* 0x0005e2000c101b06 */
[----:B------:R-:W-:-:S02]  /*15910*/  IADD3 R10, R233, 0x58, RZ ;  /* 0x00000058e90a7810 */ /* 0x000fc40007ffe0ff */
[----:B------:R-:W-:Y:S01]  /*15920*/  SHF.R.S32.HI R16, RZ, 0x1f, R16 ;  /* 0x0000001fff107819 */ /* 0x000fe20000011410 */
[----:B------:R4:W-:Y:S01]  /*15930*/  @!P4 ST.E.64 [R2.64], R38 ;  /* 0x000000260200c985 */ /* 0x0009e2000c101b06 */
[----:B------:R-:W-:Y:S02]  /*15940*/  @!P2 LEA R8, P0, R14, R0, 0x2 ;  /* 0x000000000e08a211 */ /* 0x000fe400078010ff */
[----:B------:R-:W-:Y:S02]  /*15950*/  ISETP.GE.AND P5, PT, R10, c[0x0][0x3c8], PT ;  /* 0x0000f2000a007a0c */ /* 0x000fe40003fa6270 */
[----:B------:R-:W-:Y:S02]  /*15960*/  @!P2 LEA.HI.X R9, R14, R4, R17, 0x2, P0 ;  /* 0x000000040e09a211 */ /* 0x000fe400000f1411 */
[C---:B------:R-:W-:Y:S02]  /*15970*/  IADD3 R14, R233.reuse, 0x60, RZ ;  /* 0x00000060e90e7810 */ /* 0x040fe40007ffe0ff */
[----:B------:R-:W-:Y:S01]  /*15980*/  IADD3 R17, R233, 0x68, RZ ;  /* 0x00000068e9117810 */ /* 0x000fe20007ffe0ff */
[----:B------:R-:W-:Y:S01]  /*15990*/  @!P2 ST.E.64 [R8.64], R68 ;  /* 0x000000440800a985 */ /* 0x000fe2000c101b06 */
[----:B------:R-:W-:-:S02]  /*159a0*/  ISETP.GE.AND P4, PT, R14, c[0x0][0x3c8], PT ;  /* 0x0000f2000e007a0c */ /* 0x000fc40003f86270 */
[----:B------:R-:W-:Y:S02]  /*159b0*/  ISETP.GE.AND P2, PT, R17, c[0x0][0x3c8], PT ;  /* 0x0000f20011007a0c */ /* 0x000fe40003f46270 */
[-C--:B--2---:R-:W-:Y:S02]  /*159c0*/  @!P6 LEA R6, P0, R11, R0.reuse, 0x2 ;  /* 0x000000000b06e211 */ /* 0x084fe400078010ff */
[----:B----4-:R-:W-:-:S04]  /*159d0*/  @!P1 LEA R2, P3, R15, R0, 0x2 ;  /* 0x000000000f029211 */ /* 0x010fc800078610ff */
[-C--:B------:R-:W-:Y:S02]  /*159e0*/  @!P1 LEA.HI.X R3, R15, R4.reuse, R16, 0x2, P3 ;  /* 0x000000040f039211 */ /* 0x080fe400018f1410 */
[C---:B------:R-:W-:Y:S02]  /*159f0*/  IADD3 R16, R233.reuse, 0x50, RZ ;  /* 0x00000050e9107810 */ /* 0x040fe40007ffe0ff */
[----:B------:R-:W-:Y:S01]  /*15a00*/  IADD3 R15, R233, 0x70, RZ ;  /* 0x00000070e90f7810 */ /* 0x000fe20007ffe0ff */
[----:B------:R2:W-:Y:S01]  /*15a10*/  @!P1 ST.E.64 [R2.64], R40 ;  /* 0x0000002802009985 */ /* 0x0005e2000c101b06 */
[----:B------:R-:W-:Y:S02]  /*15a20*/  SHF.R.S32.HI R16, RZ, 0x1f, R16 ;  /* 0x0000001fff107819 */ /* 0x000fe40000011410 */
[----:B------:R-:W-:Y:S02]  /*15a30*/  ISETP.GE.AND P1, PT, R15, c[0x0][0x3c8], PT ;  /* 0x0000f2000f007a0c */ /* 0x000fe40003f26270 */
[----:B------:R-:W-:-:S02]  /*15a40*/  @!P6 LEA.HI.X R7, R11, R4, R16, 0x2, P0 ;  /* 0x000000040b07e211 */ /* 0x000fc400000f1410 */
[C---:B------:R-:W-:Y:S02]  /*15a50*/  IADD3 R11, R233.reuse, 0x58, RZ ;  /* 0x00000058e90b7810 */ /* 0x040fe40007ffe0ff */
[----:B------:R-:W-:Y:S01]  /*15a60*/  IADD3 R16, R233, 0x60, RZ ;  /* 0x00000060e9107810 */ /* 0x000fe20007ffe0ff */
[----:B------:R4:W-:Y:S01]  /*15a70*/  @!P6 ST.E.64 [R6.64], R42 ;  /* 0x0000002a0600e985 */ /* 0x0009e2000c101b06 */
[----:B------:R-:W-:Y:S02]  /*15a80*/  SHF.R.S32.HI R11, RZ, 0x1f, R11 ;  /* 0x0000001fff0b7819 */ /* 0x000fe4000001140b */
[----:B------:R-:W-:Y:S02]  /*15a90*/  ISETP.GE.AND P0, PT, R252, c[0x0][0x3c8], PT ;  /* 0x0000f200fc007a0c */ /* 0x000fe40003f06270 */
[----:B------:R-:W-:Y:S02]  /*15aa0*/  SHF.R.S32.HI R16, RZ, 0x1f, R16 ;  /* 0x0000001fff107819 */ /* 0x000fe40000011410 */
[----:B--2---:R-:W-:-:S04]  /*15ab0*/  @!P5 LEA R2, P3, R10, R0, 0x2 ;  /* 0x000000000a02d211 */ /* 0x004fc800078610ff */
[----:B------:R-:W-:Y:S02]  /*15ac0*/  @!P5 LEA.HI.X R3, R10, R4, R11, 0x2, P3 ;  /* 0x000000040a03d211 */ /* 0x000fe400018f140b */
[CC--:B------:R-:W-:Y:S02]  /*15ad0*/  @!P4 LEA R10, P6, R14.reuse, R0.reuse, 0x2 ;  /* 0x000000000e0ac211 */ /* 0x0c0fe400078c10ff */
[----:B------:R-:W-:Y:S01]  /*15ae0*/  @!P2 LEA R8, P3, R17, R0, 0x2 ;  /* 0x000000001108a211 */ /* 0x000fe200078610ff */
[----:B------:R2:W-:Y:S01]  /*15af0*/  @!P5 ST.E.64 [R2.64], R46 ;  /* 0x0000002e0200d985 */ /* 0x0005e2000c101b06 */
[----:B------:R-:W-:Y:S02]  /*15b00*/  @!P4 LEA.HI.X R11, R14, R4, R16, 0x2, P6 ;  /* 0x000000040e0bc211 */ /* 0x000fe400030f1410 */
[----:B------:R-:W-:Y:S02]  /*15b10*/  IADD3 R16, R233, 0x70, RZ ;  /* 0x00000070e9107810 */ /* 0x000fe40007ffe0ff */
[----:B----4-:R-:W-:Y:S01]  /*15b20*/  @!P1 LEA R6, P5, R15, R0, 0x2 ;  /* 0x000000000f069211 */ /* 0x010fe200078a10ff */
[----:B------:R4:W-:Y:S01]  /*15b30*/  @!P4 ST.E.64 [R10.64], R80 ;  /* 0x000000500a00c985 */ /* 0x0009e2000c101b06 */
[----:B------:R-:W-:-:S02]  /*15b40*/  SHF.R.S32.HI R16, RZ, 0x1f, R16 ;  /* 0x0000001fff107819 */ /* 0x000fc40000011410 */
[-C--:B------:R-:W-:Y:S02]  /*15b50*/  @!P2 LEA.HI.X R9, R17, R4.reuse, R18, 0x2, P3 ;  /* 0x000000041109a211 */ /* 0x080fe400018f1412 */
[----:B------:R-:W-:Y:S02]  /*15b60*/  SHF.R.S32.HI R14, RZ, 0x1f, R252 ;  /* 0x0000001fff0e7819 */ /* 0x000fe400000114fc */
[----:B------:R-:W-:Y:S01]  /*15b70*/  @!P1 LEA.HI.X R7, R15, R4, R16, 0x2, P5 ;  /* 0x000000040f079211 */ /* 0x000fe200028f1410 */
[----:B------:R4:W-:Y:S04]  /*15b80*/  @!P2 ST.E.64 [R8.64], R72 ;  /* 0x000000480800a985 */ /* 0x0009e8000c101b06 */
[----:B------:R4:W-:Y:S01]  /*15b90*/  @!P1 ST.E.64 [R6.64], R48 ;  /* 0x0000003006009985 */ /* 0x0009e2000c101b06 */
[----:B--2---:R-:W-:-:S04]  /*15ba0*/  @!P0 LEA R2, P3, R252, R0, 0x2 ;  /* 0x00000000fc028211 */ /* 0x004fc800078610ff */
[----:B------:R-:W-:-:S05]  /*15bb0*/  @!P0 LEA.HI.X R3, R252, R4, R14, 0x2, P3 ;  /* 0x00000004fc038211 */ /* 0x000fca00018f140e */
[----:B------:R4:W-:Y:S04]  /*15bc0*/  @!P0 ST.E.64 [R2.64], R24 ;  /* 0x0000001802008985 */ /* 0x0009e8000c101b06 */
.L_x_794:
[----:B------:R-:W-:Y:S05]  /*15bd0*/  BSYNC B0 ;  /* 0x0000000000007941 */ /* 0x000fea0003800000 */
.L_x_793:
[----:B------:R-:W-:Y:S05]  /*15be0*/  BRA.DIV ~URZ, `(.L_x_795) ;  /* 0x00004b927f007947 */ /* 0x000fea000b800000 */
[----:B--2---:R2:W1:Y:S04]  /*15bf0*/  SHFL.IDX PT, R4, R5, 0x1, 0x1c1f ;  /* 0x003c1f0005047f89 */ /* 0x00446800000e0000 */
[----:B----4-:R2:W4:Y:S02]  /*15c00*/  SHFL.IDX PT, R0, R12, 0x1, 0x1c1f ;  /* 0x003c1f000c007f89 */ /* 0x01052400000e0000 */
.L_x_874:
[----:B------:R-:W-:-:S13]  /*15c10*/  ISETP.NE.AND P0, PT, R13, RZ, PT ;  /* 0x000000ff0d00720c */ /* 0x000fda0003f05270 */
[----:B------:R-:W-:Y:S05]  /*15c20*/  @P0 BRA `(.L_x_790) ;  /* 0x0000129000000947 */ /* 0x000fea0003800000 */
[C---:B------:R-:W-:Y:S02]  /*15c30*/  IADD3 R14, R233.reuse, 0x8, RZ ;  /* 0x00000008e90e7810 */ /* 0x040fe40007ffe0ff */
[C---:B------:R-:W-:Y:S02]  /*15c40*/  ISETP.GE.AND P2, PT, R233.reuse, c[0x0][0x3c8], PT ;  /* 0x0000f200e9007a0c */ /* 0x040fe40003f46270 */
[----:B------:R-:W-:Y:S02]  /*15c50*/  ISETP.GE.AND P1, PT, R14, c[0x0][0x3c8], PT ;  /* 0x0000f2000e007a0c */ /* 0x000fe40003f26270 */
[C---:B------:R-:W-:Y:S02]  /*15c60*/  IADD3 R11, R233.reuse, 0x10, RZ ;  /* 0x00000010e90b7810 */ /* 0x040fe40007ffe0ff */
[----:B------:R-:W-:Y:S02]  /*15c70*/  IADD3 R15, R233, 0x20, RZ ;  /* 0x00000020e90f7810 */ /* 0x000fe40007ffe0ff */
[----:B------:R-:W-:-:S02]  /*15c80*/  ISETP.GE.AND P0, PT, R11, c[0x0][0x3c8], PT ;  /* 0x0000f2000b007a0c */ /* 0x000fc40003f06270 */
[----:B------:R-:W-:Y:S02]  /*15c90*/  IADD3 R16, R233, 0x8, RZ ;  /* 0x00000008e9107810 */ /* 0x000fe40007ffe0ff */
[----:B------:R-:W-:Y:S01]  /*15ca0*/  ISETP.GE.AND P4, PT, R15, c[0x0][0x3c8], PT ;  /* 0x0000f2000f007a0c */ /* 0x000fe20003f86270 */
[----:B----4-:R-:W-:Y:S01]  /*15cb0*/  @!P2 IMAD.MOV.U32 R8, RZ, RZ, R0 ;  /* 0x000000ffff08a224 */ /* 0x010fe200078e0000 */
[----:B------:R-:W-:Y:S01]  /*15cc0*/  SHF.R.S32.HI R16, RZ, 0x1f, R16 ;  /* 0x0000001fff107819 */ /* 0x000fe20000011410 */
[----:B-1----:R-:W-:Y:S01]  /*15cd0*/  @!P2 IMAD.MOV.U32 R9, RZ, RZ, R4 ;  /* 0x000000ffff09a224 */ /* 0x002fe200078e0004 */
[C---:B------:R-:W-:Y:S02]  /*15ce0*/  @!P1 LEA R6, P3, R14.reuse, R0, 0x2 ;  /* 0x000000000e069211 */ /* 0x040fe400078610ff */
[C---:B--23--:R-:W-:Y:S01]  /*15cf0*/  IADD3 R12, R233.reuse, 0x10, RZ ;  /* 0x00000010e90c7810 */ /* 0x04cfe20007ffe0ff */
[----:B------:R-:W-:Y:S01]  /*15d00*/  @!P2 IMAD.WIDE R8, R233, 0x4, R8 ;  /* 0x00000004e908a825 */ /* 0x000fe200078e0208 */
[----:B------:R-:W-:-:S02]  /*15d10*/  @!P1 LEA.HI.X R7, R14, R4, R16, 0x2, P3 ;  /* 0x000000040e079211 */ /* 0x000fc400018f1410 */
[----:B------:R-:W-:Y:S02]  /*15d20*/  IADD3 R5, R233, 0x18, RZ ;  /* 0x00000018e9057810 */ /* 0x000fe40007ffe0ff */
[----:B------:R-:W-:Y:S01]  /*15d30*/  @!P0 LEA R2, P6, R11, R0, 0x2 ;  /* 0x000000000b028211 */ /* 0x000fe200078c10ff */
[----:B------:R1:W-:Y:S01]  /*15d40*/  @!P2 ST.E.64 [R8.64], R84 ;  /* 0x000000540800a985 */ /* 0x0003e2000c101b06 */
[----:B------:R-:W-:Y:S02]  /*15d50*/  SHF.R.S32.HI R12, RZ, 0x1f, R12 ;  /* 0x0000001fff0c7819 */ /* 0x000fe4000001140c */
[----:B------:R-:W-:Y:S01]  /*15d60*/  ISETP.GE.AND P5, PT, R5, c[0x0][0x3c8], PT ;  /* 0x0000f20005007a0c */ /* 0x000fe20003fa6270 */
[----:B------:R2:W-:Y:S01]  /*15d70*/  @!P1 ST.E.64 [R6.64], R64 ;  /* 0x0000004006009985 */ /* 0x0005e2000c101b06 */
[----:B------:R-:W-:Y:S02]  /*15d80*/  @!P0 LEA.HI.X R3, R11, R4, R12, 0x2, P6 ;  /* 0x000000040b038211 */ /* 0x000fe400030f140c */
[----:B------:R-:W-:-:S02]  /*15d90*/  IADD3 R14, R233, 0x18, RZ ;  /* 0x00000018e90e7810 */ /* 0x000fc40007ffe0ff */
[C---:B------:R-:W-:Y:S01]  /*15da0*/  IADD3 R10, R233.reuse, 0x28, RZ ;  /* 0x00000028e90a7810 */ /* 0x040fe20007ffe0ff */
[----:B------:R3:W-:Y:S01]  /*15db0*/  @!P0 ST.E.64 [R2.64], R52 ;  /* 0x0000003402008985 */ /* 0x0007e2000c101b06 */
[C---:B------:R-:W-:Y:S02]  /*15dc0*/  IADD3 R12, R233.reuse, 0x38, RZ ;  /* 0x00000038e90c7810 */ /* 0x040fe40007ffe0ff */
[----:B------:R-:W-:Y:S02]  /*15dd0*/  SHF.R.S32.HI R14, RZ, 0x1f, R14 ;  /* 0x0000001fff0e7819 */ /* 0x000fe4000001140e */
[----:B------:R-:W-:Y:S02]  /*15de0*/  IADD3 R16, R233, 0x20, RZ ;  /* 0x00000020e9107810 */ /* 0x000fe40007ffe0ff */
[----:B------:R-:W-:Y:S02]  /*15df0*/  ISETP.GE.AND P3, PT, R10, c[0x0][0x3c8], PT ;  /* 0x0000f2000a007a0c */ /* 0x000fe40003f66270 */
[----:B------:R-:W-:-:S02]  /*15e00*/  ISETP.GE.AND P1, PT, R12, c[0x0][0x3c8], PT ;  /* 0x0000f2000c007a0c */ /* 0x000fc40003f26270 */
[----:B------:R-:W-:Y:S02]  /*15e10*/  SHF.R.S32.HI R16, RZ, 0x1f, R16 ;  /* 0x0000001fff107819 */ /* 0x000fe40000011410 */
[C---:B------:R-:W-:Y:S02]  /*15e20*/  IADD3 R11, R233.reuse, 0x30, RZ ;  /* 0x00000030e90b7810 */ /* 0x040fe40007ffe0ff */
[----:B------:R-:W-:Y:S02]  /*15e30*/  IADD3 R13, R233, 0x38, RZ ;  /* 0x00000038e90d7810 */ /* 0x000fe40007ffe0ff */
[----:B------:R-:W-:Y:S02]  /*15e40*/  ISETP.GE.AND P2, PT, R11, c[0x0][0x3c8], PT ;  /* 0x0000f2000b007a0c */ /* 0x000fe40003f46270 */
[----:B-1----:R-:W-:Y:S02]  /*15e50*/  @!P5 LEA R8, P0, R5, R0, 0x2 ;  /* 0x000000000508d211 */ /* 0x002fe400078010ff */
[----:B------:R-:W-:-:S02]  /*15e60*/  SHF.R.S32.HI R13, RZ, 0x1f, R13 ;  /* 0x0000001fff0d7819 */ /* 0x000fc4000001140d */
[----:B--2---:R-:W-:Y:S02]  /*15e70*/  @!P4 LEA R6, P6, R15, R0, 0x2 ;  /* 0x000000000f06c211 */ /* 0x004fe400078c10ff */
[----:B------:R-:W-:Y:S02]  /*15e80*/  @!P5 LEA.HI.X R9, R5, R4, R14, 0x2, P0 ;  /* 0x000000040509d211 */ /* 0x000fe400000f140e */
[C---:B------:R-:W-:Y:S02]  /*15e90*/  IADD3 R14, R233.reuse, 0x28, RZ ;  /* 0x00000028e90e7810 */ /* 0x040fe40007ffe0ff */
[----:B------:R-:W-:Y:S01]  /*15ea0*/  IADD3 R5, R233, 0x40, RZ ;  /* 0x00000040e9057810 */ /* 0x000fe20007ffe0ff */
[----:B------:R1:W-:Y:S01]  /*15eb0*/  @!P5 ST.E.64 [R8.64], R88 ;  /* 0x000000580800d985 */ /* 0x0003e2000c101b06 */
[----:B------:R-:W-:-:S05]  /*15ec0*/  SHF.R.S32.HI R14, RZ, 0x1f, R14 ;  /* 0x0000001fff0e7819 */ /* 0x000fca000001140e */
[----:B---3--:R-:W-:-:S04]  /*15ed0*/  P2R R2, PR, RZ, 0x40 ;  /* 0x00000040ff027803 */ /* 0x008fc80000000000 */
[----:B------:R-:W-:Y:S02]  /*15ee0*/  ISETP.NE.AND P0, PT, R2, RZ, PT ;  /* 0x000000ff0200720c */ /* 0x000fe40003f05270 */
[C---:B------:R-:W-:Y:S02]  /*15ef0*/  @!P3 LEA R2, P6, R10.reuse, R0, 0x2 ;  /* 0x000000000a02b211 */ /* 0x040fe400078c10ff */
[-C--:B------:R-:W-:Y:S02]  /*15f00*/  @!P4 LEA.HI.X R7, R15, R4.reuse, R16, 0x2, P0 ;  /* 0x000000040f07c211 */ /* 0x080fe400000f1410 */
[----:B------:R-:W-:Y:S02]  /*15f10*/  @!P3 LEA.HI.X R3, R10, R4, R14, 0x2, P6 ;  /* 0x000000040a03b211 */ /* 0x000fe400030f140e */
[----:B------:R-:W-:Y:S01]  /*15f20*/  ISETP.GE.AND P0, PT, R5, c[0x0][0x3c8], PT ;  /* 0x0000f20005007a0c */ /* 0x000fe20003f06270 */
[----:B------:R2:W-:Y:S01]  /*15f30*/  @!P4 ST.E.64 [R6.64], R76 ;  /* 0x0000004c0600c985 */ /* 0x0005e2000c101b06 */
[----:B------:R-:W-:-:S02]  /*15f40*/  IADD3 R15, R233, 0x30, RZ ;  /* 0x00000030e90f7810 */ /* 0x000fc40007ffe0ff */
[C---:B------:R-:W-:Y:S01]  /*15f50*/  IADD3 R14, R233.reuse, 0x48, RZ ;  /* 0x00000048e90e7810 */ /* 0x040fe20007ffe0ff */
[----:B------:R3:W-:Y:S01]  /*15f60*/  @!P3 ST.E.64 [R2.64], R56 ;  /* 0x000000380200b985 */ /* 0x0007e2000c101b06 */
[----:B------:R-:W-:Y:S02]  /*15f70*/  SHF.R.S32.HI R15, RZ, 0x1f, R15 ;  /* 0x0000001fff0f7819 */ /* 0x000fe4000001140f */
[----:B------:R-:W-:Y:S02]  /*15f80*/  ISETP.GE.AND P5, PT, R14, c[0x0][0x3c8], PT ;  /* 0x0000f2000e007a0c */ /* 0x000fe40003fa6270 */
[----:B------:R-:W-:Y:S02]  /*15f90*/  IADD3 R10, R233, 0x50, RZ ;  /* 0x00000050e90a7810 */ /* 0x000fe40007ffe0ff */
[----:B-1----:R-:W-:Y:S02]  /*15fa0*/  @!P2 LEA R8, P3, R11, R0, 0x2 ;  /* 0x000000000b08a211 */ /* 0x002fe400078610ff */
[----:B------:R-:W-:-:S02]  /*15fb0*/  IADD3 R16, R233, 0x48, RZ ;  /* 0x00000048e9107810 */ /* 0x000fc40007ffe0ff */
[----:B------:R-:W-:Y:S02]  /*15fc0*/  @!P2 LEA.HI.X R9, R11, R4, R15, 0x2, P3 ;  /* 0x000000040b09a211 */ /* 0x000fe400018f140f */
[C---:B------:R-:W-:Y:S02]  /*15fd0*/  IADD3 R11, R233.reuse, 0x40, RZ ;  /* 0x00000040e90b7810 */ /* 0x040fe40007ffe0ff */
[----:B------:R-:W-:Y:S01]  /*15fe0*/  SHF.R.S32.HI R16, RZ, 0x1f, R16 ;  /* 0x0000001fff107819 */ /* 0x000fe20000011410 */
[----:B------:R-:W-:Y:S01]  /*15ff0*/  @!P2 ST.E.64 [R8.64], R94 ;  /* 0x0000005e0800a985 */ /* 0x000fe2000c101b06 */
[----:B------:R-:W-:Y:S02]  /*16000*/  SHF.R.S32.HI R11, RZ, 0x1f, R11 ;  /* 0x0000001fff0b7819 */ /* 0x000fe4000001140b */
[----:B------:R-:W-:-:S04]  /*16010*/  IADD3 R15, R233, 0x60, RZ ;  /* 0x00000060e90f7810 */ /* 0x000fc80007ffe0ff */
[----:B------:R-:W-:Y:S02]  /*16020*/  ISETP.GE.AND P2, PT, R15, c[0x0][0x3c8], PT ;  /* 0x0000f2000f007a0c */ /* 0x000fe40003f46270 */
[-C--:B--2---:R-:W-:Y:S02]  /*16030*/  @!P1 LEA R6, P4, R12, R0.reuse, 0x2 ;  /* 0x000000000c069211 */ /* 0x084fe400078810ff */
[----:B---3--:R-:W-:-:S11]  /*16040*/  @!P0 LEA R2, P6, R5, R0, 0x2 ;  /* 0x0000000005028211 */ /* 0x008fd600078c10ff */
[----:B------:R-:W-:Y:S02]  /*16050*/  P2R R3, PR, RZ, 0x10 ;  /* 0x00000010ff037803 */ /* 0x000fe40000000000 */
[----:B------:R-:W-:Y:S02]  /*16060*/  ISETP.GE.AND P4, PT, R10, c[0x0][0x3c8], PT ;  /* 0x0000f2000a007a0c */ /* 0x000fe40003f86270 */
[----:B------:R-:W-:Y:S02]  /*16070*/  ISETP.NE.AND P3, PT, R3, RZ, PT ;  /* 0x000000ff0300720c */ /* 0x000fe40003f65270 */
[-C--:B------:R-:W-:Y:S02]  /*16080*/  @!P0 LEA.HI.X R3, R5, R4.reuse, R11, 0x2, P6 ;  /* 0x0000000405038211 */ /* 0x080fe400030f140b */
[----:B------:R-:W-:Y:S02]  /*16090*/  @!P1 LEA.HI.X R7, R12, R4, R13, 0x2, P3 ;  /* 0x000000040c079211 */ /* 0x000fe400018f140d */
[----:B------:R-:W-:-:S02]  /*160a0*/  IADD3 R12, R233, 0x58, RZ ;  /* 0x00000058e90c7810 */ /* 0x000fc40007ffe0ff */
[C---:B------:R-:W-:Y:S01]  /*160b0*/  IADD3 R11, R233.reuse, 0x50, RZ ;  /* 0x00000050e90b7810 */ /* 0x040fe20007ffe0ff */
[----:B------:R1:W-:Y:S01]  /*160c0*/  @!P1 ST.E.64 [R6.64], R90 ;  /* 0x0000005a06009985 */ /* 0x0003e2000c101b06 */
[----:B------:R-:W-:Y:S02]  /*160d0*/  ISETP.GE.AND P3, PT, R12, c[0x0][0x3c8], PT ;  /* 0x0000f2000c007a0c */ /* 0x000fe40003f66270 */
[----:B------:R-:W-:Y:S01]  /*160e0*/  SHF.R.S32.HI R11, RZ, 0x1f, R11 ;  /* 0x0000001fff0b7819 */ /* 0x000fe2000001140b */
[----:B------:R2:W-:Y:S01]  /*160f0*/  @!P0 ST.E.64 [R2.64], R60 ;  /* 0x0000003c02008985 */ /* 0x0005e2000c101b06 */
[C---:B------:R-:W-:Y:S02]  /*16100*/  IADD3 R13, R233.reuse, 0x68, RZ ;  /* 0x00000068e90d7810 */ /* 0x040fe40007ffe0ff */
[----:B------:R-:W-:Y:S02]  /*16110*/  IADD3 R5, R233, 0x70, RZ ;  /* 0x00000070e9057810 */ /* 0x000fe40007ffe0ff */
[----:B------:R-:W-:-:S02]  /*16120*/  ISETP.GE.AND P1, PT, R13, c[0x0][0x3c8], PT ;  /* 0x0000f2000d007a0c */ /* 0x000fc40003f26270 */
[----:B-1----:R-:W-:-:S04]  /*16130*/  @!P5 LEA R6, P0, R14, R0, 0x2 ;  /* 0x000000000e06d211 */ /* 0x002fc800078010ff */
[----:B------:R-:W-:Y:S02]  /*16140*/  @!P5 LEA.HI.X R7, R14, R4, R16, 0x2, P0 ;  /* 0x000000040e07d211 */ /* 0x000fe400000f1410 */
[C---:B--2---:R-:W-:Y:S02]  /*16150*/  @!P4 LEA R2, P6, R10.reuse, R0, 0x2 ;  /* 0x000000000a02c211 */ /* 0x044fe400078c10ff */
[----:B------:R-:W-:Y:S01]  /*16160*/  IADD3 R14, R233, 0x58, RZ ;  /* 0x00000058e90e7810 */ /* 0x000fe20007ffe0ff */
[----:B------:R-:W-:Y:S01]  /*16170*/  @!P5 ST.E.64 [R6.64], R82 ;  /* 0x000000520600d985 */ /* 0x000fe2000c101b06 */
[----:B------:R-:W-:Y:S02]  /*16180*/  @!P4 LEA.HI.X R3, R10, R4, R11, 0x2, P6 ;  /* 0x000000040a03c211 */ /* 0x000fe400030f140b */
[----:B------:R-:W-:Y:S02]  /*16190*/  @!P3 LEA R10, P5, R12, R0, 0x2 ;  /* 0x000000000c0ab211 */ /* 0x000fe400078a10ff */
[----:B------:R-:W-:Y:S01]  /*161a0*/  ISETP.GE.AND P0, PT, R5, c[0x0][0x3c8], PT ;  /* 0x0000f20005007a0c */ /* 0x000fe20003f06270 */
[----:B------:R1:W-:Y:S01]  /*161b0*/  @!P4 ST.E.64 [R2.64], R78 ;  /* 0x0000004e0200c985 */ /* 0x0003e2000c101b06 */
[----:B------:R-:W-:-:S02]  /*161c0*/  SHF.R.S32.HI R14, RZ, 0x1f, R14 ;  /* 0x0000001fff0e7819 */ /* 0x000fc4000001140e */
[----:B------:R-:W-:Y:S02]  /*161d0*/  IADD3 R16, R233, 0x60, RZ ;  /* 0x00000060e9107810 */ /* 0x000fe40007ffe0ff */
[----:B------:R-:W-:Y:S02]  /*161e0*/  @!P2 LEA R8, P6, R15, R0, 0x2 ;  /* 0x000000000f08a211 */ /* 0x000fe400078c10ff */
[----:B------:R-:W-:-:S04]  /*161f0*/  SHF.R.S32.HI R16, RZ, 0x1f, R16 ;  /* 0x0000001fff107819 */ /* 0x000fc80000011410 */
[----:B------:R-:W-:Y:S02]  /*16200*/  @!P2 LEA.HI.X R9, R15, R4, R16, 0x2, P6 ;  /* 0x000000040f09a211 */ /* 0x000fe400030f1410 */
[----:B-1----:R-:W-:Y:S02]  /*16210*/  P2R R2, PR, RZ, 0x20 ;  /* 0x00000020ff027803 */ /* 0x002fe40000000000 */
[----:B------:R-:W-:Y:S02]  /*16220*/  @!P1 LEA R6, P5, R13, R0, 0x2 ;  /* 0x000000000d069211 */ /* 0x000fe400078a10ff */
[----:B------:R-:W-:-:S04]  /*16230*/  ISETP.NE.AND P4, PT, R2, RZ, PT ;  /* 0x000000ff0200720c */ /* 0x000fc80003f85270 */
[----:B------:R-:W-:Y:S02]  /*16240*/  @!P3 LEA.HI.X R11, R12, R4, R14, 0x2, P4 ;  /* 0x000000040c0bb211 */ /* 0x000fe400020f140e */
[C---:B------:R-:W-:Y:S02]  /*16250*/  IADD3 R14, R233.reuse, 0x68, RZ ;  /* 0x00000068e90e7810 */ /* 0x040fe40007ffe0ff */
[----:B------:R-:W-:Y:S01]  /*16260*/  IADD3 R12, R233, 0x70, RZ ;  /* 0x00000070e90c7810 */ /* 0x000fe20007ffe0ff */
[----:B------:R1:W-:Y:S01]  /*16270*/  @!P3 ST.E.64 [R10.64], R86 ;  /* 0x000000560a00b985 */ /* 0x0003e2000c101b06 */
[----:B------:R-:W-:Y:S02]  /*16280*/  SHF.R.S32.HI R14, RZ, 0x1f, R14 ;  /* 0x0000001fff0e7819 */ /* 0x000fe4000001140e */
[----:B------:R-:W-:Y:S01]  /*16290*/  SHF.R.S32.HI R12, RZ, 0x1f, R12 ;  /* 0x0000001fff0c7819 */ /* 0x000fe2000001140c */
[----:B------:R1:W-:Y:S01]  /*162a0*/  @!P2 ST.E.64 [R8.64], R74 ;  /* 0x0000004a0800a985 */ /* 0x0003e2000c101b06 */
[----:B------:R-:W-:-:S02]  /*162b0*/  @!P0 LEA R2, P4, R5, R0, 0x2 ;  /* 0x0000000005028211 */ /* 0x000fc400078810ff */
[-C--:B------:R-:W-:Y:S02]  /*162c0*/  @!P1 LEA.HI.X R7, R13, R4.reuse, R14, 0x2, P5 ;  /* 0x000000040d079211 */ /* 0x080fe400028f140e */
[----:B------:R-:W-:-:S03]  /*162d0*/  @!P0 LEA.HI.X R3, R5, R4, R12, 0x2, P4 ;  /* 0x0000000405038211 */ /* 0x000fc600020f140c */
[----:B------:R1:W-:Y:S04]  /*162e0*/  @!P1 ST.E.64 [R6.64], R58 ;  /* 0x0000003a06009985 */ /* 0x0003e8000c101b06 */
[----:B------:R1:W-:Y:S01]  /*162f0*/  @!P0 ST.E.64 [R2.64], R54 ;  /* 0x0000003602008985 */ /* 0x0003e2000c101b06 */
[----:B------:R-:W-:-:S13]  /*16300*/  ISETP.GE.AND P0, PT, R252, c[0x0][0x3c8], PT ;  /* 0x0000f200fc007a0c */ /* 0x000fda0003f06270 */
[----:B------:R-:W-:Y:S05]  /*16310*/  @P0 BRA `(.L_x_790) ;  /* 0x00000ba000000947 */ /* 0x000fea0003800000 */
[----:B------:R-:W-:Y:S02]  /*16320*/  SHF.R.S32.HI R5, RZ, 0x1f, R252 ;  /* 0x0000001fff057819 */ /* 0x000fe400000114fc */
[----:B-1----:R-:W-:-:S04]  /*16330*/  LEA R2, P0, R252, R0, 0x2 ;  /* 0x00000000fc027211 */ /* 0x002fc800078010ff */
[----:B------:R-:W-:-:S05]  /*16340*/  LEA.HI.X R3, R252, R4, R5, 0x2, P0 ;  /* 0x00000004fc037211 */ /* 0x000fca00000f1405 */
[----:B------:R1:W-:Y:S01]  /*16350*/  ST.E.64 [R2.64], R50 ;  /* 0x0000003202007985 */ /* 0x0003e2000c101b06 */
[----:B------:R-:W-:Y:S05]  /*16360*/  BRA `(.L_x_790) ;  /* 0x00000b5000007947 */ /* 0x000fea0003800000 */
.L_x_775:
[----:B------:R-:W-:Y:S01]  /*16370*/  ISETP.NE.U32.AND P0, PT, RZ, c[0x0][0x508], PT ;  /* 0x00014200ff007a0c */ /* 0x000fe20003f05070 */
[----:B------:R-:W-:Y:S01]  /*16380*/  IMAD.MOV.U32 R4, RZ, RZ, 0x4 ;  /* 0x00000004ff047424 */ /* 0x000fe200078e00ff */
[----:B------:R-:W-:Y:S01]  /*16390*/  ISETP.NE.U32.AND P2, PT, RZ, c[0x0][0x500], PT ;  /* 0x00014000ff007a0c */ /* 0x000fe20003f45070 */
[----:B------:R-:W-:Y:S01]  /*163a0*/  IMAD.MOV.U32 R20, RZ, RZ, c[0x0][0x388] ;  /* 0x0000e200ff147624 */ /* 0x000fe200078e00ff */
[----:B------:R-:W-:Y:S01]  /*163b0*/  ISETP.NE.AND.EX P0, PT, RZ, c[0x0][0x50c], PT, P0 ;  /* 0x00014300ff007a0c */ /* 0x000fe20003f05300 */
[----:B------:R-:W-:Y:S01]  /*163c0*/  IMAD.MOV.U32 R6, RZ, RZ, RZ ;  /* 0x000000ffff067224 */ /* 0x000fe200078e00ff */
[----:B------:R-:W-:Y:S01]  /*163d0*/  ISETP.NE.AND.EX P2, PT, RZ, c[0x0][0x504], PT, P2 ;  /* 0x00014100ff007a0c */ /* 0x000fe20003f45320 */
[----:B------:R-:W-:-:S10]  /*163e0*/  IMAD.WIDE R2, R251, R4, c[0x0][0x500] ;  /* 0x00014000fb027625 */ /* 0x000fd400078e0204 */
[----:B------:R-:W-:Y:S02]  /*163f0*/  @P0 IMAD.WIDE R4, R251, R4, c[0x0][0x508] ;  /* 0x00014200fb040625 */ /* 0x000fe400078e0204 */
[----:B------:R2:W5:Y:S04]  /*16400*/  @P2 LDG.E R6, [R2.64] ;  /* 0x0000000602062981 */ /* 0x000568000c1e1900 */
[----:B------:R2:W5:Y:S01]  /*16410*/  @P0 LDG.E R20, [R4.64] ;  /* 0x0000000604140981 */ /* 0x000562000c1e1900 */
[----:B------:R-:W-:-:S04]  /*16420*/  ISETP.NE.AND P1, PT, R247, RZ, PT ;  /* 0x000000fff700720c */ /* 0x000fc80003f25270 */
[----:B------:R-:W-:Y:S01]  /*16430*/  SEL R19, R247, c[0x0][0x3d4], P1 ;  /* 0x0000f500f7137a07 */ /* 0x000fe20000800000 */
[----:B------:R-:W-:Y:S05]  /*16440*/  @P0 BRA `(.L_x_796) ;  /* 0x0000004000000947 */ /* 0x000fea0003800000 */
[----:B------:R-:W-:Y:S05]  /*16450*/  @!P2 BRA `(.L_x_796) ;  /* 0x000000300000a947 */ /* 0x000fea0003800000 */
[----:B------:R3:W4:Y:S04]  /*16460*/  LDG.E R0, [R2.64] ;  /* 0x0000000602007981 */ /* 0x000728000c1e1900 */
[----:B--23--:R-:W4:Y:S02]  /*16470*/  LDG.E R2, [R2.64+0x4] ;  /* 0x0000040602027981 */ /* 0x00cf24000c1e1900 */
[----:B----45:R-:W-:Y:S02]  /*16480*/  IADD3 R20, -R0, R2, RZ ;  /* 0x0000000200147210 */ /* 0x030fe40007ffe1ff */
.L_x_796:
[----:B--2---:R-:W2:Y:S01]  /*16490*/  S2R R2, SR_TID.X ;  /* 0x0000000000027919 */ /* 0x004ea20000002100 */
[----:B------:R-:W-:Y:S01]  /*164a0*/  SHF.R.S32.HI R0, RZ, 0x1f, R251 ;  /* 0x0000001fff007819 */ /* 0x000fe200000114fb */
[----:B------:R-:W-:Y:S01]  /*164b0*/  BSSY B0, `(.L_x_797) ;  /* 0x0000036000007945 */ /* 0x000fe20003800000 */
[----:B------:R-:W-:-:S02]  /*164c0*/  LOP3.LUT R15, R250, 0xffff, RZ, 0xc0, !PT ;  /* 0x0000fffffa0f7812 */ /* 0x000fc400078ec0ff */
[----:B-----5:R-:W-:Y:S02]  /*164d0*/  SHF.R.S32.HI R18, RZ, 0x1f, R6 ;  /* 0x0000001fff127819 */ /* 0x020fe40000011406 */
[----:B------:R-:W-:Y:S02]  /*164e0*/  SEL R16, R251, RZ, !P2 ;  /* 0x000000fffb107207 */ /* 0x000fe40005000000 */
[----:B------:R-:W-:Y:S02]  /*164f0*/  SEL R21, R0, RZ, !P2 ;  /* 0x000000ff00157207 */ /* 0x000fe40005000000 */
[----:B--2---:R-:W-:-:S13]  /*16500*/  ISETP.GT.AND P0, PT, R2, 0x7f, PT ;  /* 0x0000007f0200780c */ /* 0x004fda0003f04270 */
[----:B------:R-:W-:Y:S05]  /*16510*/  @P0 BRA `(.L_x_798) ;  /* 0x000002f000000947 */ /* 0x000fea0003800000 */
[----:B------:R-:W-:Y:S01]  /*16520*/  IMAD R0, R20, c[0x0][0x4e8], RZ ;  /* 0x00013a0014007a24 */ /* 0x000fe200078e02ff */
[----:B------:R-:W-:-:S04]  /*16530*/  IADD3 R14, R244, R2, RZ ;  /* 0x00000002f40e7210 */ /* 0x000fc80007ffe0ff */
[----:B------:R-:W-:-:S13]  /*16540*/  ISETP.GE.AND P0, PT, R14, R0, PT ;  /* 0x000000000e00720c */ /* 0x000fda0003f06270 */
[----:B------:R-:W-:Y:S05]  /*16550*/  @P0 BRA `(.L_x_798) ;  /* 0x000002b000000947 */ /* 0x000fea0003800000 */
[----:B------:R-:W-:Y:S01]  /*16560*/  IMAD.MOV.U32 R0, RZ, RZ, 0x368 ;  /* 0x00000368ff007424 */ /* 0x000fe200078e00ff */
[----:B------:R-:W-:-:S04]  /*16570*/  ISETP.GT.AND P2, PT, R19, 0x1, PT ;  /* 0x000000011300780c */ /* 0x000fc80003f44270 */
[----:B------:R-:W-:-:S04]  /*16580*/  SEL R0, R0, 0x328, P2 ;  /* 0x0000032800007807 */ /* 0x000fc80001000000 */
[----:B------:R2:W3:Y:S08]  /*16590*/  LDC.64 R8, c[0x0][R0+0x170] ;  /* 0x00005c0000087b82 */ /* 0x0004f00000000a00 */
[----:B------:R2:W4:Y:S08]  /*165a0*/  LDC.64 R4, c[0x0][R0+0x168] ;  /* 0x00005a0000047b82 */ /* 0x0005300000000a00 */
[----:B------:R2:W5:Y:S08]  /*165b0*/  LDC.64 R12, c[0x0][R0+0x178] ;  /* 0x00005e00000c7b82 */ /* 0x0005700000000a00 */
[----:B------:R2:W1:Y:S02]  /*165c0*/  LDC.64 R10, c[0x0][R0+0x160] ;  /* 0x00005800000a7b82 */ /* 0x0004640000000a00 */
[----:B--2---:R-:W-:-:S02]  /*165d0*/  IMAD.MOV.U32 R0, RZ, RZ, c[0x0][0x4e8] ;  /* 0x00013a00ff007624 */ /* 0x004fc400078e00ff */
[-C--:B---3--:R-:W-:Y:S02]  /*165e0*/  IMAD R7, R9, R16.reuse, RZ ;  /* 0x0000001009077224 */ /* 0x088fe400078e02ff */
[----:B------:R-:W-:Y:S01]  /*165f0*/  IMAD.WIDE.U32 R2, R8, R16, RZ ;  /* 0x0000001008027225 */ /* 0x000fe200078e00ff */
[----:B------:R-:W-:Y:S02]  /*16600*/  ISETP.NE.AND P0, PT, R0, 0x1, PT ;  /* 0x000000010000780c */ /* 0x000fe40003f05270 */
[----:B------:R-:W-:Y:S01]  /*16610*/  MOV R0, R14 ;  /* 0x0000000e00007202 */ /* 0x000fe20000000f00 */
[----:B------:R-:W-:Y:S01]  /*16620*/  IMAD R8, R8, R21, R7 ;  /* 0x0000001508087224 */ /* 0x000fe200078e0207 */
[----:B------:R-:W-:Y:S01]  /*16630*/  SEL R7, R249, RZ, P2 ;  /* 0x000000fff9077207 */ /* 0x000fe20001000000 */
[-C--:B----4-:R-:W-:Y:S02]  /*16640*/  IMAD R9, R5, R15.reuse, RZ ;  /* 0x0000000f05097224 */ /* 0x090fe400078e02ff */
[----:B------:R-:W-:Y:S01]  /*16650*/  IMAD.WIDE.U32 R4, R4, R15, RZ ;  /* 0x0000000f04047225 */ /* 0x000fe200078e00ff */
[----:B------:R-:W-:-:S03]  /*16660*/  IADD3 R3, R3, R8, RZ ;  /* 0x0000000803037210 */ /* 0x000fc60007ffe0ff */
[----:B------:R-:W-:Y:S02]  /*16670*/  IMAD.IADD R9, R5, 0x1, R9 ;  /* 0x0000000105097824 */ /* 0x000fe400078e0209 */
[----:B------:R-:W-:-:S04]  /*16680*/  @P0 IMAD.HI.U32 R17, R14, c[0x0][0x4ec], RZ ;  /* 0x00013b000e110a27 */ /* 0x000fc800078e00ff */
[-C--:B-----5:R-:W-:Y:S01]  /*16690*/  IMAD R8, R13, R7.reuse, RZ ;  /* 0x000000070d087224 */ /* 0x0a0fe200078e02ff */
[----:B------:R-:W-:Y:S02]  /*166a0*/  @P0 SHF.R.U32.HI R0, RZ, c[0x0][0x4f0], R17 ;  /* 0x00013c00ff000a19 */ /* 0x000fe40000011611 */
[----:B------:R-:W-:Y:S01]  /*166b0*/  IADD3 R17, P1, P0, R2, R4, R6 ;  /* 0x0000000402117210 */ /* 0x000fe2000783e006 */
[----:B------:R-:W-:-:S03]  /*166c0*/  IMAD.WIDE.U32 R4, R12, R7, RZ ;  /* 0x000000070c047225 */ /* 0x000fc600078e00ff */
[----:B------:R-:W-:Y:S01]  /*166d0*/  IADD3.X R9, R3, R9, R18, P1, P0 ;  /* 0x0000000903097210 */ /* 0x000fe20000fe0412 */
[----:B------:R-:W-:Y:S01]  /*166e0*/  IMAD.MOV R2, RZ, RZ, -R0 ;  /* 0x000000ffff027224 */ /* 0x000fe200078e0a00 */
[----:B------:R-:W-:Y:S01]  /*166f0*/  IADD3 R5, R5, R8, RZ ;  /* 0x0000000805057210 */ /* 0x000fe20007ffe0ff */
[----:B------:R-:W-:Y:S01]  /*16700*/  IMAD.MOV.U32 R8, RZ, RZ, c[0x0][0x4a8] ;  /* 0x00012a00ff087624 */ /* 0x000fe200078e00ff */
[----:B------:R-:W-:Y:S01]  /*16710*/  IADD3 R4, P1, P0, R0, R17, R4 ;  /* 0x0000001100047210 */ /* 0x000fe2000783e004 */
[----:B------:R-:W-:Y:S01]  /*16720*/  IMAD R2, R2, c[0x0][0x4e8], R14 ;  /* 0x00013a0002027a24 */ /* 0x000fe200078e020e */
[----:B------:R-:W-:-:S03]  /*16730*/  SHF.R.S32.HI R3, RZ, 0x1f, R0 ;  /* 0x0000001fff037819 */ /* 0x000fc60000011400 */
[----:B-1----:R-:W-:Y:S01]  /*16740*/  IMAD R0, R11, R2, RZ ;  /* 0x000000020b007224 */ /* 0x002fe200078e02ff */
[----:B------:R-:W-:Y:S02]  /*16750*/  SHF.R.S32.HI R7, RZ, 0x1f, R2 ;  /* 0x0000001fff077819 */ /* 0x000fe40000011402 */
        /* <DEDUP_REMOVED lines=11> */
.L_x_798:
[----:B------:R-:W-:Y:S05]  /*16810*/  BSYNC B0 ;  /* 0x0000000000007941 */ /* 0x000fea0003800000 */
.L_x_797:
        /* <DEDUP_REMOVED lines=8> */
[----:B------:R-:W-:-:S03]  /*168a0*/  IADD3 R4, R4, R244, RZ ;  /* 0x000000f404047210 */ /* 0x000fc60007ffe0ff */
        /* <DEDUP_REMOVED lines=26> */
.L_x_875:
[----:B------:R-:W-:Y:S05]  /*16a50*/  BRA.DIV ~URZ, `(.L_x_800) ;  /* 0x00003e627f007947 */ /* 0x000fea000b800000 */
[----:B------:R3:W4:Y:S02]  /*16a60*/  SHFL.IDX PT, R0, R10, RZ, 0x181f ;  /* 0x00181fff0a007589 */ /* 0x00072400000e0000 */
.L_x_876:
[----:B------:R-:W-:Y:S01]  /*16a70*/  IMAD R8, R20, c[0x0][0x4e8], RZ ;  /* 0x00013a0014087a24 */ /* 0x000fe200078e02ff */
        /* <DEDUP_REMOVED lines=14> */
.L_x_802:
[----:B------:R-:W-:Y:S05]  /*16b60*/  BSYNC B0 ;  /* 0x0000000000007941 */ /* 0x000fea0003800000 */
.L_x_801:
[----:B------:R-:W-:Y:S05]  /*16b70*/  BRA.DIV ~URZ, `(.L_x_803) ;  /* 0x00003db27f007947 */ /* 0x000fea000b800000 */
[----:B--2---:R2:W1:Y:S04]  /*16b80*/  SHFL.IDX PT, R9, R7, 0x1, 0x181f ;  /* 0x00381f0007097f89 */ /* 0x00446800000e0000 */
[----:B----4-:R2:W4:Y:S02]  /*16b90*/  SHFL.IDX PT, R0, R10, 0x1, 0x181f ;  /* 0x00381f000a007f89 */ /* 0x01052400000e0000 */
.L_x_877:
        /* <DEDUP_REMOVED lines=14> */
.L_x_805:
[----:B------:R-:W-:Y:S05]  /*16c80*/  BSYNC B0 ;  /* 0x0000000000007941 */ /* 0x000fea0003800000 */
.L_x_804:
[----:B------:R-:W-:Y:S05]  /*16c90*/  BRA.DIV ~URZ, `(.L_x_806) ;  /* 0x00003d627f007947 */ /* 0x000fea000b800000 */
[----:B-1----:R1:W2:Y:S02]  /*16ca0*/  SHFL.IDX PT, R9, R7, 0x2, 0x181f ;  /* 0x00581f0007097f89 */ /* 0x0022a400000e0000 */
.L_x_878:
[----:B------:R-:W-:Y:S05]  /*16cb0*/  BRA.DIV ~URZ, `(.L_x_807) ;  /* 0x00003db27f007947 */ /* 0x000fea000b800000 */
[----:B----4-:R4:W1:Y:S02]  /*16cc0*/  SHFL.IDX PT, R0, R10, 0x2, 0x181f ;  /* 0x00581f000a007f89 */ /* 0x01086400000e0000 */
.L_x_879:
        /* <DEDUP_REMOVED lines=14> */
.L_x_809:
[----:B------:R-:W-:Y:S05]  /*16db0*/  BSYNC B0 ;  /* 0x0000000000007941 */ /* 0x000fea0003800000 */
.L_x_808:
[----:B------:R-:W-:Y:S05]  /*16dc0*/  BRA.DIV ~URZ, `(.L_x_810) ;  /* 0x00003d127f007947 */ /* 0x000fea000b800000 */
[----:B-12---:R-:W1:Y:S04]  /*16dd0*/  SHFL.IDX PT, R7, R7, 0x3, 0x181f ;  /* 0x00781f0007077f89 */ /* 0x006e6800000e0000 */
[----:B------:R2:W3:Y:S02]  /*16de0*/  SHFL.IDX PT, R0, R10, 0x3, 0x181f ;  /* 0x00781f000a007f89 */ /* 0x0004e400000e0000 */
.L_x_880:
        /* <DEDUP_REMOVED lines=13> */
.L_x_790:
[----:B------:R-:W-:Y:S05]  /*16ec0*/  BSYNC B1 ;  /* 0x0000000000017941 */ /* 0x000fea0003800000 */
.L_x_774:
[----:B-1-34-:R-:W3:Y:S02]  /*16ed0*/  LDL R0, [R1+0x20] ;  /* 0x0000200001007983 */ /* 0x01aee40000100800 */
[----:B---3--:R-:W-:-:S13]  /*16ee0*/  ISETP.NE.AND P0, PT, R0, RZ, PT ;  /* 0x000000ff0000720c */ /* 0x008fda0003f05270 */
[----:B------:R-:W-:Y:S01]  /*16ef0*/  @P0 WARPSYNC 0xffffffff ;  /* 0xffffffff00000948 */ /* 0x000fe20003800000 */
[----:B------:R-:W-:Y:S06]  /*16f00*/  @P0 BAR.SYNC.DEFER_BLOCKING 0x5, 0x100 ;  /* 0x0144000000000b1d */ /* 0x000fec0000010000 */
[----:B------:R-:W1:Y:S04]  /*16f10*/  @P0 LDS.128 R248, [0xe100] ;  /* 0x00e10000fff80984 */ /* 0x000e680000000c00 */
[----:B------:R-:W-:Y:S06]  /*16f20*/  @P0 BAR.ARV 0x4, 0x100 ;  /* 0x0104000000000b1d */ /* 0x000fec0000002000 */
[----:B------:R-:W-:Y:S05]  /*16f30*/  @P0 BRA `(.L_x_811) ;  /* 0x00000f6000000947 */ /* 0x000fea0003800000 */
[----:B------:R-:W3:Y:S01]  /*16f40*/  S2R R0, SR_TID.X ;  /* 0x0000000000007919 */ /* 0x000ee20000002100 */
[----:B------:R-:W-:Y:S01]  /*16f50*/  IMAD.MOV.U32 R7, RZ, RZ, RZ ;  /* 0x000000ffff077224 */ /* 0x000fe200078e00ff */
[----:B--23--:R-:W-:-:S04]  /*16f60*/  LOP3.LUT R12, R0, 0x1f, RZ, 0xc0, !PT ;  /* 0x0000001f000c7812 */ /* 0x00cfc800078ec0ff */
[----:B------:R-:W-:Y:S01]  /*16f70*/  ISETP.NE.AND P6, PT, R12, 0x1f, PT ;  /* 0x0000001f0c00780c */ /* 0x000fe20003fc5270 */
[----:B------:R-:W-:Y:S10]  /*16f80*/  BRA.DIV ~URZ, `(.L_x_812) ;  /* 0x00003c227f007947 */ /* 0x000ff4000b800000 */
[----:B------:R2:W3:Y:S02]  /*16f90*/  SHFL.IDX PT, R9, R62, RZ, 0x1f ;  /* 0x00001fff3e097589 */ /* 0x0004e400000e0000 */
.L_x_881:
[----:B------:R-:W-:Y:S05]  /*16fa0*/  BRA.DIV ~URZ, `(.L_x_813) ;  /* 0x00003c727f007947 */ /* 0x000fea000b800000 */
[----:B------:R4:W2:Y:S02]  /*16fb0*/  SHFL.IDX PT, R8, R62, 0x1, 0x1f ;  /* 0x00201f003e087f89 */ /* 0x0008a400000e0000 */
.L_x_882:
[----:B-1----:R-:W-:Y:S02]  /*16fc0*/  IMAD.IADD R0, R251, 0x1, R12 ;  /* 0x00000001fb007824 */ /* 0x002fe400078e020c */
        /* <DEDUP_REMOVED lines=16> */
[----:B------:R1:W4:Y:S02]  /*170d0*/  SHFL.UP PT, R4, R0, 0x1, RZ ;  /* 0x0420000000047989 */ /* 0x00032400000e00ff */
.L_x_883:
[----:B----4-:R-:W-:-:S04]  /*170e0*/  SEL R4, R4, RZ, P5 ;  /* 0x000000ff04047207 */ /* 0x010fc80002800000 */
        /* <DEDUP_REMOVED lines=14> */
[----:B------:R1:W4:Y:S02]  /*171d0*/  SHFL.IDX PT, R0, R4, 0x1f, 0x1f ;  /* 0x03e01f0004007f89 */ /* 0x00032400000e0000 */
.L_x_884:
[----:B----4-:R-:W-:Y:S01]  /*171e0*/  IMAD R0, R0, c[0x0][0x538], RZ ;  /* 0x00014e0000007a24 */ /* 0x010fe200078e02ff */
[----:B------:R-:W-:Y:S04]  /*171f0*/  BSSY B1, `(.L_x_816) ;  /* 0x00000c5000017945 */ /* 0x000fe80003800000 */
[----:B--2---:R-:W-:-:S04]  /*17200*/  IADD3 R8, R0, R8, RZ ;  /* 0x0000000800087210 */ /* 0x004fc80007ffe0ff */
[----:B---3--:R-:W-:-:S13]  /*17210*/  ISETP.GT.AND P0, PT, R8, R9, PT ;  /* 0x000000090800720c */ /* 0x008fda0003f04270 */
[----:B------:R-:W-:Y:S05]  /*17220*/  @P0 BRA `(.L_x_817) ;  /* 0x0000024000000947 */ /* 0x000fea0003800000 */
.L_x_821:
        /* <DEDUP_REMOVED lines=16> */
.L_x_885:
        /* <DEDUP_REMOVED lines=16> */
.L_x_886:
[----:B--2---:R-:W-:-:S05]  /*17430*/  IMAD R0, R0, c[0x0][0x538], RZ ;  /* 0x00014e0000007a24 */ /* 0x004fca00078e02ff */
[----:B------:R-:W-:-:S04]  /*17440*/  IADD3 R8, R0, R8, RZ ;  /* 0x0000000800087210 */ /* 0x000fc80007ffe0ff */
[----:B------:R-:W-:-:S13]  /*17450*/  ISETP.GT.AND P0, PT, R8, R9, PT ;  /* 0x000000090800720c */ /* 0x000fda0003f04270 */
[----:B-1----:R-:W-:Y:S05]  /*17460*/  @!P0 BRA `(.L_x_821) ;  /* 0xfffffdc000008947 */ /* 0x002fea000383ffff */
.L_x_817:
[----:B------:R-:W-:-:S05]  /*17470*/  IADD3 R8, -R0, R8, RZ ;  /* 0x0000000800087210 */ /* 0x000fca0007ffe1ff */
[----:B------:R-:W-:-:S05]  /*17480*/  IMAD R0, R4, c[0x0][0x538], R8 ;  /* 0x00014e0004007a24 */ /* 0x000fca00078e0208 */
[----:B------:R-:W-:Y:S01]  /*17490*/  ISETP.GT.AND P0, PT, R0, R9, PT ;  /* 0x000000090000720c */ /* 0x000fe20003f04270 */
[----:B------:R-:W-:-:S12]  /*174a0*/  BRA.DIV ~URZ, `(.L_x_822) ;  /* 0x00003bd27f007947 */ /* 0x000fd8000b800000 */
[----:B------:R-:W-:-:S04]  /*174b0*/  VOTE.ANY R5, PT, !P0 ;  /* 0x0000000000057806 */ /* 0x000fc800040e0100 */
.L_x_887:
[----:B------:R-:W2:Y:S02]  /*174c0*/  POPC R0, R5 ;  /* 0x0000000500007309 */ /* 0x000ea40000000000 */
[----:B--2---:R-:W-:Y:S01]  /*174d0*/  IADD3 R251, R0, R251, RZ ;  /* 0x000000fb00fb7210 */ /* 0x004fe20007ffe0ff */
[----:B------:R-:W-:Y:S05]  /*174e0*/  BRA.DIV ~URZ, `(.L_x_823) ;  /* 0x00003be27f007947 */ /* 0x000fea000b800000 */
[----:B------:R2:W3:Y:S04]  /*174f0*/  SHFL.IDX PT, R10, R6, R0, 0x1f ;  /* 0x00001f00060a7589 */ /* 0x0004e800000e0000 */
[----:B------:R2:W4:Y:S02]  /*17500*/  SHFL.IDX PT, R7, R7, R0, 0x1f ;  /* 0x00001f0007077589 */ /* 0x00052400000e0000 */
.L_x_888:
[----:B------:R-:W-:Y:S01]  /*17510*/  ISETP.NE.AND P0, PT, R5, RZ, PT ;  /* 0x000000ff0500720c */ /* 0x000fe20003f05270 */
[----:B------:R-:W-:-:S12]  /*17520*/  BSSY B0, `(.L_x_824) ;  /* 0x0000005000007945 */ /* 0x000fd80003800000 */
[----:B------:R-:W-:Y:S05]  /*17530*/  @!P0 BRA `(.L_x_825) ;  /* 0x0000003000008947 */ /* 0x000fea0003800000 */
[----:B--2---:R-:W-:Y:S01]  /*17540*/  IADD3 R0, R0, -0x1, RZ ;  /* 0xffffffff00007810 */ /* 0x004fe20007ffe0ff */
[----:B------:R-:W-:Y:S05]  /*17550*/  BRA.DIV ~URZ, `(.L_x_826) ;  /* 0x00003c427f007947 */ /* 0x000fea000b800000 */
[----:B------:R2:W1:Y:S02]  /*17560*/  SHFL.IDX PT, R11, R4, R0, 0x1f ;  /* 0x00001f00040b7589 */ /* 0x00046400000e0000 */
.L_x_825:
[----:B------:R-:W-:Y:S05]  /*17570*/  BSYNC B0 ;  /* 0x0000000000007941 */ /* 0x000fea0003800000 */
.L_x_824:
[----:B----4-:R-:W-:Y:S01]  /*17580*/  ISETP.NE.AND P0, PT, R7, 0x1, PT ;  /* 0x000000010700780c */ /* 0x010fe20003f05270 */
[----:B-1----:R-:W-:Y:S01]  /*17590*/  IMAD R248, R11, c[0x0][0x538], R8 ;  /* 0x00014e000bf87a24 */ /* 0x002fe200078e0208 */
[----:B------:R-:W-:Y:S04]  /*175a0*/  BSSY B0, `(.L_x_827) ;  /* 0x0000082000007945 */ /* 0x000fe80003800000 */
[----:B------:R-:W-:-:S07]  /*175b0*/  IADD3 R8, -R248, R9, RZ ;  /* 0x00000009f8087210 */ /* 0x000fce0007ffe1ff */
[----:B------:R-:W-:Y:S05]  /*175c0*/  @!P0 BRA `(.L_x_828) ;  /* 0x000003d000008947 */ /* 0x000fea0003800000 */
[-C--:B---3--:R-:W-:Y:S02]  /*175d0*/  IABS R2, R10.reuse ;  /* 0x0000000a00027213 */ /* 0x088fe40000000000 */
[----:B------:R-:W-:Y:S02]  /*175e0*/  IABS R9, R10 ;  /* 0x0000000a00097213 */ /* 0x000fe40000000000 */
[----:B--2---:R-:W1:Y:S08]  /*175f0*/  I2F.RP R0, R2 ;  /* 0x0000000200007306 */ /* 0x004e700000209400 */
[----:B-1----:R-:W1:Y:S02]  /*17600*/  MUFU.RCP R0, R0 ;  /* 0x0000000000007308 */ /* 0x002e640000001000 */
[----:B-1----:R-:W-:-:S06]  /*17610*/  IADD3 R0, R0, 0xffffffe, RZ ;  /* 0x0ffffffe00007810 */ /* 0x002fcc0007ffe0ff */
[----:B------:R-:W1:Y:S02]  /*17620*/  F2I.FTZ.U32.TRUNC.NTZ R5, R0 ;  /* 0x0000000000057305 */ /* 0x000e64000021f000 */
[----:B-1----:R-:W-:Y:S01]  /*17630*/  IMAD.MOV R3, RZ, RZ, -R5 ;  /* 0x000000ffff037224 */ /* 0x002fe200078e0a05 */
[----:B------:R-:W-:-:S03]  /*17640*/  IABS R0, R7 ;  /* 0x0000000700007213 */ /* 0x000fc60000000000 */
[----:B------:R-:W-:Y:S01]  /*17650*/  IMAD.MOV.U32 R4, RZ, RZ, R3 ;  /* 0x000000ffff047224 */ /* 0x000fe200078e0003 */
[----:B------:R-:W-:Y:S01]  /*17660*/  IABS R3, R8 ;  /* 0x0000000800037213 */ /* 0x000fe20000000000 */
[----:B------:R-:W-:Y:S02]  /*17670*/  IMAD.MOV.U32 R6, RZ, RZ, R0 ;  /* 0x000000ffff067224 */ /* 0x000fe400078e0000 */
[----:B------:R-:W-:Y:S02]  /*17680*/  IMAD R0, R4, R2, RZ ;  /* 0x0000000204007224 */ /* 0x000fe400078e02ff */
[----:B------:R-:W-:Y:S01]  /*17690*/  IMAD.MOV.U32 R4, RZ, RZ, RZ ;  /* 0x000000ffff047224 */ /* 0x000fe200078e00ff */
[----:B------:R-:W1:Y:S03]  /*176a0*/  I2F.RP R11, R6 ;  /* 0x00000006000b7306 */ /* 0x000e660000209400 */
[----:B------:R-:W-:-:S04]  /*176b0*/  IMAD.HI.U32 R5, R5, R0, R4 ;  /* 0x0000000005057227 */ /* 0x000fc800078e0004 */
[----:B------:R-:W-:-:S05]  /*176c0*/  IMAD.MOV R0, RZ, RZ, -R9 ;  /* 0x000000ffff007224 */ /* 0x000fca00078e0a09 */
[----:B------:R-:W-:Y:S01]  /*176d0*/  MOV R4, R0 ;  /* 0x0000000000047202 */ /* 0x000fe20000000f00 */
[----:B------:R-:W-:-:S04]  /*176e0*/  IMAD.HI.U32 R0, R5, R3, RZ ;  /* 0x0000000305007227 */ /* 0x000fc800078e00ff */
[----:B------:R-:W-:Y:S02]  /*176f0*/  IMAD R3, R0, R4, R3 ;  /* 0x0000000400037224 */ /* 0x000fe400078e0203 */
[----:B-1----:R-:W1:Y:S03]  /*17700*/  MUFU.RCP R4, R11 ;  /* 0x0000000b00047308 */ /* 0x002e660000001000 */
[----:B------:R-:W-:-:S13]  /*17710*/  ISETP.GT.U32.AND P0, PT, R2, R3, PT ;  /* 0x000000030200720c */ /* 0x000fda0003f04070 */
[----:B------:R-:W-:Y:S01]  /*17720*/  @!P0 IMAD.IADD R3, R3, 0x1, -R2 ;  /* 0x0000000103038824 */ /* 0x000fe200078e0a02 */
[----:B-1----:R-:W-:Y:S02]  /*17730*/  IADD3 R4, R4, 0xffffffe, RZ ;  /* 0x0ffffffe04047810 */ /* 0x002fe40007ffe0ff */
[----:B------:R-:W-:Y:S02]  /*17740*/  @!P0 IADD3 R0, R0, 0x1, RZ ;  /* 0x0000000100008810 */ /* 0x000fe40007ffe0ff */
[----:B------:R-:W-:Y:S02]  /*17750*/  ISETP.GE.U32.AND P2, PT, R3, R2, PT ;  /* 0x000000020300720c */ /* 0x000fe40003f46070 */
[----:B------:R-:W1:Y:S01]  /*17760*/  F2I.FTZ.U32.TRUNC.NTZ R3, R4 ;  /* 0x0000000400037305 */ /* 0x000e62000021f000 */
[----:B------:R-:W-:Y:S02]  /*17770*/  LOP3.LUT R2, R8, R10, RZ, 0x3c, !PT ;  /* 0x0000000a08027212 */ /* 0x000fe400078e3cff */
[----:B------:R-:W-:-:S02]  /*17780*/  ISETP.NE.AND P0, PT, R10, RZ, PT ;  /* 0x000000ff0a00720c */ /* 0x000fc40003f05270 */
[----:B------:R-:W-:-:S06]  /*17790*/  ISETP.GE.AND P1, PT, R2, RZ, PT ;  /* 0x000000ff0200720c */ /* 0x000fcc0003f26270 */
[----:B------:R-:W-:Y:S01]  /*177a0*/  @P2 IADD3 R0, R0, 0x1, RZ ;  /* 0x0000000100002810 */ /* 0x000fe20007ffe0ff */
[----:B-1----:R-:W-:-:S06]  /*177b0*/  IMAD.MOV R2, RZ, RZ, -R3 ;  /* 0x000000ffff027224 */ /* 0x002fcc00078e0a03 */
[----:B------:R-:W-:Y:S01]  /*177c0*/  @!P1 IMAD.MOV R0, RZ, RZ, -R0 ;  /* 0x000000ffff009224 */ /* 0x000fe200078e0a00 */
[----:B------:R-:W-:Y:S02]  /*177d0*/  @!P0 LOP3.LUT R0, RZ, R10, RZ, 0x33, !PT ;  /* 0x0000000aff008212 */ /* 0x000fe400078e33ff */
[----:B------:R-:W-:Y:S02]  /*177e0*/  MOV R4, R2 ;  /* 0x0000000200047202 */ /* 0x000fe40000000f00 */
[----:B------:R-:W-:Y:S02]  /*177f0*/  IABS R2, R7 ;  /* 0x0000000700027213 */ /* 0x000fe40000000000 */
[----:B------:R-:W-:Y:S01]  /*17800*/  IABS R9, R0 ;  /* 0x0000000000097213 */ /* 0x000fe20000000000 */
[----:B------:R-:W-:Y:S02]  /*17810*/  IMAD R4, R4, R6, RZ ;  /* 0x0000000604047224 */ /* 0x000fe400078e02ff */
[----:B------:R-:W-:-:S02]  /*17820*/  IMAD.MOV R5, RZ, RZ, -R2 ;  /* 0x000000ffff057224 */ /* 0x000fc400078e0a02 */
[----:B------:R-:W-:-:S04]  /*17830*/  IMAD.MOV.U32 R2, RZ, RZ, RZ ;  /* 0x000000ffff027224 */ /* 0x000fc800078e00ff */
[----:B------:R-:W-:Y:S01]  /*17840*/  IMAD.HI.U32 R2, R3, R4, R2 ;  /* 0x0000000403027227 */ /* 0x000fe200078e0002 */
[----:B------:R-:W-:-:S03]  /*17850*/  MOV R4, R5 ;  /* 0x0000000500047202 */ /* 0x000fc60000000f00 */
[----:B------:R-:W-:-:S04]  /*17860*/  IMAD.MOV.U32 R3, RZ, RZ, R9 ;  /* 0x000000ffff037224 */ /* 0x000fc800078e0009 */
[----:B------:R-:W-:-:S04]  /*17870*/  IMAD.HI.U32 R2, R2, R3, RZ ;  /* 0x0000000302027227 */ /* 0x000fc800078e00ff */
[----:B------:R-:W-:Y:S01]  /*17880*/  IMAD R3, R2, R4, R3 ;  /* 0x0000000402037224 */ /* 0x000fe200078e0203 */
[----:B------:R-:W-:-:S04]  /*17890*/  IADD3 R4, -R0, RZ, RZ ;  /* 0x000000ff00047210 */ /* 0x000fc80007ffe1ff */
        /* <DEDUP_REMOVED lines=9> */
[----:B------:R-:W-:-:S05]  /*17930*/  @!P0 LOP3.LUT R2, RZ, R7, RZ, 0x33, !PT ;  /* 0x00000007ff028212 */ /* 0x000fca00078e33ff */
[----:B------:R-:W-:-:S04]  /*17940*/  IMAD.MOV R3, RZ, RZ, -R2 ;  /* 0x000000ffff037224 */ /* 0x000fc800078e0a02 */
[C---:B------:R-:W-:Y:S02]  /*17950*/  IMAD R3, R7.reuse, R3, R0 ;  /* 0x0000000307037224 */ /* 0x040fe400078e0200 */
[----:B------:R-:W-:Y:S02]  /*17960*/  IMAD R0, R7, 0x1000000, R2 ;  /* 0x0100000007007824 */ /* 0x000fe400078e0202 */
[----:B------:R-:W-:Y:S02]  /*17970*/  IMAD R2, R10, R4, R8 ;  /* 0x000000040a027224 */ /* 0x000fe400078e0208 */
[----:B------:R-:W-:Y:S01]  /*17980*/  IMAD R250, R3, 0x10000, R0 ;  /* 0x0001000003fa7824 */ /* 0x000fe200078e0200 */
[----:B------:R-:W-:Y:S05]  /*17990*/  BRA `(.L_x_829) ;  /* 0x0000042000007947 */ /* 0x000fea0003800000 */
.L_x_828:
[----:B------:R-:W-:-:S04]  /*179a0*/  IMAD.MOV.U32 R2, RZ, RZ, 0x4 ;  /* 0x00000004ff027424 */ /* 0x000fc800078e00ff */
[----:B------:R-:W-:-:S05]  /*179b0*/  IMAD.WIDE R2, R251, R2, c[0x0][0x590] ;  /* 0x00016400fb027625 */ /* 0x000fca00078e0202 */
[----:B--2---:R-:W2:Y:S02]  /*179c0*/  LDG.E R4, [R2.64] ;  /* 0x0000000602047981 */ /* 0x004ea4000c1e1900 */
[----:B--23--:R-:W-:-:S05]  /*179d0*/  IMAD R9, R4, R10, RZ ;  /* 0x0000000a04097224 */ /* 0x00cfca00078e02ff */
        /* <DEDUP_REMOVED lines=28> */
[----:B------:R-:W-:Y:S02]  /*17ba0*/  IMAD R11, R4, R2, RZ ;  /* 0x00000002040b7224 */ /* 0x000fe400078e02ff */
[----:B------:R-:W-:-:S03]  /*17bb0*/  IMAD.MOV R2, RZ, RZ, -R2 ;  /* 0x000000ffff027224 */ /* 0x000fc600078e0a02 */
[----:B------:R-:W-:Y:S01]  /*17bc0*/  IADD3 R0, -R11, c[0x0][0x538], RZ ;  /* 0x00014e000b007a10 */ /* 0x000fe20007ffe1ff */
[----:B------:R-:W-:-:S03]  /*17bd0*/  IMAD R6, R9, R2, R8 ;  /* 0x0000000209067224 */ /* 0x000fc600078e0208 */
[----:B------:R-:W-:Y:S02]  /*17be0*/  IMNMX R0, R4, R0, PT ;  /* 0x0000000004007217 */ /* 0x000fe40003800200 */
[----:B------:R-:W-:Y:S02]  /*17bf0*/  IABS R2, R6 ;  /* 0x0000000600027213 */ /* 0x000fe40000000000 */
[-C--:B------:R-:W-:Y:S02]  /*17c00*/  IABS R3, R0.reuse ;  /* 0x0000000000037213 */ /* 0x080fe40000000000 */
[----:B------:R-:W-:Y:S02]  /*17c10*/  IABS R9, R0 ;  /* 0x0000000000097213 */ /* 0x000fe40000000000 */
[----:B------:R-:W1:Y:S01]  /*17c20*/  I2F.RP R4, R3 ;  /* 0x0000000300047306 */ /* 0x000e620000209400 */
[----:B------:R-:W-:Y:S02]  /*17c30*/  MOV R7, R2 ;  /* 0x0000000200077202 */ /* 0x000fe40000000f00 */
[----:B------:R-:W-:-:S05]  /*17c40*/  IMAD.MOV R2, RZ, RZ, -R9 ;  /* 0x000000ffff027224 */ /* 0x000fca00078e0a09 */
[----:B-1----:R-:W1:Y:S02]  /*17c50*/  MUFU.RCP R4, R4 ;  /* 0x0000000400047308 */ /* 0x002e640000001000 */
[----:B-1----:R-:W-:-:S06]  /*17c60*/  IADD3 R4, R4, 0xffffffe, RZ ;  /* 0x0ffffffe04047810 */ /* 0x002fcc0007ffe0ff */
[----:B------:R-:W1:Y:S02]  /*17c70*/  F2I.FTZ.U32.TRUNC.NTZ R5, R4 ;  /* 0x0000000400057305 */ /* 0x000e64000021f000 */
[----:B-1----:R-:W-:-:S04]  /*17c80*/  IMAD.MOV R4, RZ, RZ, -R5 ;  /* 0x000000ffff047224 */ /* 0x002fc800078e0a05 */
[----:B------:R-:W-:Y:S02]  /*17c90*/  IMAD R8, R4, R3, RZ ;  /* 0x0000000304087224 */ /* 0x000fe400078e02ff */
[----:B------:R-:W-:-:S04]  /*17ca0*/  IMAD.MOV.U32 R4, RZ, RZ, RZ ;  /* 0x000000ffff047224 */ /* 0x000fc800078e00ff */
[----:B------:R-:W-:-:S04]  /*17cb0*/  IMAD.HI.U32 R5, R5, R8, R4 ;  /* 0x0000000805057227 */ /* 0x000fc800078e0004 */
[----:B------:R-:W-:Y:S02]  /*17cc0*/  IMAD.MOV.U32 R4, RZ, RZ, R2 ;  /* 0x000000ffff047224 */ /* 0x000fe400078e0002 */
[----:B------:R-:W-:-:S04]  /*17cd0*/  IMAD.HI.U32 R2, R5, R7, RZ ;  /* 0x0000000705027227 */ /* 0x000fc800078e00ff */
[----:B------:R-:W-:-:S05]  /*17ce0*/  IMAD R4, R2, R4, R7 ;  /* 0x0000000402047224 */ /* 0x000fca00078e0207 */
[----:B------:R-:W-:-:S13]  /*17cf0*/  ISETP.GT.U32.AND P0, PT, R3, R4, PT ;  /* 0x000000040300720c */ /* 0x000fda0003f04070 */
[-C--:B------:R-:W-:Y:S02]  /*17d00*/  @!P0 IADD3 R4, R4, -R3.reuse, RZ ;  /* 0x8000000304048210 */ /* 0x080fe40007ffe0ff */
[----:B------:R-:W-:Y:S02]  /*17d10*/  @!P0 IADD3 R2, R2, 0x1, RZ ;  /* 0x0000000102028810 */ /* 0x000fe40007ffe0ff */
[----:B------:R-:W-:Y:S02]  /*17d20*/  ISETP.GE.U32.AND P2, PT, R4, R3, PT ;  /* 0x000000030400720c */ /* 0x000fe40003f46070 */
[----:B------:R-:W-:Y:S02]  /*17d30*/  LOP3.LUT R3, R6, R0, RZ, 0x3c, !PT ;  /* 0x0000000006037212 */ /* 0x000fe400078e3cff */
[----:B------:R-:W-:Y:S02]  /*17d40*/  ISETP.NE.AND P0, PT, R0, RZ, PT ;  /* 0x000000ff0000720c */ /* 0x000fe40003f05270 */
[----:B------:R-:W-:Y:S01]  /*17d50*/  ISETP.GE.AND P1, PT, R3, RZ, PT ;  /* 0x000000ff0300720c */ /* 0x000fe20003f26270 */
[----:B------:R-:W-:Y:S01]  /*17d60*/  IMAD.MOV R3, RZ, RZ, -R0 ;  /* 0x000000ffff037224 */ /* 0x000fe200078e0a00 */
[----:B------:R-:W-:-:S05]  /*17d70*/  IADD3 R6, R11, 0x1000000, R6 ;  /* 0x010000000b067810 */ /* 0x000fca0007ffe006 */
[----:B------:R-:W-:-:S06]  /*17d80*/  @P2 IADD3 R2, R2, 0x1, RZ ;  /* 0x0000000102022810 */ /* 0x000fcc0007ffe0ff */
[----:B------:R-:W-:Y:S01]  /*17d90*/  @!P1 IMAD.MOV R2, RZ, RZ, -R2 ;  /* 0x000000ffff029224 */ /* 0x000fe200078e0a02 */
[----:B------:R-:W-:-:S05]  /*17da0*/  @!P0 LOP3.LUT R2, RZ, R0, RZ, 0x33, !PT ;  /* 0x00000000ff028212 */ /* 0x000fca00078e33ff */
[----:B------:R-:W-:Y:S02]  /*17db0*/  IMAD R250, R2, R3, R6 ;  /* 0x0000000302fa7224 */ /* 0x000fe400078e0206 */
.L_x_829:
[----:B------:R-:W-:Y:S05]  /*17dc0*/  BSYNC B0 ;  /* 0x0000000000007941 */ /* 0x000fea0003800000 */
.L_x_827:
[----:B------:R-:W-:-:S04]  /*17dd0*/  LOP3.LUT R2, RZ, R2, RZ, 0x33, !PT ;  /* 0x00000002ff027212 */ /* 0x000fc800078e33ff */
[----:B------:R-:W-:Y:S01]  /*17de0*/  IADD3 R249, R2, R10, RZ ;  /* 0x0000000a02f97210 */ /* 0x000fe20007ffe0ff */
[----:B------:R-:W-:Y:S05]  /*17df0*/  BRA `(.L_x_830) ;  /* 0x0000004000007947 */ /* 0x000fea0003800000 */
.L_x_818:
[----:B------:R-:W-:Y:S01]  /*17e00*/  IMAD.MOV.U32 R248, RZ, RZ, R9 ;  /* 0x000000fffff87224 */ /* 0x000fe200078e0009 */
[----:B------:R-:W-:Y:S01]  /*17e10*/  MOV R250, RZ ;  /* 0x000000ff00fa7202 */ /* 0x000fe20000000f00 */
[----:B------:R-:W-:Y:S01]  /*17e20*/  IMAD.MOV.U32 R249, RZ, RZ, RZ ;  /* 0x000000fffff97224 */ /* 0x000fe200078e00ff */
[----:B------:R-:W-:Y:S02]  /*17e30*/  MOV R251, c[0x0][0x53c] ;  /* 0x00014f0000fb7a02 */ /* 0x000fe40000000f00 */
.L_x_830:
[----:B------:R-:W-:Y:S05]  /*17e40*/  BSYNC B1 ;  /* 0x0000000000017941 */ /* 0x000fea0003800000 */
.L_x_816:
[----:B------:R-:W-:Y:S01]  /*17e50*/  WARPSYNC 0xffffffff ;  /* 0xffffffff00007948 */ /* 0x000fe20003800000 */
[----:B------:R-:W-:Y:S01]  /*17e60*/  BAR.SYNC.DEFER_BLOCKING 0x4, 0x100 ;  /* 0x0104000000007b1d */ /* 0x000fe20000010000 */
[----:B------:R-:W-:-:S13]  /*17e70*/  ISETP.NE.AND P0, PT, R12, RZ, PT ;  /* 0x000000ff0c00720c */ /* 0x000fda0003f05270 */
[----:B------:R2:W-:Y:S04]  /*17e80*/  @!P0 STS.128 [0xe100], R248 ;  /* 0x00e100f8ff008388 */ /* 0x0005e80000000c00 */
[----:B------:R-:W-:Y:S06]  /*17e90*/  BAR.ARV 0x5, 0x100 ;  /* 0x0144000000007b1d */ /* 0x000fec0000002000 */
.L_x_811:
[----:B-1----:R-:W-:-:S13]  /*17ea0*/  ISETP.GE.AND P0, PT, R251, c[0x0][0x53c], PT ;  /* 0x00014f00fb007a0c */ /* 0x002fda0003f06270 */
[----:B--2---:R-:W-:Y:S01]  /*17eb0*/  @P0 CALL.REL.NOINC `(.L_x_831) ;  /* 0x0000001000000944 */ /* 0x004fe20003c00000 */
[----:B------:R-:W-:Y:S05]  /*17ec0*/  BRA `(.L_x_832) ;  /* 0xfffe9ab000007947 */ /* 0x000fea000383ffff */
.L_x_831:
[----:B------:R-:W-:Y:S05]  /*17ed0*/  EXIT ;  /* 0x000000000000794d */ /* 0x000fea0003800000 */
.L_x_667:
[----:B------:R-:W-:Y:S01]  /*17ee0*/  IMAD.MOV.U32 R0, RZ, RZ, R5 ;  /* 0x000000ffff007224 */ /* 0x000fe200078e0005 */
[----:B------:R-:W-:Y:S02]  /*17ef0*/  MOV R2, 0x1 ;  /* 0x0000000100027802 */ /* 0x000fe40000000f00 */
[----:B------:R-:W-:Y:S02]  /*17f00*/  MOV R3, 0x17f20 ;  /* 0x00017f2000037802 */ /* 0x000fe40000000f00 */
[----:B--2---:R-:W-:Y:S05]  /*17f10*/  CALL.REL.NOINC `($__internal_12_$__cuda_sm70_shflsync_up_p) ;  /* 0x000033b000007944 */ /* 0x004fea0003c00000 */
[----:B------:R-:W-:Y:S01]  /*17f20*/  MOV R0, R4 ;  /* 0x0000000400007202 */ /* 0x000fe20000000f00 */
[----:B------:R-:W-:Y:S05]  /*17f30*/  BRA `(.L_x_833) ;  /* 0xfffe850000007947 */ /* 0x000fea000383ffff */
.L_x_668:
[----:B------:R-:W-:Y:S01]  /*17f40*/  IMAD.MOV.U32 R0, RZ, RZ, R5 ;  /* 0x000000ffff007224 */ /* 0x000fe200078e0005 */
[----:B------:R-:W-:Y:S02]  /*17f50*/  MOV R2, 0x2 ;  /* 0x0000000200027802 */ /* 0x000fe40000000f00 */
[----:B------:R-:W-:Y:S02]  /*17f60*/  MOV R3, 0x17f80 ;  /* 0x00017f8000037802 */ /* 0x000fe40000000f00 */
[----:B--2---:R-:W-:Y:S05]  /*17f70*/  CALL.REL.NOINC `($__internal_12_$__cuda_sm70_shflsync_up_p) ;  /* 0x0000335000007944 */ /* 0x004fea0003c00000 */
[----:B------:R-:W-:Y:S01]  /*17f80*/  SEL R0, R4, RZ, P4 ;  /* 0x000000ff04007207 */ /* 0x000fe20002000000 */
[----:B------:R-:W-:Y:S01]  /*17f90*/  IMAD.MOV.U32 R2, RZ, RZ, 0x4 ;  /* 0x00000004ff027424 */ /* 0x000fe200078e00ff */
[----:B------:R-:W-:-:S03]  /*17fa0*/  MOV R3, 0x17fd0 ;  /* 0x00017fd000037802 */ /* 0x000fc60000000f00 */
[----:B------:R-:W-:Y:S02]  /*17fb0*/  IMAD.IADD R0, R5, 0x1, R0 ;  /* 0x0000000105007824 */ /* 0x000fe400078e0200 */
[----:B------:R-:W-:Y:S05]  /*17fc0*/  CALL.REL.NOINC `($__internal_12_$__cuda_sm70_shflsync_up_p) ;  /* 0x0000330000007944 */ /* 0x000fea0003c00000 */
        /* <DEDUP_REMOVED lines=12> */
[----:B------:R-:W-:Y:S02]  /*18090*/  MOV R45, 0x1f ;  /* 0x0000001f002d7802 */ /* 0x000fe40000000f00 */
[----:B------:R-:W-:Y:S01]  /*180a0*/  MOV R3, 0x180e0 ;  /* 0x000180e000037802 */ /* 0x000fe20000000f00 */
[----:B------:R-:W-:-:S04]  /*180b0*/  IMAD.IADD R4, R0, 0x1, R4 ;  /* 0x0000000100047824 */ /* 0x000fc800078e0204 */
[----:B------:R-:W-:Y:S02]  /*180c0*/  IMAD.MOV.U32 R44, RZ, RZ, R4 ;  /* 0x000000ffff2c7224 */ /* 0x000fe400078e0004 */
[----:B------:R-:W-:Y:S05]  /*180d0*/  CALL.REL.NOINC `($__internal_11_$__cuda_sm70_shflsync_idx_p) ;  /* 0x0000319000007944 */ /* 0x000fea0003c00000 */
[----:B------:R-:W-:Y:S01]  /*180e0*/  MOV R0, R45 ;  /* 0x0000002d00007202 */ /* 0x000fe20000000f00 */
[----:B------:R-:W-:Y:S05]  /*180f0*/  BRA `(.L_x_834) ;  /* 0xfffe844000007947 */ /* 0x000fea000383ffff */
.L_x_670:
[----:B------:R-:W-:Y:S02]  /*18100*/  SEL R0, RZ, 0x1, P0 ;  /* 0x00000001ff007807 */ /* 0x000fe40000000000 */
[----:B------:R-:W-:Y:S02]  /*18110*/  MOV R2, 0x18130 ;  /* 0x0001813000027802 */ /* 0x000fe40000000f00 */
[----:B--2---:R-:W-:Y:S05]  /*18120*/  CALL.REL.NOINC `($__internal_13_$__cuda_sm70_votesync_ballot) ;  /* 0x0000321000007944 */ /* 0x004fea0003c00000 */
[----:B------:R-:W-:Y:S01]  /*18130*/  MOV R6, R0 ;  /* 0x0000000000067202 */ /* 0x000fe20000000f00 */
[----:B------:R-:W-:Y:S05]  /*18140*/  BRA `(.L_x_835) ;  /* 0xfffe848000007947 */ /* 0x000fea000383ffff */
.L_x_671:
[----:B------:R-:W-:Y:S01]  /*18150*/  IMAD.MOV.U32 R44, RZ, RZ, R9 ;  /* 0x000000ffff2c7224 */ /* 0x000fe200078e0009 */
[----:B------:R-:W-:Y:S01]  /*18160*/  MOV R2, R0 ;  /* 0x0000000000027202 */ /* 0x000fe20000000f00 */
[----:B------:R-:W-:Y:S01]  /*18170*/  IMAD.MOV.U32 R45, RZ, RZ, 0x1f ;  /* 0x0000001fff2d7424 */ /* 0x000fe200078e00ff */
[----:B------:R-:W-:Y:S02]  /*18180*/  MOV R3, 0x181a0 ;  /* 0x000181a000037802 */ /* 0x000fe40000000f00 */
[----:B------:R-:W-:Y:S05]  /*18190*/  CALL.REL.NOINC `($__internal_11_$__cuda_sm70_shflsync_idx_p) ;  /* 0x000030d000007944 */ /* 0x000fea0003c00000 */
[----:B------:R-:W-:Y:S01]  /*181a0*/  IMAD.MOV.U32 R12, RZ, RZ, R45 ;  /* 0x000000ffff0c7224 */ /* 0x000fe200078e002d */
[----:B------:R-:W-:Y:S01]  /*181b0*/  MOV R44, R8 ;  /* 0x00000008002c7202 */ /* 0x000fe20000000f00 */
[----:B------:R-:W-:Y:S01]  /*181c0*/  IMAD.MOV.U32 R5, RZ, RZ, RZ ;  /* 0x000000ffff057224 */ /* 0x000fe200078e00ff */
[----:B------:R-:W-:Y:S01]  /*181d0*/  MOV R2, R0 ;  /* 0x0000000000027202 */ /* 0x000fe20000000f00 */
[----:B------:R-:W-:Y:S01]  /*181e0*/  IMAD.MOV.U32 R45, RZ, RZ, 0x1f ;  /* 0x0000001fff2d7424 */ /* 0x000fe200078e00ff */
[----:B------:R-:W-:-:S02]  /*181f0*/  MOV R3, 0x18210 ;  /* 0x0001821000037802 */ /* 0x000fc40000000f00 */
[----:B------:R-:W-:Y:S05]  /*18200*/  CALL.REL.NOINC `($__internal_11_$__cuda_sm70_shflsync_idx_p) ;  /* 0x0000306000007944 */ /* 0x000fea0003c00000 */
[----:B------:R-:W-:Y:S01]  /*18210*/  MOV R9, R45 ;  /* 0x0000002d00097202 */ /* 0x000fe20000000f00 */
[----:B------:R-:W-:Y:S05]  /*18220*/  BRA `(.L_x_836) ;  /* 0xfffe840000007947 */ /* 0x000fea000383ffff */
.L_x_674:
[----:B------:R-:W-:Y:S01]  /*18230*/  IMAD.MOV.U32 R44, RZ, RZ, R4 ;  /* 0x000000ffff2c7224 */ /* 0x000fe200078e0004 */
[----:B------:R-:W-:Y:S01]  /*18240*/  MOV R2, R0 ;  /* 0x0000000000027202 */ /* 0x000fe20000000f00 */
[----:B------:R-:W-:Y:S01]  /*18250*/  IMAD.MOV.U32 R45, RZ, RZ, 0x1f ;  /* 0x0000001fff2d7424 */ /* 0x000fe200078e00ff */
[----:B------:R-:W-:-:S02]  /*18260*/  MOV R3, 0x18280 ;  /* 0x0001828000037802 */ /* 0x000fc40000000f00 */
[----:B--23--:R-:W-:Y:S05]  /*18270*/  CALL.REL.NOINC `($__internal_11_$__cuda_sm70_shflsync_idx_p) ;  /* 0x00002ff000007944 */ /* 0x00cfea0003c00000 */
[----:B------:R-:W-:Y:S01]  /*18280*/  MOV R5, R45 ;  /* 0x0000002d00057202 */ /* 0x000fe20000000f00 */
[----:B------:R-:W-:Y:S05]  /*18290*/  BRA `(.L_x_673) ;  /* 0xfffe83f000007947 */ /* 0x000fea000383ffff */
.L_x_695:
[----:B------:R-:W-:Y:S01]  /*182a0*/  IMAD.MOV.U32 R44, RZ, RZ, R0 ;  /* 0x000000ffff2c7224 */ /* 0x000fe200078e0000 */
[----:B------:R-:W-:Y:S01]  /*182b0*/  MOV R2, RZ ;  /* 0x000000ff00027202 */ /* 0x000fe20000000f00 */
[----:B------:R-:W-:Y:S01]  /*182c0*/  IMAD.MOV.U32 R45, RZ, RZ, 0x181f ;  /* 0x0000181fff2d7424 */ /* 0x000fe200078e00ff */
[----:B------:R-:W-:-:S02]  /*182d0*/  MOV R3, 0x182f0 ;  /* 0x000182f000037802 */ /* 0x000fc40000000f00 */
[----:B------:R-:W-:Y:S05]  /*182e0*/  CALL.REL.NOINC `($__internal_11_$__cuda_sm70_shflsync_idx_p) ;  /* 0x00002f8000007944 */ /* 0x000fea0003c00000 */
[----:B------:R-:W-:Y:S01]  /*182f0*/  MOV R7, R45 ;  /* 0x0000002d00077202 */ /* 0x000fe20000000f00 */
[----:B------:R-:W-:Y:S05]  /*18300*/  BRA `(.L_x_837) ;  /* 0xfffec27000007947 */ /* 0x000fea000383ffff */
.L_x_696:
[----:B------:R-:W-:Y:S01]  /*18310*/  IMAD.MOV.U32 R44, RZ, RZ, R5 ;  /* 0x000000ffff2c7224 */ /* 0x000fe200078e0005 */
[----:B------:R-:W-:Y:S01]  /*18320*/  MOV R2, RZ ;  /* 0x000000ff00027202 */ /* 0x000fe20000000f00 */
[----:B------:R-:W-:Y:S01]  /*18330*/  IMAD.MOV.U32 R45, RZ, RZ, 0x181f ;  /* 0x0000181fff2d7424 */ /* 0x000fe200078e00ff */
[----:B------:R-:W-:-:S02]  /*18340*/  MOV R3, 0x18360 ;  /* 0x0001836000037802 */ /* 0x000fc40000000f00 */
[----:B-12---:R-:W-:Y:S05]  /*18350*/  CALL.REL.NOINC `($__internal_11_$__cuda_sm70_shflsync_idx_p) ;  /* 0x00002f1000007944 */ /* 0x006fea0003c00000 */
[----:B------:R-:W-:Y:S01]  /*18360*/  IADD3 R8, P2, R45, R143, RZ ;  /* 0x0000008f2d087210 */ /* 0x000fe20007f5e0ff */
[----:B------:R-:W-:Y:S01]  /*18370*/  IMAD.MOV.U32 R44, RZ, RZ, R0 ;  /* 0x000000ffff2c7224 */ /* 0x000fe200078e0000 */
[----:B------:R-:W-:-:S02]  /*18380*/  ISETP.GE.AND P1, PT, R219, c[0x0][0x1d4], PT ;  /* 0x00007500db007a0c */ /* 0x000fc40003f26270 */
[----:B------:R-:W-:Y:S01]  /*18390*/  ISETP.GE.AND P0, PT, R221, c[0x0][0x1d4], PT ;  /* 0x00007500dd007a0c */ /* 0x000fe20003f06270 */
[----:B------:R-:W-:Y:S01]  /*183a0*/  IMAD.X R9, R7, 0x1, R68, P2 ;  /* 0x0000000107097824 */ /* 0x000fe200010e0644 */
[----:B------:R-:W-:Y:S01]  /*183b0*/  IADD3 R2, P2, R45, R144, RZ ;  /* 0x000000902d027210 */ /* 0x000fe20007f5e0ff */
[----:B------:R-:W-:-:S04]  /*183c0*/  IMAD.MOV.U32 R45, RZ, RZ, 0x181f ;  /* 0x0000181fff2d7424 */ /* 0x000fc800078e00ff */
[----:B------:R-:W-:-:S04]  /*183d0*/  IMAD.X R3, R7, 0x1, R69, P2 ;  /* 0x0000000107037824 */ /* 0x000fc800010e0645 */
[----:B------:R-:W-:Y:S01]  /*183e0*/  @!PT LDS RZ, [RZ] ;  /* 0x00000000fffff984 */ /* 0x000fe20000000800 */
[----:B------:R-:W-:Y:S01]  /*183f0*/  @!PT LDS RZ, [RZ] ;  /* 0x00000000fffff984 */ /* 0x000fe20000000800 */
[----:B------:R-:W-:Y:S01]  /*18400*/  @!PT LDS RZ, [RZ] ;  /* 0x00000000fffff984 */ /* 0x000fe20000000800 */
[----:B------:R1:W-:Y:S04]  /*18410*/  LDGSTS.E.BYPASS.LTC128B.128 [R195+0x8100], [R8.64], !P1 ;  /* 0x0810000008c37fae */ /* 0x0003e8000c901d46 */
[----:B------:R2:W-:Y:S01]  /*18420*/  LDGSTS.E.BYPASS.LTC128B.128 [R195+0xb100], [R2.64], !P0 ;  /* 0x0b10000002c37fae */ /* 0x0005e2000c101d46 */
[----:B-1----:R-:W-:Y:S02]  /*18430*/  SEL R9, RZ, 0x10, P1 ;  /* 0x00000010ff097807 */ /* 0x002fe40000800000 */
[----:B------:R-:W-:Y:S01]  /*18440*/  SEL R8, RZ, 0x10, P0 ;  /* 0x00000010ff087807 */ /* 0x000fe20000000000 */
[----:B--2---:R-:W-:Y:S01]  /*18450*/  IMAD.MOV.U32 R2, RZ, RZ, 0x1 ;  /* 0x00000001ff027424 */ /* 0x004fe200078e00ff */
[----:B------:R-:W-:Y:S02]  /*18460*/  MOV R3, 0x18480 ;  /* 0x0001848000037802 */ /* 0x000fe40000000f00 */
[----:B------:R-:W-:Y:S05]  /*18470*/  CALL.REL.NOINC `($__internal_11_$__cuda_sm70_shflsync_idx_p) ;  /* 0x00002df000007944 */ /* 0x000fea0003c00000 */
[----:B------:R-:W-:Y:S01]  /*18480*/  IMAD.MOV.U32 R10, RZ, RZ, R45 ;  /* 0x000000ffff0a7224 */ /* 0x000fe200078e002d */
[----:B------:R-:W-:Y:S01]  /*18490*/  MOV R2, 0x1 ;  /* 0x0000000100027802 */ /* 0x000fe20000000f00 */
[----:B------:R-:W-:Y:S01]  /*184a0*/  IMAD.MOV.U32 R44, RZ, RZ, R5 ;  /* 0x000000ffff2c7224 */ /* 0x000fe200078e0005 */
[----:B------:R-:W-:-:S02]  /*184b0*/  MOV R45, 0x181f ;  /* 0x0000181f002d7802 */ /* 0x000fc40000000f00 */
[----:B------:R-:W-:Y:S02]  /*184c0*/  MOV R3, 0x184e0 ;  /* 0x000184e000037802 */ /* 0x000fe40000000f00 */
[----:B------:R-:W-:Y:S05]  /*184d0*/  CALL.REL.NOINC `($__internal_11_$__cuda_sm70_shflsync_idx_p) ;  /* 0x00002d9000007944 */ /* 0x000fea0003c00000 */
[C---:B------:R-:W-:Y:S01]  /*184e0*/  IADD3 R6, -R9.reuse, 0x10, RZ ;  /* 0x0000001009067810 */ /* 0x040fe20007ffe1ff */
[----:B------:R-:W-:Y:S01]  /*184f0*/  IMAD.MOV.U32 R44, RZ, RZ, R0 ;  /* 0x000000ffff2c7224 */ /* 0x000fe200078e0000 */
[----:B------:R-:W-:Y:S02]  /*18500*/  IADD3 R2, -R8, 0x10, RZ ;  /* 0x0000001008027810 */ /* 0x000fe40007ffe1ff */
[----:B------:R-:W-:Y:S02]  /*18510*/  LOP3.LUT R6, R6, 0xf, RZ, 0xc0, !PT ;  /* 0x0000000f06067812 */ /* 0x000fe400078ec0ff */
[----:B------:R-:W-:Y:S02]  /*18520*/  LOP3.LUT R2, R2, 0xf, RZ, 0xc0, !PT ;  /* 0x0000000f02027812 */ /* 0x000fe400078ec0ff */
[----:B------:R-:W-:Y:S02]  /*18530*/  IADD3 R6, P1, P0, R6, R45, R143 ;  /* 0x0000002d06067210 */ /* 0x000fe4000783e08f */
[----:B------:R-:W-:-:S02]  /*18540*/  ISETP.NE.U32.AND P2, PT, R9, RZ, PT ;  /* 0x000000ff0900720c */ /* 0x000fc40003f45070 */
[----:B------:R-:W-:Y:S02]  /*18550*/  IADD3.X R7, RZ, R10, R68, P1, P0 ;  /* 0x0000000aff077210 */ /* 0x000fe40000fe0444 */
[----:B------:R-:W-:Y:S01]  /*18560*/  IADD3 R2, P1, P0, R2, R45, R144 ;  /* 0x0000002d02027210 */ /* 0x000fe2000783e090 */
[----:B------:R-:W-:-:S03]  /*18570*/  IMAD.MOV.U32 R45, RZ, RZ, 0x181f ;  /* 0x0000181fff2d7424 */ /* 0x000fc600078e00ff */
[----:B------:R-:W-:Y:S02]  /*18580*/  IADD3.X R3, RZ, R10, R69, P1, P0 ;  /* 0x0000000aff037210 */ /* 0x000fe40000fe0445 */
[----:B------:R-:W-:-:S03]  /*18590*/  ISETP.NE.U32.AND P0, PT, R8, RZ, PT ;  /* 0x000000ff0800720c */ /* 0x000fc60003f05070 */
[----:B------:R-:W-:Y:S01]  /*185a0*/  @!PT LDS RZ, [RZ] ;  /* 0x00000000fffff984 */ /* 0x000fe20000000800 */
[----:B------:R-:W-:Y:S01]  /*185b0*/  @!PT LDS RZ, [RZ] ;  /* 0x00000000fffff984 */ /* 0x000fe20000000800 */
[----:B------:R-:W-:Y:S01]  /*185c0*/  @!PT LDS RZ, [RZ] ;  /* 0x00000000fffff984 */ /* 0x000fe20000000800 */
[----:B------:R1:W-:Y:S10]  /*185d0*/  LDGSTS.E.BYPASS.LTC128B.128.ZFILL [R195+0x9100], [R6.64], P2 ;  /* 0x0910000006c37fae */ /* 0x0003f40009141d46 */
[----:B------:R2:W-:Y:S02]  /*185e0*/  LDGSTS.E.BYPASS.LTC128B.128.ZFILL [R195+0xc100], [R2.64], P0 ;  /* 0x0c10000002c37fae */ /* 0x0005e40008141d46 */
[----:B--2---:R-:W-:Y:S01]  /*185f0*/  IMAD.MOV.U32 R2, RZ, RZ, 0x2 ;  /* 0x00000002ff027424 */ /* 0x004fe200078e00ff */
[----:B------:R-:W-:-:S02]  /*18600*/  MOV R3, 0x18620 ;  /* 0x0001862000037802 */ /* 0x000fc40000000f00 */
[----:B-1----:R-:W-:Y:S05]  /*18610*/  CALL.REL.NOINC `($__internal_11_$__cuda_sm70_shflsync_idx_p) ;  /* 0x00002c5000007944 */ /* 0x002fea0003c00000 */
[----:B------:R-:W-:Y:S01]  /*18620*/  IMAD.MOV.U32 R10, RZ, RZ, R45 ;  /* 0x000000ffff0a7224 */ /* 0x000fe200078e002d */
[----:B------:R-:W-:Y:S01]  /*18630*/  MOV R2, 0x2 ;  /* 0x0000000200027802 */ /* 0x000fe20000000f00 */
[----:B------:R-:W-:Y:S01]  /*18640*/  IMAD.MOV.U32 R44, RZ, RZ, R5 ;  /* 0x000000ffff2c7224 */ /* 0x000fe200078e0005 */
[----:B------:R-:W-:-:S02]  /*18650*/  MOV R45, 0x181f ;  /* 0x0000181f002d7802 */ /* 0x000fc40000000f00 */
[----:B------:R-:W-:Y:S02]  /*18660*/  MOV R3, 0x18680 ;  /* 0x0001868000037802 */ /* 0x000fe40000000f00 */
[----:B------:R-:W-:Y:S05]  /*18670*/  CALL.REL.NOINC `($__internal_11_$__cuda_sm70_shflsync_idx_p) ;  /* 0x00002bf000007944 */ /* 0x000fea0003c00000 */
[----:B------:R-:W-:Y:S01]  /*18680*/  MOV R0, R45 ;  /* 0x0000002d00007202 */ /* 0x000fe20000000f00 */
[----:B------:R-:W-:Y:S05]  /*18690*/  BRA `(.L_x_838) ;  /* 0xfffec04000007947 */ /* 0x000fea000383ffff */
.L_x_697:
[----:B------:R-:W-:Y:S01]  /*186a0*/  IMAD.MOV.U32 R44, RZ, RZ, R5 ;  /* 0x000000ffff2c7224 */ /* 0x000fe200078e0005 */
[----:B------:R-:W-:Y:S01]  /*186b0*/  MOV R2, RZ ;  /* 0x000000ff00027202 */ /* 0x000fe20000000f00 */
[----:B------:R-:W-:Y:S01]  /*186c0*/  IMAD.MOV.U32 R45, RZ, RZ, 0x1c1f ;  /* 0x00001c1fff2d7424 */ /* 0x000fe200078e00ff */
[----:B------:R-:W-:Y:S02]  /*186d0*/  MOV R3, 0x186f0 ;  /* 0x000186f000037802 */ /* 0x000fe40000000f00 */
[----:B------:R-:W-:Y:S05]  /*186e0*/  CALL.REL.NOINC `($__internal_11_$__cuda_sm70_shflsync_idx_p) ;  /* 0x00002b8000007944 */ /* 0x000fea0003c00000 */
[----:B------:R-:W-:Y:S01]  /*186f0*/  MOV R3, R45 ;  /* 0x0000002d00037202 */ /* 0x000fe20000000f00 */
[----:B------:R-:W-:Y:S05]  /*18700*/  BRA `(.L_x_839) ;  /* 0xfffec1e000007947 */ /* 0x000fea000383ffff */
.L_x_702:
[----:B------:R-:W-:Y:S01]  /*18710*/  IMAD.MOV.U32 R44, RZ, RZ, R5 ;  /* 0x000000ffff2c7224 */ /* 0x000fe200078e0005 */
[----:B------:R-:W-:Y:S01]  /*18720*/  MOV R2, 0x1 ;  /* 0x0000000100027802 */ /* 0x000fe20000000f00 */
[----:B------:R-:W-:Y:S01]  /*18730*/  IMAD.MOV.U32 R45, RZ, RZ, 0x1c1f ;  /* 0x00001c1fff2d7424 */ /* 0x000fe200078e00ff */
[----:B------:R-:W-:Y:S02]  /*18740*/  MOV R3, 0x18760 ;  /* 0x0001876000037802 */ /* 0x000fe40000000f00 */
[----:B-1----:R-:W-:Y:S05]  /*18750*/  CALL.REL.NOINC `($__internal_11_$__cuda_sm70_shflsync_idx_p) ;  /* 0x00002b1000007944 */ /* 0x002fea0003c00000 */
[----:B------:R-:W-:Y:S01]  /*18760*/  MOV R3, R45 ;  /* 0x0000002d00037202 */ /* 0x000fe20000000f00 */
[----:B------:R-:W-:Y:S05]  /*18770*/  BRA `(.L_x_840) ;  /* 0xfffecb7000007947 */ /* 0x000fea000383ffff */
.L_x_707:
[----:B------:R-:W-:Y:S02]  /*18780*/  MOV R0, 0x2 ;  /* 0x0000000200007802 */ /* 0x000fe40000000f00 */
[----:B------:R-:W-:-:S02]  /*18790*/  MOV R2, 0x187b0 ;  /* 0x000187b000027802 */ /* 0x000fc40000000f00 */
[----:B------:R-:W-:Y:S05]  /*187a0*/  CALL.REL.NOINC `($__internal_10_$__cuda_sm70_shflsync_bfly_p) ;  /* 0x00002a6000007944 */ /* 0x000fea0003c00000 */
[----:B------:R-:W-:Y:S05]  /*187b0*/  BRA `(.L_x_841) ;  /* 0xfffed57000007947 */ /* 0x000fea000383ffff */
.L_x_708:
[----:B------:R-:W-:Y:S02]  /*187c0*/  MOV R0, 0x1 ;  /* 0x0000000100007802 */ /* 0x000fe40000000f00 */
[----:B------:R-:W-:-:S02]  /*187d0*/  MOV R2, 0x187f0 ;  /* 0x000187f000027802 */ /* 0x000fc40000000f00 */
[----:B------:R-:W-:Y:S05]  /*187e0*/  CALL.REL.NOINC `($__internal_10_$__cuda_sm70_shflsync_bfly_p) ;  /* 0x00002a2000007944 */ /* 0x000fea0003c00000 */
[----:B------:R-:W-:Y:S01]  /*187f0*/  FMNMX.FTZ R68, R4, R0, !PT ;  /* 0x0000000004447209 */ /* 0x000fe20007810000 */
[----:B------:R-:W-:Y:S01]  /*18800*/  IMAD.MOV.U32 R4, RZ, RZ, R5 ;  /* 0x000000ffff047224 */ /* 0x000fe200078e0005 */
[----:B------:R-:W-:Y:S01]  /*18810*/  MOV R2, 0x18840 ;  /* 0x0001884000027802 */ /* 0x000fe20000000f00 */
[----:B------:R-:W-:-:S02]  /*18820*/  IMAD.MOV.U32 R0, RZ, RZ, 0x2 ;  /* 0x00000002ff007424 */ /* 0x000fc400078e00ff */
[----:B------:R-:W-:Y:S05]  /*18830*/  CALL.REL.NOINC `($__internal_10_$__cuda_sm70_shflsync_bfly_p) ;  /* 0x000029d000007944 */ /* 0x000fea0003c00000 */
[----:B------:R-:W-:Y:S01]  /*18840*/  FMNMX.FTZ R5, R5, R0, !PT ;  /* 0x0000000005057209 */ /* 0x000fe20007810000 */
[----:B------:R-:W-:Y:S01]  /*18850*/  IMAD.MOV.U32 R0, RZ, RZ, 0x1 ;  /* 0x00000001ff007424 */ /* 0x000fe200078e00ff */
[----:B------:R-:W-:-:S03]  /*18860*/  MOV R2, 0x18890 ;  /* 0x0001889000027802 */ /* 0x000fc60000000f00 */
[----:B------:R-:W-:Y:S02]  /*18870*/  IMAD.MOV.U32 R4, RZ, RZ, R5 ;  /* 0x000000ffff047224 */ /* 0x000fe400078e0005 */
[----:B------:R-:W-:Y:S05]  /*18880*/  CALL.REL.NOINC `($__internal_10_$__cuda_sm70_shflsync_bfly_p) ;  /* 0x0000298000007944 */ /* 0x000fea0003c00000 */
[----:B------:R-:W-:Y:S01]  /*18890*/  MOV R3, R0 ;  /* 0x0000000000037202 */ /* 0x000fe20000000f00 */
[----:B------:R-:W-:Y:S05]  /*188a0*/  BRA `(.L_x_842) ;  /* 0xfffed4f000007947 */ /* 0x000fea000383ffff */
.L_x_716:
[----:B------:R-:W-:Y:S01]  /*188b0*/  MOV R2, RZ ;  /* 0x000000ff00027202 */ /* 0x000fe20000000f00 */
[----:B------:R-:W-:Y:S01]  /*188c0*/  IMAD.MOV.U32 R44, RZ, RZ, R0 ;  /* 0x000000ffff2c7224 */ /* 0x000fe200078e0000 */
[----:B------:R-:W-:Y:S01]  /*188d0*/  MOV R3, 0x18900 ;  /* 0x0001890000037802 */ /* 0x000fe20000000f00 */
[----:B------:R-:W-:Y:S02]  /*188e0*/  IMAD.MOV.U32 R45, RZ, RZ, 0x181f ;  /* 0x0000181fff2d7424 */ /* 0x000fe400078e00ff */
[----:B-1--4-:R-:W-:Y:S05]  /*188f0*/  CALL.REL.NOINC `($__internal_11_$__cuda_sm70_shflsync_idx_p) ;  /* 0x0000297000007944 */ /* 0x012fea0003c00000 */
[----:B------:R-:W-:Y:S01]  /*18900*/  MOV R7, R45 ;  /* 0x0000002d00077202 */ /* 0x000fe20000000f00 */
[----:B------:R-:W-:-:S05]  /*18910*/  BRA `(.L_x_843) ;  /* 0xfffeed3000007947 */ /* 0x000fca000383ffff */
.L_x_717:
[----:B------:R-:W-:Y:S01]  /*18920*/  MOV R2, RZ ;  /* 0x000000ff00027202 */ /* 0x000fe20000000f00 */
[----:B------:R-:W-:Y:S01]  /*18930*/  IMAD.MOV.U32 R44, RZ, RZ, R4 ;  /* 0x000000ffff2c7224 */ /* 0x000fe200078e0004 */
[----:B------:R-:W-:Y:S01]  /*18940*/  MOV R3, 0x18970 ;  /* 0x0001897000037802 */ /* 0x000fe20000000f00 */
[----:B------:R-:W-:Y:S02]  /*18950*/  IMAD.MOV.U32 R45, RZ, RZ, 0x181f ;  /* 0x0000181fff2d7424 */ /* 0x000fe400078e00ff */
[----:B-1234-:R-:W-:Y:S05]  /*18960*/  CALL.REL.NOINC `($__internal_11_$__cuda_sm70_shflsync_idx_p) ;  /* 0x0000290000007944 */ /* 0x01efea0003c00000 */
[----:B------:R-:W-:Y:S01]  /*18970*/  ISETP.GE.AND P1, PT, R219, c[0x0][0x1d4], PT ;  /* 0x00007500db007a0c */ /* 0x000fe20003f26270 */
[----:B------:R-:W-:Y:S01]  /*18980*/  IMAD.MOV.U32 R44, RZ, RZ, R0 ;  /* 0x000000ffff2c7224 */ /* 0x000fe200078e0000 */
[----:B------:R-:W-:Y:S02]  /*18990*/  IADD3 R12, P2, R45, R14, RZ ;  /* 0x0000000e2d0c7210 */ /* 0x000fe40007f5e0ff */
[----:B------:R-:W-:Y:S03]  /*189a0*/  ISETP.GE.AND P0, PT, R221, c[0x0][0x1d4], PT ;  /* 0x00007500dd007a0c */ /* 0x000fe60003f06270 */
[----:B------:R-:W-:Y:S01]  /*189b0*/  IMAD.X R13, R7, 0x1, R5, P2 ;  /* 0x00000001070d7824 */ /* 0x000fe200010e0605 */
        /* <DEDUP_REMOVED lines=12> */
[----:B------:R-:W-:Y:S05]  /*18a80*/  CALL.REL.NOINC `($__internal_11_$__cuda_sm70_shflsync_idx_p) ;  /* 0x000027e000007944 */ /* 0x000fea0003c00000 */
[----:B------:R-:W-:Y:S01]  /*18a90*/  MOV R2, 0x1 ;  /* 0x0000000100027802 */ /* 0x000fe20000000f00 */
[----:B------:R-:W-:Y:S01]  /*18aa0*/  IMAD.MOV.U32 R13, RZ, RZ, R45 ;  /* 0x000000ffff0d7224 */ /* 0x000fe200078e002d */
[----:B------:R-:W-:Y:S01]  /*18ab0*/  MOV R45, 0x181f ;  /* 0x0000181f002d7802 */ /* 0x000fe20000000f00 */
[----:B------:R-:W-:Y:S01]  /*18ac0*/  IMAD.MOV.U32 R44, RZ, RZ, R4 ;  /* 0x000000ffff2c7224 */ /* 0x000fe200078e0004 */
[----:B------:R-:W-:Y:S02]  /*18ad0*/  MOV R3, 0x18af0 ;  /* 0x00018af000037802 */ /* 0x000fe40000000f00 */
[----:B------:R-:W-:Y:S05]  /*18ae0*/  CALL.REL.NOINC `($__internal_11_$__cuda_sm70_shflsync_idx_p) ;  /* 0x0000278000007944 */ /* 0x000fea0003c00000 */
[C---:B------:R-:W-:Y:S01]  /*18af0*/  IADD3 R2, -R7.reuse, 0x10, RZ ;  /* 0x0000001007027810 */ /* 0x040fe20007ffe1ff */
[----:B------:R-:W-:Y:S01]  /*18b00*/  IMAD.MOV.U32 R44, RZ, RZ, R0 ;  /* 0x000000ffff2c7224 */ /* 0x000fe200078e0000 */
[----:B------:R-:W-:Y:S02]  /*18b10*/  ISETP.NE.U32.AND P2, PT, R7, RZ, PT ;  /* 0x000000ff0700720c */ /* 0x000fe40003f45070 */
[----:B------:R-:W-:Y:S04]  /*18b20*/  LOP3.LUT R2, R2, 0xf, RZ, 0xc0, !PT ;  /* 0x0000000f02027812 */ /* 0x000fe800078ec0ff */
[----:B------:R-:W-:Y:S04]  /*18b30*/  IADD3 R2, P1, P0, R2, R45, R14 ;  /* 0x0000002d02027210 */ /* 0x000fe8000783e00e */
[----:B------:R-:W-:Y:S05]  /*18b40*/  IADD3.X R3, RZ, R13, R5, P1, P0 ;  /* 0x0000000dff037210 */ /* 0x000fea0000fe0405 */
        /* <DEDUP_REMOVED lines=13> */
[----:B------:R-:W-:Y:S05]  /*18c20*/  CALL.REL.NOINC `($__internal_11_$__cuda_sm70_shflsync_idx_p) ;  /* 0x0000264000007944 */ /* 0x000fea0003c00000 */
[----:B------:R-:W-:Y:S01]  /*18c30*/  MOV R2, 0x2 ;  /* 0x0000000200027802 */ /* 0x000fe20000000f00 */
[----:B------:R-:W-:Y:S01]  /*18c40*/  IMAD.MOV.U32 R13, RZ, RZ, R45 ;  /* 0x000000ffff0d7224 */ /* 0x000fe200078e002d */
[----:B------:R-:W-:Y:S01]  /*18c50*/  MOV R45, 0x181f ;  /* 0x0000181f002d7802 */ /* 0x000fe20000000f00 */
[----:B------:R-:W-:Y:S01]  /*18c60*/  IMAD.MOV.U32 R44, RZ, RZ, R4 ;  /* 0x000000ffff2c7224 */ /* 0x000fe200078e0004 */
[----:B------:R-:W-:Y:S02]  /*18c70*/  MOV R3, 0x18c90 ;  /* 0x00018c9000037802 */ /* 0x000fe40000000f00 */
[----:B------:R-:W-:Y:S05]  /*18c80*/  CALL.REL.NOINC `($__internal_11_$__cuda_sm70_shflsync_idx_p) ;  /* 0x000025e000007944 */ /* 0x000fea0003c00000 */
[----:B------:R-:W-:Y:S01]  /*18c90*/  MOV R0, R45 ;  /* 0x0000002d00007202 */ /* 0x000fe20000000f00 */
[----:B------:R-:W-:-:S05]  /*18ca0*/  BRA `(.L_x_844) ;  /* 0xfffeeb2000007947 */ /* 0x000fca000383ffff */
.L_x_720:
[----:B------:R-:W-:Y:S01]  /*18cb0*/  MOV R2, RZ ;  /* 0x000000ff00027202 */ /* 0x000fe20000000f00 */
[----:B------:R-:W-:Y:S01]  /*18cc0*/  IMAD.MOV.U32 R44, RZ, RZ, R0 ;  /* 0x000000ffff2c7224 */ /* 0x000fe200078e0000 */
[----:B------:R-:W-:Y:S01]  /*18cd0*/  MOV R3, 0x18d00 ;  /* 0x00018d0000037802 */ /* 0x000fe20000000f00 */
[----:B------:R-:W-:Y:S02]  /*18ce0*/  IMAD.MOV.U32 R45, RZ, RZ, 0x181f ;  /* 0x0000181fff2d7424 */ /* 0x000fe400078e00ff */
[----:B------:R-:W-:Y:S05]  /*18cf0*/  CALL.REL.NOINC `($__internal_11_$__cuda_sm70_shflsync_idx_p) ;  /* 0x0000257000007944 */ /* 0x000fea0003c00000 */
[----:B------:R-:W-:Y:S01]  /*18d00*/  MOV R7, R45 ;  /* 0x0000002d00077202 */ /* 0x000fe20000000f00 */
[----:B------:R-:W-:-:S05]  /*18d10*/  BRA `(.L_x_845) ;  /* 0xfffefce000007947 */ /* 0x000fca000383ffff */
.L_x_721:
[----:B------:R-:W-:Y:S01]  /*18d20*/  MOV R2, RZ ;  /* 0x000000ff00027202 */ /* 0x000fe20000000f00 */
[----:B------:R-:W-:Y:S01]  /*18d30*/  IMAD.MOV.U32 R44, RZ, RZ, R4 ;  /* 0x000000ffff2c7224 */ /* 0x000fe200078e0004 */
[----:B------:R-:W-:Y:S01]  /*18d40*/  MOV R3, 0x18d70 ;  /* 0x00018d7000037802 */ /* 0x000fe20000000f00 */
[----:B------:R-:W-:Y:S02]  /*18d50*/  IMAD.MOV.U32 R45, RZ, RZ, 0x181f ;  /* 0x0000181fff2d7424 */ /* 0x000fe400078e00ff */
[----:B-12---:R-:W-:Y:S05]  /*18d60*/  CALL.REL.NOINC `($__internal_11_$__cuda_sm70_shflsync_idx_p) ;  /* 0x0000250000007944 */ /* 0x006fea0003c00000 */
        /* <DEDUP_REMOVED lines=52> */
.L_x_722:
[----:B------:R-:W-:Y:S01]  /*190b0*/  MOV R2, RZ ;  /* 0x000000ff00027202 */ /* 0x000fe20000000f00 */
[----:B------:R-:W-:Y:S01]  /*190c0*/  IMAD.MOV.U32 R44, RZ, RZ, R5 ;  /* 0x000000ffff2c7224 */ /* 0x000fe200078e0005 */
[----:B------:R-:W-:Y:S01]  /*190d0*/  MOV R3, 0x19100 ;  /* 0x0001910000037802 */ /* 0x000fe20000000f00 */
[----:B------:R-:W-:Y:S02]  /*190e0*/  IMAD.MOV.U32 R45, RZ, RZ, 0x1c1f ;  /* 0x00001c1fff2d7424 */ /* 0x000fe400078e00ff */
[----:B------:R-:W-:Y:S05]  /*190f0*/  CALL.REL.NOINC `($__internal_11_$__cuda_sm70_shflsync_idx_p) ;  /* 0x0000217000007944 */ /* 0x000fea0003c00000 */
[----:B------:R-:W-:Y:S01]  /*19100*/  MOV R4, R45 ;  /* 0x0000002d00047202 */ /* 0x000fe20000000f00 */
[----:B------:R-:W-:-:S05]  /*19110*/  BRA `(.L_x_847) ;  /* 0xfffefc4000007947 */ /* 0x000fca000383ffff */
.L_x_727:
[----:B------:R-:W-:Y:S01]  /*19120*/  MOV R2, 0x1 ;  /* 0x0000000100027802 */ /* 0x000fe20000000f00 */
[----:B------:R-:W-:Y:S01]  /*19130*/  IMAD.MOV.U32 R44, RZ, RZ, R5 ;  /* 0x000000ffff2c7224 */ /* 0x000fe200078e0005 */
[----:B------:R-:W-:Y:S01]  /*19140*/  MOV R3, 0x19170 ;  /* 0x0001917000037802 */ /* 0x000fe20000000f00 */
[----:B------:R-:W-:Y:S02]  /*19150*/  IMAD.MOV.U32 R45, RZ, RZ, 0x1c1f ;  /* 0x00001c1fff2d7424 */ /* 0x000fe400078e00ff */
[----:B-1----:R-:W-:Y:S05]  /*19160*/  CALL.REL.NOINC `($__internal_11_$__cuda_sm70_shflsync_idx_p) ;  /* 0x0000210000007944 */ /* 0x002fea0003c00000 */
[----:B------:R-:W-:Y:S01]  /*19170*/  MOV R4, R45 ;  /* 0x0000002d00047202 */ /* 0x000fe20000000f00 */
[----:B------:R-:W-:-:S05]  /*19180*/  BRA `(.L_x_848) ;  /* 0xffff062000007947 */ /* 0x000fca000383ffff */
.L_x_732:
[----:B------:R-:W-:Y:S02]  /*19190*/  MOV R0, 0x2 ;  /* 0x0000000200007802 */ /* 0x000fe40000000f00 */
[----:B------:R-:W-:Y:S02]  /*191a0*/  MOV R2, 0x191c0 ;  /* 0x000191c000027802 */ /* 0x000fe40000000f00 */
[----:B-12---:R-:W-:Y:S05]  /*191b0*/  CALL.REL.NOINC `($__internal_10_$__cuda_sm70_shflsync_bfly_p) ;  /* 0x0000205000007944 */ /* 0x006fea0003c00000 */
[----:B------:R-:W-:-:S05]  /*191c0*/  BRA `(.L_x_849) ;  /* 0xffff108000007947 */ /* 0x000fca000383ffff */
.L_x_733:
[----:B------:R-:W-:Y:S01]  /*191d0*/  MOV R0, 0x1 ;  /* 0x0000000100007802 */ /* 0x000fe20000000f00 */
[----:B---3--:R-:W-:Y:S01]  /*191e0*/  IMAD.MOV.U32 R4, RZ, RZ, R5 ;  /* 0x000000ffff047224 */ /* 0x008fe200078e0005 */
[----:B------:R-:W-:Y:S02]  /*191f0*/  MOV R2, 0x19210 ;  /* 0x0001921000027802 */ /* 0x000fe40000000f00 */
[----:B------:R-:W-:Y:S05]  /*19200*/  CALL.REL.NOINC `($__internal_10_$__cuda_sm70_shflsync_bfly_p) ;  /* 0x0000200000007944 */ /* 0x000fea0003c00000 */
[----:B------:R-:W-:Y:S01]  /*19210*/  IMAD.MOV.U32 R4, RZ, RZ, R6 ;  /* 0x000000ffff047224 */ /* 0x000fe200078e0006 */
[----:B------:R-:W-:Y:S01]  /*19220*/  FMNMX.FTZ R68, R5, R0, !PT ;  /* 0x0000000005447209 */ /* 0x000fe20007810000 */
[----:B------:R-:W-:Y:S01]  /*19230*/  IMAD.MOV.U32 R0, RZ, RZ, 0x2 ;  /* 0x00000002ff007424 */ /* 0x000fe200078e00ff */
[----:B------:R-:W-:Y:S02]  /*19240*/  MOV R2, 0x19260 ;  /* 0x0001926000027802 */ /* 0x000fe40000000f00 */
[----:B------:R-:W-:Y:S05]  /*19250*/  CALL.REL.NOINC `($__internal_10_$__cuda_sm70_shflsync_bfly_p) ;  /* 0x00001fb000007944 */ /* 0x000fea0003c00000 */
[----:B------:R-:W-:Y:S01]  /*19260*/  FMNMX.FTZ R4, R6, R0, !PT ;  /* 0x0000000006047209 */ /* 0x000fe20007810000 */
[----:B------:R-:W-:Y:S01]  /*19270*/  IMAD.MOV.U32 R0, RZ, RZ, 0x1 ;  /* 0x00000001ff007424 */ /* 0x000fe200078e00ff */
[----:B------:R-:W-:Y:S02]  /*19280*/  MOV R2, 0x192a0 ;  /* 0x000192a000027802 */ /* 0x000fe40000000f00 */
[----:B------:R-:W-:Y:S05]  /*19290*/  CALL.REL.NOINC `($__internal_10_$__cuda_sm70_shflsync_bfly_p) ;  /* 0x00001f7000007944 */ /* 0x000fea0003c00000 */
[----:B------:R-:W-:-:S05]  /*192a0*/  BRA `(.L_x_850) ;  /* 0xffff101000007947 */ /* 0x000fca000383ffff */
.L_x_742:
[----:B------:R-:W-:Y:S01]  /*192b0*/  MOV R2, RZ ;  /* 0x000000ff00027202 */ /* 0x000fe20000000f00 */
[----:B------:R-:W-:Y:S01]  /*192c0*/  IMAD.MOV.U32 R44, RZ, RZ, R0 ;  /* 0x000000ffff2c7224 */ /* 0x000fe200078e0000 */
[----:B------:R-:W-:Y:S01]  /*192d0*/  MOV R3, 0x19300 ;  /* 0x0001930000037802 */ /* 0x000fe20000000f00 */
[----:B------:R-:W-:Y:S02]  /*192e0*/  IMAD.MOV.U32 R45, RZ, RZ, 0x181f ;  /* 0x0000181fff2d7424 */ /* 0x000fe400078e00ff */
[----:B-1--4-:R-:W-:Y:S05]  /*192f0*/  CALL.REL.NOINC `($__internal_11_$__cuda_sm70_shflsync_idx_p) ;  /* 0x00001f7000007944 */ /* 0x012fea0003c00000 */
[----:B------:R-:W-:Y:S01]  /*19300*/  MOV R7, R45 ;  /* 0x0000002d00077202 */ /* 0x000fe20000000f00 */
[----:B------:R-:W-:-:S05]  /*19310*/  BRA `(.L_x_851) ;  /* 0xffff2d4000007947 */ /* 0x000fca000383ffff */
.L_x_743:
        /* <DEDUP_REMOVED lines=57> */
.L_x_746:
[----:B------:R-:W-:Y:S01]  /*196b0*/  MOV R2, RZ ;  /* 0x000000ff00027202 */ /* 0x000fe20000000f00 */
[----:B------:R-:W-:Y:S01]  /*196c0*/  IMAD.MOV.U32 R44, RZ, RZ, R0 ;  /* 0x000000ffff2c7224 */ /* 0x000fe200078e0000 */
[----:B------:R-:W-:Y:S01]  /*196d0*/  MOV R3, 0x19700 ;  /* 0x0001970000037802 */ /* 0x000fe20000000f00 */
[----:B------:R-:W-:Y:S02]  /*196e0*/  IMAD.MOV.U32 R45, RZ, RZ, 0x181f ;  /* 0x0000181fff2d7424 */ /* 0x000fe400078e00ff */
[----:B-1----:R-:W-:Y:S05]  /*196f0*/  CALL.REL.NOINC `($__internal_11_$__cuda_sm70_shflsync_idx_p) ;  /* 0x00001b7000007944 */ /* 0x002fea0003c00000 */
[----:B------:R-:W-:Y:S01]  /*19700*/  MOV R7, R45 ;  /* 0x0000002d00077202 */ /* 0x000fe20000000f00 */
[----:B------:R-:W-:-:S05]  /*19710*/  BRA `(.L_x_853) ;  /* 0xffff3cf000007947 */ /* 0x000fca000383ffff */
.L_x_747:
[----:B------:R-:W-:Y:S01]  /*19720*/  MOV R2, RZ ;  /* 0x000000ff00027202 */ /* 0x000fe20000000f00 */
[----:B------:R-:W-:Y:S01]  /*19730*/  IMAD.MOV.U32 R44, RZ, RZ, R4 ;  /* 0x000000ffff2c7224 */ /* 0x000fe200078e0004 */
[----:B------:R-:W-:Y:S01]  /*19740*/  MOV R3, 0x19770 ;  /* 0x0001977000037802 */ /* 0x000fe20000000f00 */
[----:B------:R-:W-:Y:S02]  /*19750*/  IMAD.MOV.U32 R45, RZ, RZ, 0x181f ;  /* 0x0000181fff2d7424 */ /* 0x000fe400078e00ff */
[----:B-123--:R-:W-:Y:S05]  /*19760*/  CALL.REL.NOINC `($__internal_11_$__cuda_sm70_shflsync_idx_p) ;  /* 0x00001b0000007944 */ /* 0x00efea0003c00000 */
        /* <DEDUP_REMOVED lines=52> */
.L_x_748:
[----:B------:R-:W-:Y:S02]  /*19ab0*/  MOV R0, 0x2 ;  /* 0x0000000200007802 */ /* 0x000fe40000000f00 */
[----:B------:R-:W-:Y:S02]  /*19ac0*/  MOV R2, 0x19ae0 ;  /* 0x00019ae000027802 */ /* 0x000fe40000000f00 */
[----:B------:R-:W-:Y:S05]  /*19ad0*/  CALL.REL.NOINC `($__internal_10_$__cuda_sm70_shflsync_bfly_p) ;  /* 0x0000173000007944 */ /* 0x000fea0003c00000 */
[----:B------:R-:W-:-:S05]  /*19ae0*/  BRA `(.L_x_855) ;  /* 0xffff3ee000007947 */ /* 0x000fca000383ffff */
.L_x_749:
[----:B------:R-:W-:Y:S01]  /*19af0*/  MOV R0, 0x1 ;  /* 0x0000000100007802 */ /* 0x000fe20000000f00 */
[----:B-1----:R-:W-:Y:S01]  /*19b00*/  IMAD.MOV.U32 R4, RZ, RZ, R5 ;  /* 0x000000ffff047224 */ /* 0x002fe200078e0005 */
        /* <DEDUP_REMOVED lines=12> */
.L_x_752:
[----:B--23--:R-:W-:Y:S01]  /*19bd0*/  MOV R2, RZ ;  /* 0x000000ff00027202 */ /* 0x00cfe20000000f00 */
[----:B------:R-:W-:Y:S01]  /*19be0*/  IMAD.MOV.U32 R44, RZ, RZ, R4 ;  /* 0x000000ffff2c7224 */ /* 0x000fe200078e0004 */
[----:B------:R-:W-:Y:S01]  /*19bf0*/  MOV R3, 0x19c20 ;  /* 0x00019c2000037802 */ /* 0x000fe20000000f00 */
[----:B------:R-:W-:Y:S02]  /*19c00*/  IMAD.MOV.U32 R45, RZ, RZ, 0x181f ;  /* 0x0000181fff2d7424 */ /* 0x000fe400078e00ff */
[----:B-1--4-:R-:W-:Y:S05]  /*19c10*/  CALL.REL.NOINC `($__internal_11_$__cuda_sm70_shflsync_idx_p) ;  /* 0x0000165000007944 */ /* 0x012fea0003c00000 */
[----:B------:R-:W-:Y:S01]  /*19c20*/  MOV R12, R45 ;  /* 0x0000002d000c7202 */ /* 0x000fe20000000f00 */
[----:B------:R-:W-:-:S05]  /*19c30*/  BRA `(.L_x_857) ;  /* 0xffff596000007947 */ /* 0x000fca000383ffff */
.L_x_755:
[----:B------:R-:W-:Y:S01]  /*19c40*/  MOV R2, RZ ;  /* 0x000000ff00027202 */ /* 0x000fe20000000f00 */
[----:B------:R-:W-:Y:S01]  /*19c50*/  IMAD.MOV.U32 R44, RZ, RZ, R0 ;  /* 0x000000ffff2c7224 */ /* 0x000fe200078e0000 */
[----:B------:R-:W-:Y:S01]  /*19c60*/  MOV R3, 0x19c90 ;  /* 0x00019c9000037802 */ /* 0x000fe20000000f00 */
[----:B------:R-:W-:Y:S02]  /*19c70*/  IMAD.MOV.U32 R45, RZ, RZ, 0x181f ;  /* 0x0000181fff2d7424 */ /* 0x000fe400078e00ff */
[----:B------:R-:W-:Y:S05]  /*19c80*/  CALL.REL.NOINC `($__internal_11_$__cuda_sm70_shflsync_idx_p) ;  /* 0x000015e000007944 */ /* 0x000fea0003c00000 */
[----:B------:R-:W-:Y:S01]  /*19c90*/  MOV R7, R45 ;  /* 0x0000002d00077202 */ /* 0x000fe20000000f00 */
[----:B------:R-:W-:-:S05]  /*19ca0*/  BRA `(.L_x_858) ;  /* 0xffff6c1000007947 */ /* 0x000fca000383ffff */
.L_x_756:
[----:B------:R-:W-:Y:S01]  /*19cb0*/  MOV R2, RZ ;  /* 0x000000ff00027202 */ /* 0x000fe20000000f00 */
[----:B------:R-:W-:Y:S01]  /*19cc0*/  IMAD.MOV.U32 R44, RZ, RZ, R4 ;  /* 0x000000ffff2c7224 */ /* 0x000fe200078e0004 */
[----:B------:R-:W-:Y:S01]  /*19cd0*/  MOV R3, 0x19d00 ;  /* 0x00019d0000037802 */ /* 0x000fe20000000f00 */
[----:B------:R-:W-:Y:S02]  /*19ce0*/  IMAD.MOV.U32 R45, RZ, RZ, 0x181f ;  /* 0x0000181fff2d7424 */ /* 0x000fe400078e00ff */
[----:B-12---:R-:W-:Y:S05]  /*19cf0*/  CALL.REL.NOINC `($__internal_11_$__cuda_sm70_shflsync_idx_p) ;  /* 0x0000157000007944 */ /* 0x006fea0003c00000 */
[C---:B------:R-:W-:Y:S01]  /*19d00*/  IADD3 R8, -R193.reuse, 0x10, RZ ;  /* 0x00000010c1087810 */ /* 0x040fe20007ffe1ff */
[----:B------:R-:W-:Y:S03]  /*19d10*/  IMAD.MOV.U32 R44, RZ, RZ, R0 ;  /* 0x000000ffff2c7224 */ /* 0x000fe600078e0000 */
[----:B------:R-:W-:Y:S04]  /*19d20*/  LOP3.LUT R8, R8, 0xf, RZ, 0xc0, !PT ;  /* 0x0000000f08087812 */ /* 0x000fe800078ec0ff */
[----:B------:R-:W-:Y:S04]  /*19d30*/  IADD3 R8, P1, P0, R8, R45, R12 ;  /* 0x0000002d08087210 */ /* 0x000fe8000783e00c */
[----:B------:R-:W-:Y:S02]  /*19d40*/  IADD3.X R9, RZ, R7, R5, P1, P0 ;  /* 0x00000007ff097210 */ /* 0x000fe40000fe0405 */
[----:B------:R-:W-:Y:S02]  /*19d50*/  ISETP.NE.U32.AND P1, PT, R193, RZ, PT ;  /* 0x000000ffc100720c */ /* 0x000fe40003f25070 */
[----:B------:R-:W-:Y:S01]  /*19d60*/  IADD3 R2, P0, R45, R13, RZ ;  /* 0x0000000d2d027210 */ /* 0x000fe20007f1e0ff */
[----:B------:R-:W-:Y:S04]  /*19d70*/  IMAD.MOV.U32 R45, RZ, RZ, 0x181f ;  /* 0x0000181fff2d7424 */ /* 0x000fe800078e00ff */
[----:B------:R-:W-:Y:S06]  /*19d80*/  IMAD.X R3, R7, 0x1, R6, P0 ;  /* 0x0000000107037824 */ /* 0x000fec00000e0606 */
[----:B------:R-:W-:Y:S01]  /*19d90*/  @!PT LDS RZ, [RZ] ;  /* 0x00000000fffff984 */ /* 0x000fe20000000800 */
[----:B------:R-:W-:Y:S01]  /*19da0*/  @!PT LDS RZ, [RZ] ;  /* 0x00000000fffff984 */ /* 0x000fe20000000800 */
[----:B------:R-:W-:Y:S01]  /*19db0*/  @!PT LDS RZ, [RZ] ;  /* 0x00000000fffff984 */ /* 0x000fe20000000800 */
[----:B------:R1:W-:Y:S04]  /*19dc0*/  LDGSTS.E.BYPASS.LTC128B.128.ZFILL [R195+0x8100], [R8.64], P1 ;  /* 0x0810000008c37fae */ /* 0x0003e80008941d46 */
[----:B------:R2:W-:Y:S02]  /*19dd0*/  LDGSTS.E.BYPASS.LTC128B.128 [R195+0xb100], [R2.64], !P3 ;  /* 0x0b10000002c37fae */ /* 0x0005e4000d901d46 */
[----:B--2---:R-:W-:Y:S01]  /*19de0*/  MOV R3, 0x19e10 ;  /* 0x00019e1000037802 */ /* 0x004fe20000000f00 */
[----:B------:R-:W-:Y:S02]  /*19df0*/  IMAD.MOV.U32 R2, RZ, RZ, 0x1 ;  /* 0x00000001ff027424 */ /* 0x000fe400078e00ff */
[----:B-1----:R-:W-:Y:S05]  /*19e00*/  CALL.REL.NOINC `($__internal_11_$__cuda_sm70_shflsync_idx_p) ;  /* 0x0000146000007944 */ /* 0x002fea0003c00000 */
[----:B------:R-:W-:Y:S01]  /*19e10*/  MOV R2, 0x1 ;  /* 0x0000000100027802 */ /* 0x000fe20000000f00 */
[----:B------:R-:W-:Y:S01]  /*19e20*/  IMAD.MOV.U32 R7, RZ, RZ, R45 ;  /* 0x000000ffff077224 */ /* 0x000fe200078e002d */
[----:B------:R-:W-:Y:S01]  /*19e30*/  MOV R45, 0x181f ;  /* 0x0000181f002d7802 */ /* 0x000fe20000000f00 */
[----:B------:R-:W-:Y:S01]  /*19e40*/  IMAD.MOV.U32 R44, RZ, RZ, R4 ;  /* 0x000000ffff2c7224 */ /* 0x000fe200078e0004 */
[----:B------:R-:W-:Y:S02]  /*19e50*/  MOV R3, 0x19e70 ;  /* 0x00019e7000037802 */ /* 0x000fe40000000f00 */
[----:B------:R-:W-:Y:S05]  /*19e60*/  CALL.REL.NOINC `($__internal_11_$__cuda_sm70_shflsync_idx_p) ;  /* 0x0000140000007944 */ /* 0x000fea0003c00000 */
        /* <DEDUP_REMOVED lines=25> */
.L_x_757:
[----:B------:R-:W-:Y:S01]  /*1a000*/  MOV R2, RZ ;  /* 0x000000ff00027202 */ /* 0x000fe20000000f00 */
[----:B------:R-:W-:Y:S01]  /*1a010*/  IMAD.MOV.U32 R44, RZ, RZ, R5 ;  /* 0x000000ffff2c7224 */ /* 0x000fe200078e0005 */
[----:B------:R-:W-:Y:S01]  /*1a020*/  MOV R3, 0x1a050 ;  /* 0x0001a05000037802 */ /* 0x000fe20000000f00 */
[----:B------:R-:W-:Y:S02]  /*1a030*/  IMAD.MOV.U32 R45, RZ, RZ, 0x1c1f ;  /* 0x00001c1fff2d7424 */ /* 0x000fe400078e00ff */
[----:B------:R-:W-:Y:S05]  /*1a040*/  CALL.REL.NOINC `($__internal_11_$__cuda_sm70_shflsync_idx_p) ;  /* 0x0000122000007944 */ /* 0x000fea0003c00000 */
[----:B------:R-:W-:Y:S01]  /*1a050*/  MOV R4, R45 ;  /* 0x0000002d00047202 */ /* 0x000fe20000000f00 */
[----:B------:R-:W-:-:S05]  /*1a060*/  BRA `(.L_x_860) ;  /* 0xffff6b6000007947 */ /* 0x000fca000383ffff */
.L_x_762:
[----:B------:R-:W-:Y:S01]  /*1a070*/  MOV R2, 0x1 ;  /* 0x0000000100027802 */ /* 0x000fe20000000f00 */
[----:B------:R-:W-:Y:S01]  /*1a080*/  IMAD.MOV.U32 R44, RZ, RZ, R5 ;  /* 0x000000ffff2c7224 */ /* 0x000fe200078e0005 */
[----:B------:R-:W-:Y:S01]  /*1a090*/  MOV R3, 0x1a0c0 ;  /* 0x0001a0c000037802 */ /* 0x000fe20000000f00 */
[----:B------:R-:W-:Y:S02]  /*1a0a0*/  IMAD.MOV.U32 R45, RZ, RZ, 0x1c1f ;  /* 0x00001c1fff2d7424 */ /* 0x000fe400078e00ff */
[----:B-1----:R-:W-:Y:S05]  /*1a0b0*/  CALL.REL.NOINC `($__internal_11_$__cuda_sm70_shflsync_idx_p) ;  /* 0x000011b000007944 */ /* 0x002fea0003c00000 */
[----:B------:R-:W-:Y:S01]  /*1a0c0*/  MOV R4, R45 ;  /* 0x0000002d00047202 */ /* 0x000fe20000000f00 */
[----:B------:R-:W-:-:S05]  /*1a0d0*/  BRA `(.L_x_861) ;  /* 0xffff754000007947 */ /* 0x000fca000383ffff */
.L_x_767:
[----:B------:R-:W-:Y:S02]  /*1a0e0*/  MOV R0, 0x2 ;  /* 0x0000000200007802 */ /* 0x000fe40000000f00 */
[----:B------:R-:W-:Y:S02]  /*1a0f0*/  MOV R2, 0x1a110 ;  /* 0x0001a11000027802 */ /* 0x000fe40000000f00 */
[----:B-12---:R-:W-:Y:S05]  /*1a100*/  CALL.REL.NOINC `($__internal_10_$__cuda_sm70_shflsync_bfly_p) ;  /* 0x0000110000007944 */ /* 0x006fea0003c00000 */
[----:B------:R-:W-:-:S05]  /*1a110*/  BRA `(.L_x_862) ;  /* 0xffff7fa000007947 */ /* 0x000fca000383ffff */
.L_x_768:
        /* <DEDUP_REMOVED lines=14> */
.L_x_770:
[----:B------:R-:W-:Y:S01]  /*1a200*/  IMAD.MOV.U32 R4, RZ, RZ, R227 ;  /* 0x000000ffff047224 */ /* 0x000fe200078e00e3 */
[----:B------:R-:W-:-:S02]  /*1a210*/  MOV R0, 0x2 ;  /* 0x0000000200007802 */ /* 0x000fc40000000f00 */
[----:B------:R-:W-:Y:S02]  /*1a220*/  MOV R2, 0x1a240 ;  /* 0x0001a24000027802 */ /* 0x000fe40000000f00 */
[----:B------:R-:W-:Y:S05]  /*1a230*/  CALL.REL.NOINC `($__internal_10_$__cuda_sm70_shflsync_bfly_p) ;  /* 0x00000fd000007944 */ /* 0x000fea0003c00000 */
[----:B------:R-:W-:Y:S05]  /*1a240*/  BRA `(.L_x_864) ;  /* 0xffff97f000007947 */ /* 0x000fea000383ffff */
.L_x_771:
[----:B------:R-:W-:Y:S01]  /*1a250*/  IMAD.MOV.U32 R4, RZ, RZ, R6 ;  /* 0x000000ffff047224 */ /* 0x000fe200078e0006 */
[----:B------:R-:W-:Y:S02]  /*1a260*/  MOV R0, 0x1 ;  /* 0x0000000100007802 */ /* 0x000fe40000000f00 */
[----:B------:R-:W-:Y:S02]  /*1a270*/  MOV R2, 0x1a290 ;  /* 0x0001a29000027802 */ /* 0x000fe40000000f00 */
[----:B-1----:R-:W-:Y:S05]  /*1a280*/  CALL.REL.NOINC `($__internal_10_$__cuda_sm70_shflsync_bfly_p) ;  /* 0x00000f8000007944 */ /* 0x002fea0003c00000 */
[----:B------:R-:W-:Y:S01]  /*1a290*/  FADD.FTZ R6, R6, R0 ;  /* 0x0000000006067221 */ /* 0x000fe20000010000 */
[----:B------:R-:W-:Y:S02]  /*1a2a0*/  MOV R4, R228 ;  /* 0x000000e400047202 */ /* 0x000fe40000000f00 */
[----:B------:R-:W-:Y:S02]  /*1a2b0*/  MOV R0, 0x2 ;  /* 0x0000000200007802 */ /* 0x000fe40000000f00 */
[----:B------:R-:W-:Y:S02]  /*1a2c0*/  MOV R2, 0x1a2e0 ;  /* 0x0001a2e000027802 */ /* 0x000fe40000000f00 */
[----:B------:R-:W-:Y:S05]  /*1a2d0*/  CALL.REL.NOINC `($__internal_10_$__cuda_sm70_shflsync_bfly_p) ;  /* 0x00000f3000007944 */ /* 0x000fea0003c00000 */
[----:B------:R-:W-:Y:S01]  /*1a2e0*/  FADD.FTZ R4, R228, R0 ;  /* 0x00000000e4047221 */ /* 0x000fe20000010000 */
[----:B------:R-:W-:Y:S02]  /*1a2f0*/  MOV R0, 0x1 ;  /* 0x0000000100007802 */ /* 0x000fe40000000f00 */
[----:B------:R-:W-:-:S02]  /*1a300*/  MOV R2, 0x1a320 ;  /* 0x0001a32000027802 */ /* 0x000fc40000000f00 */
[----:B------:R-:W-:Y:S05]  /*1a310*/  CALL.REL.NOINC `($__internal_10_$__cuda_sm70_shflsync_bfly_p) ;  /* 0x00000ef000007944 */ /* 0x000fea0003c00000 */
[----:B------:R-:W-:Y:S01]  /*1a320*/  MOV R3, R0 ;  /* 0x0000000000037202 */ /* 0x000fe20000000f00 */
[----:B------:R-:W-:Y:S05]  /*1a330*/  BRA `(.L_x_865) ;  /* 0xffff977000007947 */ /* 0x000fea000383ffff */
.L_x_778:
[----:B--234-:R-:W-:Y:S01]  /*1a340*/  IMAD.MOV.U32 R44, RZ, RZ, R7 ;  /* 0x000000ffff2c7224 */ /* 0x01cfe200078e0007 */
[----:B------:R-:W-:Y:S01]  /*1a350*/  MOV R2, RZ ;  /* 0x000000ff00027202 */ /* 0x000fe20000000f00 */
[----:B------:R-:W-:Y:S01]  /*1a360*/  IMAD.MOV.U32 R45, RZ, RZ, 0x181f ;  /* 0x0000181fff2d7424 */ /* 0x000fe200078e00ff */
[----:B------:R-:W-:-:S02]  /*1a370*/  MOV R3, 0x1a390 ;  /* 0x0001a39000037802 */ /* 0x000fc40000000f00 */
[----:B-1----:R-:W-:Y:S05]  /*1a380*/  CALL.REL.NOINC `($__internal_11_$__cuda_sm70_shflsync_idx_p) ;  /* 0x00000ee000007944 */ /* 0x002fea0003c00000 */
[----:B------:R-:W-:Y:S01]  /*1a390*/  MOV R10, R45 ;  /* 0x0000002d000a7202 */ /* 0x000fe20000000f00 */
[----:B------:R-:W-:Y:S05]  /*1a3a0*/  BRA `(.L_x_866) ;  /* 0xffffaa9000007947 */ /* 0x000fea000383ffff */
.L_x_779:
[----:B------:R-:W-:Y:S01]  /*1a3b0*/  IMAD.MOV.U32 R44, RZ, RZ, R8 ;  /* 0x000000ffff2c7224 */ /* 0x000fe200078e0008 */
[----:B------:R-:W-:Y:S01]  /*1a3c0*/  MOV R2, RZ ;  /* 0x000000ff00027202 */ /* 0x000fe20000000f00 */
[----:B------:R-:W-:Y:S01]  /*1a3d0*/  IMAD.MOV.U32 R45, RZ, RZ, 0x181f ;  /* 0x0000181fff2d7424 */ /* 0x000fe200078e00ff */
[----:B------:R-:W-:-:S02]  /*1a3e0*/  MOV R3, 0x1a400 ;  /* 0x0001a40000037802 */ /* 0x000fc40000000f00 */
[----:B-123--:R-:W-:Y:S05]  /*1a3f0*/  CALL.REL.NOINC `($__internal_11_$__cuda_sm70_shflsync_idx_p) ;  /* 0x00000e7000007944 */ /* 0x00efea0003c00000 */
[----:B------:R-:W-:Y:S01]  /*1a400*/  MOV R0, R45 ;  /* 0x0000002d00007202 */ /* 0x000fe20000000f00 */
[----:B------:R-:W-:Y:S05]  /*1a410*/  BRA `(.L_x_867) ;  /* 0xffffaa4000007947 */ /* 0x000fea000383ffff */
.L_x_782:
[----:B------:R-:W-:Y:S01]  /*1a420*/  IMAD.MOV.U32 R44, RZ, RZ, R7 ;  /* 0x000000ffff2c7224 */ /* 0x000fe200078e0007 */
[----:B--2---:R-:W-:Y:S01]  /*1a430*/  MOV R2, 0x1 ;  /* 0x0000000100027802 */ /* 0x004fe20000000f00 */
[----:B------:R-:W-:Y:S01]  /*1a440*/  IMAD.MOV.U32 R45, RZ, RZ, 0x181f ;  /* 0x0000181fff2d7424 */ /* 0x000fe200078e00ff */
[----:B------:R-:W-:-:S02]  /*1a450*/  MOV R3, 0x1a470 ;  /* 0x0001a47000037802 */ /* 0x000fc40000000f00 */
[----:B-1-34-:R-:W-:Y:S05]  /*1a460*/  CALL.REL.NOINC `($__internal_11_$__cuda_sm70_shflsync_idx_p) ;  /* 0x00000e0000007944 */ /* 0x01afea0003c00000 */
        /* <DEDUP_REMOVED lines=8> */
.L_x_785:
[----:B------:R-:W-:Y:S01]  /*1a4f0*/  IMAD.MOV.U32 R44, RZ, RZ, R7 ;  /* 0x000000ffff2c7224 */ /* 0x000fe200078e0007 */
[----:B-1----:R-:W-:Y:S01]  /*1a500*/  MOV R2, 0x2 ;  /* 0x0000000200027802 */ /* 0x002fe20000000f00 */
[----:B------:R-:W-:Y:S01]  /*1a510*/  IMAD.MOV.U32 R45, RZ, RZ, 0x181f ;  /* 0x0000181fff2d7424 */ /* 0x000fe200078e00ff */
[----:B------:R-:W-:Y:S02]  /*1a520*/  MOV R3, 0x1a540 ;  /* 0x0001a54000037802 */ /* 0x000fe40000000f00 */
[----:B--234-:R-:W-:Y:S05]  /*1a530*/  CALL.REL.NOINC `($__internal_11_$__cuda_sm70_shflsync_idx_p) ;  /* 0x00000d3000007944 */ /* 0x01cfea0003c00000 */
[----:B------:R-:W-:Y:S01]  /*1a540*/  MOV R10, R45 ;  /* 0x0000002d000a7202 */ /* 0x000fe20000000f00 */
[----:B------:R-:W-:Y:S05]  /*1a550*/  BRA `(.L_x_869) ;  /* 0xffffab3000007947 */ /* 0x000fea000383ffff */
.L_x_786:
[----:B------:R-:W-:Y:S01]  /*1a560*/  IMAD.MOV.U32 R44, RZ, RZ, R8 ;  /* 0x000000ffff2c7224 */ /* 0x000fe200078e0008 */
[----:B-1----:R-:W-:Y:S01]  /*1a570*/  MOV R2, 0x2 ;  /* 0x0000000200027802 */ /* 0x002fe20000000f00 */
[----:B------:R-:W-:Y:S01]  /*1a580*/  IMAD.MOV.U32 R45, RZ, RZ, 0x181f ;  /* 0x0000181fff2d7424 */ /* 0x000fe200078e00ff */
[----:B------:R-:W-:Y:S02]  /*1a590*/  MOV R3, 0x1a5b0 ;  /* 0x0001a5b000037802 */ /* 0x000fe40000000f00 */
[----:B--234-:R-:W-:Y:S05]  /*1a5a0*/  CALL.REL.NOINC `($__internal_11_$__cuda_sm70_shflsync_idx_p) ;  /* 0x00000cc000007944 */ /* 0x01cfea0003c00000 */
[----:B------:R-:W-:Y:S01]  /*1a5b0*/  MOV R0, R45 ;  /* 0x0000002d00007202 */ /* 0x000fe20000000f00 */
[----:B------:R-:W-:Y:S05]  /*1a5c0*/  BRA `(.L_x_870) ;  /* 0xffffaae000007947 */ /* 0x000fea000383ffff */
.L_x_789:
[----:B------:R-:W-:Y:S01]  /*1a5d0*/  IMAD.MOV.U32 R44, RZ, RZ, R7 ;  /* 0x000000ffff2c7224 */ /* 0x000fe200078e0007 */
[----:B-1----:R-:W-:Y:S01]  /*1a5e0*/  MOV R2, 0x3 ;  /* 0x0000000300027802 */ /* 0x002fe20000000f00 */
[----:B------:R-:W-:Y:S01]  /*1a5f0*/  IMAD.MOV.U32 R45, RZ, RZ, 0x181f ;  /* 0x0000181fff2d7424 */ /* 0x000fe200078e00ff */
[----:B------:R-:W-:-:S02]  /*1a600*/  MOV R3, 0x1a620 ;  /* 0x0001a62000037802 */ /* 0x000fc40000000f00 */
[----:B--234-:R-:W-:Y:S05]  /*1a610*/  CALL.REL.NOINC `($__internal_11_$__cuda_sm70_shflsync_idx_p) ;  /* 0x00000c5000007944 */ /* 0x01cfea0003c00000 */
        /* <DEDUP_REMOVED lines=8> */
.L_x_791:
[----:B------:R-:W-:Y:S01]  /*1a6a0*/  IMAD.MOV.U32 R44, RZ, RZ, R5 ;  /* 0x000000ffff2c7224 */ /* 0x000fe200078e0005 */
[----:B------:R-:W-:Y:S01]  /*1a6b0*/  MOV R2, RZ ;  /* 0x000000ff00027202 */ /* 0x000fe20000000f00 */
[----:B------:R-:W-:Y:S01]  /*1a6c0*/  IMAD.MOV.U32 R45, RZ, RZ, 0x1c1f ;  /* 0x00001c1fff2d7424 */ /* 0x000fe200078e00ff */
[----:B------:R-:W-:Y:S02]  /*1a6d0*/  MOV R3, 0x1a6f0 ;  /* 0x0001a6f000037802 */ /* 0x000fe40000000f00 */
[----:B------:R-:W-:Y:S05]  /*1a6e0*/  CALL.REL.NOINC `($__internal_11_$__cuda_sm70_shflsync_idx_p) ;  /* 0x00000b8000007944 */ /* 0x000fea0003c00000 */
[----:B------:R-:W-:Y:S01]  /*1a6f0*/  MOV R4, R45 ;  /* 0x0000002d00047202 */ /* 0x000fe20000000f00 */
[----:B------:R-:W-:Y:S05]  /*1a700*/  BRA `(.L_x_872) ;  /* 0xffffadc000007947 */ /* 0x000fea000383ffff */
.L_x_792:
[----:B------:R-:W-:Y:S01]  /*1a710*/  IMAD.MOV.U32 R44, RZ, RZ, R12 ;  /* 0x000000ffff2c7224 */ /* 0x000fe200078e000c */
[----:B------:R-:W-:Y:S01]  /*1a720*/  MOV R2, RZ ;  /* 0x000000ff00027202 */ /* 0x000fe20000000f00 */
[----:B------:R-:W-:Y:S01]  /*1a730*/  IMAD.MOV.U32 R45, RZ, RZ, 0x1c1f ;  /* 0x00001c1fff2d7424 */ /* 0x000fe200078e00ff */
[----:B------:R-:W-:Y:S02]  /*1a740*/  MOV R3, 0x1a760 ;  /* 0x0001a76000037802 */ /* 0x000fe40000000f00 */
[----:B-12---:R-:W-:Y:S05]  /*1a750*/  CALL.REL.NOINC `($__internal_11_$__cuda_sm70_shflsync_idx_p) ;  /* 0x00000b1000007944 */ /* 0x006fea0003c00000 */
[----:B------:R-:W-:Y:S01]  /*1a760*/  MOV R0, R45 ;  /* 0x0000002d00007202 */ /* 0x000fe20000000f00 */
[----:B------:R-:W-:Y:S05]  /*1a770*/  BRA `(.L_x_873) ;  /* 0xffffad7000007947 */ /* 0x000fea000383ffff */
.L_x_795:
[----:B------:R-:W-:Y:S01]  /*1a780*/  IMAD.MOV.U32 R44, RZ, RZ, R5 ;  /* 0x000000ffff2c7224 */ /* 0x000fe200078e0005 */
[----:B----4-:R-:W-:Y:S01]  /*1a790*/  MOV R2, 0x1 ;  /* 0x0000000100027802 */ /* 0x010fe20000000f00 */
[----:B------:R-:W-:Y:S01]  /*1a7a0*/  IMAD.MOV.U32 R45, RZ, RZ, 0x1c1f ;  /* 0x00001c1fff2d7424 */ /* 0x000fe200078e00ff */
[----:B------:R-:W-:-:S02]  /*1a7b0*/  MOV R3, 0x1a7d0 ;  /* 0x0001a7d000037802 */ /* 0x000fc40000000f00 */
[----:B-123--:R-:W-:Y:S05]  /*1a7c0*/  CALL.REL.NOINC `($__internal_11_$__cuda_sm70_shflsync_idx_p) ;  /* 0x00000aa000007944 */ /* 0x00efea0003c00000 */
        /* <DEDUP_REMOVED lines=8> */
.L_x_799:
[----:B------:R-:W-:Y:S01]  /*1a850*/  IMAD.MOV.U32 R44, RZ, RZ, R7 ;  /* 0x000000ffff2c7224 */ /* 0x000fe200078e0007 */
[----:B------:R-:W-:Y:S01]  /*1a860*/  MOV R2, RZ ;  /* 0x000000ff00027202 */ /* 0x000fe20000000f00 */
[----:B------:R-:W-:Y:S01]  /*1a870*/  IMAD.MOV.U32 R45, RZ, RZ, 0x181f ;  /* 0x0000181fff2d7424 */ /* 0x000fe200078e00ff */
[----:B------:R-:W-:Y:S02]  /*1a880*/  MOV R3, 0x1a8a0 ;  /* 0x0001a8a000037802 */ /* 0x000fe40000000f00 */
[----:B------:R-:W-:Y:S05]  /*1a890*/  CALL.REL.NOINC `($__internal_11_$__cuda_sm70_shflsync_idx_p) ;  /* 0x000009d000007944 */ /* 0x000fea0003c00000 */
[----:B------:R-:W-:Y:S01]  /*1a8a0*/  MOV R9, R45 ;  /* 0x0000002d00097202 */ /* 0x000fe20000000f00 */
[----:B------:R-:W-:Y:S05]  /*1a8b0*/  BRA `(.L_x_875) ;  /* 0xffffc19000007947 */ /* 0x000fea000383ffff */
.L_x_800:
[----:B------:R-:W-:Y:S01]  /*1a8c0*/  IMAD.MOV.U32 R44, RZ, RZ, R10 ;  /* 0x000000ffff2c7224 */ /* 0x000fe200078e000a */
[----:B------:R-:W-:Y:S01]  /*1a8d0*/  MOV R2, RZ ;  /* 0x000000ff00027202 */ /* 0x000fe20000000f00 */
[----:B------:R-:W-:Y:S01]  /*1a8e0*/  IMAD.MOV.U32 R45, RZ, RZ, 0x181f ;  /* 0x0000181fff2d7424 */ /* 0x000fe200078e00ff */
[----:B------:R-:W-:Y:S02]  /*1a8f0*/  MOV R3, 0x1a910 ;  /* 0x0001a91000037802 */ /* 0x000fe40000000f00 */
[----:B-12---:R-:W-:Y:S05]  /*1a900*/  CALL.REL.NOINC `($__internal_11_$__cuda_sm70_shflsync_idx_p) ;  /* 0x0000096000007944 */ /* 0x006fea0003c00000 */
[----:B------:R-:W-:Y:S01]  /*1a910*/  MOV R0, R45 ;  /* 0x0000002d00007202 */ /* 0x000fe20000000f00 */
[----:B------:R-:W-:Y:S05]  /*1a920*/  BRA `(.L_x_876) ;  /* 0xffffc14000007947 */ /* 0x000fea000383ffff */
.L_x_803:
        /* <DEDUP_REMOVED lines=13> */
.L_x_806:
[----:B------:R-:W-:Y:S01]  /*1aa00*/  IMAD.MOV.U32 R44, RZ, RZ, R7 ;  /* 0x000000ffff2c7224 */ /* 0x000fe200078e0007 */
[----:B-1----:R-:W-:Y:S01]  /*1aa10*/  MOV R2, 0x2 ;  /* 0x0000000200027802 */ /* 0x002fe20000000f00 */
[----:B------:R-:W-:Y:S01]  /*1aa20*/  IMAD.MOV.U32 R45, RZ, RZ, 0x181f ;  /* 0x0000181fff2d7424 */ /* 0x000fe200078e00ff */
[----:B------:R-:W-:Y:S02]  /*1aa30*/  MOV R3, 0x1aa50 ;  /* 0x0001aa5000037802 */ /* 0x000fe40000000f00 */
[----:B--234-:R-:W-:Y:S05]  /*1aa40*/  CALL.REL.NOINC `($__internal_11_$__cuda_sm70_shflsync_idx_p) ;  /* 0x0000082000007944 */ /* 0x01cfea0003c00000 */
[----:B------:R-:W-:Y:S01]  /*1aa50*/  MOV R9, R45 ;  /* 0x0000002d00097202 */ /* 0x000fe20000000f00 */
[----:B------:R-:W-:Y:S05]  /*1aa60*/  BRA `(.L_x_878) ;  /* 0xffffc24000007947 */ /* 0x000fea000383ffff */
.L_x_807:
[----:B------:R-:W-:Y:S01]  /*1aa70*/  IMAD.MOV.U32 R44, RZ, RZ, R10 ;  /* 0x000000ffff2c7224 */ /* 0x000fe200078e000a */
[----:B------:R-:W-:Y:S01]  /*1aa80*/  MOV R2, 0x2 ;  /* 0x0000000200027802 */ /* 0x000fe20000000f00 */
[----:B------:R-:W-:Y:S01]  /*1aa90*/  IMAD.MOV.U32 R45, RZ, RZ, 0x181f ;  /* 0x0000181fff2d7424 */ /* 0x000fe200078e00ff */
[----:B------:R-:W-:Y:S02]  /*1aaa0*/  MOV R3, 0x1aac0 ;  /* 0x0001aac000037802 */ /* 0x000fe40000000f00 */
[----:B-1234-:R-:W-:Y:S05]  /*1aab0*/  CALL.REL.NOINC `($__internal_11_$__cuda_sm70_shflsync_idx_p) ;  /* 0x000007b000007944 */ /* 0x01efea0003c00000 */
[----:B------:R-:W-:Y:S01]  /*1aac0*/  MOV R0, R45 ;  /* 0x0000002d00007202 */ /* 0x000fe20000000f00 */
[----:B------:R-:W-:Y:S05]  /*1aad0*/  BRA `(.L_x_879) ;  /* 0xffffc1f000007947 */ /* 0x000fea000383ffff */
.L_x_810:
        /* <DEDUP_REMOVED lines=13> */
.L_x_812:
[----:B------:R-:W-:Y:S01]  /*1abb0*/  IMAD.MOV.U32 R44, RZ, RZ, R62 ;  /* 0x000000ffff2c7224 */ /* 0x000fe200078e003e */
[----:B------:R-:W-:Y:S01]  /*1abc0*/  MOV R2, RZ ;  /* 0x000000ff00027202 */ /* 0x000fe20000000f00 */
[----:B------:R-:W-:Y:S01]  /*1abd0*/  IMAD.MOV.U32 R45, RZ, RZ, 0x1f ;  /* 0x0000001fff2d7424 */ /* 0x000fe200078e00ff */
[----:B------:R-:W-:Y:S02]  /*1abe0*/  MOV R3, 0x1ac00 ;  /* 0x0001ac0000037802 */ /* 0x000fe40000000f00 */
[----:B-1----:R-:W-:Y:S05]  /*1abf0*/  CALL.REL.NOINC `($__internal_11_$__cuda_sm70_shflsync_idx_p) ;  /* 0x0000067000007944 */ /* 0x002fea0003c00000 */
[----:B------:R-:W-:Y:S01]  /*1ac00*/  MOV R9, R45 ;  /* 0x0000002d00097202 */ /* 0x000fe20000000f00 */
[----:B------:R-:W-:Y:S05]  /*1ac10*/  BRA `(.L_x_881) ;  /* 0xffffc38000007947 */ /* 0x000fea000383ffff */
.L_x_813:
[----:B------:R-:W-:Y:S01]  /*1ac20*/  IMAD.MOV.U32 R44, RZ, RZ, R62 ;  /* 0x000000ffff2c7224 */ /* 0x000fe200078e003e */
[----:B------:R-:W-:Y:S01]  /*1ac30*/  MOV R2, 0x1 ;  /* 0x0000000100027802 */ /* 0x000fe20000000f00 */
[----:B------:R-:W-:Y:S01]  /*1ac40*/  IMAD.MOV.U32 R45, RZ, RZ, 0x1f ;  /* 0x0000001fff2d7424 */ /* 0x000fe200078e00ff */
[----:B------:R-:W-:Y:S02]  /*1ac50*/  MOV R3, 0x1ac70 ;  /* 0x0001ac7000037802 */ /* 0x000fe40000000f00 */
[----:B-123--:R-:W-:Y:S05]  /*1ac60*/  CALL.REL.NOINC `($__internal_11_$__cuda_sm70_shflsync_idx_p) ;  /* 0x0000060000007944 */ /* 0x00efea0003c00000 */
[----:B------:R-:W-:Y:S01]  /*1ac70*/  MOV R8, R45 ;  /* 0x0000002d00087202 */ /* 0x000fe20000000f00 */
[----:B------:R-:W-:Y:S05]  /*1ac80*/  BRA `(.L_x_882) ;  /* 0xffffc33000007947 */ /* 0x000fea000383ffff */
.L_x_814:
[----:B------:R-:W-:Y:S02]  /*1ac90*/  MOV R2, 0x1 ;  /* 0x0000000100027802 */ /* 0x000fe40000000f00 */
[----:B------:R-:W-:-:S02]  /*1aca0*/  MOV R3, 0x1acc0 ;  /* 0x0001acc000037802 */ /* 0x000fc40000000f00 */
[----:B--234-:R-:W-:Y:S05]  /*1acb0*/  CALL.REL.NOINC `($__internal_12_$__cuda_sm70_shflsync_up_p) ;  /* 0x0000061000007944 */ /* 0x01cfea0003c00000 */
[----:B------:R-:W-:Y:S05]  /*1acc0*/  BRA `(.L_x_883) ;  /* 0xffffc41000007947 */ /* 0x000fea000383ffff */
.L_x_815:
[----:B------:R-:W-:Y:S02]  /*1acd0*/  MOV R2, 0x2 ;  /* 0x0000000200027802 */ /* 0x000fe40000000f00 */
[----:B------:R-:W-:-:S02]  /*1ace0*/  MOV R3, 0x1ad00 ;  /* 0x0001ad0000037802 */ /* 0x000fc40000000f00 */
[----:B--23--:R-:W-:Y:S05]  /*1acf0*/  CALL.REL.NOINC `($__internal_12_$__cuda_sm70_shflsync_up_p) ;  /* 0x000005d000007944 */ /* 0x00cfea0003c00000 */
        /* <DEDUP_REMOVED lines=24> */
.L_x_819:
[----:B------:R-:W-:Y:S02]  /*1ae80*/  MOV R2, 0x1 ;  /* 0x0000000100027802 */ /* 0x000fe40000000f00 */
[----:B------:R-:W-:Y:S02]  /*1ae90*/  MOV R3, 0x1aeb0 ;  /* 0x0001aeb000037802 */ /* 0x000fe40000000f00 */
[----:B------:R-:W-:Y:S05]  /*1aea0*/  CALL.REL.NOINC `($__internal_12_$__cuda_sm70_shflsync_up_p) ;  /* 0x0000042000007944 */ /* 0x000fea0003c00000 */
[----:B------:R-:W-:Y:S01]  /*1aeb0*/  MOV R2, R4 ;  /* 0x0000000400027202 */ /* 0x000fe20000000f00 */
[----:B------:R-:W-:Y:S05]  /*1aec0*/  BRA `(.L_x_885) ;  /* 0xffffc46000007947 */ /* 0x000fea000383ffff */
.L_x_820:
[----:B------:R-:W-:Y:S02]  /*1aed0*/  MOV R2, 0x2 ;  /* 0x0000000200027802 */ /* 0x000fe40000000f00 */
[----:B------:R-:W-:Y:S02]  /*1aee0*/  MOV R3, 0x1af00 ;  /* 0x0001af0000037802 */ /* 0x000fe40000000f00 */
        /* <DEDUP_REMOVED lines=25> */
.L_x_822:
[----:B------:R-:W-:Y:S02]  /*1b080*/  SEL R0, RZ, 0x1, P0 ;  /* 0x00000001ff007807 */ /* 0x000fe40000000000 */
[----:B------:R-:W-:Y:S02]  /*1b090*/  MOV R2, 0x1b0b0 ;  /* 0x0001b0b000027802 */ /* 0x000fe40000000f00 */
[----:B-1----:R-:W-:Y:S05]  /*1b0a0*/  CALL.REL.NOINC `($__internal_13_$__cuda_sm70_votesync_ballot) ;  /* 0x0000029000007944 */ /* 0x002fea0003c00000 */
[----:B------:R-:W-:Y:S01]  /*1b0b0*/  MOV R5, R0 ;  /* 0x0000000000057202 */ /* 0x000fe20000000f00 */
[----:B------:R-:W-:Y:S05]  /*1b0c0*/  BRA `(.L_x_887) ;  /* 0xffffc3f000007947 */ /* 0x000fea000383ffff */
.L_x_823:
[----:B------:R-:W-:Y:S01]  /*1b0d0*/  IMAD.MOV.U32 R44, RZ, RZ, R6 ;  /* 0x000000ffff2c7224 */ /* 0x000fe200078e0006 */
[----:B------:R-:W-:Y:S01]  /*1b0e0*/  MOV R2, R0 ;  /* 0x0000000000027202 */ /* 0x000fe20000000f00 */
[----:B------:R-:W-:Y:S01]  /*1b0f0*/  IMAD.MOV.U32 R45, RZ, RZ, 0x1f ;  /* 0x0000001fff2d7424 */ /* 0x000fe200078e00ff */
[----:B------:R-:W-:Y:S02]  /*1b100*/  MOV R3, 0x1b120 ;  /* 0x0001b12000037802 */ /* 0x000fe40000000f00 */
[----:B-1----:R-:W-:Y:S05]  /*1b110*/  CALL.REL.NOINC `($__internal_11_$__cuda_sm70_shflsync_idx_p) ;  /* 0x0000015000007944 */ /* 0x002fea0003c00000 */
[----:B------:R-:W-:Y:S01]  /*1b120*/  IMAD.MOV.U32 R10, RZ, RZ, R45 ;  /* 0x000000ffff0a7224 */ /* 0x000fe200078e002d */
[----:B------:R-:W-:Y:S01]  /*1b130*/  MOV R2, R0 ;  /* 0x0000000000027202 */ /* 0x000fe20000000f00 */
[----:B------:R-:W-:Y:S01]  /*1b140*/  IMAD.MOV.U32 R44, RZ, RZ, R7 ;  /* 0x000000ffff2c7224 */ /* 0x000fe200078e0007 */
[----:B------:R-:W-:-:S02]  /*1b150*/  MOV R45, 0x1f ;  /* 0x0000001f002d7802 */ /* 0x000fc40000000f00 */
[----:B------:R-:W-:Y:S02]  /*1b160*/  MOV R3, 0x1b180 ;  /* 0x0001b18000037802 */ /* 0x000fe40000000f00 */
[----:B------:R-:W-:Y:S05]  /*1b170*/  CALL.REL.NOINC `($__internal_11_$__cuda_sm70_shflsync_idx_p) ;  /* 0x000000f000007944 */ /* 0x000fea0003c00000 */
[----:B------:R-:W-:Y:S01]  /*1b180*/  MOV R7, R45 ;  /* 0x0000002d00077202 */ /* 0x000fe20000000f00 */
[----:B------:R-:W-:Y:S05]  /*1b190*/  BRA `(.L_x_888) ;  /* 0xffffc37000007947 */ /* 0x000fea000383ffff */
.L_x_826:
[----:B------:R-:W-:Y:S01]  /*1b1a0*/  IMAD.MOV.U32 R44, RZ, RZ, R4 ;  /* 0x000000ffff2c7224 */ /* 0x000fe200078e0004 */
[----:B------:R-:W-:Y:S01]  /*1b1b0*/  MOV R2, R0 ;  /* 0x0000000000027202 */ /* 0x000fe20000000f00 */
[----:B------:R-:W-:Y:S01]  /*1b1c0*/  IMAD.MOV.U32 R45, RZ, RZ, 0x1f ;  /* 0x0000001fff2d7424 */ /* 0x000fe200078e00ff */
[----:B------:R-:W-:Y:S02]  /*1b1d0*/  MOV R3, 0x1b1f0 ;  /* 0x0001b1f000037802 */ /* 0x000fe40000000f00 */
[----:B-1-34-:R-:W-:Y:S05]  /*1b1e0*/  CALL.REL.NOINC `($__internal_11_$__cuda_sm70_shflsync_idx_p) ;  /* 0x0000008000007944 */ /* 0x01afea0003c00000 */
[----:B------:R-:W-:Y:S01]  /*1b1f0*/  MOV R11, R45 ;  /* 0x0000002d000b7202 */ /* 0x000fe20000000f00 */
[----:B------:R-:W-:Y:S05]  /*1b200*/  BRA `(.L_x_825) ;  /* 0xffffc36000007947 */ /* 0x000fea000383ffff */
        .weak           $__internal_10_$__cuda_sm70_shflsync_bfly_p
        .type           $__internal_10_$__cuda_sm70_shflsync_bfly_p,@function
        .size           $__internal_10_$__cuda_sm70_shflsync_bfly_p,($__internal_11_$__cuda_sm70_shflsync_idx_p - $__internal_10_$__cuda_sm70_shflsync_bfly_p)
$__internal_10_$__cuda_sm70_shflsync_bfly_p:
[----:B------:R-:W-:Y:S02]  /*1b210*/  MOV R35, 0xffffffff ;  /* 0xffffffff00237802 */ /* 0x000fe40000000f00 */
[----:B------:R-:W-:Y:S02]  /*1b220*/  MOV R3, 0x1f ;  /* 0x0000001f00037802 */ /* 0x000fe40000000f00 */
[----:B------:R-:W-:Y:S04]  /*1b230*/  WARPSYNC R35 ;  /* 0x0000002300007348 */ /* 0x000fe80003800000 */
[----:B------:R1:W2:Y:S02]  /*1b240*/  SHFL.BFLY PT, R0, R4, R0, R3 ;  /* 0x0c00000004007389 */ /* 0x0002a400000e0003 */
[----:B-1----:R-:W-:-:S04]  /*1b250*/  MOV R3, 0x0 ;  /* 0x0000000000037802 */ /* 0x002fc80000000f00 */
[----:B--2---:R-:W-:Y:S05]  /*1b260*/  RET.REL.NODEC R2 `(_ZN7cutlass13device_kernelIN5flash19enable_sm80_to_sm89INS1_16FlashAttnFwdSm80INS1_25CollectiveMainloopFwdSm80ILi8ELi1ELb1EN4cute5tupleIJNS5_1CILi128EEENS7_ILi96EEES8_EEELi128ENS_10bfloat16_tEfNS_4arch4Sm80ELb0ELb1ELb1ELb1ELb1ELb0ELb1ELb1EEENS1_21CollectiveEpilogueFwdINS6_IJS8_S8_S9_EEENS6_IJNS7_ILi1EEESH_SH_EEESB_SD_Li256ELb1ELb1ELb1ELb0EEENS1_36VarlenDynamicPersistentTileSchedulerILi128ELi96ELi256ELi256ELb1ELb1ELb0ELb1ELb0ELb1EEEEEEEEEvNT_6ParamsE) ;  /* 0xfffe4d9002007950 */ /* 0x004fea0003c3ffff */
        .weak           $__internal_11_$__cuda_sm70_shflsync_idx_p
        .type           $__internal_11_$__cuda_sm70_shflsync_idx_p,@function
        .size           $__internal_11_$__cuda_sm70_shflsync_idx_p,($__internal_12_$__cuda_sm70_shflsync_up_p - $__internal_11_$__cuda_sm70_shflsync_idx_p)
$__internal_11_$__cuda_sm70_shflsync_idx_p:
[----:B------:R-:W-:-:S04]  /*1b270*/  MOV R212, 0xffffffff ;  /* 0xffffffff00d47802 */ /* 0x000fc80000000f00 */
[----:B------:R-:W-:Y:S04]  /*1b280*/  WARPSYNC R212 ;  /* 0x000000d400007348 */ /* 0x000fe80003800000 */
[----:B------:R1:W2:Y:S02]  /*1b290*/  SHFL.IDX PT, R45, R44, R2, R45 ;  /* 0x000000022c2d7389 */ /* 0x0002a400000e002d */
[----:B-1----:R-:W-:Y:S02]  /*1b2a0*/  MOV R2, R3 ;  /* 0x0000000300027202 */ /* 0x002fe40000000f00 */
[----:B------:R-:W-:-:S04]  /*1b2b0*/  MOV R3, 0x0 ;  /* 0x0000000000037802 */ /* 0x000fc80000000f00 */
[----:B--2---:R-:W-:Y:S05]  /*1b2c0*/  RET.REL.NODEC R2 `(_ZN7cutlass13device_kernelIN5flash19enable_sm80_to_sm89INS1_16FlashAttnFwdSm80INS1_25CollectiveMainloopFwdSm80ILi8ELi1ELb1EN4cute5tupleIJNS5_1CILi128EEENS7_ILi96EEES8_EEELi128ENS_10bfloat16_tEfNS_4arch4Sm80ELb0ELb1ELb1ELb1ELb1ELb0ELb1ELb1EEENS1_21CollectiveEpilogueFwdINS6_IJS8_S8_S9_EEENS6_IJNS7_ILi1EEESH_SH_EEESB_SD_Li256ELb1ELb1ELb1ELb0EEENS1_36VarlenDynamicPersistentTileSchedulerILi128ELi96ELi256ELi256ELb1ELb1ELb0ELb1ELb0ELb1EEEEEEEEEvNT_6ParamsE) ;  /* 0xfffe4d3002007950 */ /* 0x004fea0003c3ffff */
        .weak           $__internal_12_$__cuda_sm70_shflsync_up_p
        .type           $__internal_12_$__cuda_sm70_shflsync_up_p,@function
        .size           $__internal_12_$__cuda_sm70_shflsync_up_p,($__internal_13_$__cuda_sm70_votesync_ballot - $__internal_12_$__cuda_sm70_shflsync_up_p)
$__internal_12_$__cuda_sm70_shflsync_up_p:
[----:B------:R-:W-:Y:S02]  /*1b2d0*/  IMAD.MOV.U32 R4, RZ, RZ, RZ ;  /* 0x000000ffff047224 */ /* 0x000fe400078e00ff */
[----:B------:R-:W-:-:S04]  /*1b2e0*/  IMAD.MOV.U32 R10, RZ, RZ, -0x1 ;  /* 0xffffffffff0a7424 */ /* 0x000fc800078e00ff */
[----:B------:R-:W-:Y:S04]  /*1b2f0*/  WARPSYNC R10 ;  /* 0x0000000a00007348 */ /* 0x000fe80003800000 */
[----:B------:R1:W2:Y:S02]  /*1b300*/  SHFL.UP PT, R4, R0, R2, R4 ;  /* 0x0400000200047389 */ /* 0x0002a400000e0004 */
[----:B-1----:R-:W-:Y:S02]  /*1b310*/  MOV R2, R3 ;  /* 0x0000000300027202 */ /* 0x002fe40000000f00 */
[----:B------:R-:W-:-:S04]  /*1b320*/  MOV R3, 0x0 ;  /* 0x0000000000037802 */ /* 0x000fc80000000f00 */
[----:B--2---:R-:W-:Y:S05]  /*1b330*/  RET.REL.NODEC R2 `(_ZN7cutlass13device_kernelIN5flash19enable_sm80_to_sm89INS1_16FlashAttnFwdSm80INS1_25CollectiveMainloopFwdSm80ILi8ELi1ELb1EN4cute5tupleIJNS5_1CILi128EEENS7_ILi96EEES8_EEELi128ENS_10bfloat16_tEfNS_4arch4Sm80ELb0ELb1ELb1ELb1ELb1ELb0ELb1ELb1EEENS1_21CollectiveEpilogueFwdINS6_IJS8_S8_S9_EEENS6_IJNS7_ILi1EEESH_SH_EEESB_SD_Li256ELb1ELb1ELb1ELb0EEENS1_36VarlenDynamicPersistentTileSchedulerILi128ELi96ELi256ELi256ELb1ELb1ELb0ELb1ELb0ELb1EEEEEEEEEvNT_6ParamsE) ;  /* 0xfffe4cc002007950 */ /* 0x004fea0003c3ffff */
        .weak           $__internal_13_$__cuda_sm70_votesync_ballot
        .type           $__internal_13_$__cuda_sm70_votesync_ballot,@function
        .size           $__internal_13_$__cuda_sm70_votesync_ballot,(.L_x_1801 - $__internal_13_$__cuda_sm70_votesync_ballot)
$__internal_13_$__cuda_sm70_votesync_ballot:
[----:B------:R-:W-:Y:S01]  /*1b340*/  ISETP.NE.U32.AND P0, PT, R0, 0x1, PT ;  /* 0x000000010000780c */ /* 0x000fe20003f05070 */
[----:B------:R-:W-:-:S04]  /*1b350*/  IMAD.MOV.U32 R3, RZ, RZ, -0x1 ;  /* 0xffffffffff037424 */ /* 0x000fc800078e00ff */
[----:B------:R-:W-:Y:S08]  /*1b360*/  WARPSYNC R3 ;  /* 0x0000000300007348 */ /* 0x000ff00003800000 */
[----:B------:R-:W-:-:S04]  /*1b370*/  VOTE.ANY R0, PT, !P0 ;  /* 0x0000000000007806 */ /* 0x000fc800040e0100 */
[----:B------:R-:W-:Y:S01]  /*1b380*/  LOP3.LUT R0, R0, R3, RZ, 0xc0, !PT ;  /* 0x0000000300007212 */ /* 0x000fe200078ec0ff */
[----:B------:R-:W-:-:S04]  /*1b390*/  IMAD.MOV.U32 R3, RZ, RZ, 0x0 ;  /* 0x00000000ff037424 */ /* 0x000fc800078e00ff */
[----:B------:R-:W-:Y:S05]  /*1b3a0*/  RET.REL.NODEC R2 `(_ZN7cutlass13device_kernelIN5flash19enable_sm80_to_sm89INS1_16FlashAttnFwdSm80INS1_25CollectiveMainloopFwdSm80ILi8ELi1ELb1EN4cute5tupleIJNS5_1CILi128EEENS7_ILi96EEES8_EEELi128ENS_10bfloat16_tEfNS_4arch4Sm80ELb0ELb1ELb1ELb1ELb1ELb0ELb1ELb1EEENS1_21CollectiveEpilogueFwdINS6_IJS8_S8_S9_EEENS6_IJNS7_ILi1EEESH_SH_EEESB_SD_Li256ELb1ELb1ELb1ELb0EEENS1_36VarlenDynamicPersistentTileSchedulerILi128ELi96ELi256ELi256ELb1ELb1ELb0ELb1ELb0ELb1EEEEEEEEEvNT_6ParamsE) ;  /* 0xfffe4c5002007950 */ /* 0x000fea0003c3ffff */
.L_x_889:
        /* <DEDUP_REMOVED lines=13> */
.L_x_1801:


//--------------------- .text._ZN7cutlass13device_kernelIN5flash19enable_sm80_to_sm89INS1_16FlashAttnFwdSm80INS1_25CollectiveMainloopFwdSm80ILi8ELi1ELb1EN4cute5tupleIJNS5_1CILi128EEENS7_ILi96EEES8_EEELi128ENS_10bfloat16_tEfNS_4arch4Sm80ELb0ELb1ELb1ELb1ELb1ELb1ELb1ELb1EEENS1_21CollectiveEpilogueFwdINS6_IJS8_S8_S9_EEENS6_IJNS7_ILi1EEESH_SH_EEESB_SD_Li256ELb1ELb1ELb1ELb0EEENS1_36VarlenDynamicPersistentTileSchedulerILi128ELi96ELi256ELi256ELb1ELb1ELb0ELb1ELb0ELb1EEEEEEEEEvNT_6ParamsE --------------------------
	.section	.text._ZN7cutlass13device_kernelIN5flash19enable_sm80_to_sm89INS1_16FlashAttnFwdSm80INS1_25CollectiveMainloopFwdSm80ILi8ELi1ELb1EN4cute5tupleIJNS5_1CILi128EEENS7_ILi96EEES8_EEELi128ENS_10bfloat16_tEfNS_4arch4Sm80ELb0ELb1ELb1ELb1ELb1ELb1ELb1ELb1EEENS1_21CollectiveEpilogueFwdINS6_IJS8_S8_S9_EEENS6_IJNS7_ILi1EEESH_SH_EEESB_SD_Li256ELb1ELb1ELb1ELb0EEENS1_36VarlenDynamicPersistentTileSchedulerILi128ELi96ELi256ELi256ELb1ELb1ELb0ELb1ELb0ELb1EEEEEEEEEvNT_6ParamsE,"ax",@progbits
	.sectioninfo	@"SHI_REGISTERS=255"
	.align	128
.text._ZN7cutlass13device_kernelIN5flash19enable_sm80_to_sm89INS1_16FlashAttnFwdSm80INS1_25CollectiveMainloopFwdSm80ILi8ELi1ELb1EN4cute5tupleIJNS5_1CILi128EEENS7_ILi96EEES8_EEELi128ENS_10bfloat16_tEfNS_4arch4Sm80ELb0ELb1ELb1ELb1ELb1ELb1ELb1ELb1EEENS1_21CollectiveEpilogueFwdINS6_IJS8_S8_S9_EEENS6_IJNS7_ILi1EEESH_SH_EEESB_SD_Li256ELb1ELb1ELb1ELb0EEENS1_36VarlenDynamicPersistentTileSchedulerILi128ELi96ELi256ELi256ELb1ELb1ELb0ELb1ELb0ELb1EEEEEEEEEvNT_6ParamsE:
        .type           _ZN7cutlass13device_kernelIN5flash19enable_sm80_to_sm89INS1_16FlashAttnFwdSm80INS1_25CollectiveMainloopFwdSm80ILi8ELi1ELb1EN4cute5tupleIJNS5_1CILi128EEENS7_ILi96EEES8_EEELi128ENS_10bfloat16_tEfNS_4arch4Sm80ELb0ELb1ELb1ELb1ELb1ELb1ELb1ELb1EEENS1_21CollectiveEpilogueFwdINS6_IJS8_S8_S9_EEENS6_IJNS7_ILi1EEESH_SH_EEESB_SD_Li256ELb1ELb1ELb1ELb0EEENS1_36VarlenDynamicPersistentTileSchedulerILi128ELi96ELi256ELi256ELb1ELb1ELb0ELb1ELb0ELb1EEEEEEEEEvNT_6ParamsE,@function
        .size           _ZN7cutlass13device_kernelIN5flash19enable_sm80_to_sm89INS1_16FlashAttnFwdSm80INS1_25CollectiveMainloopFwdSm80ILi8ELi1ELb1EN4cute5tupleIJNS5_1CILi128EEENS7_ILi96EEES8_EEELi128ENS_10bfloat16_tEfNS_4arch4Sm80ELb0ELb1ELb1ELb1ELb1ELb1ELb1ELb1EEENS1_21CollectiveEpilogueFwdINS6_IJS8_S8_S9_EEENS6_IJNS7_ILi1EEESH_SH_EEESB_SD_Li256ELb1ELb1ELb1ELb0EEENS1_36VarlenDynamicPersistentTileSchedulerILi128ELi96ELi256ELi256ELb1ELb1ELb0ELb1ELb0ELb1EEEEEEEEEvNT_6ParamsE,(.L_x_1806 - _ZN7cutlass13device_kernelIN5flash19enable_sm80_to_sm89INS1_16FlashAttnFwdSm80INS1_25CollectiveMainloopFwdSm80ILi8ELi1ELb1EN4cute5tupleIJNS5_1CILi128EEENS7_ILi96EEES8_EEELi128ENS_10bfloat16_tEfNS_4arch4Sm80ELb0ELb1ELb1ELb1ELb1ELb1ELb1ELb1EEENS1_21CollectiveEpilogueFwdINS6_IJS8_S8_S9_EEENS6_IJNS7_ILi1EEESH_SH_EEESB_SD_Li256ELb1ELb1ELb1ELb0EEENS1_36VarlenDynamicPersistentTileSchedulerILi128ELi96ELi256ELi256ELb1ELb1ELb0ELb1ELb0ELb1EEEEEEEEEvNT_6ParamsE)
        .other          _ZN7cutlass13device_kernelIN5flash19enable_sm80_to_sm89INS1_16FlashAttnFwdSm80INS1_25CollectiveMainloopFwdSm80ILi8ELi1ELb1EN4cute5tupleIJNS5_1CILi128EEENS7_ILi96EEES8_EEELi128ENS_10bfloat16_tEfNS_4arch4Sm80ELb0ELb1ELb1ELb1ELb1ELb1ELb1ELb1EEENS1_21CollectiveEpilogueFwdINS6_IJS8_S8_S9_EEENS6_IJNS7_ILi1EEESH_SH_EEESB_SD_Li256ELb1ELb1ELb1ELb0EEENS1_36VarlenDynamicPersistentTileSchedulerILi128ELi96ELi256ELi256ELb1ELb1ELb0ELb1ELb0ELb1EEEEEEEEEvNT_6ParamsE,@"STO_CUDA_ENTRY STV_DEFAULT"
_ZN7cutlass13device_kernelIN5flash19enable_sm80_to_sm89INS1_16FlashAttnFwdSm80INS1_25CollectiveMainloopFwdSm80ILi8ELi1ELb1EN4cute5tupleIJNS5_1CILi128EEENS7_ILi96EEES8_EEELi128ENS_10bfloat16_tEfNS_4arch4Sm80ELb0ELb1ELb1ELb1ELb1ELb1ELb1ELb1EEENS1_21CollectiveEpilogueFwdINS6_IJS8_S8_S9_EEENS6_IJNS7_ILi1EEESH_SH_EEESB_SD_Li256ELb1ELb1ELb1ELb0EEENS1_36VarlenDynamicPersistentTileSchedulerILi128ELi96ELi256ELi256ELb1ELb1ELb0ELb1ELb0ELb1EEEEEEEEEvNT_6ParamsE:
[----:B------:R-:W-:-:S03]  /*0000*/  MOV R1, c[0x0][0x28] ;  /* 0x00000a0000017a02 */ /* 0x000fc60000000f00 */
[----:B------:R-:W1:Y:S01]  /*0010*/  S2R R2, SR_TID.X ;  /* 0x0000000000027919 */ /* 0x000e620000002100 */
[----:B------:R-:W-:Y:S01]  /*0020*/  IADD3 R1, R1, -0x70, RZ ;  /* 0xffffff9001017810 */ /* 0x000fe20007ffe0ff */
[----:B------:R-:W-:Y:S01]  /*0030*/  ULDC.64 UR8, c[0x0][0x118] ;  /* 0x0000460000087ab9 */ /* 0x000fe20000000a00 */
[----:B-1----:R-:W-:-:S05]  /*0040*/  SHF.R.U32.HI R0, RZ, 0x5, R2 ;  /* 0x00000005ff007819 */ /* 0x002fca0000011602 */
[----:B------:R-:W1:Y:S02]  /*0050*/  SHFL.IDX PT, R3, R0, RZ, 0x1f ;  /* 0x00001fff00037589 */ /* 0x000e6400000e0000 */
[----:B-1----:R-:W-:Y:S02]  /*0060*/  ISETP.NE.AND P0, PT, R3, RZ, PT ;  /* 0x000000ff0300720c */ /* 0x002fe40003f05270 */
[----:B------:R-:W-:Y:S11]  /*0070*/  STL [R1+0x5c], R3 ;  /* 0x00005c0301007387 */ /* 0x000ff60000100800 */
[----:B------:R-:W-:Y:S06]  /*0080*/  @P0 BAR.SYNC.DEFER_BLOCKING 0x5, 0x100 ;  /* 0x0144000000000b1d */ /* 0x000fec0000010000 */
[----:B------:R-:W1:Y:S04]  /*0090*/  @P0 LDS.128 R4, [0xe100] ;  /* 0x00e10000ff040984 */ /* 0x000e680000000c00 */
[----:B-1----:R1:W-:Y:S04]  /*00a0*/  @P0 STL.64 [R1+0x18], R4 ;  /* 0x0000180401000387 */ /* 0x0023e80000100a00 */
[----:B------:R1:W-:Y:S04]  /*00b0*/  @P0 STL.64 [R1+0x20], R6 ;  /* 0x0000200601000387 */ /* 0x0003e80000100a00 */
[----:B------:R-:W-:Y:S06]  /*00c0*/  @P0 BAR.ARV 0x4, 0x100 ;  /* 0x0104000000000b1d */ /* 0x000fec0000002000 */
[----:B------:R-:W-:Y:S05]  /*00d0*/  @P0 BRA `(.L_x_890) ;  /* 0x00000fd000000947 */ /* 0x000fea0003800000 */
[----:B------:R-:W-:Y:S01]  /*00e0*/  LOP3.LUT R13, R2, 0x1f, RZ, 0xc0, !PT ;  /* 0x0000001f020d7812 */ /* 0x000fe200078ec0ff */
[----:B------:R-:W-:-:S03]  /*00f0*/  CS2R R8, SRZ ;  /* 0x0000000000087805 */ /* 0x000fc6000001ff00 */
[----:B------:R-:W-:-:S04]  /*0100*/  ISETP.NE.AND P6, PT, R13, 0x1f, PT ;  /* 0x0000001f0d00780c */ /* 0x000fc80003fc5270 */
[----:B------:R-:W-:-:S13]  /*0110*/  ISETP.GE.OR P0, PT, R13, c[0x0][0x53c], !P6 ;  /* 0x00014f000d007a0c */ /* 0x000fda0007706670 */
[----:B-1----:R-:W-:Y:S02]  /*0120*/  @!P0 IMAD.MOV.U32 R4, RZ, RZ, 0x4 ;  /* 0x00000004ff048424 */ /* 0x002fe400078e00ff */
[----:B------:R-:W-:Y:S02]  /*0130*/  @!P0 IMAD.MOV.U32 R2, RZ, RZ, 0x4 ;  /* 0x00000004ff028424 */ /* 0x000fe400078e00ff */
[----:B------:R-:W-:-:S04]  /*0140*/  @!P0 IMAD.WIDE.U32 R4, R13, R4, c[0x0][0x580] ;  /* 0x000160000d048625 */ /* 0x000fc800078e0004 */
[C---:B------:R-:W-:Y:S01]  /*0150*/  @!P0 IMAD.WIDE.U32 R2, R13.reuse, R2, c[0x0][0x578] ;  /* 0x00015e000d028625 */ /* 0x040fe200078e0002 */
[----:B------:R-:W2:Y:S04]  /*0160*/  @!P0 LDG.E R9, [R4.64] ;  /* 0x0000000804098981 */ /* 0x000ea8000c1e1900 */
[----:B------:R-:W2:Y:S01]  /*0170*/  @!P0 LDG.E R8, [R2.64] ;  /* 0x0000000802088981 */ /* 0x000ea2000c1e1900 */
[C---:B------:R-:W-:Y:S01]  /*0180*/  ISETP.NE.AND P5, PT, R13.reuse, RZ, PT ;  /* 0x000000ff0d00720c */ /* 0x040fe20003fa5270 */
[----:B------:R-:W1:Y:S01]  /*0190*/  S2UR UR4, SR_CTAID.X ;  /* 0x00000000000479c3 */ /* 0x000e620000002500 */
[C---:B------:R-:W-:Y:S01]  /*01a0*/  ISETP.GE.U32.AND P4, PT, R13.reuse, 0x2, PT ;  /* 0x000000020d00780c */ /* 0x040fe20003f86070 */
[----:B------:R-:W-:Y:S01]  /*01b0*/  IMAD.MOV.U32 R6, RZ, RZ, RZ ;  /* 0x000000ffff067224 */ /* 0x000fe200078e00ff */
        /* <DEDUP_REMOVED lines=26> */
.L_x_895:
        /* <DEDUP_REMOVED lines=16> */
.L_x_1141:
        /* <DEDUP_REMOVED lines=16> */
.L_x_1142:
[----:B--2---:R-:W-:-:S05]  /*0560*/  IMAD R0, R0, c[0x0][0x538], RZ ;  /* 0x00014e0000007a24 */ /* 0x004fca00078e02ff */
[----:B------:R-:W-:-:S04]  /*0570*/  IADD3 R7, R0, R7, RZ ;  /* 0x0000000700077210 */ /* 0x000fc80007ffe0ff */
[----:B------:R-:W-:-:S13]  /*0580*/  ISETP.GT.AND P0, PT, R7, UR4, PT ;  /* 0x0000000407007c0c */ /* 0x000fda000bf04270 */
[----:B-1----:R-:W-:Y:S05]  /*0590*/  @!P0 BRA `(.L_x_895) ;  /* 0xfffffdc000008947 */ /* 0x002fea000383ffff */
.L_x_891:
[----:B------:R-:W-:-:S05]  /*05a0*/  IADD3 R7, -R0, R7, RZ ;  /* 0x0000000700077210 */ /* 0x000fca0007ffe1ff */
[----:B------:R-:W-:-:S05]  /*05b0*/  IMAD R0, R4, c[0x0][0x538], R7 ;  /* 0x00014e0004007a24 */ /* 0x000fca00078e0207 */
[----:B------:R-:W-:Y:S01]  /*05c0*/  ISETP.GT.AND P0, PT, R0, UR4, PT ;  /* 0x0000000400007c0c */ /* 0x000fe2000bf04270 */
[----:B------:R-:W-:-:S12]  /*05d0*/  BRA.DIV ~URZ, `(.L_x_896) ;  /* 0x00022d127f007947 */ /* 0x000fd8000b800000 */
[----:B------:R-:W-:-:S04]  /*05e0*/  VOTE.ANY R14, PT, !P0 ;  /* 0x00000000000e7806 */ /* 0x000fc800040e0100 */
.L_x_1143:
[----:B------:R-:W1:Y:S02]  /*05f0*/  POPC R0, R14 ;  /* 0x0000000e00007309 */ /* 0x000e640000000000 */
[----:B-1----:R-:W-:-:S05]  /*0600*/  IADD3 R2, R0, R6, RZ ;  /* 0x0000000600027210 */ /* 0x002fca0007ffe0ff */
[----:B------:R1:W-:Y:S01]  /*0610*/  STL [R1+0x24], R2 ;  /* 0x0000240201007387 */ /* 0x0003e20000100800 */
[----:B------:R-:W-:Y:S05]  /*0620*/  BRA.DIV ~URZ, `(.L_x_897) ;  /* 0x00022d027f007947 */ /* 0x000fea000b800000 */
[----:B------:R2:W3:Y:S01]  /*0630*/  SHFL.IDX PT, R12, R9, R0, 0x1f ;  /* 0x00001f00090c7589 */ /* 0x0004e200000e0000 */
[----:B------:R-:W-:-:S03]  /*0640*/  MOV R5, RZ ;  /* 0x000000ff00057202 */ /* 0x000fc60000000f00 */
[----:B------:R2:W4:Y:S04]  /*0650*/  SHFL.IDX PT, R9, R8, R0, 0x1f ;  /* 0x00001f0008097589 */ /* 0x00052800000e0000 */
.L_x_1144:
[----:B------:R-:W-:Y:S01]  /*0660*/  ISETP.NE.AND P0, PT, R14, RZ, PT ;  /* 0x000000ff0e00720c */ /* 0x000fe20003f05270 */
[----:B------:R-:W-:-:S12]  /*0670*/  BSSY B0, `(.L_x_898) ;  /* 0x0000005000007945 */ /* 0x000fd80003800000 */
[----:B------:R-:W-:Y:S05]  /*0680*/  @!P0 BRA `(.L_x_899) ;  /* 0x0000003000008947 */ /* 0x000fea0003800000 */
[----:B--2---:R-:W-:Y:S01]  /*0690*/  IADD3 R0, R0, -0x1, RZ ;  /* 0xffffffff00007810 */ /* 0x004fe20007ffe0ff */
[----:B------:R-:W-:Y:S05]  /*06a0*/  BRA.DIV ~URZ, `(.L_x_900) ;  /* 0x00022d627f007947 */ /* 0x000fea000b800000 */
[----:B------:R2:W1:Y:S02]  /*06b0*/  SHFL.IDX PT, R5, R4, R0, 0x1f ;  /* 0x00001f0004057589 */ /* 0x00046400000e0000 */
.L_x_899:
[----:B------:R-:W-:Y:S05]  /*06c0*/  BSYNC B0 ;  /* 0x0000000000007941 */ /* 0x000fea0003800000 */
.L_x_898:
[----:B-12---:R-:W-:Y:S01]  /*06d0*/  IMAD R0, R5, c[0x0][0x538], R7 ;  /* 0x00014e0005007a24 */ /* 0x006fe200078e0207 */
[----:B----4-:R-:W-:Y:S01]  /*06e0*/  ISETP.NE.AND P0, PT, R9, 0x1, PT ;  /* 0x000000010900780c */ /* 0x010fe20003f05270 */
[----:B------:R-:W-:Y:S03]  /*06f0*/  BSSY B0, `(.L_x_901) ;  /* 0x0000089000007945 */ /* 0x000fe60003800000 */
[----:B------:R1:W-:Y:S01]  /*0700*/  STL [R1+0x18], R0 ;  /* 0x0000180001007387 */ /* 0x0003e20000100800 */
[----:B------:R-:W-:-:S08]  /*0710*/  IADD3 R11, -R0, UR4, RZ ;  /* 0x00000004000b7c10 */ /* 0x000fd0000fffe1ff */
[----:B------:R-:W-:Y:S05]  /*0720*/  @!P0 BRA `(.L_x_902) ;  /* 0x000003f000008947 */ /* 0x000fea0003800000 */
[-C--:B-1-3--:R-:W-:Y:S02]  /*0730*/  IABS R0, R12.reuse ;  /* 0x0000000c00007213 */ /* 0x08afe40000000000 */
        /* <DEDUP_REMOVED lines=59> */
[----:B------:R-:W-:-:S05]  /*0af0*/  IMAD R2, R3, 0x10000, R2 ;  /* 0x0001000003027824 */ /* 0x000fca00078e0202 */
[----:B------:R1:W-:Y:S01]  /*0b00*/  STL [R1+0x20], R2 ;  /* 0x0000200201007387 */ /* 0x0003e20000100800 */
[----:B------:R-:W-:Y:S05]  /*0b10*/  BRA `(.L_x_903) ;  /* 0x0000046000007947 */ /* 0x000fea0003800000 */
.L_x_902:
[----:B------:R-:W2:Y:S01]  /*0b20*/  LDL R3, [R1+0x24] ;  /* 0x0000240001037983 */ /* 0x000ea20000100800 */
[----:B------:R-:W-:-:S04]  /*0b30*/  IMAD.MOV.U32 R2, RZ, RZ, 0x4 ;  /* 0x00000004ff027424 */ /* 0x000fc800078e00ff */
[----:B--2---:R-:W-:-:S05]  /*0b40*/  IMAD.WIDE R2, R3, R2, c[0x0][0x590] ;  /* 0x0001640003027625 */ /* 0x004fca00078e0202 */
[----:B------:R-:W2:Y:S02]  /*0b50*/  LDG.E R7, [R2.64] ;  /* 0x0000000802077981 */ /* 0x000ea4000c1e1900 */
[----:B--23--:R-:W-:-:S05]  /*0b60*/  IMAD R9, R7, R12, RZ ;  /* 0x0000000c07097224 */ /* 0x00cfca00078e02ff */
[-C--:B-1----:R-:W-:Y:S02]  /*0b70*/  IABS R0, R9.reuse ;  /* 0x0000000900007213 */ /* 0x082fe40000000000 */
        /* <DEDUP_REMOVED lines=62> */
[----:B------:R-:W-:-:S05]  /*0f60*/  IMAD R2, R0, R2, R3 ;  /* 0x0000000200027224 */ /* 0x000fca00078e0203 */
[----:B------:R1:W-:Y:S02]  /*0f70*/  STL [R1+0x20], R2 ;  /* 0x0000200201007387 */ /* 0x0003e40000100800 */
.L_x_903:
[----:B------:R-:W-:Y:S05]  /*0f80*/  BSYNC B0 ;  /* 0x0000000000007941 */ /* 0x000fea0003800000 */
.L_x_901:
[----:B------:R-:W-:-:S04]  /*0f90*/  LOP3.LUT R0, RZ, R0, RZ, 0x33, !PT ;  /* 0x00000000ff007212 */ /* 0x000fc800078e33ff */
[----:B------:R-:W-:-:S05]  /*0fa0*/  IADD3 R0, R0, R12, RZ ;  /* 0x0000000c00007210 */ /* 0x000fca0007ffe0ff */
[----:B------:R2:W-:Y:S01]  /*0fb0*/  STL [R1+0x1c], R0 ;  /* 0x00001c0001007387 */ /* 0x0005e20000100800 */
[----:B------:R-:W-:Y:S05]  /*0fc0*/  BRA `(.L_x_904) ;  /* 0x0000006000007947 */ /* 0x000fea0003800000 */
.L_x_892:
[----:B------:R-:W-:Y:S01]  /*0fd0*/  MOV R0, UR4 ;  /* 0x0000000400007c02 */ /* 0x000fe20008000f00 */
[----:B------:R-:W-:Y:S04]  /*0fe0*/  STL [R1+0x1c], RZ ;  /* 0x00001cff01007387 */ /* 0x000fe80000100800 */
[----:B------:R-:W-:Y:S04]  /*0ff0*/  STL [R1+0x20], RZ ;  /* 0x000020ff01007387 */ /* 0x000fe80000100800 */
[----:B------:R1:W-:Y:S02]  /*1000*/  STL [R1+0x18], R0 ;  /* 0x0000180001007387 */ /* 0x0003e40000100800 */
[----:B-1----:R-:W-:-:S05]  /*1010*/  MOV R0, c[0x0][0x53c] ;  /* 0x00014f0000007a02 */ /* 0x002fca0000000f00 */
[----:B------:R1:W-:Y:S02]  /*1020*/  STL [R1+0x24], R0 ;  /* 0x0000240001007387 */ /* 0x0003e40000100800 */
.L_x_904:
[----:B------:R-:W3:Y:S04]  /*1030*/  LDL R4, [R1+0x18] ;  /* 0x0000180001047983 */ /* 0x000ee80000100800 */
[----:B------:R-:W3:Y:S04]  /*1040*/  LDL R5, [R1+0x1c] ;  /* 0x00001c0001057983 */ /* 0x000ee80000100800 */
[----:B------:R-:W3:Y:S04]  /*1050*/  LDL R6, [R1+0x20] ;  /* 0x0000200001067983 */ /* 0x000ee80000100800 */
[----:B------:R-:W3:Y:S01]  /*1060*/  LDL R7, [R1+0x24] ;  /* 0x0000240001077983 */ /* 0x000ee20000100800 */
[----:B------:R-:W-:Y:S01]  /*1070*/  ISETP.NE.AND P0, PT, R13, RZ, PT ;  /* 0x000000ff0d00720c */ /* 0x000fe20003f05270 */
[----:B------:R-:W-:-:S12]  /*1080*/  WARPSYNC 0xffffffff ;  /* 0xffffffff00007948 */ /* 0x000fd80003800000 */
[----:B---3--:R3:W-:Y:S04]  /*1090*/  @!P0 STS.128 [0xe100], R4 ;  /* 0x00e10004ff008388 */ /* 0x0087e80000000c00 */
[----:B------:R-:W-:Y:S06]  /*10a0*/  BAR.ARV 0x5, 0x100 ;  /* 0x0144000000007b1d */ /* 0x000fec0000002000 */
.L_x_890:
[----:B-12---:R-:W2:Y:S02]  /*10b0*/  LDL R0, [R1+0x24] ;  /* 0x0000240001007983 */ /* 0x006ea40000100800 */
[----:B--2---:R-:W-:-:S13]  /*10c0*/  ISETP.GE.AND P0, PT, R0, c[0x0][0x53c], PT ;  /* 0x00014f0000007a0c */ /* 0x004fda0003f06270 */
[----:B------:R-:W-:Y:S05]  /*10d0*/  @P0 EXIT ;  /* 0x000000000000094d */ /* 0x000fea0003800000 */
[----:B------:R-:W1:Y:S01]  /*10e0*/  S2R R17, SR_TID.X ;  /* 0x0000000000117919 */ /* 0x000e620000002100 */
[----:B------:R-:W-:Y:S01]  /*10f0*/  IMAD.MOV.U32 R18, RZ, RZ, 0x20 ;  /* 0x00000020ff127424 */ /* 0x000fe200078e00ff */
[----:B------:R-:W-:Y:S02]  /*1100*/  ULDC UR4, c[0x0][0x2ac] ;  /* 0x0000ab0000047ab9 */ /* 0x000fe40000000800 */
[----:B------:R-:W-:Y:S02]  /*1110*/  ULDC UR6, c[0x0][0x1d0] ;  /* 0x0000740000067ab9 */ /* 0x000fe40000000800 */
[----:B------:R-:W-:Y:S01]  /*1120*/  UIMAD UR6, UR4, UR6, URZ ;  /* 0x00000006040672a4 */ /* 0x000fe2000f8e023f */
[----:B-1----:R-:W-:-:S04]  /*1130*/  SHF.R.S32.HI R14, RZ, 0x1f, R17 ;  /* 0x0000001fff0e7819 */ /* 0x002fc80000011411 */
[CC--:B------:R-:W-:Y:S02]  /*1140*/  LEA.HI R2, R14.reuse, R17.reuse, RZ, 0x4 ;  /* 0x000000110e027211 */ /* 0x0c0fe400078f20ff */
[----:B---3--:R-:W-:Y:S02]  /*1150*/  LEA.HI R7, R14, R17, RZ, 0x2 ;  /* 0x000000110e077211 */ /* 0x008fe400078f10ff */
        /* <DEDUP_REMOVED lines=46> */
[----:B------:R-:W-:Y:S02]  /*1440*/  LEA.HI R13, R4, R21, RZ, 0x2 ;  /* 0x00000015040d7211 */ /* 0x000fe400078f10ff */
[----:B------:R-:W-:Y:S01]  /*1450*/  LOP3.LUT R0, R3, 0x1c0, RZ, 0xc0, !PT ;  /* 0x000001c003007812 */ /* 0x000fe200078ec0ff */
[----:B------:R-:W-:Y:S01]  /*1460*/  IMAD.IADD R2, R7, 0x1, R2 ;  /* 0x0000000107027824 */ /* 0x000fe200078e0202 */
[----:B------:R-:W-:Y:S02]  /*1470*/  SHF.R.S32.HI R4, RZ, 0x2, R13 ;  /* 0x00000002ff047819 */ /* 0x000fe4000001140d */
[----:B------:R-:W-:Y:S01]  /*1480*/  LOP3.LUT R3, R0, 0x8, R5, 0xf8, !PT ;  /* 0x0000000800037812 */ /* 0x000fe200078ef805 */
[----:B------:R-:W-:Y:S01]  /*1490*/  IMAD.SHL.U32 R20, R2, 0x2, RZ ;  /* 0x0000000202147824 */ /* 0x000fe200078e00ff */
[----:B------:R-:W-:Y:S01]  /*14a0*/  SHF.R.U32.HI R0, RZ, 0x3, R0 ;  /* 0x00000003ff007819 */ /* 0x000fe20000011600 */
[----:B------:R-:W-:Y:S01]  /*14b0*/  IMAD.SHL.U32 R2, R12, 0x40, RZ ;  /* 0x000000400c027824 */ /* 0x000fe200078e00ff */
[----:B------:R-:W-:Y:S01]  /*14c0*/  R2P PR, R6, 0x6 ;  /* 0x0000000606007804 */ /* 0x000fe20000000000 */
[----:B------:R-:W-:Y:S01]  /*14d0*/  IMAD R25, R10, 0x10, R4 ;  /* 0x000000100a197824 */ /* 0x000fe200078e0204 */
[----:B------:R-:W-:Y:S01]  /*14e0*/  LOP3.LUT R0, R3, R0, RZ, 0x3c, !PT ;  /* 0x0000000003007212 */ /* 0x000fe200078e3cff */
[----:B------:R-:W-:Y:S01]  /*14f0*/  IMAD R5, R11, 0x200, R8 ;  /* 0x000002000b057824 */ /* 0x000fe200078e0208 */
[----:B------:R-:W-:-:S02]  /*1500*/  LOP3.LUT R6, R6, 0x1, RZ, 0xc0, !PT ;  /* 0x0000000106067812 */ /* 0x000fc400078ec0ff */
[----:B------:R-:W-:Y:S01]  /*1510*/  LOP3.LUT R4, R0, 0xfffffe00, R2, 0xf8, !PT ;  /* 0xfffffe0000047812 */ /* 0x000fe200078ef802 */
[----:B------:R-:W-:Y:S01]  /*1520*/  STL [R1+0x68], R25 ;  /* 0x0000681901007387 */ /* 0x000fe20000100800 */
[----:B------:R-:W-:Y:S01]  /*1530*/  LEA.HI R0, R14, R17, RZ, 0x6 ;  /* 0x000000110e007211 */ /* 0x000fe200078f30ff */
[----:B------:R-:W-:Y:S01]  /*1540*/  IMAD.MOV.U32 R17, RZ, RZ, 0x40 ;  /* 0x00000040ff117424 */ /* 0x000fe200078e00ff */
[----:B------:R-:W-:Y:S01]  /*1550*/  ISETP.NE.U32.AND P0, PT, R6, 0x1, PT ;  /* 0x000000010600780c */ /* 0x000fe20003f05070 */
[----:B------:R-:W-:Y:S01]  /*1560*/  STL [R1+0x30], R20 ;  /* 0x0000301401007387 */ /* 0x000fe20000100800 */
[----:B------:R-:W-:Y:S01]  /*1570*/  SHF.R.S32.HI R101, RZ, 0x3, R101 ;  /* 0x00000003ff657819 */ /* 0x000fe20000011465 */
[----:B------:R-:W-:Y:S01]  /*1580*/  IMAD.SHL.U32 R0, R0, 0x8, RZ ;  /* 0x0000000800007824 */ /* 0x000fe200078e00ff */
[----:B------:R-:W-:Y:S02]  /*1590*/  IADD3 R3, R20, 0x80, RZ ;  /* 0x0000008014037810 */ /* 0x000fe40007ffe0ff */
[----:B------:R-:W-:-:S02]  /*15a0*/  IADD3 R22, R101, 0x20, RZ ;  /* 0x0000002065167810 */ /* 0x000fc40007ffe0ff */
[----:B------:R-:W-:Y:S01]  /*15b0*/  LOP3.LUT R7, R0, 0xfffffe00, RZ, 0xc0, !PT ;  /* 0xfffffe0000077812 */ /* 0x000fe200078ec0ff */
[C---:B------:R-:W-:Y:S01]  /*15c0*/  IMAD.SHL.U32 R0, R101.reuse, 0x40, RZ ;  /* 0x0000004065007824 */ /* 0x040fe200078e00ff */
[C---:B------:R-:W-:Y:S01]  /*15d0*/  IADD3 R23, R101.reuse, 0x40, RZ ;  /* 0x0000004065177810 */ /* 0x040fe20007ffe0ff */
[----:B------:R-:W-:Y:S01]  /*15e0*/  IMAD.SHL.U32 R6, R22, 0x40, RZ ;  /* 0x0000004016067824 */ /* 0x000fe200078e00ff */
[----:B------:R-:W-:Y:S02]  /*15f0*/  IADD3 R12, R101, 0x60, RZ ;  /* 0x00000060650c7810 */ /* 0x000fe40007ffe0ff */
[C---:B------:R-:W-:Y:S02]  /*1600*/  LOP3.LUT P4, RZ, R9.reuse, 0x2, RZ, 0xc0, !PT ;  /* 0x0000000209ff7812 */ /* 0x040fe4000788c0ff */
[----:B------:R-:W-:Y:S02]  /*1610*/  LOP3.LUT P3, RZ, R9, 0x4, RZ, 0xc0, !PT ;  /* 0x0000000409ff7812 */ /* 0x000fe4000786c0ff */
[----:B------:R-:W-:-:S02]  /*1620*/  SHF.R.S32.HI R9, RZ, 0x1f, R22 ;  /* 0x0000001fff097819 */ /* 0x000fc40000011416 */
[----:B------:R-:W-:Y:S02]  /*1630*/  IADD3 R19, R20, 0x70, RZ ;  /* 0x0000007014137810 */ /* 0x000fe40007ffe0ff */
[----:B------:R-:W-:Y:S02]  /*1640*/  SHF.R.S32.HI R8, RZ, 0x1f, R23 ;  /* 0x0000001fff087819 */ /* 0x000fe40000011417 */
[----:B------:R-:W-:Y:S01]  /*1650*/  @P0 IADD3 R19, R3, 0x10, RZ ;  /* 0x0000001003130810 */ /* 0x000fe20007ffe0ff */
[----:B------:R-:W-:Y:S01]  /*1660*/  IMAD.SHL.U32 R3, R23, 0x40, RZ ;  /* 0x0000004017037824 */ /* 0x000fe200078e00ff */
[--C-:B------:R-:W-:Y:S01]  /*1670*/  SHF.R.S32.HI R2, RZ, 0x1f, R101.reuse ;  /* 0x0000001fff027819 */ /* 0x100fe20000011465 */
[----:B------:R-:W-:Y:S01]  /*1680*/  IMAD.SHL.U32 R2, R12, 0x40, RZ ;  /* 0x000000400c027824 */ /* 0x000fe200078e00ff */
[----:B------:R-:W-:Y:S01]  /*1690*/  SHF.R.S32.HI R10, RZ, 0x1f, R12 ;  /* 0x0000001fff0a7819 */ /* 0x000fe2000001140c */
[----:B------:R-:W-:Y:S01]  /*16a0*/  STL [R1+0x34], R19 ;  /* 0x0000341301007387 */ /* 0x000fe20000100800 */
[----:B------:R-:W-:Y:S01]  /*16b0*/  LOP3.LUT R11, R0, 0x1c0, RZ, 0xc0, !PT ;  /* 0x000001c0000b7812 */ /* 0x000fe200078ec0ff */
[----:B------:R-:W-:Y:S01]  /*16c0*/  IMAD R0, R102, 0x20, R101 ;  /* 0x0000002066007824 */ /* 0x000fe200078e0265 */
[----:B------:R-:W-:-:S02]  /*16d0*/  LEA.HI R9, R9, R22, RZ, 0x3 ;  /* 0x0000001609097211 */ /* 0x000fc400078f18ff */
[----:B------:R-:W-:Y:S02]  /*16e0*/  LOP3.LUT R22, R6, 0x1c0, RZ, 0xc0, !PT ;  /* 0x000001c006167812 */ /* 0x000fe400078ec0ff */
[----:B------:R-:W-:Y:S02]  /*16f0*/  LEA.HI R8, R8, R23, RZ, 0x3 ;  /* 0x0000001708087211 */ /* 0x000fe400078f18ff */
[----:B------:R-:W-:Y:S02]  /*1700*/  LEA.HI R6, R10, R12, RZ, 0x3 ;  /* 0x0000000c0a067211 */ /* 0x000fe400078f18ff */
[----:B------:R-:W-:Y:S02]  /*1710*/  LOP3.LUT R10, R11, 0x38, R76, 0xf8, !PT ;  /* 0x000000380b0a7812 */ /* 0x000fe400078ef84c */
[----:B------:R-:W-:Y:S01]  /*1720*/  SHF.R.U32.HI R23, RZ, 0x3, R11 ;  /* 0x00000003ff177819 */ /* 0x000fe2000001160b */
[----:B------:R-:W-:Y:S01]  /*1730*/  IMAD.SHL.U32 R6, R6, 0x40, RZ ;  /* 0x0000004006067824 */ /* 0x000fe200078e00ff */
[----:B------:R-:W-:Y:S01]  /*1740*/  LOP3.LUT R14, R3, 0x1c0, RZ, 0xc0, !PT ;  /* 0x000001c0030e7812 */ /* 0x000fe200078ec0ff */
[----:B------:R-:W-:Y:S01]  /*1750*/  IMAD.SHL.U32 R3, R8, 0x40, RZ ;  /* 0x0000004008037824 */ /* 0x000fe200078e00ff */
[----:B------:R-:W-:Y:S01]  /*1760*/  LOP3.LUT R12, R2, 0x1c0, RZ, 0xc0, !PT ;  /* 0x000001c0020c7812 */ /* 0x000fe200078ec0ff */
[----:B------:R-:W-:Y:S01]  /*1770*/  IMAD.SHL.U32 R2, R9, 0x40, RZ ;  /* 0x0000004009027824 */ /* 0x000fe200078e00ff */
[----:B------:R-:W-:-:S02]  /*1780*/  LOP3.LUT R11, R13, 0x7ffffffc, RZ, 0xc0, !PT ;  /* 0x7ffffffc0d0b7812 */ /* 0x000fc400078ec0ff */
[----:B------:R-:W-:Y:S02]  /*1790*/  LOP3.LUT R26, R10, R23, RZ, 0x3c, !PT ;  /* 0x000000170a1a7212 */ /* 0x000fe400078e3cff */
[----:B------:R-:W-:Y:S01]  /*17a0*/  LOP3.LUT R9, R22, 0x38, R76, 0xf8, !PT ;  /* 0x0000003816097812 */ /* 0x000fe200078ef84c */
[----:B------:R-:W-:Y:S01]  /*17b0*/  IMAD.IADD R11, R21, 0x1, -R11 ;  /* 0x00000001150b7824 */ /* 0x000fe200078e0a0b */
[----:B------:R-:W-:Y:S01]  /*17c0*/  SHF.R.U32.HI R24, RZ, 0x3, R22 ;  /* 0x00000003ff187819 */ /* 0x000fe20000011616 */
[----:B------:R1:W-:Y:S01]  /*17d0*/  STL [R1+0x60], R26 ;  /* 0x0000601a01007387 */ /* 0x0003e20000100800 */
[----:B------:R-:W-:Y:S01]  /*17e0*/  LOP3.LUT R10, R14, 0x38, R76, 0xf8, !PT ;  /* 0x000000380e0a7812 */ /* 0x000fe200078ef84c */
[----:B------:R-:W-:Y:S01]  /*17f0*/  IMAD.SHL.U32 R245, R11, 0x2, RZ ;  /* 0x000000020bf57824 */ /* 0x000fe200078e00ff */
[----:B------:R-:W-:Y:S02]  /*1800*/  SHF.R.U32.HI R23, RZ, 0x3, R14 ;  /* 0x00000003ff177819 */ /* 0x000fe4000001160e */
[----:B------:R-:W-:-:S02]  /*1810*/  LOP3.LUT R14, R12, 0x38, R76, 0xf8, !PT ;  /* 0x000000380c0e7812 */ /* 0x000fc400078ef84c */
[----:B------:R-:W-:Y:S02]  /*1820*/  SHF.R.U32.HI R22, RZ, 0x3, R12 ;  /* 0x00000003ff167819 */ /* 0x000fe4000001160c */
[----:B------:R-:W-:Y:S02]  /*1830*/  IADD3 R100, R78, 0x20, RZ ;  /* 0x000000204e647810 */ /* 0x000fe40007ffe0ff */
[----:B------:R-:W-:Y:S02]  /*1840*/  LOP3.LUT R12, R2, 0xfffffe00, RZ, 0xc0, !PT ;  /* 0xfffffe00020c7812 */ /* 0x000fe400078ec0ff */
[----:B------:R-:W-:Y:S01]  /*1850*/  LOP3.LUT R13, R3, 0xfffffe00, RZ, 0xc0, !PT ;  /* 0xfffffe00030d7812 */ /* 0x000fe200078ec0ff */
[----:B------:R-:W-:Y:S01]  /*1860*/  IMAD R3, R16, 0x8, R25 ;  /* 0x0000000810037824 */ /* 0x000fe200078e0219 */
[----:B------:R-:W-:Y:S02]  /*1870*/  LOP3.LUT R21, R6, 0xfffffe00, RZ, 0xc0, !PT ;  /* 0xfffffe0006157812 */ /* 0x000fe400078ec0ff */
[----:B------:R-:W-:-:S02]  /*1880*/  SHF.R.S32.HI R8, RZ, 0x1f, R100 ;  /* 0x0000001fff087819 */ /* 0x000fc40000011464 */
[----:B------:R-:W-:Y:S02]  /*1890*/  LOP3.LUT R11, R12, R9, R24, 0xf6, !PT ;  /* 0x000000090c0b7212 */ /* 0x000fe400078ef618 */
[----:B------:R-:W-:Y:S01]  /*18a0*/  LOP3.LUT R10, R13, R10, R23, 0xf6, !PT ;  /* 0x0000000a0d0a7212 */ /* 0x000fe200078ef617 */
[----:B------:R2:W-:Y:S01]  /*18b0*/  STL [R1+0x2c], R8 ;  /* 0x00002c0801007387 */ /* 0x0005e20000100800 */
[----:B------:R-:W-:Y:S02]  /*18c0*/  LOP3.LUT R9, R21, R14, R22, 0xf6, !PT ;  /* 0x0000000e15097212 */ /* 0x000fe400078ef616 */
[----:B------:R-:W-:Y:S01]  /*18d0*/  LEA R11, R11, 0x100, 0x1 ;  /* 0x000001000b0b7811 */ /* 0x000fe200078e08ff */
[----:B------:R-:W-:Y:S01]  /*18e0*/  STL [R1+0x64], R21 ;  /* 0x0000641501007387 */ /* 0x000fe20000100800 */
[----:B------:R-:W-:Y:S02]  /*18f0*/  LEA R188, R5, 0x8100, 0x1 ;  /* 0x0000810005bc7811 */ /* 0x000fe400078e08ff */
[----:B------:R-:W-:Y:S01]  /*1900*/  LEA R10, R10, 0x100, 0x1 ;  /* 0x000001000a0a7811 */ /* 0x000fe200078e08ff */
[----:B------:R3:W-:Y:S01]  /*1910*/  STL [R1+0x14], R3 ;  /* 0x0000140301007387 */ /* 0x0007e20000100800 */
[----:B------:R-:W-:-:S02]  /*1920*/  LOP3.LUT R2, R26, R7, RZ, 0xfc, !PT ;  /* 0x000000071a027212 */ /* 0x000fc400078efcff */
[----:B------:R-:W-:Y:S01]  /*1930*/  LEA R5, R9, 0x100, 0x1 ;  /* 0x0000010009057811 */ /* 0x000fe200078e08ff */
[----:B------:R4:W-:Y:S01]  /*1940*/  STL [R1+0x58], R11 ;  /* 0x0000580b01007387 */ /* 0x0009e20000100800 */
[C---:B------:R-:W-:Y:S01]  /*1950*/  IADD3 R28, R245.reuse, 0x8, RZ ;  /* 0x00000008f51c7810 */ /* 0x040fe20007ffe0ff */
[----:B------:R-:W-:Y:S01]  /*1960*/  IMAD.SHL.U32 R241, R2, 0x2, RZ ;  /* 0x0000000202f17824 */ /* 0x000fe200078e00ff */
[C---:B-1----:R-:W-:Y:S01]  /*1970*/  IADD3 R26, R245.reuse, 0x18, RZ ;  /* 0x00000018f51a7810 */ /* 0x042fe20007ffe0ff */
[----:B------:R1:W-:Y:S01]  /*1980*/  STL [R1+0x54], R10 ;  /* 0x0000540a01007387 */ /* 0x0003e20000100800 */
[----:B------:R-:W-:Y:S02]  /*1990*/  SEL R6, R18, 0xffffffe0, !P1 ;  /* 0xffffffe012067807 */ /* 0x000fe40004800000 */
[C---:B------:R-:W-:Y:S01]  /*19a0*/  IADD3 R23, R245.reuse, 0x30, RZ ;  /* 0x00000030f5177810 */ /* 0x040fe20007ffe0ff */
[----:B------:R5:W-:Y:S01]  /*19b0*/  STL [R1+0x50], R5 ;  /* 0x0000500501007387 */ /* 0x000be20000100800 */
[----:B------:R-:W-:-:S02]  /*19c0*/  IADD3 R14, R245, 0x60, RZ ;  /* 0x00000060f50e7810 */ /* 0x000fc40007ffe0ff */
[----:B------:R-:W-:Y:S02]  /*19d0*/  SHF.R.S32.HI R9, RZ, 0x1f, R28 ;  /* 0x0000001fff097819 */ /* 0x000fe4000001141c */
[----:B------:R-:W-:Y:S02]  /*19e0*/  SHF.R.S32.HI R9, RZ, 0x1f, R26 ;  /* 0x0000001fff097819 */ /* 0x000fe4000001141a */
[----:B------:R-:W-:Y:S02]  /*19f0*/  SHF.R.S32.HI R9, RZ, 0x1f, R23 ;  /* 0x0000001fff097819 */ /* 0x000fe40000011417 */
[----:B--2---:R-:W-:Y:S02]  /*1a00*/  SEL R8, R17, 0xffffffc0, !P2 ;  /* 0xffffffc011087807 */ /* 0x004fe40005000000 */
[----:B------:R-:W-:Y:S02]  /*1a10*/  LEA R189, R4, 0x100, 0x1 ;  /* 0x0000010004bd7811 */ /* 0x000fe400078e08ff */
[----:B---3--:R-:W-:-:S02]  /*1a20*/  SEL R3, R18, 0xffffffe0, !P4 ;  /* 0xffffffe012037807 */ /* 0x008fc40006000000 */
[C---:B------:R-:W-:Y:S02]  /*1a30*/  IADD3 R18, R245.reuse, 0x48, RZ ;  /* 0x00000048f5127810 */ /* 0x040fe40007ffe0ff */
[----:B----4-:R-:W-:Y:S01]  /*1a40*/  IADD3 R11, R245, 0x68, RZ ;  /* 0x00000068f50b7810 */ /* 0x010fe20007ffe0ff */
[----:B------:R-:W-:Y:S01]  /*1a50*/  IMAD.IADD R190, R3, 0x1, R189 ;  /* 0x0000000103be7824 */ /* 0x000fe200078e02bd */
[----:B------:R-:W-:Y:S02]  /*1a60*/  SHF.R.S32.HI R9, RZ, 0x1f, R18 ;  /* 0x0000001fff097819 */ /* 0x000fe40000011412 */
[----:B------:R-:W-:Y:S01]  /*1a70*/  SHF.R.S32.HI R9, RZ, 0x1f, R14 ;  /* 0x0000001fff097819 */ /* 0x000fe2000001140e */
[----:B------:R-:W-:Y:S01]  /*1a80*/  IMAD.IADD R9, R20, 0x1, R6 ;  /* 0x0000000114097824 */ /* 0x000fe200078e0206 */
[C---:B-1----:R-:W-:Y:S01]  /*1a90*/  IADD3 R10, R245.reuse, 0x70, RZ ;  /* 0x00000070f50a7810 */ /* 0x042fe20007ffe0ff */
[----:B------:R-:W-:Y:S01]  /*1aa0*/  IMAD.IADD R6, R6, 0x1, R19 ;  /* 0x0000000106067824 */ /* 0x000fe200078e0213 */
[----:B-----5:R-:W-:-:S02]  /*1ab0*/  IADD3 R5, R245, 0x78, RZ ;  /* 0x00000078f5057810 */ /* 0x020fc40007ffe0ff */
[----:B------:R-:W-:Y:S01]  /*1ac0*/  SHF.R.S32.HI R11, RZ, 0x1f, R11 ;  /* 0x0000001fff0b7819 */ /* 0x000fe2000001140b */
[----:B------:R1:W-:Y:S01]  /*1ad0*/  STL [R1+0x3c], R9 ;  /* 0x00003c0901007387 */ /* 0x0003e20000100800 */
[----:B------:R-:W-:Y:S01]  /*1ae0*/  SHF.R.S32.HI R11, RZ, 0x1f, R5 ;  /* 0x0000001fff0b7819 */ /* 0x000fe20000011405 */
[----:B------:R-:W-:Y:S01]  /*1af0*/  IMAD.IADD R5, R4, 0x1, R15 ;  /* 0x0000000104057824 */ /* 0x000fe200078e020f */
[----:B------:R-:W-:Y:S01]  /*1b00*/  SHF.R.S32.HI R10, RZ, 0x1f, R10 ;  /* 0x0000001fff0a7819 */ /* 0x000fe2000001140a */
[--C-:B------:R-:W-:Y:S01]  /*1b10*/  IMAD.IADD R10, R20, 0x1, R8.reuse ;  /* 0x00000001140a7824 */ /* 0x100fe200078e0208 */
[----:B------:R-:W-:Y:S01]  /*1b20*/  SEL R2, R17, 0xffffffc0, !P3 ;  /* 0xffffffc011027807 */ /* 0x000fe20005800000 */
[----:B------:R-:W-:Y:S01]  /*1b30*/  IMAD.IADD R4, R6, 0x1, R8 ;  /* 0x0000000106047824 */ /* 0x000fe200078e0208 */
[----:B------:R-:W-:Y:S01]  /*1b40*/  LEA R205, R5, 0x100, 0x1 ;  /* 0x0000010005cd7811 */ /* 0x000fe200078e08ff */
[----:B------:R-:W-:Y:S01]  /*1b50*/  IMAD.IADD R5, R8, 0x1, R19 ;  /* 0x0000000108057824 */ /* 0x000fe200078e0213 */
[----:B------:R2:W-:Y:S01]  /*1b60*/  STL [R1+0x4c], R10 ;  /* 0x00004c0a01007387 */ /* 0x0005e20000100800 */
[----:B------:R-:W-:Y:S01]  /*1b70*/  IADD3 R211, R76, 0x40, RZ ;  /* 0x000000404cd37810 */ /* 0x000fe20007ffe0ff */
[C---:B------:R-:W-:Y:S01]  /*1b80*/  IMAD.IADD R192, R2.reuse, 0x1, R189 ;  /* 0x0000000102c07824 */ /* 0x040fe200078e02bd */
[----:B------:R-:W-:Y:S01]  /*1b90*/  IADD3 R27, R245, 0x10, RZ ;  /* 0x00000010f51b7810 */ /* 0x000fe20007ffe0ff */
[----:B------:R-:W-:Y:S01]  /*1ba0*/  IMAD.IADD R206, R205, 0x1, R3 ;  /* 0x00000001cdce7824 */ /* 0x000fe200078e0203 */
[----:B------:R-:W-:Y:S01]  /*1bb0*/  IADD3 R25, R245, 0x20, RZ ;  /* 0x00000020f5197810 */ /* 0x000fe20007ffe0ff */
[----:B------:R-:W-:Y:S01]  /*1bc0*/  IMAD.IADD R208, R205, 0x1, R2 ;  /* 0x00000001cdd07824 */ /* 0x000fe200078e0202 */
[C---:B------:R-:W-:Y:S01]  /*1bd0*/  IADD3 R24, R245.reuse, 0x28, RZ ;  /* 0x00000028f5187810 */ /* 0x040fe20007ffe0ff */
[----:B------:R-:W-:Y:S01]  /*1be0*/  IMAD.IADD R191, R2, 0x1, R190 ;  /* 0x0000000102bf7824 */ /* 0x000fe200078e02be */
[C---:B------:R-:W-:Y:S01]  /*1bf0*/  IADD3 R22, R245.reuse, 0x38, RZ ;  /* 0x00000038f5167810 */ /* 0x040fe20007ffe0ff */
[----:B------:R-:W-:Y:S01]  /*1c00*/  IMAD.IADD R207, R206, 0x1, R2 ;  /* 0x00000001cecf7824 */ /* 0x000fe200078e0202 */
[----:B------:R-:W-:-:S02]  /*1c10*/  IADD3 R21, R245, 0x40, RZ ;  /* 0x00000040f5157810 */ /* 0x000fc40007ffe0ff */
[C---:B------:R-:W-:Y:S02]  /*1c20*/  IADD3 R17, R245.reuse, 0x50, RZ ;  /* 0x00000050f5117810 */ /* 0x040fe40007ffe0ff */
[----:B------:R-:W-:Y:S01]  /*1c30*/  IADD3 R16, R245, 0x58, RZ ;  /* 0x00000058f5107810 */ /* 0x000fe20007ffe0ff */
[----:B-1----:R-:W-:Y:S01]  /*1c40*/  IMAD.IADD R9, R8, 0x1, R9 ;  /* 0x0000000108097824 */ /* 0x002fe200078e0209 */
[----:B------:R-:W-:Y:S02]  /*1c50*/  SHF.R.S32.HI R77, RZ, 0x1f, R76 ;  /* 0x0000001fff4d7819 */ /* 0x000fe4000001144c */
[----:B------:R-:W-:Y:S02]  /*1c60*/  SHF.R.S32.HI R79, RZ, 0x1f, R78 ;  /* 0x0000001fff4f7819 */ /* 0x000fe4000001144e */
[----:B------:R2:W-:Y:S01]  /*1c70*/  STL [R1+0x48], R9 ;  /* 0x0000480901007387 */ /* 0x0005e20000100800 */
[----:B------:R-:W-:Y:S02]  /*1c80*/  SHF.R.S32.HI R238, RZ, 0x1f, R211 ;  /* 0x0000001fffee7819 */ /* 0x000fe400000114d3 */
[----:B------:R-:W-:Y:S01]  /*1c90*/  SHF.R.S32.HI R27, RZ, 0x1f, R27 ;  /* 0x0000001fff1b7819 */ /* 0x000fe2000001141b */
[----:B------:R2:W-:Y:S01]  /*1ca0*/  STL [R1+0x38], R6 ;  /* 0x0000380601007387 */ /* 0x0005e20000100800 */
[----:B------:R-:W-:-:S02]  /*1cb0*/  SHF.R.S32.HI R25, RZ, 0x1f, R25 ;  /* 0x0000001fff197819 */ /* 0x000fc40000011419 */
[----:B------:R-:W-:Y:S01]  /*1cc0*/  SHF.R.S32.HI R24, RZ, 0x1f, R24 ;  /* 0x0000001fff187819 */ /* 0x000fe20000011418 */
[----:B------:R2:W-:Y:S01]  /*1cd0*/  STL [R1+0x44], R5 ;  /* 0x0000440501007387 */ /* 0x0005e20000100800 */
[----:B------:R-:W-:Y:S02]  /*1ce0*/  SHF.R.S32.HI R22, RZ, 0x1f, R22 ;  /* 0x0000001fff167819 */ /* 0x000fe40000011416 */
[----:B------:R-:W-:Y:S01]  /*1cf0*/  SHF.R.S32.HI R21, RZ, 0x1f, R21 ;  /* 0x0000001fff157819 */ /* 0x000fe20000011415 */
[----:B------:R2:W-:Y:S01]  /*1d00*/  STL [R1+0x40], R4 ;  /* 0x0000400401007387 */ /* 0x0005e20000100800 */
[----:B------:R-:W-:Y:S02]  /*1d10*/  SHF.R.S32.HI R17, RZ, 0x1f, R17 ;  /* 0x0000001fff117819 */ /* 0x000fe40000011411 */
[----:B------:R-:W-:Y:S02]  /*1d20*/  SHF.R.S32.HI R16, RZ, 0x1f, R16 ;  /* 0x0000001fff107819 */ /* 0x000fe40000011410 */
.L_x_1140:
[----:B------:R-:W3:Y:S01]  /*1d30*/  LDL R27, [R1+0x24] ;  /* 0x00002400011b7983 */ /* 0x000ee20000100800 */
[----:B------:R-:W-:Y:S01]  /*1d40*/  ISETP.NE.U32.AND P0, PT, RZ, c[0x0][0x370], PT ;  /* 0x0000dc00ff007a0c */ /* 0x000fe20003f05070 */
[----:B------:R-:W-:Y:S01]  /*1d50*/  IMAD.MOV.U32 R20, RZ, RZ, 0x4 ;  /* 0x00000004ff147424 */ /* 0x000fe200078e00ff */
[----:B------:R-:W-:Y:S01]  /*1d60*/  ISETP.NE.U32.AND P1, PT, RZ, c[0x0][0x360], PT ;  /* 0x0000d800ff007a0c */ /* 0x000fe20003f25070 */
[----:B------:R-:W-:Y:S01]  /*1d70*/  IMAD.MOV.U32 R16, RZ, RZ, RZ ;  /* 0x000000ffff107224 */ /* 0x000fe200078e00ff */
[----:B------:R-:W-:Y:S01]  /*1d80*/  ISETP.NE.AND.EX P2, PT, RZ, c[0x0][0x374], PT, P0 ;  /* 0x0000dd00ff007a0c */ /* 0x000fe20003f45300 */
[----:B------:R-:W-:Y:S01]  /*1d90*/  IMAD.MOV.U32 R144, RZ, RZ, RZ ;  /* 0x000000ffff907224 */ /* 0x000fe200078e00ff */
[----:B------:R-:W-:Y:S01]  /*1da0*/  ISETP.NE.AND.EX P0, PT, RZ, c[0x0][0x364], PT, P1 ;  /* 0x0000d900ff007a0c */ /* 0x000fe20003f05310 */
[----:B------:R-:W-:Y:S01]  /*1db0*/  CS2R R18, SRZ ;  /* 0x0000000000127805 */ /* 0x000fe2000001ff00 */
[----:B------:R-:W-:-:S02]  /*1dc0*/  ISETP.NE.U32.AND P1, PT, RZ, c[0x0][0x348], PT ;  /* 0x0000d200ff007a0c */ /* 0x000fc40003f25070 */
[----:B------:R-:W-:Y:S02]  /*1dd0*/  ISETP.NE.U32.AND P3, PT, RZ, c[0x0][0x350], PT ;  /* 0x0000d400ff007a0c */ /* 0x000fe40003f65070 */
[----:B------:R-:W-:Y:S02]  /*1de0*/  ISETP.NE.U32.AND P4, PT, RZ, c[0x0][0x358], PT ;  /* 0x0000d600ff007a0c */ /* 0x000fe40003f85070 */
[----:B------:R-:W-:Y:S02]  /*1df0*/  ISETP.NE.AND.EX P1, PT, RZ, c[0x0][0x34c], PT, P1 ;  /* 0x0000d300ff007a0c */ /* 0x000fe40003f25310 */
[----:B------:R-:W-:Y:S02]  /*1e00*/  ISETP.NE.AND.EX P3, PT, RZ, c[0x0][0x354], PT, P3 ;  /* 0x0000d500ff007a0c */ /* 0x000fe40003f65330 */
[----:B------:R-:W-:Y:S01]  /*1e10*/  ISETP.NE.AND.EX P4, PT, RZ, c[0x0][0x35c], PT, P4 ;  /* 0x0000d700ff007a0c */ /* 0x000fe20003f85340 */
[----:B---3--:R-:W-:-:S04]  /*1e20*/  @P2 IMAD.WIDE R14, R27, R20, c[0x0][0x370] ;  /* 0x0000dc001b0e2625 */ /* 0x008fc800078e0214 */
[CC--:B--2---:R-:W-:Y:S01]  /*1e30*/  @P0 IMAD.WIDE R10, R27.reuse, R20.reuse, c[0x0][0x360] ;  /* 0x0000d8001b0a0625 */ /* 0x0c4fe200078e0214 */
[----:B------:R-:W2:Y:S03]  /*1e40*/  @P2 LDG.E R16, [R14.64] ;  /* 0x000000080e102981 */ /* 0x000ea6000c1e1900 */
[CC--:B------:R-:W-:Y:S01]  /*1e50*/  IMAD.WIDE R8, R27.reuse, R20.reuse, c[0x0][0x348] ;  /* 0x0000d2001b087625 */ /* 0x0c0fe200078e0214 */
[----:B------:R1:W5:Y:S03]  /*1e60*/  @P0 LDG.E R243, [R10.64] ;  /* 0x000000080af30981 */ /* 0x000366000c1e1900 */
[CC--:B------:R-:W-:Y:S01]  /*1e70*/  IMAD.WIDE R4, R27.reuse, R20.reuse, c[0x0][0x350] ;  /* 0x0000d4001b047625 */ /* 0x0c0fe200078e0214 */
[----:B------:R1:W5:Y:S03]  /*1e80*/  @P1 LDG.E R144, [R8.64] ;  /* 0x0000000808901981 */ /* 0x000366000c1e1900 */
[----:B------:R-:W-:Y:S01]  /*1e90*/  IMAD.WIDE R2, R27, R20, c[0x0][0x358] ;  /* 0x0000d6001b027625 */ /* 0x000fe200078e0214 */
[----:B------:R1:W5:Y:S04]  /*1ea0*/  @P3 LDG.E R19, [R4.64] ;  /* 0x0000000804133981 */ /* 0x000368000c1e1900 */
[----:B------:R1:W5:Y:S01]  /*1eb0*/  @P4 LDG.E R18, [R2.64] ;  /* 0x0000000802124981 */ /* 0x000362000c1e1900 */
[----:B------:R-:W-:Y:S03]  /*1ec0*/  YIELD ;  /* 0x0000000000007946 */ /* 0x000fe60003800000 */
[----:B--2---:R1:W-:Y:S01]  /*1ed0*/  STL [R1+0x10], R16 ;  /* 0x0000101001007387 */ /* 0x0043e20000100800 */
[----:B------:R-:W-:Y:S05]  /*1ee0*/  @P0 BRA `(.L_x_905) ;  /* 0x0000005000000947 */ /* 0x000fea0003800000 */
[----:B-----5:R-:W-:Y:S01]  /*1ef0*/  MOV R243, c[0x0][0x168] ;  /* 0x00005a0000f37a02 */ /* 0x020fe20000000f00 */
[----:B------:R-:W-:Y:S05]  /*1f00*/  @!P1 BRA `(.L_x_905) ;  /* 0x0000003000009947 */ /* 0x000fea0003800000 */
[----:B-1----:R-:W2:Y:S04]  /*1f10*/  LDG.E R10, [R8.64] ;  /* 0x00000008080a7981 */ /* 0x002ea8000c1e1900 */
[----:B------:R-:W2:Y:S02]  /*1f20*/  LDG.E R6, [R8.64+0x4] ;  /* 0x0000040808067981 */ /* 0x000ea4000c1e1900 */
[----:B--2---:R-:W-:-:S02]  /*1f30*/  IADD3 R243, -R10, R6, RZ ;  /* 0x000000060af37210 */ /* 0x004fc40007ffe1ff */
.L_x_905:
[----:B------:R-:W-:-:S04]  /*1f40*/  ISETP.NE.U32.AND P0, PT, RZ, c[0x0][0x368], PT ;  /* 0x0000da00ff007a0c */ /* 0x000fc80003f05070 */
[----:B------:R-:W-:-:S13]  /*1f50*/  ISETP.NE.AND.EX P0, PT, RZ, c[0x0][0x36c], PT, P0 ;  /* 0x0000db00ff007a0c */ /* 0x000fda0003f05300 */
[----:B------:R-:W-:Y:S05]  /*1f60*/  @!P0 BRA `(.L_x_906) ;  /* 0x0000003000008947 */ /* 0x000fea0003800000 */
[----:B-1----:R-:W-:-:S05]  /*1f70*/  IMAD.WIDE R4, R27, R20, c[0x0][0x368] ;  /* 0x0000da001b047625 */ /* 0x002fca00078e0214 */
[----:B------:R1:W5:Y:S01]  /*1f80*/  LDG.E R17, [R4.64] ;  /* 0x0000000804117981 */ /* 0x000362000c1e1900 */
[----:B------:R-:W-:Y:S05]  /*1f90*/  BRA `(.L_x_907) ;  /* 0x0000005000007947 */ /* 0x000fea0003800000 */
.L_x_906:
[----:B------:R-:W-:Y:S01]  /*1fa0*/  MOV R17, UR6 ;  /* 0x0000000600117c02 */ /* 0x000fe20008000f00 */
[----:B------:R-:W-:Y:S05]  /*1fb0*/  @!P3 BRA `(.L_x_907) ;  /* 0x000000300000b947 */ /* 0x000fea0003800000 */
[----:B------:R2:W3:Y:S04]  /*1fc0*/  LDG.E R6, [R4.64] ;  /* 0x0000000804067981 */ /* 0x0004e8000c1e1900 */
[----:B-12---:R-:W3:Y:S02]  /*1fd0*/  LDG.E R4, [R4.64+0x4] ;  /* 0x0000040804047981 */ /* 0x006ee4000c1e1900 */
[----:B---3--:R-:W-:Y:S02]  /*1fe0*/  IADD3 R17, -R6, R4, RZ ;  /* 0x0000000406117210 */ /* 0x008fe40007ffe1ff */
.L_x_907:
[----:B------:R-:W2:Y:S04]  /*1ff0*/  LDL.LU R6, [R1+0x1c] ;  /* 0x00001c0001067983 */ /* 0x000ea80000300800 */
[----:B-1----:R1:W3:Y:S04]  /*2000*/  @P4 LDG.E R5, [R2.64] ;  /* 0x0000000802054981 */ /* 0x0022e8000c1e1900 */
[----:B------:R1:W3:Y:S01]  /*2010*/  @P4 LDG.E R4, [R2.64+0x4] ;  /* 0x0000040802044981 */ /* 0x0002e2000c1e1900 */
[----:B------:R-:W-:Y:S01]  /*2020*/  ISETP.NE.U32.AND P0, PT, RZ, c[0x0][0x378], PT ;  /* 0x0000de00ff007a0c */ /* 0x000fe20003f05070 */
[----:B-----5:R-:W-:-:S03]  /*2030*/  IMAD.MOV.U32 R133, RZ, RZ, R17 ;  /* 0x000000ffff857224 */ /* 0x020fc600078e0011 */
[----:B------:R-:W-:Y:S01]  /*2040*/  ISETP.NE.AND.EX P0, PT, RZ, c[0x0][0x37c], PT, P0 ;  /* 0x0000df00ff007a0c */ /* 0x000fe20003f05300 */
[----:B------:R-:W-:-:S05]  /*2050*/  IMAD.MOV.U32 R8, RZ, RZ, c[0x0][0x2c4] ;  /* 0x0000b100ff087624 */ /* 0x000fca00078e00ff */
[----:B------:R-:W-:Y:S01]  /*2060*/  ISETP.NE.AND P2, PT, R8, 0x1, PT ;  /* 0x000000010800780c */ /* 0x000fe20003f45270 */
[----:B------:R-:W-:Y:S02]  /*2070*/  IMAD.IADD R16, R17, 0x1, -R16 ;  /* 0x0000000111107824 */ /* 0x000fe400078e0a10 */
[----:B------:R-:W-:-:S04]  /*2080*/  IMAD.MOV.U32 R8, RZ, RZ, c[0x0][0x32c] ;  /* 0x0000cb00ff087624 */ /* 0x000fc800078e00ff */
[----:B-1----:R-:W-:-:S05]  /*2090*/  @P0 IMAD.WIDE R2, R27, R20, c[0x0][0x378] ;  /* 0x0000de001b020625 */ /* 0x002fca00078e0214 */
[----:B------:R1:W5:Y:S01]  /*20a0*/  @P0 LDG.E R133, [R2.64] ;  /* 0x0000000802850981 */ /* 0x000362000c1e1900 */
[----:B------:R-:W-:Y:S02]  /*20b0*/  ISETP.GE.AND P1, PT, R8, 0x1, PT ;  /* 0x000000010800780c */ /* 0x000fe40003f26270 */
[----:B------:R-:W-:-:S04]  /*20c0*/  LOP3.LUT R209, R209, 0xffefffff, RZ, 0xc0, !PT ;  /* 0xffefffffd1d17812 */ /* 0x000fc800078ec0ff */
[----:B------:R-:W-:-:S04]  /*20d0*/  @P2 LOP3.LUT R209, R209, 0x100000, RZ, 0xfc, !PT ;  /* 0x00100000d1d12812 */ /* 0x000fc800078efcff */
[----:B------:R-:W-:-:S04]  /*20e0*/  LOP3.LUT R209, R209, 0xffdfffff, RZ, 0xc0, !PT ;  /* 0xffdfffffd1d17812 */ /* 0x000fc800078ec0ff */
[----:B------:R-:W-:Y:S01]  /*20f0*/  @P1 LOP3.LUT R209, R209, 0x200000, RZ, 0xfc, !PT ;  /* 0x00200000d1d11812 */ /* 0x000fe200078efcff */
[----:B-1----:R-:W-:Y:S02]  /*2100*/  IMAD.MOV.U32 R2, RZ, RZ, c[0x0][0x228] ;  /* 0x00008a00ff027624 */ /* 0x002fe400078e00ff */
[----:B--2---:R-:W-:-:S05]  /*2110*/  IMAD.SHL.U32 R9, R6, 0x80, RZ ;  /* 0x0000008006097824 */ /* 0x004fca00078e00ff */
[----:B------:R-:W-:Y:S01]  /*2120*/  IADD3 R3, R9, 0x7f, RZ ;  /* 0x0000007f09037810 */ /* 0x000fe20007ffe0ff */
[----:B------:R1:W-:Y:S01]  /*2130*/  STL [R1+0xc], R9 ;  /* 0x00000c0901007387 */ /* 0x0003e20000100800 */
[----:B---3--:R-:W-:-:S03]  /*2140*/  @P4 IMAD.IADD R2, R4, 0x1, -R5 ;  /* 0x0000000104024824 */ /* 0x008fc600078e0a05 */
[----:B------:R-:W-:-:S04]  /*2150*/  @P2 IMAD.HI.U32 R5, R3, c[0x0][0x2c8], RZ ;  /* 0x0000b20003052a27 */ /* 0x000fc800078e00ff */
[----:B------:R-:W-:Y:S01]  /*2160*/  IMAD.IADD R244, R16, 0x1, R2 ;  /* 0x0000000110f47824 */ /* 0x000fe200078e0202 */
[----:B------:R-:W-:-:S04]  /*2170*/  @P2 SHF.R.U32.HI R3, RZ, c[0x0][0x2cc], R5 ;  /* 0x0000b300ff032a19 */ /* 0x000fc80000011605 */
[C---:B------:R-:W-:Y:S02]  /*2180*/  IADD3 R4, R244.reuse, 0x5f, RZ ;  /* 0x0000005ff4047810 */ /* 0x040fe40007ffe0ff */
[----:B------:R-:W-:-:S03]  /*2190*/  IADD3 R5, R244, 0x1, -R243 ;  /* 0x00000001f4057810 */ /* 0x000fc60007ffe8f3 */
[----:B------:R-:W-:-:S04]  /*21a0*/  IMAD.HI R4, R4, 0x2aaaaaab, RZ ;  /* 0x2aaaaaab04047827 */ /* 0x000fc800078e02ff */
[----:B------:R-:W-:Y:S01]  /*21b0*/  IMAD.IADD R3, R5, 0x1, R3 ;  /* 0x0000000105037824 */ /* 0x000fe200078e0203 */
[----:B------:R-:W-:-:S04]  /*21c0*/  SHF.R.U32.HI R6, RZ, 0x1f, R4 ;  /* 0x0000001fff067819 */ /* 0x000fc80000011604 */
[----:B------:R-:W-:Y:S02]  /*21d0*/  LEA.HI.SX32 R145, R4, R6, 0x1c ;  /* 0x0000000604917211 */ /* 0x000fe400078fe2ff */
[----:B------:R-:W-:Y:S01]  /*21e0*/  IADD3 R5, R3, c[0x0][0x328], RZ ;  /* 0x0000ca0003057a10 */ /* 0x000fe20007ffe0ff */
[----:B------:R-:W-:Y:S05]  /*21f0*/  @!P1 BRA `(.L_x_908) ;  /* 0x0000010000009947 */ /* 0x000fea0003800000 */
[C---:B-1----:R-:W-:Y:S01]  /*2200*/  ISETP.GT.AND P0, PT, R3.reuse, RZ, PT ;  /* 0x000000ff0300720c */ /* 0x042fe20003f04270 */
        /* <DEDUP_REMOVED lines=9> */
.L_x_910:
[----:B------:R-:W-:-:S13]  /*22a0*/  ISETP.NE.AND P0, PT, R8, 0x1, PT ;  /* 0x000000010800780c */ /* 0x000fda0003f05270 */
[----:B------:R-:W-:-:S05]  /*22b0*/  @P0 IMAD.HI.U32 R3, R4, c[0x0][0x330], RZ ;  /* 0x0000cc0004030a27 */ /* 0x000fca00078e00ff */
[----:B------:R-:W-:Y:S02]  /*22c0*/  @P0 SHF.R.U32.HI R4, RZ, c[0x0][0x334], R3 ;  /* 0x0000cd00ff040a19 */ /* 0x000fe40000011603 */
.L_x_911:
[----:B------:R-:W-:Y:S05]  /*22d0*/  BSYNC B0 ;  /* 0x0000000000007941 */ /* 0x000fea0003800000 */
.L_x_909:
[----:B------:R-:W-:-:S05]  /*22e0*/  IMAD R3, R4, R8, c[0x0][0x32c] ;  /* 0x0000cb0004037624 */ /* 0x000fca00078e0208 */
[----:B------:R-:W-:-:S04]  /*22f0*/  IMNMX R5, R5, R3, PT ;  /* 0x0000000305057217 */ /* 0x000fc80003800200 */
.L_x_908:
[----:B-1----:R-:W-:Y:S01]  /*2300*/  IADD3 R5, R5, 0x5f, RZ ;  /* 0x0000005f05057810 */ /* 0x002fe20007ffe0ff */
[----:B------:R-:W-:-:S04]  /*2310*/  @P2 IMAD.HI.U32 R4, R9, c[0x0][0x2c8], RZ ;  /* 0x0000b20009042a27 */ /* 0x000fc800078e00ff */
[----:B------:R-:W-:-:S04]  /*2320*/  IMAD.HI R5, R5, 0x2aaaaaab, RZ ;  /* 0x2aaaaaab05057827 */ /* 0x000fc800078e02ff */
[----:B------:R-:W-:Y:S01]  /*2330*/  IMAD.MOV.U32 R3, RZ, RZ, R9 ;  /* 0x000000ffff037224 */ /* 0x000fe200078e0009 */
[----:B------:R-:W-:Y:S01]  /*2340*/  @P2 SHF.R.U32.HI R3, RZ, c[0x0][0x2cc], R4 ;  /* 0x0000b300ff032a19 */ /* 0x000fe20000011604 */
[----:B------:R-:W-:Y:S01]  /*2350*/  IMAD.IADD R155, R244, 0x1, -R243 ;  /* 0x00000001f49b7824 */ /* 0x000fe200078e0af3 */
[----:B------:R-:W-:-:S03]  /*2360*/  SHF.R.U32.HI R4, RZ, 0x1f, R5 ;  /* 0x0000001fff047819 */ /* 0x000fc60000011605 */
[----:B------:R-:W-:Y:S01]  /*2370*/  IMAD.IADD R3, R155, 0x1, R3 ;  /* 0x000000019b037824 */ /* 0x000fe200078e0203 */
[----:B------:R-:W-:-:S04]  /*2380*/  LEA.HI.SX32 R5, R5, R4, 0x1c ;  /* 0x0000000405057211 */ /* 0x000fc800078fe2ff */
[----:B------:R-:W-:Y:S02]  /*2390*/  IADD3 R4, R3, -c[0x0][0x324], RZ ;  /* 0x8000c90003047a10 */ /* 0x000fe40007ffe0ff */
        /* <DEDUP_REMOVED lines=11> */
.L_x_914:
[----:B------:R-:W-:-:S13]  /*2450*/  ISETP.NE.AND P0, PT, R8, 0x1, PT ;  /* 0x000000010800780c */ /* 0x000fda0003f05270 */
[----:B------:R-:W-:-:S05]  /*2460*/  @P0 IMAD.HI.U32 R5, R3, c[0x0][0x330], RZ ;  /* 0x0000cc0003050a27 */ /* 0x000fca00078e00ff */
[----:B------:R-:W-:Y:S02]  /*2470*/  @P0 SHF.R.U32.HI R3, RZ, c[0x0][0x334], R5 ;  /* 0x0000cd00ff030a19 */ /* 0x000fe40000011605 */
.L_x_915:
[----:B------:R-:W-:Y:S05]  /*2480*/  BSYNC B0 ;  /* 0x0000000000007941 */ /* 0x000fea0003800000 */
.L_x_913:
[----:B------:R-:W-:-:S05]  /*2490*/  IMAD R3, R3, c[0x0][0x32c], RZ ;  /* 0x0000cb0003037a24 */ /* 0x000fca00078e02ff */
[----:B------:R-:W-:-:S04]  /*24a0*/  IMNMX R4, R4, R3, !PT ;  /* 0x0000000304047217 */ /* 0x000fc80007800200 */
.L_x_912:
[----:B------:R-:W2:Y:S01]  /*24b0*/  LDL R21, [R1+0x20] ;  /* 0x0000200001157983 */ /* 0x000ea20000100800 */
[----:B------:R-:W-:Y:S01]  /*24c0*/  IMAD.HI R3, R4, 0x2aaaaaab, RZ ;  /* 0x2aaaaaab04037827 */ /* 0x000fe200078e02ff */
[----:B------:R-:W-:Y:S04]  /*24d0*/  BSSY B0, `(.L_x_916) ;  /* 0x000002f000007945 */ /* 0x000fe80003800000 */
[----:B------:R-:W-:-:S04]  /*24e0*/  SHF.R.U32.HI R4, RZ, 0x1f, R3 ;  /* 0x0000001fff047819 */ /* 0x000fc80000011603 */
[----:B------:R-:W-:Y:S02]  /*24f0*/  LEA.HI.SX32 R3, R3, R4, 0x1c ;  /* 0x0000000403037211 */ /* 0x000fe400078fe2ff */
[C---:B--2---:R-:W-:Y:S02]  /*2500*/  LOP3.LUT R5, R21.reuse, 0xff000000, RZ, 0xc0, !PT ;  /* 0xff00000015057812 */ /* 0x044fe400078ec0ff */
[----:B------:R-:W-:Y:S02]  /*2510*/  LOP3.LUT R6, R21, 0xff0000, RZ, 0xc0, !PT ;  /* 0x00ff000015067812 */ /* 0x000fe400078ec0ff */
[----:B------:R-:W-:-:S04]  /*2520*/  SHF.R.U32.HI R5, RZ, 0x8, R5 ;  /* 0x00000008ff057819 */ /* 0x000fc80000011605 */
[----:B------:R-:W-:Y:S02]  /*2530*/  LEA.HI R4, R6, R5, RZ, 0x10 ;  /* 0x0000000506047211 */ /* 0x000fe400078f80ff */
[----:B------:R-:W-:Y:S01]  /*2540*/  IMNMX R6, RZ, R3, !PT ;  /* 0x00000003ff067217 */ /* 0x000fe20007800200 */
[----:B------:R-:W-:Y:S01]  /*2550*/  IMAD.MOV.U32 R3, RZ, RZ, RZ ;  /* 0x000000ffff037224 */ /* 0x000fe200078e00ff */
[----:B------:R-:W-:Y:S02]  /*2560*/  SHF.R.U32.HI R9, RZ, 0x10, R4 ;  /* 0x00000010ff097819 */ /* 0x000fe40000011604 */
[----:B------:R-:W-:Y:S02]  /*2570*/  LOP3.LUT R22, R4, 0xff, RZ, 0xc0, !PT ;  /* 0x000000ff04167812 */ /* 0x000fe400078ec0ff */
[----:B------:R-:W-:Y:S01]  /*2580*/  ISETP.GT.AND P0, PT, R10, R6, PT ;  /* 0x000000060a00720c */ /* 0x000fe20003f04270 */
[----:B------:R1:W-:Y:S01]  /*2590*/  STL [R1+0x1c], R9 ;  /* 0x00001c0901007387 */ /* 0x0003e20000100800 */
[----:B------:R-:W-:-:S03]  /*25a0*/  ISETP.NE.AND P1, PT, R9, RZ, PT ;  /* 0x000000ff0900720c */ /* 0x000fc60003f25270 */
[----:B------:R1:W-:Y:S01]  /*25b0*/  STL [R1+0x28], R22 ;  /* 0x0000281601007387 */ /* 0x0003e20000100800 */
[----:B------:R-:W-:-:S07]  /*25c0*/  SEL R132, R9, c[0x0][0x338], P1 ;  /* 0x0000ce0009847a07 */ /* 0x000fce0000800000 */
[----:B------:R-:W-:Y:S05]  /*25d0*/  @!P0 BRA `(.L_x_917) ;  /* 0x000001e000008947 */ /* 0x000fea0003800000 */
[----:B------:R-:W-:Y:S02]  /*25e0*/  IABS R3, R132 ;  /* 0x0000008400037213 */ /* 0x000fe40000000000 */
[----:B------:R-:W-:-:S03]  /*25f0*/  IADD3 R5, R132, -0x1, R10 ;  /* 0xffffffff84057810 */ /* 0x000fc60007ffe00a */
[----:B------:R-:W-:Y:S02]  /*2600*/  IMAD.MOV.U32 R4, RZ, RZ, R3 ;  /* 0x000000ffff047224 */ /* 0x000fe400078e0003 */
[----:B------:R-:W-:Y:S02]  /*2610*/  IMAD.IADD R11, R5, 0x1, -R6 ;  /* 0x00000001050b7824 */ /* 0x000fe400078e0a06 */
[----:B------:R-:W2:Y:S03]  /*2620*/  I2F.RP R3, R4 ;  /* 0x0000000400037306 */ /* 0x000ea60000209400 */
[----:B------:R-:W-:-:S05]  /*2630*/  IABS R15, R11 ;  /* 0x0000000b000f7213 */ /* 0x000fca0000000000 */
[----:B--2---:R-:W2:Y:S02]  /*2640*/  MUFU.RCP R3, R3 ;  /* 0x0000000300037308 */ /* 0x004ea40000001000 */
[----:B--2---:R-:W-:-:S06]  /*2650*/  IADD3 R3, R3, 0xffffffe, RZ ;  /* 0x0ffffffe03037810 */ /* 0x004fcc0007ffe0ff */
[----:B-1----:R-:W1:Y:S02]  /*2660*/  F2I.FTZ.U32.TRUNC.NTZ R9, R3 ;  /* 0x0000000300097305 */ /* 0x002e64000021f000 */
[----:B-1----:R-:W-:-:S04]  /*2670*/  IMAD.MOV R3, RZ, RZ, -R9 ;  /* 0x000000ffff037224 */ /* 0x002fc800078e0a09 */
[----:B------:R-:W-:Y:S01]  /*2680*/  IMAD.MOV.U32 R8, RZ, RZ, R3 ;  /* 0x000000ffff087224 */ /* 0x000fe200078e0003 */
[----:B------:R-:W-:-:S03]  /*2690*/  IABS R3, R132 ;  /* 0x0000008400037213 */ /* 0x000fc60000000000 */
[----:B------:R-:W-:Y:S01]  /*26a0*/  IMAD R5, R8, R4, RZ ;  /* 0x0000000408057224 */ /* 0x000fe200078e02ff */
[----:B------:R-:W-:Y:S01]  /*26b0*/  MOV R8, RZ ;  /* 0x000000ff00087202 */ /* 0x000fe20000000f00 */
[----:B------:R-:W-:-:S04]  /*26c0*/  IMAD.MOV R14, RZ, RZ, -R3 ;  /* 0x000000ffff0e7224 */ /* 0x000fc800078e0a03 */
[----:B------:R-:W-:-:S04]  /*26d0*/  IMAD.HI.U32 R3, R9, R5, R8 ;  /* 0x0000000509037227 */ /* 0x000fc800078e0008 */
[----:B------:R-:W-:Y:S02]  /*26e0*/  IMAD.MOV.U32 R5, RZ, RZ, R15 ;  /* 0x000000ffff057224 */ /* 0x000fe400078e000f */
        /* <DEDUP_REMOVED lines=9> */
[----:B------:R-:W-:-:S07]  /*2780*/  ISETP.GE.AND P1, PT, R4, RZ, PT ;  /* 0x000000ff0400720c */ /* 0x000fce0003f26270 */
[----:B------:R-:W-:-:S06]  /*2790*/  @P2 IADD3 R3, R3, 0x1, RZ ;  /* 0x0000000103032810 */ /* 0x000fcc0007ffe0ff */
[----:B------:R-:W-:Y:S01]  /*27a0*/  @!P1 IMAD.MOV R3, RZ, RZ, -R3 ;  /* 0x000000ffff039224 */ /* 0x000fe200078e0a03 */
[----:B------:R-:W-:Y:S02]  /*27b0*/  @!P0 LOP3.LUT R3, RZ, R132, RZ, 0x33, !PT ;  /* 0x00000084ff038212 */ /* 0x000fe400078e33ff */
.L_x_917:
[----:B------:R-:W-:Y:S05]  /*27c0*/  BSYNC B0 ;  /* 0x0000000000007941 */ /* 0x000fea0003800000 */
.L_x_916:
[----:B------:R-:W2:Y:S01]  /*27d0*/  LDL R8, [R1+0x60] ;  /* 0x0000600001087983 */ /* 0x000ea20000100800 */
[----:B------:R-:W-:-:S04]  /*27e0*/  IMAD R6, R22, R3, R6 ;  /* 0x0000000316067224 */ /* 0x000fc800078e0206 */
[----:B------:R-:W-:-:S05]  /*27f0*/  IMAD.IADD R3, R6, 0x1, R3 ;  /* 0x0000000106037824 */ /* 0x000fca00078e0203 */
[----:B------:R-:W-:Y:S01]  /*2800*/  IMNMX R5, R10, R3, PT ;  /* 0x000000030a057217 */ /* 0x000fe20003800200 */
[----:B------:R-:W-:-:S04]  /*2810*/  IMAD R3, R6, 0x60, -R16 ;  /* 0x0000006006037824 */ /* 0x000fc800078e0a10 */
[----:B------:R-:W-:Y:S01]  /*2820*/  IMAD R5, R5, 0x60, -R16 ;  /* 0x0000006005057824 */ /* 0x000fe200078e0a10 */
[----:B------:R-:W-:-:S04]  /*2830*/  IMNMX R4, RZ, R3, !PT ;  /* 0x00000003ff047217 */ /* 0x000fc80007800200 */
[----:B------:R-:W-:-:S04]  /*2840*/  IMNMX R3, R5, R2, PT ;  /* 0x0000000205037217 */ /* 0x000fc80003800200 */
[----:B------:R-:W-:Y:S01]  /*2850*/  ISETP.GT.AND P0, PT, R3, R4, PT ;  /* 0x000000040300720c */ /* 0x000fe20003f04270 */
[----:B------:R-:W-:-:S05]  /*2860*/  IMAD.WIDE.U32 R4, R4, -0x55555555, RZ ;  /* 0xaaaaaaab04047825 */ /* 0x000fca00078e00ff */
[----:B------:R-:W-:-:S07]  /*2870*/  SHF.R.U32.HI R122, RZ, 0x6, R5 ;  /* 0x00000006ff7a7819 */ /* 0x000fce0000011605 */
[----:B------:R-:W-:-:S05]  /*2880*/  @P0 IADD3 R3, R3, 0x5f, RZ ;  /* 0x0000005f03030810 */ /* 0x000fca0007ffe0ff */
[----:B------:R-:W-:-:S04]  /*2890*/  @P0 IMAD.HI R4, R3, 0x2aaaaaab, RZ ;  /* 0x2aaaaaab03040827 */ /* 0x000fc800078e02ff */
[----:B------:R-:W-:Y:S01]  /*28a0*/  IMAD.MOV.U32 R3, RZ, RZ, R122 ;  /* 0x000000ffff037224 */ /* 0x000fe200078e007a */
[----:B------:R-:W-:-:S04]  /*28b0*/  @P0 SHF.R.U32.HI R5, RZ, 0x1f, R4 ;  /* 0x0000001fff050819 */ /* 0x000fc80000011604 */
[----:B------:R-:W-:-:S04]  /*28c0*/  @P0 LEA.HI.SX32 R3, R4, R5, 0x1c ;  /* 0x0000000504030211 */ /* 0x000fc800078fe2ff */
[----:B------:R-:W-:Y:S01]  /*28d0*/  ISETP.GT.AND P0, PT, R3, R122, PT ;  /* 0x0000007a0300720c */ /* 0x000fe20003f04270 */
[----:B--2---:R-:W-:-:S04]  /*28e0*/  IMAD.IADD R4, R7, 0x1, R8 ;  /* 0x0000000107047824 */ /* 0x004fc800078e0208 */
[----:B------:R-:W-:-:S08]  /*28f0*/  IMAD.SHL.U32 R210, R4, 0x2, RZ ;  /* 0x0000000204d27824 */ /* 0x000fd000078e00ff */
[----:B------:R-:W-:Y:S05]  /*2900*/  @!P0 BRA `(.L_x_918) ;  /* 0x000055f000008947 */ /* 0x000fea0003800000 */
[----:B------:R-:W-:Y:S02]  /*2910*/  ISETP.NE.U32.AND P0, PT, RZ, c[0x0][0x340], PT ;  /* 0x0000d000ff007a0c */ /* 0x000fe40003f05070 */
[----:B------:R-:W-:Y:S02]  /*2920*/  SHF.R.S32.HI R11, RZ, 0x1f, R101 ;  /* 0x0000001fff0b7819 */ /* 0x000fe40000011465 */
[----:B------:R-:W-:-:S13]  /*2930*/  ISETP.NE.AND.EX P2, PT, RZ, c[0x0][0x344], PT, P0 ;  /* 0x0000d100ff007a0c */ /* 0x000fda0003f45300 */
[----:B------:R-:W-:-:S05]  /*2940*/  @P2 IMAD.WIDE R4, R27, R20, c[0x0][0x340] ;  /* 0x0000d0001b042625 */ /* 0x000fca00078e0214 */
[----:B------:R2:W3:Y:S01]  /*2950*/  @P2 LDG.E R23, [R4.64] ;  /* 0x0000000804172981 */ /* 0x0004e2000c1e1900 */
[----:B------:R-:W-:Y:S01]  /*2960*/  IADD3 R110, P0, R101, R18, RZ ;  /* 0x00000012656e7210 */ /* 0x000fe20007f1e0ff */
[----:B------:R-:W-:Y:S01]  /*2970*/  IMAD.MOV.U32 R136, RZ, RZ, 0x60 ;  /* 0x00000060ff887424 */ /* 0x000fe200078e00ff */
[----:B------:R-:W-:Y:S01]  /*2980*/  LOP3.LUT R26, R21, 0xffff, RZ, 0xc0, !PT ;  /* 0x0000ffff151a7812 */ /* 0x000fe200078ec0ff */
[----:B------:R-:W-:Y:S01]  /*2990*/  IMAD.MOV.U32 R10, RZ, RZ, c[0x0][0x238] ;  /* 0x00008e00ff0a7624 */ /* 0x000fe200078e00ff */
[----:B------:R-:W-:Y:S01]  /*29a0*/  LEA.HI.X.SX32 R111, R18, R11, 0x1, P0 ;  /* 0x0000000b126f7211 */ /* 0x000fe200000f0eff */
[C---:B------:R-:W-:Y:S01]  /*29b0*/  IMAD R146, R136.reuse, c[0x0][0x23c], RZ ;  /* 0x00008f0088927a24 */ /* 0x040fe200078e02ff */
[----:B-1----:R-:W-:Y:S01]  /*29c0*/  SHF.R.S32.HI R22, RZ, 0x1f, R27 ;  /* 0x0000001fff167819 */ /* 0x002fe2000001141b */
[----:B------:R-:W-:Y:S01]  /*29d0*/  IMAD.WIDE.U32 R134, R136, c[0x0][0x238], RZ ;  /* 0x00008e0088867a25 */ /* 0x000fe200078e00ff */
[----:B------:R-:W-:Y:S02]  /*29e0*/  IADD3 R32, R3, -0x1, RZ ;  /* 0xffffffff03207810 */ /* 0x000fe40007ffe0ff */
[----:B------:R-:W-:Y:S01]  /*29f0*/  SEL R25, R22, RZ, !P4 ;  /* 0x000000ff16197207 */ /* 0x000fe20006000000 */
[----:B------:R-:W-:Y:S01]  /*2a00*/  IMAD R6, R111, c[0x0][0x238], RZ ;  /* 0x00008e006f067a24 */ /* 0x000fe200078e02ff */
[----:B------:R-:W-:Y:S01]  /*2a10*/  IADD3 R109, -R101, R2, RZ ;  /* 0x00000002656d7210 */ /* 0x000fe20007ffe1ff */
[----:B------:R-:W-:Y:S01]  /*2a20*/  IMAD.IADD R146, R135, 0x1, R146 ;  /* 0x0000000187927824 */ /* 0x000fe200078e0292 */
[----:B------:R-:W-:Y:S01]  /*2a30*/  SEL R24, R27, RZ, !P4 ;  /* 0x000000ff1b187207 */ /* 0x000fe20006000000 */
[----:B------:R-:W-:Y:S01]  /*2a40*/  IMAD R6, R110, c[0x0][0x23c], R6 ;  /* 0x00008f006e067a24 */ /* 0x000fe200078e0206 */
[----:B------:R-:W-:Y:S01]  /*2a50*/  ISETP.GE.AND P5, PT, R76, c[0x0][0x1d4], PT ;  /* 0x000075004c007a0c */ /* 0x000fe20003fa6270 */
[----:B------:R-:W-:Y:S01]  /*2a60*/  IMAD R3, R25, c[0x0][0x248], RZ ;  /* 0x0000920019037a24 */ /* 0x000fe200078e02ff */
[----:B------:R-:W-:Y:S01]  /*2a70*/  ISETP.GE.AND P3, PT, R211, c[0x0][0x1d4], PT ;  /* 0x00007500d3007a0c */ /* 0x000fe20003f66270 */
[----:B------:R-:W-:Y:S01]  /*2a80*/  IMAD.WIDE.U32 R14, R101, c[0x0][0x290], R78 ;  /* 0x0000a400650e7a25 */ /* 0x000fe200078e004e */
[----:B------:R-:W-:-:S02]  /*2a90*/  MOV R143, 0x5 ;  /* 0x00000005008f7802 */ /* 0x000fc40000000f00 */
[----:B------:R-:W-:Y:S01]  /*2aa0*/  SHF.L.U32 R152, R10, 0x5, RZ ;  /* 0x000000050a987819 */ /* 0x000fe200000006ff */
[----:B------:R-:W-:Y:S01]  /*2ab0*/  IMAD R8, R24, c[0x0][0x24c], R3 ;  /* 0x0000930018087a24 */ /* 0x000fe200078e0203 */
[----:B------:R-:W-:Y:S01]  /*2ac0*/  SHF.L.U64.HI R149, R10, R143, c[0x0][0x23c] ;  /* 0x00008f000a957619 */ /* 0x000fe2000001028f */
[----:B--2---:R-:W-:Y:S01]  /*2ad0*/  IMAD.WIDE.U32 R4, R110, c[0x0][0x238], R76 ;  /* 0x00008e006e047a25 */ /* 0x004fe200078e004c */
[----:B------:R-:W-:Y:S02]  /*2ae0*/  IADD3 R129, R17, R19, RZ ;  /* 0x0000001311817210 */ /* 0x000fe40007ffe0ff */
[----:B------:R-:W-:Y:S01]  /*2af0*/  MOV R151, c[0x0][0x290] ;  /* 0x0000a40000977a02 */ /* 0x000fe20000000f00 */
[----:B------:R-:W-:Y:S01]  /*2b00*/  IMAD R3, R146, R32, RZ ;  /* 0x0000002092037224 */ /* 0x000fe200078e02ff */
[----:B------:R-:W-:Y:S01]  /*2b10*/  IADD3 R5, R5, R6, RZ ;  /* 0x0000000605057210 */ /* 0x000fe20007ffe0ff */
[----:B------:R-:W-:Y:S01]  /*2b20*/  IMAD R6, R32, -0x60, R109 ;  /* 0xffffffa020067824 */ /* 0x000fe200078e026d */
[----:B------:R-:W-:Y:S01]  /*2b30*/  P2R R131, PR, RZ, 0x20 ;  /* 0x00000020ff837803 */ /* 0x000fe20000000000 */
[----:B------:R-:W-:Y:S01]  /*2b40*/  IMAD.WIDE.U32 R20, R101, c[0x0][0x290], R76 ;  /* 0x0000a40065147a25 */ /* 0x000fe200078e004c */
[----:B------:R-:W-:-:S02]  /*2b50*/  P2R R130, PR, RZ, 0x8 ;  /* 0x00000008ff827803 */ /* 0x000fc40000000000 */
[----:B------:R-:W-:Y:S01]  /*2b60*/  ISETP.GE.AND P0, PT, R6, 0x1, PT ;  /* 0x000000010600780c */ /* 0x000fe20003f06270 */
[----:B------:R-:W-:Y:S01]  /*2b70*/  IMAD.WIDE.U32 R4, R26, c[0x0][0x240], R4 ;  /* 0x000090001a047a25 */ /* 0x000fe200078e0004 */
[----:B------:R-:W-:-:S03]  /*2b80*/  SHF.L.U32 R154, R151, 0x5, RZ ;  /* 0x00000005979a7819 */ /* 0x000fc600000006ff */
[----:B------:R-:W-:Y:S02]  /*2b90*/  IMAD R5, R26, c[0x0][0x244], R5 ;  /* 0x000091001a057a24 */ /* 0x000fe400078e0205 */
[----:B------:R-:W-:Y:S02]  /*2ba0*/  IMAD.MOV.U32 R140, RZ, RZ, c[0x0][0x280] ;  /* 0x0000a000ff8c7624 */ /* 0x000fe400078e00ff */
[----:B------:R-:W-:Y:S01]  /*2bb0*/  IMAD.WIDE.U32 R114, R24, c[0x0][0x248], R4 ;  /* 0x0000920018727a25 */ /* 0x000fe200078e0004 */
[----:B------:R-:W-:Y:S02]  /*2bc0*/  SHF.R.S32.HI R4, RZ, 0x1f, R32 ;  /* 0x0000001fff047819 */ /* 0x000fe40000011420 */
[-C--:B------:R-:W-:Y:S01]  /*2bd0*/  SHF.L.U64.HI R142, R140, R143.reuse, c[0x0][0x284] ;  /* 0x0000a1008c8e7619 */ /* 0x080fe2000001028f */
[----:B------:R-:W-:Y:S01]  /*2be0*/  IMAD.MOV.U32 R112, RZ, RZ, R114 ;  /* 0x000000ffff707224 */ /* 0x000fe200078e0072 */
[----:B------:R-:W-:Y:S01]  /*2bf0*/  IADD3 R113, R115, R8, RZ ;  /* 0x0000000873717210 */ /* 0x000fe20007ffe0ff */
[----:B------:R-:W-:Y:S01]  /*2c00*/  IMAD R3, R4, R134, R3 ;  /* 0x0000008604037224 */ /* 0x000fe200078e0203 */
[----:B------:R-:W-:Y:S01]  /*2c10*/  SHF.L.U64.HI R143, R151, R143, c[0x0][0x294] ;  /* 0x0000a500978f7619 */ /* 0x000fe2000001028f */
[----:B------:R-:W-:-:S02]  /*2c20*/  IMAD R147, R136, c[0x0][0x284], RZ ;  /* 0x0000a10088937a24 */ /* 0x000fc400078e02ff */
[----:B------:R-:W-:-:S04]  /*2c30*/  IMAD.WIDE.U32 R8, R32, R134, R112 ;  /* 0x0000008620087225 */ /* 0x000fc800078e0070 */
[C---:B------:R-:W-:Y:S01]  /*2c40*/  IMAD R148, R136.reuse, c[0x0][0x294], RZ ;  /* 0x0000a50088947a24 */ /* 0x040fe200078e02ff */
[----:B------:R-:W-:Y:S01]  /*2c50*/  IADD3 R3, R9, R3, RZ ;  /* 0x0000000309037210 */ /* 0x000fe20007ffe0ff */
[----:B------:R-:W-:Y:S01]  /*2c60*/  IMAD.WIDE.U32 R138, R136, c[0x0][0x280], RZ ;  /* 0x0000a000888a7a25 */ /* 0x000fe200078e00ff */
[----:B------:R-:W-:-:S03]  /*2c70*/  @P0 LEA R4, P1, R8, c[0x0][0x220], 0x1 ;  /* 0x0000880008040a11 */ /* 0x000fc600078208ff */
[----:B------:R-:W-:Y:S01]  /*2c80*/  IMAD.WIDE.U32 R136, R136, c[0x0][0x290], RZ ;  /* 0x0000a40088887a25 */ /* 0x000fe200078e00ff */
[----:B------:R-:W-:Y:S02]  /*2c90*/  @P0 LEA.HI.X R5, R8, c[0x0][0x224], R3, 0x1, P1 ;  /* 0x0000890008050a11 */ /* 0x000fe400008f0c03 */
[----:B------:R-:W-:Y:S01]  /*2ca0*/  ISETP.GE.AND P1, PT, R6, 0x21, PT ;  /* 0x000000210600780c */ /* 0x000fe20003f26270 */
[C---:B------:R-:W-:Y:S01]  /*2cb0*/  IMAD.WIDE.U32 R120, R26.reuse, c[0x0][0x1e8], RZ ;  /* 0x00007a001a787a25 */ /* 0x040fe200078e00ff */
[----:B------:R-:W-:Y:S01]  /*2cc0*/  IADD3 R147, R139, R147, RZ ;  /* 0x000000938b937210 */ /* 0x000fe20007ffe0ff */
[----:B------:R-:W-:Y:S01]  /*2cd0*/  @!PT LDS RZ, [RZ] ;  /* 0x00000000fffff984 */ /* 0x000fe20000000800 */
[----:B------:R-:W-:Y:S01]  /*2ce0*/  @!PT LDS RZ, [RZ] ;  /* 0x00000000fffff984 */ /* 0x000fe20000000800 */
[----:B------:R-:W-:Y:S01]  /*2cf0*/  @!PT LDS RZ, [RZ] ;  /* 0x00000000fffff984 */ /* 0x000fe20000000800 */
[----:B------:R1:W-:Y:S02]  /*2d00*/  @P0 LDGSTS.E.BYPASS.LTC128B.128 [R210+0x8100], [R4.64], !P5 ;  /* 0x0810000004d20fae */ /* 0x0003e4000e901d48 */
[----:B------:R-:W-:Y:S02]  /*2d10*/  IMAD.WIDE.U32 R118, R26, c[0x0][0x210], RZ ;  /* 0x000084001a767a25 */ /* 0x000fe400078e00ff */
[----:B------:R1:W-:Y:S02]  /*2d20*/  @P0 LDGSTS.E.BYPASS.LTC128B.128 [R210+0xb100], [R4.64+0x80], !P3 ;  /* 0x0b10008004d20fae */ /* 0x0003e4000d901d48 */
[----:B------:R-:W-:-:S02]  /*2d30*/  IMAD.SHL.U32 R153, R140, 0x20, RZ ;  /* 0x000000208c997824 */ /* 0x000fc400078e00ff */
[----:B------:R-:W-:Y:S02]  /*2d40*/  IMAD.IADD R148, R137, 0x1, R148 ;  /* 0x0000000189947824 */ /* 0x000fe400078e0294 */
[C---:B------:R-:W-:Y:S02]  /*2d50*/  IMAD R128, R26.reuse, c[0x0][0x1ec], R121 ;  /* 0x00007b001a807a24 */ /* 0x040fe400078e0279 */
[----:B------:R-:W-:Y:S01]  /*2d60*/  IMAD R127, R26, c[0x0][0x214], R119 ;  /* 0x000085001a7f7a24 */ /* 0x000fe200078e0277 */
[----:B-1----:R-:W-:-:S05]  /*2d70*/  @P1 IADD3 R5, P0, R152, R8, RZ ;  /* 0x0000000898051210 */ /* 0x002fca0007f1e0ff */
[----:B------:R-:W-:Y:S01]  /*2d80*/  @P1 IMAD.X R9, R3, 0x1, R149, P0 ;  /* 0x0000000103091824 */ /* 0x000fe200000e0695 */
[----:B------:R-:W-:-:S04]  /*2d90*/  @P1 LEA R4, P0, R5, c[0x0][0x220], 0x1 ;  /* 0x0000880005041a11 */ /* 0x000fc800078008ff */
[----:B------:R-:W-:Y:S01]  /*2da0*/  @P1 LEA.HI.X R5, R5, c[0x0][0x224], R9, 0x1, P0 ;  /* 0x0000890005051a11 */ /* 0x000fe200000f0c09 */
[C---:B------:R-:W-:Y:S01]  /*2db0*/  IMAD R9, R11.reuse, c[0x0][0x290], RZ ;  /* 0x0000a4000b097a24 */ /* 0x040fe200078e02ff */
[----:B------:R-:W-:Y:S01]  /*2dc0*/  ISETP.GT.AND P0, PT, R6, 0x40, PT ;  /* 0x000000400600780c */ /* 0x000fe20003f04270 */
[----:B------:R-:W-:Y:S02]  /*2dd0*/  IMAD R6, R11, c[0x0][0x280], RZ ;  /* 0x0000a0000b067a24 */ /* 0x000fe400078e02ff */
[----:B------:R1:W-:Y:S01]  /*2de0*/  @P1 LDGSTS.E.BYPASS.LTC128B.128 [R241+0x9100], [R4.64], !P5 ;  /* 0x0910000004f11fae */ /* 0x0003e2000e901d48 */
[C---:B------:R-:W-:Y:S02]  /*2df0*/  IMAD R9, R101.reuse, c[0x0][0x294], R9 ;  /* 0x0000a50065097a24 */ /* 0x040fe400078e0209 */
[----:B------:R-:W-:Y:S01]  /*2e00*/  IMAD R6, R101, c[0x0][0x284], R6 ;  /* 0x0000a10065067a24 */ /* 0x000fe200078e0206 */
[----:B------:R1:W-:Y:S02]  /*2e10*/  @P1 LDGSTS.E.BYPASS.LTC128B.128 [R241+0xc100], [R4.64+0x80], !P3 ;  /* 0x0c10008004f11fae */ /* 0x0003e4000d901d48 */
[----:B------:R-:W-:-:S04]  /*2e20*/  IADD3 R17, R15, R9, RZ ;  /* 0x000000090f117210 */ /* 0x000fc80007ffe0ff */
[----:B------:R-:W-:Y:S02]  /*2e30*/  @P0 LEA R16, P1, R10, R8, 0x6 ;  /* 0x000000080a100211 */ /* 0x000fe400078230ff */
[----:B------:R-:W-:-:S04]  /*2e40*/  @P0 MOV R8, c[0x0][0x23c] ;  /* 0x00008f0000080a02 */ /* 0x000fc80000000f00 */
[----:B------:R-:W-:Y:S01]  /*2e50*/  @P0 LEA.HI.X R3, R10, R3, R8, 0x6, P1 ;  /* 0x000000030a030211 */ /* 0x000fe200008f3408 */
[----:B------:R-:W-:Y:S01]  /*2e60*/  IMAD.WIDE.U32 R10, R101, c[0x0][0x280], R76 ;  /* 0x0000a000650a7a25 */ /* 0x000fe200078e004c */
[----:B------:R-:W-:-:S04]  /*2e70*/  @P0 LEA R8, P1, R16, c[0x0][0x220], 0x1 ;  /* 0x0000880010080a11 */ /* 0x000fc800078208ff */
[----:B------:R-:W-:Y:S01]  /*2e80*/  IADD3 R15, R6, R11, RZ ;  /* 0x0000000b060f7210 */ /* 0x000fe20007ffe0ff */
[----:B------:R-:W-:Y:S01]  /*2e90*/  IMAD.IADD R11, R9, 0x1, R21 ;  /* 0x00000001090b7824 */ /* 0x000fe200078e0215 */
[----:B------:R-:W-:Y:S02]  /*2ea0*/  @P0 LEA.HI.X R9, R16, c[0x0][0x224], R3, 0x1, P1 ;  /* 0x0000890010090a11 */ /* 0x000fe400008f0c03 */
[----:B------:R-:W-:Y:S01]  /*2eb0*/  MOV R16, R14 ;  /* 0x0000000e00107202 */ /* 0x000fe20000000f00 */
[----:B------:R-:W-:Y:S01]  /*2ec0*/  IMAD.MOV.U32 R14, RZ, RZ, R10 ;  /* 0x000000ffff0e7224 */ /* 0x000fe200078e000a */
[----:B------:R-:W-:Y:S01]  /*2ed0*/  MOV R10, R20 ;  /* 0x00000014000a7202 */ /* 0x000fe20000000f00 */
[----:B------:R2:W-:Y:S01]  /*2ee0*/  @P0 LDGSTS.E.BYPASS.LTC128B.128 [R241+0xa100], [R8.64], !P5 ;  /* 0x0a10000008f10fae */ /* 0x0005e2000e901d48 */
[----:B------:R-:W-:Y:S01]  /*2ef0*/  MOV R3, c[0x0][0x27c] ;  /* 0x00009f0000037a02 */ /* 0x000fe20000000f00 */
[----:B-1----:R-:W-:Y:S02]  /*2f00*/  IMAD.WIDE.U32 R4, R101, c[0x0][0x280], R78 ;  /* 0x0000a00065047a25 */ /* 0x002fe400078e004e */
[----:B------:R2:W-:Y:S01]  /*2f10*/  @P0 LDGSTS.E.BYPASS.LTC128B.128 [R241+0xd100], [R8.64+0x80], !P3 ;  /* 0x0d10008008f10fae */ /* 0x0005e2000d901d48 */
[----:B------:R-:W-:Y:S01]  /*2f20*/  SHF.L.U32 R66, R3, 0x1, RZ ;  /* 0x0000000103427819 */ /* 0x000fe200000006ff */
[----:B------:R-:W-:Y:S01]  /*2f30*/  IMAD.IADD R19, R5, 0x1, R6 ;  /* 0x0000000105137824 */ /* 0x000fe200078e0206 */
[----:B-----5:R-:W-:Y:S01]  /*2f40*/  SHF.R.S32.HI R6, RZ, 0x1f, R133 ;  /* 0x0000001fff067819 */ /* 0x020fe20000011485 */
[C---:B------:R-:W-:Y:S01]  /*2f50*/  IMAD.WIDE.U32 R92, R133.reuse, c[0x0][0x280], R14 ;  /* 0x0000a000855c7a25 */ /* 0x040fe200078e000e */
[----:B------:R-:W-:Y:S01]  /*2f60*/  MOV R18, R4 ;  /* 0x0000000400127202 */ /* 0x000fe20000000f00 */
[----:B------:R-:W0:Y:S01]  /*2f70*/  LDGDEPBAR ;  /* 0x00000000000079af */ /* 0x000e220000000000 */
[----:B------:R-:W-:Y:S01]  /*2f80*/  WARPSYNC 0xffffffff ;  /* 0xffffffff00007948 */ /* 0x000fe20003800000 */
[----:B------:R-:W-:-:S04]  /*2f90*/  IMAD.WIDE.U32 R90, R133, c[0x0][0x290], R10 ;  /* 0x0000a400855a7a25 */ /* 0x000fc800078e000a */
[----:B------:R-:W-:-:S04]  /*2fa0*/  IMAD.WIDE.U32 R96, R133, c[0x0][0x280], R18 ;  /* 0x0000a00085607a25 */ /* 0x000fc800078e0012 */
[----:B------:R-:W-:-:S04]  /*2fb0*/  IMAD.WIDE.U32 R94, R133, c[0x0][0x290], R16 ;  /* 0x0000a400855e7a25 */ /* 0x000fc800078e0010 */
[C---:B--2---:R-:W-:Y:S02]  /*2fc0*/  IMAD R9, R6.reuse, c[0x0][0x280], RZ ;  /* 0x0000a00006097a24 */ /* 0x044fe400078e02ff */
[----:B------:R-:W-:Y:S02]  /*2fd0*/  IMAD R8, R6, c[0x0][0x290], RZ ;  /* 0x0000a40006087a24 */ /* 0x000fe400078e02ff */
[C---:B------:R-:W-:Y:S02]  /*2fe0*/  IMAD R6, R133.reuse, c[0x0][0x284], R9 ;  /* 0x0000a10085067a24 */ /* 0x040fe400078e0209 */
[----:B------:R-:W-:-:S03]  /*2ff0*/  IMAD R3, R133, c[0x0][0x294], R8 ;  /* 0x0000a50085037a24 */ /* 0x000fc600078e0208 */
[----:B------:R-:W-:Y:S01]  /*3000*/  IADD3 R108, R97, R6, RZ ;  /* 0x00000006616c7210 */ /* 0x000fe20007ffe0ff */
[----:B------:R-:W-:Y:S01]  /*3010*/  IMAD.IADD R107, R95, 0x1, R3 ;  /* 0x000000015f6b7824 */ /* 0x000fe200078e0203 */
[----:B------:R-:W-:Y:S02]  /*3020*/  IADD3 R106, R6, R93, RZ ;  /* 0x0000005d066a7210 */ /* 0x000fe40007ffe0ff */
[----:B------:R-:W-:Y:S02]  /*3030*/  IADD3 R105, R3, R91, RZ ;  /* 0x0000005b03697210 */ /* 0x000fe40007ffe0ff */
[----:B---3--:R-:W-:Y:S02]  /*3040*/  @P2 SHF.R.S32.HI R5, RZ, 0x1f, R23 ;  /* 0x0000001fff052819 */ /* 0x008fe40000011417 */
[----:B------:R-:W-:Y:S02]  /*3050*/  @!P2 MOV R5, R22 ;  /* 0x000000160005a202 */ /* 0x000fe40000000f00 */
[----:B------:R-:W-:Y:S01]  /*3060*/  @P2 MOV R4, R23 ;  /* 0x0000001700042202 */ /* 0x000fe20000000f00 */
[----:B------:R-:W-:-:S02]  /*3070*/  @!P2 IMAD.MOV.U32 R4, RZ, RZ, R27 ;  /* 0x000000ffff04a224 */ /* 0x000fc400078e001b */
[----:B------:R-:W-:Y:S02]  /*3080*/  IMAD R5, R5, c[0x0][0x2b0], RZ ;  /* 0x0000ac0005057a24 */ /* 0x000fe400078e02ff */
[----:B------:R-:W-:-:S04]  /*3090*/  IMAD.WIDE.U32 R116, R4, c[0x0][0x2b0], RZ ;  /* 0x0000ac0004747a25 */ /* 0x000fc800078e00ff */
[----:B------:R-:W-:-:S05]  /*30a0*/  IMAD R5, R4, c[0x0][0x2b4], R5 ;  /* 0x0000ad0004057a24 */ /* 0x000fca00078e0205 */
[----:B------:R-:W-:Y:S02]  /*30b0*/  IADD3 R126, R117, R5, RZ ;  /* 0x00000005757e7210 */ /* 0x000fe40007ffe0ff */
[----:B------:R-:W-:Y:S01]  /*30c0*/  ISETP.GE.AND P2, PT, R76, c[0x0][0x27c], PT ;  /* 0x00009f004c007a0c */ /* 0x000fe20003f46270 */
[C---:B------:R-:W-:Y:S01]  /*30d0*/  IMAD.SHL.U32 R20, R101.reuse, 0x40, RZ ;  /* 0x0000004065147824 */ /* 0x040fe200078e00ff */
[----:B------:R-:W-:Y:S01]  /*30e0*/  IADD3 R21, R101, 0x40, RZ ;  /* 0x0000004065157810 */ /* 0x000fe20007ffe0ff */
[----:B------:R-:W-:Y:S01]  /*30f0*/  IMAD R8, R25, c[0x0][0x268], RZ ;  /* 0x00009a0019087a24 */ /* 0x000fe200078e02ff */
[----:B------:R-:W-:Y:S01]  /*3100*/  SEL R3, RZ, c[0x0][0x27c], !P2 ;  /* 0x00009f00ff037a07 */ /* 0x000fe20005000000 */
[----:B------:R-:W-:Y:S01]  /*3110*/  IMAD.WIDE.U32 R4, R26, c[0x0][0x260], R76 ;  /* 0x000098001a047a25 */ /* 0x000fe200078e004c */
[----:B------:R-:W-:Y:S01]  /*3120*/  LOP3.LUT R20, R20, 0x1c0, RZ, 0xc0, !PT ;  /* 0x000001c014147812 */ /* 0x000fe200078ec0ff */
[----:B------:R-:W-:Y:S01]  /*3130*/  BAR.SYNC.DEFER_BLOCKING 0x0 ;  /* 0x0000000000007b1d */ /* 0x000fe20000010000 */
[----:B------:R-:W-:Y:S01]  /*3140*/  IADD3 R23, R101, 0x20, RZ ;  /* 0x0000002065177810 */ /* 0x000fe20007ffe0ff */
[C---:B------:R-:W-:Y:S01]  /*3150*/  IMAD.IADD R3, R76.reuse, 0x1, R3 ;  /* 0x000000014c037824 */ /* 0x040fe200078e0203 */
[----:B------:R-:W-:Y:S01]  /*3160*/  ISETP.GE.AND P5, PT, R76, c[0x0][0x1d4], PT ;  /* 0x000075004c007a0c */ /* 0x000fe20003fa6270 */
[----:B------:R-:W-:-:S02]  /*3170*/  IMAD.SHL.U32 R21, R21, 0x40, RZ ;  /* 0x0000004015157824 */ /* 0x000fc400078e00ff */
[----:B------:R-:W-:Y:S01]  /*3180*/  IMAD R14, R24, c[0x0][0x26c], R8 ;  /* 0x00009b00180e7a24 */ /* 0x000fe200078e0208 */
[----:B------:R-:W-:Y:S01]  /*3190*/  SHF.R.S32.HI R6, RZ, 0x1f, R3 ;  /* 0x0000001fff067819 */ /* 0x000fe20000011403 */
[----:B------:R-:W-:Y:S01]  /*31a0*/  IMAD.SHL.U32 R23, R23, 0x40, RZ ;  /* 0x0000004017177824 */ /* 0x000fe200078e00ff */
[----:B------:R-:W-:Y:S01]  /*31b0*/  LOP3.LUT R21, R21, 0x1c0, RZ, 0xc0, !PT ;  /* 0x000001c015157812 */ /* 0x000fe200078ec0ff */
[----:B------:R-:W-:Y:S01]  /*31c0*/  IMAD R5, R26, c[0x0][0x264], R5 ;  /* 0x000099001a057a24 */ /* 0x000fe200078e0205 */
[CC--:B------:R-:W-:Y:S01]  /*31d0*/  LEA.HI R9, R6.reuse, R3.reuse, RZ, 0x6 ;  /* 0x0000000306097211 */ /* 0x0c0fe200078f30ff */
[----:B------:R-:W-:Y:S01]  /*31e0*/  IMAD.MOV.U32 R141, RZ, RZ, 0x6 ;  /* 0x00000006ff8d7424 */ /* 0x000fe200078e00ff */
[----:B------:R-:W-:Y:S01]  /*31f0*/  LEA.HI R3, R6, R3, RZ, 0x3 ;  /* 0x0000000306037211 */ /* 0x000fe200078f18ff */
[----:B------:R-:W-:Y:S01]  /*3200*/  IMAD.WIDE.U32 R88, R24, c[0x0][0x268], R4 ;  /* 0x00009a0018587a25 */ /* 0x000fe200078e0004 */
[----:B------:R-:W-:Y:S01]  /*3210*/  LOP3.LUT R23, R23, 0x1c0, RZ, 0xc0, !PT ;  /* 0x000001c017177812 */ /* 0x000fe200078ec0ff */
[----:B------:R-:W-:Y:S01]  /*3220*/  ULDC.U8 UR5, c[0x0][0x298] ;  /* 0x0000a60000057ab9 */ /* 0x000fe20000000000 */
[--C-:B------:R-:W-:Y:S01]  /*3230*/  LOP3.LUT R6, R20, 0x38, R3.reuse, 0xf8, !PT ;  /* 0x0000003814067812 */ /* 0x100fe200078ef803 */
[----:B------:R-:W-:Y:S01]  /*3240*/  IMAD.SHL.U32 R20, R101, 0x40, RZ ;  /* 0x0000004065147824 */ /* 0x000fe200078e00ff */
[----:B------:R-:W-:Y:S01]  /*3250*/  LOP3.LUT R8, R21, 0x38, R3, 0xf8, !PT ;  /* 0x0000003815087812 */ /* 0x000fe200078ef803 */
[----:B------:R-:W-:Y:S01]  /*3260*/  IMAD.MOV.U32 R157, RZ, RZ, c[0x0][0x2b8] ;  /* 0x0000ae00ff9d7624 */ /* 0x000fe200078e00ff */
[----:B------:R-:W-:Y:S01]  /*3270*/  IADD3 R21, R101, 0x20, RZ ;  /* 0x0000002065157810 */ /* 0x000fe20007ffe0ff */
[----:B------:R-:W-:Y:S01]  /*3280*/  IMAD.MOV.U32 R156, RZ, RZ, c[0x0][0x27c] ;  /* 0x00009f00ff9c7624 */ /* 0x000fe200078e00ff */
[----:B------:R-:W-:Y:S01]  /*3290*/  LOP3.LUT R20, R20, 0x1c0, RZ, 0xc0, !PT ;  /* 0x000001c014147812 */ /* 0x000fe200078ec0ff */
[----:B------:R-:W-:Y:S01]  /*32a0*/  IMAD.SHL.U32 R150, R140, 0x40, RZ ;  /* 0x000000408c967824 */ /* 0x000fe200078e00ff */
[----:B------:R-:W-:Y:S01]  /*32b0*/  SHF.R.S32.HI R4, RZ, 0x6, R9 ;  /* 0x00000006ff047819 */ /* 0x000fe20000011409 */
[----:B------:R-:W-:Y:S01]  /*32c0*/  IMAD.SHL.U32 R21, R21, 0x40, RZ ;  /* 0x0000004015157824 */ /* 0x000fe200078e00ff */
[----:B------:R-:W-:Y:S01]  /*32d0*/  SHF.R.U32.HI R20, RZ, 0x3, R20 ;  /* 0x00000003ff147819 */ /* 0x000fe20000011614 */
[----:B------:R-:W-:Y:S01]  /*32e0*/  IMAD.IADD R103, R89, 0x1, R14 ;  /* 0x0000000159677824 */ /* 0x000fe200078e020e */
[----:B------:R-:W-:Y:S01]  /*32f0*/  LOP3.LUT R5, R23, 0x38, R3, 0xf8, !PT ;  /* 0x0000003817057812 */ /* 0x000fe200078ef803 */
[----:B------:R-:W-:Y:S01]  /*3300*/  IMAD R11, R4, 0x1800, R7 ;  /* 0x00001800040b7824 */ /* 0x000fe200078e0207 */
[----:B------:R-:W-:Y:S01]  /*3310*/  LOP3.LUT R10, R6, R20, RZ, 0x3c, !PT ;  /* 0x00000014060a7212 */ /* 0x000fe200078e3cff */
[----:B------:R-:W-:Y:S01]  /*3320*/  IMAD R9, R4, 0x1800, R12 ;  /* 0x0000180004097824 */ /* 0x000fe200078e020c */
[----:B------:R-:W-:-:S02]  /*3330*/  IADD3 R20, R101, 0x40, RZ ;  /* 0x0000004065147810 */ /* 0x000fc40007ffe0ff */
[----:B------:R-:W-:Y:S01]  /*3340*/  LOP3.LUT R21, R21, 0x1c0, RZ, 0xc0, !PT ;  /* 0x000001c015157812 */ /* 0x000fe200078ec0ff */
[----:B------:R-:W-:Y:S01]  /*3350*/  IMAD.IADD R10, R11, 0x1, R10 ;  /* 0x000000010b0a7824 */ /* 0x000fe200078e020a */
[----:B------:R-:W-:Y:S01]  /*3360*/  LOP3.LUT R87, R3, 0xfffffff8, RZ, 0xc0, !PT ;  /* 0xfffffff803577812 */ /* 0x000fe200078ec0ff */
[----:B------:R-:W-:Y:S01]  /*3370*/  IMAD.SHL.U32 R20, R20, 0x40, RZ ;  /* 0x0000004014147824 */ /* 0x000fe200078e00ff */
[----:B------:R-:W-:Y:S01]  /*3380*/  SHF.R.U32.HI R21, RZ, 0x3, R21 ;  /* 0x00000003ff157819 */ /* 0x000fe20000011615 */
[----:B------:R-:W-:Y:S01]  /*3390*/  IMAD.SHL.U32 R125, R10, 0x2, RZ ;  /* 0x000000020a7d7824 */ /* 0x000fe200078e00ff */
[----:B------:R-:W-:Y:S02]  /*33a0*/  SHF.L.U64.HI R140, R140, R141, c[0x0][0x284] ;  /* 0x0000a1008c8c7619 */ /* 0x000fe4000001028d */
[----:B------:R-:W-:Y:S02]  /*33b0*/  LOP3.LUT R20, R20, 0x1c0, RZ, 0xc0, !PT ;  /* 0x000001c014147812 */ /* 0x000fe400078ec0ff */
[----:B------:R-:W-:Y:S01]  /*33c0*/  LOP3.LUT R6, R5, R21, RZ, 0x3c, !PT ;  /* 0x0000001505067212 */ /* 0x000fe200078e3cff */
[----:B------:R-:W-:Y:S01]  /*33d0*/  IMAD R5, R4, 0x1800, R13 ;  /* 0x0000180004057824 */ /* 0x000fe200078e020d */
[----:B------:R-:W-:-:S02]  /*33e0*/  SHF.R.U32.HI R20, RZ, 0x3, R20 ;  /* 0x00000003ff147819 */ /* 0x000fc40000011614 */
[----:B------:R-:W-:Y:S01]  /*33f0*/  SHF.L.U64.HI R141, R151, R141, c[0x0][0x294] ;  /* 0x0000a500978d7619 */ /* 0x000fe2000001028d */
[----:B------:R-:W-:Y:S01]  /*3400*/  IMAD.IADD R6, R9, 0x1, R6 ;  /* 0x0000000109067824 */ /* 0x000fe200078e0206 */
[----:B------:R-:W-:Y:S01]  /*3410*/  LOP3.LUT R4, R8, R20, RZ, 0x3c, !PT ;  /* 0x0000001408047212 */ /* 0x000fe200078e3cff */
[----:B------:R-:W-:Y:S01]  /*3420*/  IMAD.SHL.U32 R151, R151, 0x40, RZ ;  /* 0x0000004097977824 */ /* 0x000fe200078e00ff */
[----:B------:R-:W-:Y:S01]  /*3430*/  SHF.R.S32.HI R64, RZ, 0x3, R3 ;  /* 0x00000003ff407819 */ /* 0x000fe20000011403 */
[----:B------:R-:W-:Y:S01]  /*3440*/  IMAD.SHL.U32 R124, R6, 0x2, RZ ;  /* 0x00000002067c7824 */ /* 0x000fe200078e00ff */
[----:B------:R-:W-:Y:S01]  /*3450*/  SHF.R.S32.HI R104, RZ, 0x1f, R87 ;  /* 0x0000001fff687819 */ /* 0x000fe20000011457 */
[----:B------:R-:W-:Y:S01]  /*3460*/  IMAD.IADD R4, R5, 0x1, R4 ;  /* 0x0000000105047824 */ /* 0x000fe200078e0204 */
[----:B------:R-:W-:Y:S02]  /*3470*/  ISETP.NE.AND P1, PT, R157, 0x1, PT ;  /* 0x000000019d00780c */ /* 0x000fe40003f25270 */
[----:B------:R-:W-:Y:S01]  /*3480*/  ISETP.GE.AND P0, PT, R156, 0x1, PT ;  /* 0x000000019c00780c */ /* 0x000fe20003f06270 */
[----:B------:R-:W-:-:S02]  /*3490*/  IMAD.SHL.U32 R123, R4, 0x2, RZ ;  /* 0x00000002047b7824 */ /* 0x000fc400078e00ff */
.L_x_953:
[----:B------:R-:W-:Y:S01]  /*34a0*/  IMAD R3, R32, 0x60, R0 ;  /* 0x0000006020037824 */ /* 0x000fe200078e0200 */
[----:B------:R-:W-:Y:S01]  /*34b0*/  ISETP.NE.AND P1, PT, R157, 0x1, PT ;  /* 0x000000019d00780c */ /* 0x000fe20003f25270 */
[----:B------:R-:W-:Y:S01]  /*34c0*/  IMAD.MOV.U32 R85, RZ, RZ, RZ ;  /* 0x000000ffff557224 */ /* 0x000fe200078e00ff */
[----:B------:R-:W-:Y:S04]  /*34d0*/  DEPBAR.LE SB0, 0x0 ;  /* 0x000080000000791a */ /* 0x000fe80000000000 */
[----:B-1----:R-:W-:Y:S01]  /*34e0*/  IMAD.IADD R4, R129, 0x1, R3 ;  /* 0x0000000181047824 */ /* 0x002fe200078e0203 */
[----:B------:R-:W-:Y:S01]  /*34f0*/  ISETP.GE.AND P0, PT, R3, R2, PT ;  /* 0x000000020300720c */ /* 0x000fe20003f06270 */
[----:B------:R-:W-:Y:S01]  /*3500*/  WARPSYNC 0xffffffff ;  /* 0xffffffff00007948 */ /* 0x000fe20003800000 */
[----:B------:R-:W-:Y:S01]  /*3510*/  ISETP.GE.AND P3, PT, R156, 0x1, PT ;  /* 0x000000019c00780c */ /* 0x000fe20003f66270 */
[--C-:B------:R-:W-:Y:S01]  /*3520*/  IMAD.MOV.U32 R3, RZ, RZ, R4.reuse ;  /* 0x000000ffff037224 */ /* 0x100fe200078e0004 */
[----:B------:R-:W-:Y:S01]  /*3530*/  ISETP.GT.OR P0, PT, R0, 0x5f, P0 ;  /* 0x0000005f0000780c */ /* 0x000fe20000704670 */
[----:B------:R-:W-:Y:S01]  /*3540*/  BSSY B2, `(.L_x_919) ;  /* 0x000040f000027945 */ /* 0x000fe20003800000 */
[----:B------:R-:W-:Y:S05]  /*3550*/  @P1 IMAD.HI.U32 R5, R4, c[0x0][0x2bc], RZ ;  /* 0x0000af0004051a27 */ /* 0x000fea00078e00ff */
[----:B------:R-:W-:Y:S06]  /*3560*/  @P1 SHF.R.U32.HI R3, RZ, c[0x0][0x2c0], R5 ;  /* 0x0000b000ff031a19 */ /* 0x000fec0000011605 */
[C---:B------:R-:W-:Y:S04]  /*3570*/  @!P0 IADD3 R5, P1, R3.reuse, R116, RZ ;  /* 0x0000007403058210 */ /* 0x040fe80007f3e0ff */
[----:B------:R-:W-:Y:S01]  /*3580*/  @!P0 LEA.HI.X.SX32 R6, R3, R126, 0x1, P1 ;  /* 0x0000007e03068211 */ /* 0x000fe200008f0eff */
[----:B------:R-:W-:Y:S01]  /*3590*/  IMAD.MOV R3, RZ, RZ, -R3 ;  /* 0x000000ffff037224 */ /* 0x000fe200078e0a03 */
[----:B------:R-:W-:Y:S03]  /*35a0*/  @!P0 LEA R8, P1, R5, c[0x0][0x2a0], 0x2 ;  /* 0x0000a80005088a11 */ /* 0x000fe600078210ff */
[----:B------:R-:W-:Y:S01]  /*35b0*/  IMAD R86, R3, c[0x0][0x2b8], R4 ;  /* 0x0000ae0003567a24 */ /* 0x000fe200078e0204 */
[----:B------:R-:W-:Y:S03]  /*35c0*/  @!P0 LEA.HI.X R9, R5, c[0x0][0x2a4], R6, 0x2, P1 ;  /* 0x0000a90005098a11 */ /* 0x000fe600008f1406 */
[----:B------:R-:W-:Y:S01]  /*35d0*/  IMAD.WIDE.U32 R4, R86, c[0x0][0x1e0], RZ ;  /* 0x0000780056047a25 */ /* 0x000fe200078e00ff */
[----:B------:R-:W-:Y:S01]  /*35e0*/  SHF.R.S32.HI R98, RZ, 0x1f, R86 ;  /* 0x0000001fff627819 */ /* 0x000fe20000011456 */
[----:B------:R-:W2:Y:S04]  /*35f0*/  @!P0 LDG.E R85, [R8.64] ;  /* 0x0000000808558981 */ /* 0x000ea8000c1e1900 */
[----:B------:R-:W-:Y:S01]  /*3600*/  IMAD R3, R98, c[0x0][0x1e0], RZ ;  /* 0x0000780062037a24 */ /* 0x000fe200078e02ff */
[----:B------:R-:W-:Y:S03]  /*3610*/  BAR.SYNC.DEFER_BLOCKING 0x0 ;  /* 0x0000000000007b1d */ /* 0x000fe60000010000 */
[----:B------:R-:W-:Y:S04]  /*3620*/  IMAD R3, R86, c[0x0][0x1e4], R3 ;  /* 0x0000790056037a24 */ /* 0x000fe800078e0203 */
[----:B------:R-:W-:Y:S01]  /*3630*/  IMAD.IADD R5, R5, 0x1, R3 ;  /* 0x0000000105057824 */ /* 0x000fe200078e0203 */
[----:B--2---:R-:W-:Y:S03]  /*3640*/  SHF.R.S32.HI R99, RZ, 0x1f, R85 ;  /* 0x0000001fff637819 */ /* 0x004fe60000011455 */
[----:B------:R-:W-:Y:S04]  /*3650*/  IMAD.WIDE.U32 R4, R85, c[0x0][0x1f0], R4 ;  /* 0x00007c0055047a25 */ /* 0x000fe800078e0004 */
[----:B------:R-:W-:Y:S01]  /*3660*/  IMAD R6, R99, c[0x0][0x1f0], RZ ;  /* 0x00007c0063067a24 */ /* 0x000fe200078e02ff */
[----:B------:R-:W-:Y:S03]  /*3670*/  IADD3 R3, P0, R120, R4, RZ ;  /* 0x0000000478037210 */ /* 0x000fe60007f1e0ff */
[----:B------:R-:W-:Y:S05]  /*3680*/  IMAD R6, R85, c[0x0][0x1f4], R6 ;  /* 0x00007d0055067a24 */ /* 0x000fea00078e0206 */
[----:B------:R-:W-:Y:S02]  /*3690*/  IADD3.X R4, R128, R5, R6, P0, !PT ;  /* 0x0000000580047210 */ /* 0x000fe400007fe406 */
[C---:B------:R-:W-:Y:S04]  /*36a0*/  LEA R84, P0, R3.reuse, c[0x0][0x1c8], 0x1 ;  /* 0x0000720003547a11 */ /* 0x040fe800078008ff */
[----:B------:R-:W-:Y:S01]  /*36b0*/  LEA.HI.X R81, R3, c[0x0][0x1cc], R4, 0x1, P0 ;  /* 0x0000730003517a11 */ /* 0x000fe200000f0c04 */
[----:B------:R-:W-:-:S05]  /*36c0*/  @!P3 BRA `(.L_x_920) ;  /* 0x00003c400000b947 */ /* 0x000fca0003800000 */
[-C--:B------:R-:W-:Y:S01]  /*36d0*/  IMAD R6, R147, R32.reuse, RZ ;  /* 0x0000002093067224 */ /* 0x080fe200078e02ff */
[----:B------:R-:W-:Y:S01]  /*36e0*/  ISETP.NE.AND P0, PT, RZ, UR5, PT ;  /* 0x00000005ff007c0c */ /* 0x000fe2000bf05270 */
[-C--:B------:R-:W-:Y:S01]  /*36f0*/  IMAD R5, R148, R32.reuse, RZ ;  /* 0x0000002094057224 */ /* 0x080fe200078e02ff */
[----:B------:R-:W-:Y:S01]  /*3700*/  SHF.R.S32.HI R4, RZ, 0x1f, R32 ;  /* 0x0000001fff047819 */ /* 0x000fe20000011420 */
[----:B------:R-:W-:Y:S02]  /*3710*/  IMAD R3, R32, -0x60, R2 ;  /* 0xffffffa020037824 */ /* 0x000fe400078e0202 */
[----:B------:R-:W-:Y:S03]  /*3720*/  IMAD.WIDE.U32 R60, R138, R32, RZ ;  /* 0x000000208a3c7225 */ /* 0x000fe600078e00ff */
[----:B------:R-:W-:Y:S01]  /*3730*/  IMNMX R67, R3, 0x60, PT ;  /* 0x0000006003437817 */ /* 0x000fe20003800200 */
[C---:B------:R-:W-:Y:S02]  /*3740*/  IMAD R6, R4.reuse, R138, R6 ;  /* 0x0000008a04067224 */ /* 0x040fe400078e0206 */
[----:B------:R-:W-:Y:S02]  /*3750*/  IMAD R5, R4, R136, R5 ;  /* 0x0000008804057224 */ /* 0x000fe400078e0205 */
[----:B------:R-:W-:Y:S01]  /*3760*/  IMAD.WIDE.U32 R36, R136, R32, RZ ;  /* 0x0000002088247225 */ /* 0x000fe200078e00ff */
[----:B------:R-:W-:Y:S04]  /*3770*/  IADD3 R19, R61, R6, RZ ;  /* 0x000000063d137210 */ /* 0x000fe80007ffe0ff */
        /* <DEDUP_REMOVED lines=30> */
.L_x_923:
[----:B------:R-:W-:Y:S05]  /*3960*/  BSYNC B0 ;  /* 0x0000000000007941 */ /* 0x000fea0003800000 */
.L_x_922:
        /* <DEDUP_REMOVED lines=39> */
.L_x_925:
[----:B------:R-:W-:Y:S05]  /*3be0*/  BSYNC B0 ;  /* 0x0000000000007941 */ /* 0x000fea0003800000 */
.L_x_924:
        /* <DEDUP_REMOVED lines=19> */
[----:B------:R-:W-:-:S05]  /*3d20*/  @P3 BRA `(.L_x_927) ;  /* 0x0000012000003947 */ /* 0x000fca0003800000 */
[----:B------:R-:W-:Y:S01]  /*3d30*/  IADD3 R6, P1, P0, R96, R150, R60 ;  /* 0x0000009660067210 */ /* 0x000fe2000783e03c */
[----:B------:R-:W-:Y:S01]  /*3d40*/  CS2R R24, SRZ ;  /* 0x0000000000187805 */ /* 0x000fe2000001ff00 */
[----:B------:R-:W-:Y:S02]  /*3d50*/  CS2R R46, SRZ ;  /* 0x00000000002e7805 */ /* 0x000fe4000001ff00 */
[----:B------:R-:W-:Y:S02]  /*3d60*/  IADD3.X R8, R108, R140, R19, P1, P0 ;  /* 0x0000008c6c087210 */ /* 0x000fe40000fe0413 */
        /* <DEDUP_REMOVED lines=14> */
.L_x_927:
[----:B------:R-:W-:Y:S05]  /*3e50*/  BSYNC B0 ;  /* 0x0000000000007941 */ /* 0x000fea0003800000 */
.L_x_926:
        /* <DEDUP_REMOVED lines=27> */
[----:B------:R-:W-:Y:S02]  /*4010*/  @!P0 SHF.R.U32.HI R19, RZ, 0x10, R35 ;  /* 0x00000010ff138819 */ /* 0x000fe40000011623 */
[C---:B------:R-:W-:Y:S02]  /*4020*/  @!P0 PRMT R3, R18.reuse, 0x5432, R3 ;  /* 0x0000543212038816 */ /* 0x040fe40000000003 */
        /* <DEDUP_REMOVED lines=15> */
[-C--:B------:R-:W-:Y:S01]  /*4120*/  @!P0 FMUL.FTZ R4, R5, R6.reuse ;  /* 0x0000000605048220 */ /* 0x080fe20000410000 */
        /* <DEDUP_REMOVED lines=27> */
.L_x_931:
[----:B------:R-:W-:Y:S05]  /*42e0*/  BSYNC B0 ;  /* 0x0000000000007941 */ /* 0x000fea0003800000 */
.L_x_930:
        /* <DEDUP_REMOVED lines=57> */
.L_x_929:
[----:B------:R-:W-:Y:S05]  /*4680*/  BSYNC B1 ;  /* 0x0000000000017941 */ /* 0x000fea0003800000 */
.L_x_928:
[----:B------:R4:W2:Y:S01]  /*4690*/  SHFL.IDX PT, R33, R81, 0x1, 0x181f ;  /* 0x00381f0051217f89 */ /* 0x0008a200000e0000 */
[----:B------:R-:W-:Y:S03]  /*46a0*/  BSSY B1, `(.L_x_932) ;  /* 0x0000075000017945 */ /* 0x000fe60003800000 */
[----:B------:R4:W3:Y:S01]  /*46b0*/  SHFL.IDX PT, R31, R84, 0x1, 0x181f ;  /* 0x00381f00541f7f89 */ /* 0x0008e200000e0000 */
[----:B------:R-:W-:-:S05]  /*46c0*/  @P6 BRA `(.L_x_933) ;  /* 0x0000072000006947 */ /* 0x000fca0003800000 */
[----:B------:R-:W-:Y:S01]  /*46d0*/  BSSY B0, `(.L_x_934) ;  /* 0x0000038000007945 */ /* 0x000fe20003800000 */
[----:B------:R-:W-:-:S05]  /*46e0*/  @P5 BRA `(.L_x_935) ;  /* 0x0000036000005947 */ /* 0x000fca0003800000 */
[C---:B---3--:R-:W-:Y:S01]  /*46f0*/  LEA R34, P0, R76.reuse, R31, 0x1 ;  /* 0x0000001f4c227211 */ /* 0x048fe200078008ff */
[----:B-1----:R-:W1:Y:S03]  /*4700*/  LDS.128 R8, [R210+0x9100] ;  /* 0x00910000d2087984 */ /* 0x002e660000000c00 */
[----:B--2---:R-:W-:Y:S02]  /*4710*/  LEA.HI.X R35, R76, R33, R77, 0x1, P0 ;  /* 0x000000214c237211 */ /* 0x004fe400000f0c4d */
        /* <DEDUP_REMOVED lines=51> */
.L_x_935:
[----:B------:R-:W-:Y:S05]  /*4a50*/  BSYNC B0 ;  /* 0x0000000000007941 */ /* 0x000fea0003800000 */
.L_x_934:
[----:B------:R-:W-:Y:S11]  /*4a60*/  ISETP.GE.AND P0, PT, R211, c[0x0][0x1d4], PT ;  /* 0x00007500d3007a0c */ /* 0x000ff60003f06270 */
[----:B------:R-:W-:Y:S02]  /*4a70*/  @!UPT UIADD3 URZ, URZ, URZ, URZ ;  /* 0x0000003f3f3ff290 */ /* 0x000fe4000fffe03f */
        /* <DEDUP_REMOVED lines=55> */
.L_x_933:
[----:B------:R-:W-:Y:S05]  /*4df0*/  BSYNC B1 ;  /* 0x0000000000017941 */ /* 0x000fea0003800000 */
.L_x_932:
[----:B---3--:R3:W4:Y:S04]  /*4e00*/  SHFL.IDX PT, R31, R81, 0x2, 0x181f ;  /* 0x00581f00511f7f89 */ /* 0x00872800000e0000 */
[----:B------:R3:W2:Y:S01]  /*4e10*/  SHFL.IDX PT, R28, R84, 0x2, 0x181f ;  /* 0x00581f00541c7f89 */ /* 0x0006a200000e0000 */
[----:B------:R-:W-:-:S05]  /*4e20*/  @P3 BRA `(.L_x_936) ;  /* 0x0000280000003947 */ /* 0x000fca0003800000 */
[----:B------:R-:W-:Y:S01]  /*4e30*/  BSSY B0, `(.L_x_937) ;  /* 0x0000038000007945 */ /* 0x000fe20003800000 */
[----:B------:R-:W-:-:S05]  /*4e40*/  @P5 BRA `(.L_x_938) ;  /* 0x0000036000005947 */ /* 0x000fca0003800000 */
[C---:B-12---:R-:W-:Y:S01]  /*4e50*/  LEA R26, P0, R76.reuse, R28, 0x1 ;  /* 0x0000001c4c1a7211 */ /* 0x046fe200078008ff */
[----:B------:R-:W1:Y:S03]  /*4e60*/  LDS.128 R8, [R210+0xa100] ;  /* 0x00a10000d2087984 */ /* 0x000e660000000c00 */
        /* <DEDUP_REMOVED lines=52> */
.L_x_938:
[----:B------:R-:W-:Y:S05]  /*51b0*/  BSYNC B0 ;  /* 0x0000000000007941 */ /* 0x000fea0003800000 */
.L_x_937:
[----:B------:R-:W-:Y:S11]  /*51c0*/  ISETP.GE.AND P0, PT, R211, c[0x0][0x1d4], PT ;  /* 0x00007500d3007a0c */ /* 0x000ff60003f06270 */
[----:B------:R-:W-:Y:S02]  /*51d0*/  @!UPT UIADD3 URZ, URZ, URZ, URZ ;  /* 0x0000003f3f3ff290 */ /* 0x000fe4000fffe03f */
        /* <DEDUP_REMOVED lines=56> */
.L_x_921:
[C---:B------:R-:W-:Y:S01]  /*5560*/  IADD3 R159, R101.reuse, 0x20, RZ ;  /* 0x00000020659f7810 */ /* 0x040fe20007ffe0ff */
[----:B------:R-:W-:Y:S01]  /*5570*/  CS2R R54, SRZ ;  /* 0x0000000000367805 */ /* 0x000fe2000001ff00 */
[----:B------:R-:W-:Y:S01]  /*5580*/  IADD3 R158, R101, 0x40, RZ ;  /* 0x00000040659e7810 */ /* 0x000fe20007ffe0ff */
[----:B------:R-:W-:Y:S01]  /*5590*/  CS2R R52, SRZ ;  /* 0x0000000000347805 */ /* 0x000fe2000001ff00 */
[----:B------:R-:W-:Y:S01]  /*55a0*/  ISETP.GE.AND P1, PT, R159, R67, PT ;  /* 0x000000439f00720c */ /* 0x000fe20003f26270 */
[----:B------:R-:W-:Y:S01]  /*55b0*/  CS2R R26, SRZ ;  /* 0x00000000001a7805 */ /* 0x000fe2000001ff00 */
[----:B------:R-:W-:Y:S01]  /*55c0*/  IADD3 R65, -R66, c[0x0][0x1d4], RZ ;  /* 0x0000750042417a10 */ /* 0x000fe20007ffe1ff */
[----:B------:R-:W-:Y:S01]  /*55d0*/  CS2R R24, SRZ ;  /* 0x0000000000187805 */ /* 0x000fe2000001ff00 */
[----:B------:R-:W-:Y:S01]  /*55e0*/  ISETP.GE.OR P1, PT, R76, c[0x0][0x27c], P1 ;  /* 0x00009f004c007a0c */ /* 0x000fe20000f26670 */
[----:B------:R-:W-:Y:S01]  /*55f0*/  CS2R R58, SRZ ;  /* 0x00000000003a7805 */ /* 0x000fe2000001ff00 */
[----:B------:R-:W-:Y:S01]  /*5600*/  CS2R R56, SRZ ;  /* 0x0000000000387805 */ /* 0x000fe2000001ff00 */
[----:B------:R-:W-:Y:S01]  /*5610*/  CS2R R22, SRZ ;  /* 0x0000000000167805 */ /* 0x000fe2000001ff00 */
[----:B------:R-:W-:Y:S01]  /*5620*/  CS2R R20, SRZ ;  /* 0x0000000000147805 */ /* 0x000fe2000001ff00 */
[----:B------:R-:W-:Y:S01]  /*5630*/  CS2R R38, SRZ ;  /* 0x0000000000267805 */ /* 0x000fe2000001ff00 */
[----:B------:R1:W2:Y:S01]  /*5640*/  SHFL.IDX PT, R47, R81, RZ, 0x181f ;  /* 0x00181fff512f7589 */ /* 0x0002a200000e0000 */
[----:B------:R-:W-:Y:S06]  /*5650*/  BSSY B0, `(.L_x_939) ;  /* 0x00000c6000007945 */ /* 0x000fec0003800000 */
[----:B------:R-:W-:Y:S01]  /*5660*/  @!P1 IADD3 R3, P3, P0, R92, R60, R153 ;  /* 0x0000003c5c039210 */ /* 0x000fe2000787e099 */
[----:B------:R1:W3:Y:S03]  /*5670*/  SHFL.IDX PT, R46, R84, RZ, 0x181f ;  /* 0x00181fff542e7589 */ /* 0x0002e600000e0000 */
[----:B------:R-:W-:Y:S02]  /*5680*/  @!P1 IADD3.X R4, R106, R19, R142, P3, P0 ;  /* 0x000000136a049210 */ /* 0x000fe40001fe048e */
        /* <DEDUP_REMOVED lines=9> */
[C---:B------:R-:W-:Y:S04]  /*5720*/  @!P1 LEA R8, P3, R3.reuse, c[0x0][0x270], 0x1 ;  /* 0x00009c0003089a11 */ /* 0x040fe800078608ff */
[----:B------:R-:W-:Y:S02]  /*5730*/  @!P1 LEA.HI.X R9, R3, c[0x0][0x274], R4, 0x1, P3 ;  /* 0x00009d0003099a11 */ /* 0x000fe400018f0c04 */
[C---:B------:R-:W-:Y:S03]  /*5740*/  @!P1 LEA R4, P3, R5.reuse, c[0x0][0x288], 0x1 ;  /* 0x0000a20005049a11 */ /* 0x040fe600078608ff */
[----:B------:R4:W2:Y:S01]  /*5750*/  @!P1 LDG.E.128 R20, [R8.64] ;  /* 0x0000000808149981 */ /* 0x0008a2000c1e1d00 */
[----:B------:R-:W-:Y:S02]  /*5760*/  @!P1 LEA.HI.X R5, R5, c[0x0][0x28c], R10, 0x1, P3 ;  /* 0x0000a30005059a11 */ /* 0x000fe400018f0c0a */
[C---:B------:R-:W-:Y:S04]  /*5770*/  @!P0 LEA R14, P3, R6.reuse, c[0x0][0x270], 0x1 ;  /* 0x00009c00060e8a11 */ /* 0x040fe800078608ff */
[----:B------:R-:W-:Y:S01]  /*5780*/  @!P0 LEA.HI.X R15, R6, c[0x0][0x274], R15, 0x1, P3 ;  /* 0x00009d00060f8a11 */ /* 0x000fe200018f0c0f */
[----:B------:R1:W3:Y:S01]  /*5790*/  @!P1 LDG.E.128 R52, [R4.64] ;  /* 0x0000000804349981 */ /* 0x0002e2000c1e1d00 */
[C---:B------:R-:W-:Y:S04]  /*57a0*/  @!P0 LEA R10, P3, R11.reuse, c[0x0][0x288], 0x1 ;  /* 0x0000a2000b0a8a11 */ /* 0x040fe800078608ff */
[----:B------:R-:W-:Y:S02]  /*57b0*/  @!P0 LEA.HI.X R11, R11, c[0x0][0x28c], R16, 0x1, P3 ;  /* 0x0000a3000b0b8a11 */ /* 0x000fe400018f0c10 */
[----:B------:R1:W3:Y:S07]  /*57c0*/  @!P0 LDG.E.128 R24, [R14.64] ;  /* 0x000000080e188981 */ /* 0x0002ee000c1e1d00 */
[----:B------:R1:W3:Y:S01]  /*57d0*/  @!P0 LDG.E.128 R56, [R10.64] ;  /* 0x000000080a388981 */ /* 0x0002e2000c1e1d00 */
[-C--:B------:R-:W-:Y:S01]  /*57e0*/  ISETP.GE.AND P0, PT, R101, R67.reuse, PT ;  /* 0x000000436500720c */ /* 0x080fe20003f06270 */
[----:B----4-:R-:W-:Y:S03]  /*57f0*/  CS2R R8, SRZ ;  /* 0x0000000000087805 */ /* 0x010fe6000001ff00 */
[----:B------:R-:W-:Y:S11]  /*5800*/  ISETP.GE.OR P0, PT, R76, c[0x0][0x27c], P0 ;  /* 0x00009f004c007a0c */ /* 0x000ff60000706670 */
[----:B------:R-:W-:Y:S02]  /*5810*/  @!UPT UIADD3 URZ, URZ, URZ, URZ ;  /* 0x0000003f3f3ff290 */ /* 0x000fe4000fffe03f */
[----:B------:R-:W-:Y:S05]  /*5820*/  @!P0 IADD3 R3, P1, R92, R60, RZ ;  /* 0x0000003c5c038210 */ /* 0x000fea0007f3e0ff */
[----:B-1----:R-:W-:Y:S01]  /*5830*/  @!P0 IMAD.X R4, R19, 0x1, R106, P1 ;  /* 0x0000000113048824 */ /* 0x002fe200008e066a */
[C---:B------:R-:W-:Y:S01]  /*5840*/  @!P0 LEA R14, P1, R3.reuse, c[0x0][0x270], 0x1 ;  /* 0x00009c00030e8a11 */ /* 0x040fe200078208ff */
[----:B------:R-:W-:Y:S03]  /*5850*/  CS2R R10, SRZ ;  /* 0x00000000000a7805 */ /* 0x000fe6000001ff00 */
[----:B------:R-:W-:Y:S02]  /*5860*/  @!P0 LEA.HI.X R15, R3, c[0x0][0x274], R4, 0x1, P1 ;  /* 0x00009d00030f8a11 */ /* 0x000fe400008f0c04 */
[----:B------:R-:W-:Y:S02]  /*5870*/  @!P0 IADD3 R3, P1, R90, R36, RZ ;  /* 0x000000245a038210 */ /* 0x000fe40007f3e0ff */
[----:B------:R-:W-:Y:S01]  /*5880*/  CS2R R36, SRZ ;  /* 0x0000000000247805 */ /* 0x000fe2000001ff00 */
[----:B------:R1:W5:Y:S02]  /*5890*/  @!P0 LDG.E.128 R8, [R14.64] ;  /* 0x000000080e088981 */ /* 0x000364000c1e1d00 */
[----:B------:R-:W-:Y:S01]  /*58a0*/  @!P0 IMAD.X R5, R29, 0x1, R105, P1 ;  /* 0x000000011d058824 */ /* 0x000fe200008e0669 */
[C---:B------:R-:W-:Y:S04]  /*58b0*/  @!P0 LEA R4, P1, R3.reuse, c[0x0][0x288], 0x1 ;  /* 0x0000a20003048a11 */ /* 0x040fe800078208ff */
[----:B------:R-:W-:Y:S02]  /*58c0*/  @!P0 LEA.HI.X R5, R3, c[0x0][0x28c], R5, 0x1, P1 ;  /* 0x0000a30003058a11 */ /* 0x000fe400008f0c05 */
[----:B------:R-:W-:Y:S03]  /*58d0*/  ISETP.GE.AND P1, PT, R76, c[0x0][0x27c], PT ;  /* 0x00009f004c007a0c */ /* 0x000fe60003f26270 */
[----:B------:R4:W5:Y:S01]  /*58e0*/  @!P0 LDG.E.128 R36, [R4.64] ;  /* 0x0000000804248981 */ /* 0x000962000c1e1d00 */
[----:B------:R-:W-:Y:S01]  /*58f0*/  ISETP.GE.OR P0, PT, R101, R67, P5 ;  /* 0x000000436500720c */ /* 0x000fe20002f06670 */
[----:B--2---:R-:W-:Y:S02]  /*5900*/  IMAD.MOV.U32 R6, RZ, RZ, R22 ;  /* 0x000000ffff067224 */ /* 0x004fe400078e0016 */
[----:B----4-:R-:W-:Y:S02]  /*5910*/  IMAD.MOV.U32 R5, RZ, RZ, R23 ;  /* 0x000000ffff057224 */ /* 0x010fe400078e0017 */
[----:B------:R-:W-:Y:S02]  /*5920*/  IMAD.MOV.U32 R4, RZ, RZ, R20 ;  /* 0x000000ffff047224 */ /* 0x000fe400078e0014 */
[----:B------:R-:W-:Y:S01]  /*5930*/  IMAD.MOV.U32 R3, RZ, RZ, R21 ;  /* 0x000000ffff037224 */ /* 0x000fe200078e0015 */
[----:B------:R-:W-:Y:S01]  /*5940*/  PRMT R29, R5, 0x5410, R6 ;  /* 0x00005410051d7816 */ /* 0x000fe20000000006 */
[----:B---3--:R-:W-:Y:S02]  /*5950*/  IMAD.MOV.U32 R6, RZ, RZ, R54 ;  /* 0x000000ffff067224 */ /* 0x008fe400078e0036 */
        /* <DEDUP_REMOVED lines=20> */
[----:B------:R-:W1:Y:S01]  /*5aa0*/  LDS.128 R48, [R125+0x8100] ;  /* 0x008100007d307984 */ /* 0x000e620000000c00 */
        /* <DEDUP_REMOVED lines=10> */
[----:B------:R-:W-:Y:S01]  /*5b50*/  LEA.HI.SX32 R3, R3, R64, 0x1c ;  /* 0x0000004003037211 */ /* 0x000fe200078fe2ff */
[----:B------:R-:W-:Y:S01]  /*5b60*/  IMAD.MOV.U32 R34, RZ, RZ, R38 ;  /* 0x000000ffff227224 */ /* 0x000fe200078e0026 */
[----:B------:R-:W-:Y:S01]  /*5b70*/  LOP3.LUT R17, R17, 0x1c0, RZ, 0xc0, !PT ;  /* 0x000001c011117812 */ /* 0x000fe200078ec0ff */
[----:B------:R-:W-:Y:S01]  /*5b80*/  IMAD.MOV.U32 R42, RZ, RZ, R39 ;  /* 0x000000ffff2a7224 */ /* 0x000fe200078e0027 */
[----:B------:R-:W-:Y:S01]  /*5b90*/  SHF.R.S32.HI R4, RZ, 0x1f, R3 ;  /* 0x0000001fff047819 */ /* 0x000fe20000011403 */
[----:B------:R-:W-:Y:S01]  /*5ba0*/  IMAD.SHL.U32 R43, R3, 0x8, RZ ;  /* 0x00000008032b7824 */ /* 0x000fe200078e00ff */
[----:B------:R-:W-:Y:S02]  /*5bb0*/  SHF.R.U32.HI R17, RZ, 0x3, R17 ;  /* 0x00000003ff117819 */ /* 0x000fe40000011611 */
[----:B------:R-:W-:Y:S02]  /*5bc0*/  LEA.HI R4, R4, R3, RZ, 0x3 ;  /* 0x0000000304047211 */ /* 0x000fe400078f18ff */
[C---:B------:R-:W-:Y:S02]  /*5bd0*/  LEA R72, P0, R87.reuse, R46, 0x1 ;  /* 0x0000002e57487211 */ /* 0x040fe400078008ff */
[----:B------:R-:W-:Y:S02]  /*5be0*/  SHF.R.S32.HI R3, RZ, 0x3, R4 ;  /* 0x00000003ff037819 */ /* 0x000fe40000011404 */
[----:B------:R-:W-:Y:S02]  /*5bf0*/  LOP3.LUT R4, R18, 0x38, R43, 0xf8, !PT ;  /* 0x0000003812047812 */ /* 0x000fe400078ef82b */
[----:B------:R-:W-:Y:S01]  /*5c00*/  LEA.HI.X R73, R87, R47, R104, 0x1, P0 ;  /* 0x0000002f57497211 */ /* 0x000fe200000f0c68 */
[----:B------:R-:W-:Y:S01]  /*5c10*/  IMAD R3, R3, 0x1800, R7 ;  /* 0x0000180003037824 */ /* 0x000fe200078e0207 */
[----:B------:R-:W-:Y:S02]  /*5c20*/  LOP3.LUT R4, R4, R17, RZ, 0x3c, !PT ;  /* 0x0000001104047212 */ /* 0x000fe400078e3cff */
[----:B------:R-:W-:Y:S02]  /*5c30*/  ISETP.GE.AND P0, PT, R43, c[0x0][0x1d4], PT ;  /* 0x000075002b007a0c */ /* 0x000fe40003f06270 */
[----:B------:R-:W-:Y:S01]  /*5c40*/  MOV R14, R9 ;  /* 0x00000009000e7202 */ /* 0x000fe20000000f00 */
[----:B------:R-:W-:Y:S01]  /*5c50*/  IMAD.IADD R3, R3, 0x1, R4 ;  /* 0x0000000103037824 */ /* 0x000fe200078e0204 */
[----:B------:R-:W-:Y:S02]  /*5c60*/  @!P1 SHF.R.U32.HI R4, RZ, 0x10, R11 ;  /* 0x00000010ff049819 */ /* 0x000fe4000001160b */
[----:B------:R-:W-:Y:S02]  /*5c70*/  @!P1 PRMT R33, R33, 0x5410, R35 ;  /* 0x0000541021219816 */ /* 0x000fe40000000023 */
[----:B------:R-:W-:Y:S01]  /*5c80*/  SHF.L.U32 R3, R3, 0x1, RZ ;  /* 0x0000000103037819 */ /* 0x000fe200000006ff */
[----:B-1----:R-:W-:Y:S01]  /*5c90*/  @!P1 IMAD.U32 R44, R51, 0x10000, RZ ;  /* 0x00010000332c9824 */ /* 0x002fe200078e00ff */
[----:B------:R-:W-:Y:S02]  /*5ca0*/  @!P1 PRMT R15, R15, 0x5410, R4 ;  /* 0x000054100f0f9816 */ /* 0x000fe40000000004 */
[----:B------:R-:W-:Y:S01]  /*5cb0*/  @!P1 SHF.R.U32.HI R37, RZ, 0x10, R37 ;  /* 0x00000010ff259819 */ /* 0x000fe20000011625 */
[----:B------:R-:W-:Y:S01]  /*5cc0*/  @!P0 IMAD.WIDE R82, R43, 0x2, R46 ;  /* 0x000000022b528825 */ /* 0x000fe200078e022e */
[----:B------:R1:W2:Y:S01]  /*5cd0*/  LDS.128 R16, [R3+0x8100] ;  /* 0x0081000003107984 */ /* 0x0002a20000000c00 */
[----:B------:R-:W-:Y:S02]  /*5ce0*/  @!P1 LOP3.LUT R46, R51, 0xffff0000, RZ, 0xc0, !PT ;  /* 0xffff0000332e9812 */ /* 0x000fe400078ec0ff */
[----:B------:R-:W-:Y:S01]  /*5cf0*/  @!P1 PRMT R37, R40, 0x5410, R37 ;  /* 0x0000541028259816 */ /* 0x000fe20000000025 */
[----:B------:R-:W-:Y:S01]  /*5d00*/  @!P1 IMAD.U32 R40, R50, 0x10000, RZ ;  /* 0x0001000032289824 */ /* 0x000fe200078e00ff */
[----:B------:R-:W-:Y:S02]  /*5d10*/  @!P1 SHF.R.U32.HI R5, RZ, 0x10, R9 ;  /* 0x00000010ff059819 */ /* 0x000fe40000011609 */
[--C-:B------:R-:W-:Y:S02]  /*5d20*/  @!P1 SHF.R.U64 R36, R38, 0x10, R39.reuse ;  /* 0x0000001026249819 */ /* 0x100fe40000001227 */
[----:B------:R-:W-:Y:S02]  /*5d30*/  @!P1 SHF.R.U32.HI R38, RZ, 0x10, R39 ;  /* 0x00000010ff269819 */ /* 0x000fe40000011627 */
[----:B------:R-:W-:Y:S02]  /*5d40*/  @!P1 PRMT R41, R34, 0x5410, R36 ;  /* 0x0000541022299816 */ /* 0x000fe40000000024 */
[----:B------:R-:W-:Y:S02]  /*5d50*/  @!P1 LOP3.LUT R34, R48, 0xffff0000, RZ, 0xc0, !PT ;  /* 0xffff000030229812 */ /* 0x000fe400078ec0ff */
[----:B------:R-:W-:Y:S01]  /*5d60*/  @!P1 PRMT R45, R42, 0x5410, R38 ;  /* 0x000054102a2d9816 */ /* 0x000fe20000000026 */
[----:B------:R-:W-:Y:S01]  /*5d70*/  @!P1 IMAD.U32 R39, R41, 0x10000, RZ ;  /* 0x0001000029279824 */ /* 0x000fe200078e00ff */
[----:B------:R-:W-:Y:S02]  /*5d80*/  @!P1 LOP3.LUT R38, R49, 0xffff0000, RZ, 0xc0, !PT ;  /* 0xffff000031269812 */ /* 0x000fe400078ec0ff */
[----:B------:R-:W-:Y:S02]  /*5d90*/  @!P1 LOP3.LUT R42, R50, 0xffff0000, RZ, 0xc0, !PT ;  /* 0xffff0000322a9812 */ /* 0x000fe400078ec0ff */
[----:B------:R-:W-:Y:S01]  /*5da0*/  @!P1 LOP3.LUT R41, R41, 0xffff0000, RZ, 0xc0, !PT ;  /* 0xffff000029299812 */ /* 0x000fe200078ec0ff */
[----:B-1----:R-:W-:Y:S01]  /*5db0*/  IMAD.MOV.U32 R3, RZ, RZ, R8 ;  /* 0x000000ffff037224 */ /* 0x002fe200078e0008 */
[----:B------:R-:W-:Y:S02]  /*5dc0*/  @!P1 SHF.R.U64 R8, R8, 0x10, R9 ;  /* 0x0000001008089819 */ /* 0x000fe40000001209 */
[----:B------:R-:W-:Y:S01]  /*5dd0*/  @!P1 PRMT R9, R14, 0x5410, R5 ;  /* 0x000054100e099816 */ /* 0x000fe20000000005 */
[----:B------:R-:W-:Y:S01]  /*5de0*/  @!P1 IMAD.U32 R14, R48, 0x10000, RZ ;  /* 0x00010000300e9824 */ /* 0x000fe200078e00ff */
[----:B------:R-:W-:Y:S02]  /*5df0*/  @!P1 PRMT R3, R3, 0x5410, R8 ;  /* 0x0000541003039816 */ /* 0x000fe40000000008 */
[----:B------:R-:W-:Y:S02]  /*5e00*/  @!P1 SHF.R.U64 R10, R10, 0x10, R11 ;  /* 0x000000100a0a9819 */ /* 0x000fe4000000120b */
[----:B------:R-:W-:Y:S02]  /*5e10*/  @!P1 LOP3.LUT R5, R3, 0xffff0000, RZ, 0xc0, !PT ;  /* 0xffff000003059812 */ /* 0x000fe400078ec0ff */
[----:B------:R-:W-:Y:S01]  /*5e20*/  @!P1 PRMT R11, R6, 0x5410, R10 ;  /* 0x00005410060b9816 */ /* 0x000fe2000000000a */
[C---:B------:R-:W-:Y:S01]  /*5e30*/  @!P1 IMAD.U32 R10, R33.reuse, 0x10000, RZ ;  /* 0x00010000210a9824 */ /* 0x040fe200078e00ff */
[----:B------:R-:W-:Y:S02]  /*5e40*/  @!P1 LOP3.LUT R33, R33, 0xffff0000, RZ, 0xc0, !PT ;  /* 0xffff000021219812 */ /* 0x000fe400078ec0ff */
[----:B------:R-:W-:Y:S01]  /*5e50*/  @!P1 SHF.L.U32 R6, R3, 0x10, RZ ;  /* 0x0000001003069819 */ /* 0x000fe200000006ff */
[C---:B--2---:R-:W-:Y:S01]  /*5e60*/  @!P1 IMAD.U32 R4, R16.reuse, 0x10000, RZ ;  /* 0x0001000010049824 */ /* 0x044fe200078e00ff */
[----:B------:R-:W-:Y:S03]  /*5e70*/  @!P1 LOP3.LUT R8, R16, 0xffff0000, RZ, 0xc0, !PT ;  /* 0xffff000010089812 */ /* 0x000fe600078ec0ff */
[----:B------:R-:W-:Y:S02]  /*5e80*/  @!P1 FMUL.FTZ R35, R4, R10 ;  /* 0x0000000a04239220 */ /* 0x000fe40000410000 */
        /* <DEDUP_REMOVED lines=10> */
[----:B------:R-:W-:Y:S02]  /*5f30*/  @!P1 IMAD.U32 R5, R17, 0x10000, RZ ;  /* 0x0001000011059824 */ /* 0x000fe400078e00ff */
[----:B------:R-:W-:Y:S02]  /*5f40*/  @!P1 FFMA.FTZ R3, R10, R14, R3 ;  /* 0x0000000e0a039223 */ /* 0x000fe40000010003 */
[----:B------:R-:W-:Y:S02]  /*5f50*/  @!P1 IMAD.U32 R36, R49, 0x10000, RZ ;  /* 0x0001000031249824 */ /* 0x000fe400078e00ff */
[C---:B------:R-:W-:Y:S02]  /*5f60*/  @!P1 FMUL.FTZ R10, R5.reuse, R35 ;  /* 0x00000023050a9220 */ /* 0x040fe40000410000 */
[----:B------:R-:W-:Y:S02]  /*5f70*/  @!P1 FMUL.FTZ R14, R8, R37 ;  /* 0x00000025080e9220 */ /* 0x000fe40000410000 */
[-C--:B------:R-:W-:Y:S01]  /*5f80*/  @!P1 FFMA.FTZ R74, R36, R6.reuse, -R10 ;  /* 0x00000006244a9223 */ /* 0x080fe2000001080a */
[----:B------:R-:W-:Y:S01]  /*5f90*/  @!P1 LOP3.LUT R10, R18, 0xffff0000, RZ, 0xc0, !PT ;  /* 0xffff0000120a9812 */ /* 0x000fe200078ec0ff */
[----:B------:R-:W-:Y:S02]  /*5fa0*/  @!P1 FMUL.FTZ R5, R5, R6 ;  /* 0x0000000605059220 */ /* 0x000fe40000410000 */
[-C--:B------:R-:W-:Y:S02]  /*5fb0*/  @!P1 FMUL.FTZ R6, R8, R9.reuse ;  /* 0x0000000908069220 */ /* 0x080fe40000410000 */
[----:B------:R-:W-:Y:S02]  /*5fc0*/  @!P1 IMAD.U32 R8, R18, 0x10000, RZ ;  /* 0x0001000012089824 */ /* 0x000fe400078e00ff */
[----:B------:R-:W-:Y:S01]  /*5fd0*/  @!P1 FFMA.FTZ R71, R38, R9, -R14 ;  /* 0x0000000926479223 */ /* 0x000fe2000001080e */
[C---:B------:R-:W-:Y:S01]  /*5fe0*/  @!P1 SHF.L.U32 R9, R11.reuse, 0x10, RZ ;  /* 0x000000100b099819 */ /* 0x040fe200000006ff */
[----:B------:R-:W-:Y:S01]  /*5ff0*/  @!P1 FMUL.FTZ R14, R8, R39 ;  /* 0x00000027080e9220 */ /* 0x000fe20000410000 */
[----:B------:R-:W-:Y:S01]  /*6000*/  @!P1 LOP3.LUT R11, R11, 0xffff0000, RZ, 0xc0, !PT ;  /* 0xffff00000b0b9812 */ /* 0x000fe200078ec0ff */
[----:B------:R-:W-:Y:S02]  /*6010*/  @!P1 FMUL.FTZ R43, R10, R41 ;  /* 0x000000290a2b9220 */ /* 0x000fe40000410000 */
[----:B------:R-:W-:Y:S01]  /*6020*/  @!P1 FFMA.FTZ R70, R40, R9, -R14 ;  /* 0x0000000928469223 */ /* 0x000fe2000001080e */
[----:B------:R-:W-:Y:S01]  /*6030*/  @!P1 LOP3.LUT R14, R19, 0xffff0000, RZ, 0xc0, !PT ;  /* 0xffff0000130e9812 */ /* 0x000fe200078ec0ff */
[----:B------:R-:W-:Y:S02]  /*6040*/  @!P1 FFMA.FTZ R69, R42, R11, -R43 ;  /* 0x0000000b2a459223 */ /* 0x000fe4000001082b */
[C---:B------:R-:W-:Y:S01]  /*6050*/  @!P1 IMAD.U32 R43, R45.reuse, 0x10000, RZ ;  /* 0x000100002d2b9824 */ /* 0x040fe200078e00ff */
[----:B------:R-:W-:Y:S01]  /*6060*/  @!P1 LOP3.LUT R45, R45, 0xffff0000, RZ, 0xc0, !PT ;  /* 0xffff00002d2d9812 */ /* 0x000fe200078ec0ff */
[----:B------:R-:W-:Y:S02]  /*6070*/  @!P1 FMUL.FTZ R8, R8, R9 ;  /* 0x0000000908089220 */ /* 0x000fe40000410000 */
[----:B------:R-:W-:Y:S01]  /*6080*/  @!P1 FMUL.FTZ R9, R10, R11 ;  /* 0x0000000b0a099220 */ /* 0x000fe20000410000 */
[----:B------:R-:W-:Y:S01]  /*6090*/  @!P1 SHF.L.U32 R11, R15, 0x10, RZ ;  /* 0x000000100f0b9819 */ /* 0x000fe200000006ff */
[----:B------:R-:W-:Y:S01]  /*60a0*/  @!P1 IMAD.U32 R10, R19, 0x10000, RZ ;  /* 0x00010000130a9824 */ /* 0x000fe200078e00ff */
[----:B------:R-:W-:Y:S01]  /*60b0*/  @!P1 LOP3.LUT R15, R15, 0xffff0000, RZ, 0xc0, !PT ;  /* 0xffff00000f0f9812 */ /* 0x000fe200078ec0ff */
[----:B------:R-:W-:Y:S01]  /*60c0*/  @!P1 FFMA.FTZ R4, R33, R34, R4 ;  /* 0x0000002221049223 */ /* 0x000fe20000010004 */
[----:B------:R-:W-:Y:S01]  /*60d0*/  @!P1 F2FP.BF16.PACK_AB R33, R69, R70 ;  /* 0x000000464521923e */ /* 0x000fe200000010ff */
[----:B------:R-:W-:Y:S02]  /*60e0*/  @!P1 FMUL.FTZ R47, R10, R43 ;  /* 0x0000002b0a2f9220 */ /* 0x000fe40000410000 */
[----:B------:R-:W-:Y:S02]  /*60f0*/  @!P1 FMUL.FTZ R68, R14, R45 ;  /* 0x0000002d0e449220 */ /* 0x000fe40000410000 */
[----:B------:R-:W-:Y:S02]  /*6100*/  @!P1 FFMA.FTZ R5, R35, R36, R5 ;  /* 0x0000002423059223 */ /* 0x000fe40000010005 */
[----:B------:R-:W-:Y:S02]  /*6110*/  @!P1 FFMA.FTZ R6, R37, R38, R6 ;  /* 0x0000002625069223 */ /* 0x000fe40000010006 */
[----:B------:R-:W-:Y:S02]  /*6120*/  @!P1 FFMA.FTZ R47, R44, R11, -R47 ;  /* 0x0000000b2c2f9223 */ /* 0x000fe4000001082f */
[----:B------:R-:W-:Y:S01]  /*6130*/  @!P1 FFMA.FTZ R68, R46, R15, -R68 ;  /* 0x0000000f2e449223 */ /* 0x000fe20000010844 */
[----:B------:R-:W-:Y:S01]  /*6140*/  @!P1 F2FP.BF16.PACK_AB R5, R6, R5 ;  /* 0x000000050605923e */ /* 0x000fe200000010ff */
[----:B------:R-:W-:Y:S02]  /*6150*/  @!P1 FMUL.FTZ R10, R10, R11 ;  /* 0x0000000b0a0a9220 */ /* 0x000fe40000410000 */
[----:B------:R-:W-:Y:S01]  /*6160*/  @!P1 FFMA.FTZ R8, R39, R40, R8 ;  /* 0x0000002827089223 */ /* 0x000fe20000010008 */
[----:B------:R-:W-:Y:S01]  /*6170*/  @!P1 F2FP.BF16.PACK_AB R34, R68, R47 ;  /* 0x0000002f4422923e */ /* 0x000fe200000010ff */
[----:B------:R-:W-:Y:S01]  /*6180*/  @!P1 FMUL.FTZ R11, R14, R15 ;  /* 0x0000000f0e0b9220 */ /* 0x000fe20000410000 */
[----:B------:R-:W-:Y:S01]  /*6190*/  @!P1 F2FP.BF16.PACK_AB R14, R75, R80 ;  /* 0x000000504b0e923e */ /* 0x000fe200000010ff */
[----:B------:R-:W-:Y:S01]  /*61a0*/  @!P1 FFMA.FTZ R9, R41, R42, R9 ;  /* 0x0000002a29099223 */ /* 0x000fe20000010009 */
[----:B------:R-:W-:Y:S01]  /*61b0*/  @!P1 F2FP.BF16.PACK_AB R15, R71, R74 ;  /* 0x0000004a470f923e */ /* 0x000fe200000010ff */
[----:B------:R-:W-:Y:S01]  /*61c0*/  @!P1 FFMA.FTZ R10, R43, R44, R10 ;  /* 0x0000002c2b0a9223 */ /* 0x000fe2000001000a */
[----:B------:R-:W-:Y:S01]  /*61d0*/  @!P1 MOV R51, R34 ;  /* 0x0000002200339202 */ /* 0x000fe20000000f00 */
[----:B------:R-:W-:Y:S02]  /*61e0*/  @!P1 FFMA.FTZ R11, R45, R46, R11 ;  /* 0x0000002e2d0b9223 */ /* 0x000fe4000001000b */
[----:B------:R-:W-:Y:S01]  /*61f0*/  @!P1 IMAD.MOV.U32 R48, RZ, RZ, R14 ;  /* 0x000000ffff309224 */ /* 0x000fe200078e000e */
[----:B------:R-:W-:Y:S01]  /*6200*/  @!P1 F2FP.BF16.PACK_AB R14, R4, R3 ;  /* 0x00000003040e923e */ /* 0x000fe200000010ff */
[----:B------:R-:W-:Y:S01]  /*6210*/  @!P1 IMAD.MOV.U32 R49, RZ, RZ, R15 ;  /* 0x000000ffff319224 */ /* 0x000fe200078e000f */
[----:B------:R-:W-:Y:S01]  /*6220*/  @!P1 F2FP.BF16.PACK_AB R3, R11, R10 ;  /* 0x0000000a0b03923e */ /* 0x000fe200000010ff */
[----:B------:R-:W-:Y:S01]  /*6230*/  @!P1 IMAD.MOV.U32 R50, RZ, RZ, R33 ;  /* 0x000000ffff329224 */ /* 0x000fe200078e0021 */
[----:B------:R-:W-:Y:S01]  /*6240*/  @!P1 F2FP.BF16.PACK_AB R4, R9, R8 ;  /* 0x000000080904923e */ /* 0x000fe200000010ff */
[----:B------:R-:W-:Y:S02]  /*6250*/  @!P1 IMAD.MOV.U32 R16, RZ, RZ, R14 ;  /* 0x000000ffff109224 */ /* 0x000fe400078e000e */
[----:B------:R-:W-:Y:S01]  /*6260*/  @!P1 IMAD.MOV.U32 R17, RZ, RZ, R5 ;  /* 0x000000ffff119224 */ /* 0x000fe200078e0005 */
[----:B------:R1:W-:Y:S01]  /*6270*/  ST.E.128 [R72.64], R48 ;  /* 0x0000003048007985 */ /* 0x0003e2000c101d08 */
[----:B------:R-:W-:Y:S01]  /*6280*/  @!P1 MOV R18, R4 ;  /* 0x0000000400129202 */ /* 0x000fe20000000f00 */
[----:B------:R-:W-:Y:S06]  /*6290*/  @!P1 IMAD.MOV.U32 R19, RZ, RZ, R3 ;  /* 0x000000ffff139224 */ /* 0x000fec00078e0003 */
[----:B------:R1:W-:Y:S02]  /*62a0*/  @!P0 ST.E.128 [R82.64], R16 ;  /* 0x0000001052008985 */ /* 0x0003e4000c101d08 */
.L_x_940:
[----:B-1----:R-:W-:Y:S05]  /*62b0*/  BSYNC B0 ;  /* 0x0000000000007941 */ /* 0x002fea0003800000 */
.L_x_939:
[----:B-----5:R1:W2:Y:S01]  /*62c0*/  SHFL.IDX PT, R37, R81, 0x1, 0x181f ;  /* 0x00381f0051257f89 */ /* 0x0202a200000e0000 */
        /* <DEDUP_REMOVED lines=26> */
[--C-:B------:R-:W-:Y:S02]  /*6470*/  @!P1 SHF.R.U64 R11, R54, 0x10, R55.reuse ;  /* 0x00000010360b9819 */ /* 0x100fe40000001237 */
[----:B------:R-:W-:Y:S01]  /*6480*/  @!P1 SHF.R.U32.HI R14, RZ, 0x10, R55 ;  /* 0x00000010ff0e9819 */ /* 0x000fe20000011637 */
[----:B------:R-:W-:Y:S01]  /*6490*/  IMAD.IADD R3, R3, 0x1, R4 ;  /* 0x0000000103037824 */ /* 0x000fe200078e0204 */
[----:B------:R-:W-:Y:S02]  /*64a0*/  @!P1 SHF.R.U64 R5, R20, 0x10, R21 ;  /* 0x0000001014059819 */ /* 0x000fe40000001215 */
[----:B------:R-:W-:Y:S01]  /*64b0*/  @!P1 SHF.R.U32.HI R6, RZ, 0x10, R23 ;  /* 0x00000010ff069819 */ /* 0x000fe20000011617 */
[----:B------:R-:W-:Y:S01]  /*64c0*/  IMAD.SHL.U32 R3, R3, 0x2, RZ ;  /* 0x0000000203037824 */ /* 0x000fe200078e00ff */
[C---:B----4-:R-:W-:Y:S01]  /*64d0*/  @!P1 SHF.L.U32 R38, R47.reuse, 0x10, RZ ;  /* 0x000000102f269819 */ /* 0x050fe200000006ff */
[----:B------:R-:W-:Y:S01]  /*64e0*/  @!P0 IMAD.WIDE R54, R34, 0x2, R36 ;  /* 0x0000000222368825 */ /* 0x000fe200078e0224 */
[----:B------:R-:W-:Y:S02]  /*64f0*/  @!P1 LOP3.LUT R40, R47, 0xffff0000, RZ, 0xc0, !PT ;  /* 0xffff00002f289812 */ /* 0x000fe400078ec0ff */
[----:B------:R2:W3:Y:S01]  /*6500*/  LDS.128 R16, [R3+0x8100] ;  /* 0x0081000003107984 */ /* 0x0004e20000000c00 */
[C---:B------:R-:W-:Y:S01]  /*6510*/  @!P1 IMAD.U32 R34, R46.reuse, 0x10000, RZ ;  /* 0x000100002e229824 */ /* 0x040fe200078e00ff */
[----:B------:R-:W-:Y:S02]  /*6520*/  @!P1 LOP3.LUT R36, R46, 0xffff0000, RZ, 0xc0, !PT ;  /* 0xffff00002e249812 */ /* 0x000fe400078ec0ff */
[----:B------:R-:W-:Y:S02]  /*6530*/  @!P1 PRMT R10, R28, 0x5432, R5 ;  /* 0x000054321c0a9816 */ /* 0x000fe40000000005 */
[C---:B------:R-:W-:Y:S01]  /*6540*/  @!P1 PRMT R35, R61.reuse, 0x5432, R11 ;  /* 0x000054323d239816 */ /* 0x040fe2000000000b */
[----:B------:R-:W-:Y:S01]  /*6550*/  @!P1 IMAD.U32 R11, R44, 0x10000, RZ ;  /* 0x000100002c0b9824 */ /* 0x000fe200078e00ff */
[----:B------:R-:W-:Y:S02]  /*6560*/  @!P1 SHF.R.U64 R8, R52, 0x10, R53 ;  /* 0x0000001034089819 */ /* 0x000fe40000001235 */
[----:B------:R-:W-:Y:S02]  /*6570*/  @!P1 SHF.R.U32.HI R4, RZ, 0x10, R21 ;  /* 0x00000010ff049819 */ /* 0x000fe40000011615 */
[C---:B------:R-:W-:Y:S02]  /*6580*/  @!P1 PRMT R21, R60.reuse, 0x5410, R8 ;  /* 0x000054103c159816 */ /* 0x040fe40000000008 */
[----:B------:R-:W-:Y:S02]  /*6590*/  @!P1 SHF.R.U32.HI R9, RZ, 0x10, R53 ;  /* 0x00000010ff099819 */ /* 0x000fe40000011635 */
[----:B------:R-:W-:Y:S01]  /*65a0*/  @!P1 PRMT R33, R61, 0x5410, R14 ;  /* 0x000054103d219816 */ /* 0x000fe2000000000e */
[----:B------:R-:W-:Y:S01]  /*65b0*/  @!P1 IMAD.U32 R8, R21, 0x10000, RZ ;  /* 0x0001000015089824 */ /* 0x000fe200078e00ff */
[----:B------:R-:W-:Y:S02]  /*65c0*/  @!P1 PRMT R20, R60, 0x5432, R9 ;  /* 0x000054323c149816 */ /* 0x000fe40000000009 */
[----:B------:R-:W-:Y:S01]  /*65d0*/  @!P1 PRMT R9, R28, 0x5410, R4 ;  /* 0x000054101c099816 */ /* 0x000fe20000000004 */
[----:B------:R-:W-:Y:S01]  /*65e0*/  @!P1 IMAD.U32 R4, R10, 0x10000, RZ ;  /* 0x000100000a049824 */ /* 0x000fe200078e00ff */
[----:B------:R-:W-:Y:S01]  /*65f0*/  @!P1 PRMT R14, R29, 0x5410, R6 ;  /* 0x000054101d0e9816 */ /* 0x000fe20000000006 */
[C---:B------:R-:W-:Y:S01]  /*6600*/  @!P1 IMAD.U32 R37, R33.reuse, 0x10000, RZ ;  /* 0x0001000021259824 */ /* 0x040fe200078e00ff */
[----:B--2---:R-:W-:Y:S01]  /*6610*/  @!P1 SHF.R.U64 R3, R22, 0x10, R23 ;  /* 0x0000001016039819 */ /* 0x004fe20000001217 */
[----:B------:R-:W-:Y:S01]  /*6620*/  @!P1 IMAD.U32 R22, R20, 0x10000, RZ ;  /* 0x0001000014169824 */ /* 0x000fe200078e00ff */
[----:B------:R-:W-:Y:S01]  /*6630*/  @!P1 LOP3.LUT R39, R33, 0xffff0000, RZ, 0xc0, !PT ;  /* 0xffff000021279812 */ /* 0x000fe200078ec0ff */
[----:B------:R-:W-:Y:S01]  /*6640*/  @!P1 IMAD.U32 R6, R9, 0x10000, RZ ;  /* 0x0001000009069824 */ /* 0x000fe200078e00ff */
[----:B------:R-:W-:Y:S01]  /*6650*/  @!P1 PRMT R15, R29, 0x5432, R3 ;  /* 0x000054321d0f9816 */ /* 0x000fe20000000003 */
        /* <DEDUP_REMOVED lines=22> */
[----:B------:R-:W-:Y:S01]  /*67c0*/  @!P1 LOP3.LUT R11, R19, 0xffff0000, RZ, 0xc0, !PT ;  /* 0xffff0000130b9812 */ /* 0x000fe200078ec0ff */
        /* <DEDUP_REMOVED lines=9> */
[----:B------:R-:W-:Y:S01]  /*6860*/  @!P1 SHF.L.U32 R8, R18, 0x10, RZ ;  /* 0x0000001012089819 */ /* 0x000fe200000006ff */
        /* <DEDUP_REMOVED lines=11> */
[----:B------:R-:W-:Y:S02]  /*6920*/  @!P1 FMUL.FTZ R8, R8, R9 ;  /* 0x0000000908089220 */ /* 0x000fe40000410000 */
        /* <DEDUP_REMOVED lines=26> */
.L_x_942:
[----:B------:R-:W-:Y:S05]  /*6ad0*/  BSYNC B0 ;  /* 0x0000000000007941 */ /* 0x000fea0003800000 */
.L_x_941:
[----:B------:R4:W1:Y:S01]  /*6ae0*/  SHFL.IDX PT, R41, R81, 0x2, 0x181f ;  /* 0x00581f0051297f89 */ /* 0x00086200000e0000 */
[----:B------:R-:W-:Y:S03]  /*6af0*/  ISETP.GE.OR P0, PT, R158, R67, P5 ;  /* 0x000000439e00720c */ /* 0x000fe60002f06670 */
        /* <DEDUP_REMOVED lines=22> */
[----:B------:R-:W-:Y:S02]  /*6c60*/  @!P1 SHF.R.U32.HI R11, RZ, 0x10, R59 ;  /* 0x00000010ff0b9819 */ /* 0x000fe4000001163b */
[----:B------:R-:W-:Y:S02]  /*6c70*/  LOP3.LUT R4, R4, R5, RZ, 0x3c, !PT ;  /* 0x0000000504047212 */ /* 0x000fe400078e3cff */
[--C-:B------:R-:W-:Y:S02]  /*6c80*/  @!P1 SHF.R.U64 R5, R26, 0x10, R27.reuse ;  /* 0x000000101a059819 */ /* 0x100fe4000000121b */
[----:B------:R-:W-:Y:S01]  /*6c90*/  @!P1 SHF.R.U32.HI R6, RZ, 0x10, R27 ;  /* 0x00000010ff069819 */ /* 0x000fe2000001161b */
[----:B------:R-:W-:Y:S01]  /*6ca0*/  IMAD.IADD R3, R3, 0x1, R4 ;  /* 0x0000000103037824 */ /* 0x000fe200078e0204 */
[----:B------:R-:W-:Y:S02]  /*6cb0*/  @!P1 PRMT R26, R63, 0x5410, R11 ;  /* 0x000054103f1a9816 */ /* 0x000fe4000000000b */
[----:B------:R-:W-:Y:S01]  /*6cc0*/  @!P1 PRMT R14, R31, 0x5410, R6 ;  /* 0x000054101f0e9816 */ /* 0x000fe20000000006 */
[----:B------:R-:W-:Y:S01]  /*6cd0*/  IMAD.SHL.U32 R3, R3, 0x2, RZ ;  /* 0x0000000203037824 */ /* 0x000fe200078e00ff */
[----:B--2---:R-:W-:Y:S01]  /*6ce0*/  @!P1 LOP3.LUT R34, R39, 0xffff0000, RZ, 0xc0, !PT ;  /* 0xffff000027229812 */ /* 0x004fe200078ec0ff */
[----:B------:R-:W-:Y:S01]  /*6cf0*/  @!P1 IMAD.U32 R11, R36, 0x10000, RZ ;  /* 0x00010000240b9824 */ /* 0x000fe200078e00ff */
[C---:B------:R-:W-:Y:S01]  /*6d00*/  @!P1 LOP3.LUT R29, R38.reuse, 0xffff0000, RZ, 0xc0, !PT ;  /* 0xffff0000261d9812 */ /* 0x040fe200078ec0ff */
[----:B------:R-:W-:Y:S01]  /*6d10*/  @!P1 IMAD.U32 R23, R37, 0x10000, RZ ;  /* 0x0001000025179824 */ /* 0x000fe200078e00ff */
[----:B------:R1:W2:Y:S01]  /*6d20*/  LDS.128 R16, [R3+0x8100] ;  /* 0x0081000003107984 */ /* 0x0002a20000000c00 */
[----:B------:R-:W-:Y:S01]  /*6d30*/  @!P1 IMAD.U32 R27, R38, 0x10000, RZ ;  /* 0x00010000261b9824 */ /* 0x000fe200078e00ff */
[----:B------:R-:W-:Y:S02]  /*6d40*/  @!P1 SHF.R.U64 R8, R56, 0x10, R57 ;  /* 0x0000001038089819 */ /* 0x000fe40000001239 */
[----:B------:R-:W-:Y:S02]  /*6d50*/  @!P1 SHF.R.U32.HI R4, RZ, 0x10, R25 ;  /* 0x00000010ff049819 */ /* 0x000fe40000011619 */
[----:B------:R-:W-:Y:S02]  /*6d60*/  @!P1 PRMT R21, R62, 0x5410, R8 ;  /* 0x000054103e159816 */ /* 0x000fe40000000008 */
[----:B------:R-:W-:Y:S02]  /*6d70*/  @!P1 SHF.R.U64 R15, R58, 0x10, R59 ;  /* 0x000000103a0f9819 */ /* 0x000fe4000000123b */
[----:B------:R-:W-:Y:S01]  /*6d80*/  @!P1 SHF.R.U32.HI R9, RZ, 0x10, R57 ;  /* 0x00000010ff099819 */ /* 0x000fe20000011639 */
[----:B------:R-:W-:Y:S01]  /*6d90*/  @!P1 IMAD.U32 R8, R21, 0x10000, RZ ;  /* 0x0001000015089824 */ /* 0x000fe200078e00ff */
[----:B------:R-:W-:Y:S02]  /*6da0*/  @!P1 PRMT R28, R63, 0x5432, R15 ;  /* 0x000054323f1c9816 */ /* 0x000fe4000000000f */
[----:B------:R-:W-:Y:S02]  /*6db0*/  @!P1 PRMT R15, R31, 0x5432, R5 ;  /* 0x000054321f0f9816 */ /* 0x000fe40000000005 */
[----:B------:R-:W-:Y:S02]  /*6dc0*/  @!P1 SHF.L.U32 R31, R39, 0x10, RZ ;  /* 0x00000010271f9819 */ /* 0x000fe400000006ff */
[----:B------:R-:W-:Y:S02]  /*6dd0*/  @!P1 PRMT R20, R62, 0x5432, R9 ;  /* 0x000054323e149816 */ /* 0x000fe40000000009 */
[----:B------:R-:W-:Y:S02]  /*6de0*/  @!P1 PRMT R9, R30, 0x5410, R4 ;  /* 0x000054101e099816 */ /* 0x000fe40000000004 */
[----:B------:R-:W-:Y:S01]  /*6df0*/  @!P1 LOP3.LUT R33, R26, 0xffff0000, RZ, 0xc0, !PT ;  /* 0xffff00001a219812 */ /* 0x000fe200078ec0ff */
[----:B------:R-:W-:Y:S01]  /*6e00*/  @!P1 IMAD.U32 R22, R20, 0x10000, RZ ;  /* 0x0001000014169824 */ /* 0x000fe200078e00ff */
[----:B-1----:R-:W-:Y:S01]  /*6e10*/  @!P1 SHF.R.U64 R3, R24, 0x10, R25 ;  /* 0x0000001018039819 */ /* 0x002fe20000001219 */
[----:B------:R-:W-:Y:S01]  /*6e20*/  @!P1 IMAD.U32 R6, R9, 0x10000, RZ ;  /* 0x0001000009069824 */ /* 0x000fe200078e00ff */
[----:B------:R-:W-:Y:S02]  /*6e30*/  ISETP.GE.AND P0, PT, R42, c[0x0][0x1d4], PT ;  /* 0x000075002a007a0c */ /* 0x000fe40003f06270 */
[----:B------:R-:W-:Y:S01]  /*6e40*/  @!P1 PRMT R10, R30, 0x5432, R3 ;  /* 0x000054321e0a9816 */ /* 0x000fe20000000003 */
[----:B------:R-:W-:Y:S04]  /*6e50*/  @!P1 IMAD.U32 R30, R26, 0x10000, RZ ;  /* 0x000100001a1e9824 */ /* 0x000fe800078e00ff */
        /* <DEDUP_REMOVED lines=14> */
[----:B------:R-:W-:Y:S02]  /*6f40*/  @!P1 LOP3.LUT R8, R16, 0xffff0000, RZ, 0xc0, !PT ;  /* 0xffff000010089812 */ /* 0x000fe400078ec0ff */
[----:B------:R-:W-:Y:S02]  /*6f50*/  @!P1 LOP3.LUT R4, R9, 0xffff0000, RZ, 0xc0, !PT ;  /* 0xffff000009049812 */ /* 0x000fe400078ec0ff */
[----:B------:R-:W-:Y:S01]  /*6f60*/  @!P1 LOP3.LUT R9, R10, 0xffff0000, RZ, 0xc0, !PT ;  /* 0xffff00000a099812 */ /* 0x000fe200078ec0ff */
[----:B------:R-:W-:Y:S01]  /*6f70*/  @!P1 FMUL.FTZ R11, R8, R20 ;  /* 0x00000014080b9220 */ /* 0x000fe20000410000 */
[----:B------:R-:W-:Y:S03]  /*6f80*/  @!P1 LOP3.LUT R6, R17, 0xffff0000, RZ, 0xc0, !PT ;  /* 0xffff000011069812 */ /* 0x000fe600078ec0ff */
[-C--:B------:R-:W-:Y:S01]  /*6f90*/  @!P1 FFMA.FTZ R47, R21, R9.reuse, -R11 ;  /* 0x00000009152f9223 */ /* 0x080fe2000001080b */
[----:B------:R-:W-:Y:S01]  /*6fa0*/  @!P1 LOP3.LUT R11, R19, 0xffff0000, RZ, 0xc0, !PT ;  /* 0xffff0000130b9812 */ /* 0x000fe200078ec0ff */
[C---:B------:R-:W-:Y:S02]  /*6fb0*/  @!P1 FMUL.FTZ R10, R6.reuse, R24 ;  /* 0x00000018060a9220 */ /* 0x040fe40000410000 */
[-C--:B------:R-:W-:Y:S02]  /*6fc0*/  @!P1 FMUL.FTZ R6, R6, R4.reuse ;  /* 0x0000000406069220 */ /* 0x080fe40000410000 */
        /* <DEDUP_REMOVED lines=19> */
[----:B------:R-:W-:Y:S01]  /*7100*/  @!P1 FFMA.FTZ R45, R27, R9, -R35 ;  /* 0x000000091b2d9223 */ /* 0x000fe20000010823 */
[----:B------:R-:W-:Y:S01]  /*7110*/  @!P1 F2FP.BF16.PACK_AB R35, R48, R49 ;  /* 0x000000313023923e */ /* 0x000fe200000010ff */
[----:B------:R-:W-:Y:S02]  /*7120*/  @!P1 FFMA.FTZ R43, R29, R15, -R43 ;  /* 0x0000000f1d2b9223 */ /* 0x000fe4000001082b */
[----:B------:R-:W-:Y:S02]  /*7130*/  @!P1 FMUL.FTZ R8, R8, R9 ;  /* 0x0000000908089220 */ /* 0x000fe40000410000 */
[----:B------:R-:W-:Y:S01]  /*7140*/  @!P1 FMUL.FTZ R9, R14, R15 ;  /* 0x0000000f0e099220 */ /* 0x000fe20000410000 */
[----:B------:R-:W-:Y:S01]  /*7150*/  @!P1 F2FP.BF16.PACK_AB R15, R43, R45 ;  /* 0x0000002d2b0f923e */ /* 0x000fe200000010ff */
[----:B------:R-:W-:Y:S01]  /*7160*/  @!P1 FFMA.FTZ R4, R20, R21, R4 ;  /* 0x0000001514049223 */ /* 0x000fe20000010004 */
[----:B------:R-:W-:Y:S01]  /*7170*/  @!P1 F2FP.BF16.PACK_AB R21, R47, R52 ;  /* 0x000000342f15923e */ /* 0x000fe200000010ff */
[----:B------:R-:W-:Y:S01]  /*7180*/  @!P1 IMAD.MOV.U32 R37, RZ, RZ, R35 ;  /* 0x000000ffff259224 */ /* 0x000fe200078e0023 */
[----:B------:R-:W-:Y:S01]  /*7190*/  @!P1 F2FP.BF16.PACK_AB R20, R44, R46 ;  /* 0x0000002e2c14923e */ /* 0x000fe200000010ff */
[----:B------:R-:W-:Y:S01]  /*71a0*/  @!P1 IMAD.MOV.U32 R38, RZ, RZ, R15 ;  /* 0x000000ffff269224 */ /* 0x000fe200078e000f */
[----:B------:R-:W-:Y:S01]  /*71b0*/  @!P1 F2FP.BF16.PACK_AB R14, R4, R3 ;  /* 0x00000003040e923e */ /* 0x000fe200000010ff */
[----:B------:R-:W-:Y:S02]  /*71c0*/  @!P1 IMAD.MOV.U32 R36, RZ, RZ, R21 ;  /* 0x000000ffff249224 */ /* 0x000fe400078e0015 */
[----:B------:R-:W-:Y:S01]  /*71d0*/  @!P1 IMAD.MOV.U32 R39, RZ, RZ, R20 ;  /* 0x000000ffff279224 */ /* 0x000fe200078e0014 */
[----:B------:R-:W-:Y:S01]  /*71e0*/  @!P1 MOV R16, R14 ;  /* 0x0000000e00109202 */ /* 0x000fe20000000f00 */
[----:B------:R-:W-:Y:S02]  /*71f0*/  @!P1 FFMA.FTZ R5, R22, R23, R5 ;  /* 0x0000001716059223 */ /* 0x000fe40000010005 */
[----:B------:R-:W-:Y:S01]  /*7200*/  @!P1 FFMA.FTZ R6, R24, R25, R6 ;  /* 0x0000001918069223 */ /* 0x000fe20000010006 */
[----:B------:R1:W-:Y:S01]  /*7210*/  ST.E.128 [R50.64], R36 ;  /* 0x0000002432007985 */ /* 0x0003e2000c101d08 */
[----:B------:R-:W-:Y:S02]  /*7220*/  @!P1 FFMA.FTZ R8, R26, R27, R8 ;  /* 0x0000001b1a089223 */ /* 0x000fe40000010008 */
[----:B------:R-:W-:Y:S01]  /*7230*/  @!P1 FFMA.FTZ R9, R28, R29, R9 ;  /* 0x0000001d1c099223 */ /* 0x000fe20000010009 */
[----:B------:R-:W-:Y:S01]  /*7240*/  @!P1 F2FP.BF16.PACK_AB R5, R6, R5 ;  /* 0x000000050605923e */ /* 0x000fe200000010ff */
        /* <DEDUP_REMOVED lines=12> */
.L_x_920:
        /* <DEDUP_REMOVED lines=19> */
.L_x_944:
[----:B-12---:R-:W-:Y:S05]  /*7440*/  BSYNC B0 ;  /* 0x0000000000007941 */ /* 0x006fea0003800000 */
.L_x_943:
        /* <DEDUP_REMOVED lines=15> */
.L_x_946:
[----:B------:R-:W-:Y:S05]  /*7540*/  BSYNC B0 ;  /* 0x0000000000007941 */ /* 0x000fea0003800000 */
.L_x_945:
[----:B--2---:R2:W4:Y:S01]  /*7550*/  SHFL.IDX PT, R5, R81, 0x2, 0x181f ;  /* 0x00581f0051057f89 */ /* 0x00452200000e0000 */
[----:B------:R-:W-:Y:S03]  /*7560*/  ISETP.GE.AND P0, PT, R3, 0x41, PT ;  /* 0x000000410300780c */ /* 0x000fe60003f06270 */
        /* <DEDUP_REMOVED lines=12> */
.L_x_936:
[----:B------:R-:W-:Y:S05]  /*7630*/  BSYNC B2 ;  /* 0x0000000000027941 */ /* 0x000fea0003800000 */
.L_x_919:
[----:B--2---:R-:W-:Y:S01]  /*7640*/  IMAD R17, R32, -0x60, RZ ;  /* 0xffffffa020117824 */ /* 0x004fe200078e02ff */
[----:B------:R-:W-:Y:S01]  /*7650*/  ISETP.NE.AND P6, PT, R130, RZ, PT ;  /* 0x000000ff8200720c */ /* 0x000fe20003fc5270 */
[----:B-1-3--:R-:W-:Y:S01]  /*7660*/  IMAD.WIDE R8, R32, 0x60, R110 ;  /* 0x0000006020087825 */ /* 0x00afe200078e026e */
[----:B------:R-:W-:Y:S03]  /*7670*/  BSSY B0, `(.L_x_947) ;  /* 0x000004a000007945 */ /* 0x000fe60003800000 */
[----:B------:R-:W-:Y:S02]  /*7680*/  IMAD.IADD R3, R109, 0x1, R17 ;  /* 0x000000016d037824 */ /* 0x000fe400078e0211 */
[----:B------:R-:W-:Y:S02]  /*7690*/  IMAD R4, R98, c[0x0][0x208], RZ ;  /* 0x0000820062047a24 */ /* 0x000fe400078e02ff */
[----:B------:R-:W-:Y:S01]  /*76a0*/  IMAD R10, R99, c[0x0][0x218], RZ ;  /* 0x00008600630a7a24 */ /* 0x000fe200078e02ff */
[----:B------:R-:W-:Y:S01]  /*76b0*/  ISETP.GE.AND P1, PT, R3, 0x21, PT ;  /* 0x000000210300780c */ /* 0x000fe20003f26270 */
[C---:B------:R-:W-:Y:S02]  /*76c0*/  IMAD R6, R86.reuse, c[0x0][0x20c], R4 ;  /* 0x0000830056067a24 */ /* 0x040fe400078e0204 */
[----:B----4-:R-:W-:Y:S04]  /*76d0*/  IMAD.WIDE.U32 R4, R86, c[0x0][0x208], RZ ;  /* 0x0000820056047a25 */ /* 0x010fe800078e00ff */
[----:B------:R-:W-:Y:S01]  /*76e0*/  IMAD R10, R85, c[0x0][0x21c], R10 ;  /* 0x00008700550a7a24 */ /* 0x000fe200078e020a */
[----:B------:R-:W-:Y:S05]  /*76f0*/  IADD3 R5, R5, R6, RZ ;  /* 0x0000000605057210 */ /* 0x000fea0007ffe0ff */
[C---:B------:R-:W-:Y:S01]  /*7700*/  @P1 IADD3 R11, P0, R8.reuse, 0x20, RZ ;  /* 0x00000020080b1810 */ /* 0x040fe20007f1e0ff */
[----:B------:R-:W-:Y:S03]  /*7710*/  IMAD.WIDE.U32 R4, R85, c[0x0][0x218], R4 ;  /* 0x0000860055047a25 */ /* 0x000fe600078e0004 */
[----:B------:R-:W-:Y:S02]  /*7720*/  @P1 IADD3.X R18, RZ, R9, RZ, P0, !PT ;  /* 0x00000009ff121210 */ /* 0x000fe400007fe4ff */
[----:B------:R-:W-:Y:S11]  /*7730*/  ISETP.GE.AND P0, PT, R3, 0x41, PT ;  /* 0x000000410300780c */ /* 0x000ff60003f06270 */
[----:B------:R-:W-:Y:S02]  /*7740*/  @!UPT UIADD3 URZ, URZ, URZ, URZ ;  /* 0x0000003f3f3ff290 */ /* 0x000fe4000fffe03f */
[----:B------:R-:W-:Y:S05]  /*7750*/  @P0 IADD3 R16, P3, R8, 0x40, RZ ;  /* 0x0000004008100810 */ /* 0x000fea0007f7e0ff */
[----:B------:R-:W-:Y:S01]  /*7760*/  @P0 IMAD.X R19, RZ, RZ, R9, P3 ;  /* 0x000000ffff130224 */ /* 0x000fe200018e0609 */
[----:B------:R-:W-:Y:S04]  /*7770*/  IADD3 R6, P3, R118, R4, RZ ;  /* 0x0000000476067210 */ /* 0x000fe80007f7e0ff */
[----:B------:R-:W-:Y:S02]  /*7780*/  IADD3.X R10, R127, R5, R10, P3, !PT ;  /* 0x000000057f0a7210 */ /* 0x000fe40001ffe40a */
[----:B------:R-:W-:Y:S11]  /*7790*/  ISETP.GE.AND P3, PT, R3, 0x1, PT ;  /* 0x000000010300780c */ /* 0x000ff60003f66270 */
[----:B------:R-:W-:Y:S02]  /*77a0*/  @!UPT UIADD3 URZ, URZ, URZ, URZ ;  /* 0x0000003f3f3ff290 */ /* 0x000fe4000fffe03f */
[----:B------:R-:W-:Y:S01]  /*77b0*/  @P3 MOV R5, R103 ;  /* 0x0000006700053202 */ /* 0x000fe20000000f00 */
        /* <DEDUP_REMOVED lines=9> */
[----:B------:R-:W-:Y:S02]  /*7850*/  @P1 MOV R4, R88 ;  /* 0x0000005800041202 */ /* 0x000fe40000000f00 */
[C---:B------:R-:W-:Y:S01]  /*7860*/  LEA R20, P4, R6.reuse, c[0x0][0x1f8], 0x1 ;  /* 0x00007e0006147a11 */ /* 0x040fe200078808ff */
[C---:B------:R-:W-:Y:S02]  /*7870*/  @P1 IMAD R3, R11.reuse, c[0x0][0x25c], R3 ;  /* 0x000097000b031a24 */ /* 0x040fe400078e0203 */
[----:B------:R-:W-:Y:S01]  /*7880*/  @P1 IMAD.WIDE.U32 R4, R11, c[0x0][0x258], R4 ;  /* 0x000096000b041a25 */ /* 0x000fe200078e0004 */
[----:B------:R-:W-:Y:S04]  /*7890*/  LEA.HI.X R6, R6, c[0x0][0x1fc], R10, 0x1, P4 ;  /* 0x00007f0006067a11 */ /* 0x000fe800020f0c0a */
[C---:B------:R-:W-:Y:S02]  /*78a0*/  @P1 LEA R10, P4, R4.reuse, c[0x0][0x250], 0x1 ;  /* 0x00009400040a1a11 */ /* 0x040fe400078808ff */
[----:B------:R-:W-:Y:S02]  /*78b0*/  @P1 IADD3 R3, R5, R3, RZ ;  /* 0x0000000305031210 */ /* 0x000fe40007ffe0ff */
[----:B------:R-:W-:Y:S02]  /*78c0*/  @P0 MOV R5, R103 ;  /* 0x0000006700050202 */ /* 0x000fe40000000f00 */
[----:B------:R-:W-:Y:S01]  /*78d0*/  @P1 LEA.HI.X R11, R4, c[0x0][0x254], R3, 0x1, P4 ;  /* 0x00009500040b1a11 */ /* 0x000fe200020f0c03 */
[----:B------:R-:W-:Y:S02]  /*78e0*/  @P0 IMAD.MOV.U32 R4, RZ, RZ, R88 ;  /* 0x000000ffff040224 */ /* 0x000fe400078e0058 */
[----:B------:R-:W-:Y:S02]  /*78f0*/  @P0 IMAD R3, R19, c[0x0][0x258], RZ ;  /* 0x0000960013030a24 */ /* 0x000fe400078e02ff */
[C---:B------:R-:W-:Y:S04]  /*7900*/  @P0 IMAD.WIDE.U32 R4, R16.reuse, c[0x0][0x258], R4 ;  /* 0x0000960010040a25 */ /* 0x040fe800078e0004 */
[----:B------:R-:W-:Y:S01]  /*7910*/  @P0 IMAD R3, R16, c[0x0][0x25c], R3 ;  /* 0x0000970010030a24 */ /* 0x000fe200078e0203 */
[C---:B------:R-:W-:Y:S03]  /*7920*/  @P0 LEA R8, P4, R4.reuse, c[0x0][0x250], 0x1 ;  /* 0x0000940004080a11 */ /* 0x040fe600078808ff */
[----:B------:R-:W-:Y:S02]  /*7930*/  @P0 IMAD.IADD R3, R5, 0x1, R3 ;  /* 0x0000000105030824 */ /* 0x000fe400078e0203 */
[----:B------:R1:W2:Y:S03]  /*7940*/  SHFL.IDX PT, R5, R6, RZ, 0x181f ;  /* 0x00181fff06057589 */ /* 0x0002a600000e0000 */
[----:B------:R-:W-:Y:S02]  /*7950*/  @P0 LEA.HI.X R9, R4, c[0x0][0x254], R3, 0x1, P4 ;  /* 0x0000950004090a11 */ /* 0x000fe400020f0c03 */
[----:B------:R1:W3:Y:S01]  /*7960*/  SHFL.IDX PT, R4, R20, RZ, 0x181f ;  /* 0x00181fff14047589 */ /* 0x0002e200000e0000 */
[----:B------:R-:W-:Y:S02]  /*7970*/  ISETP.NE.AND P4, PT, R131, RZ, PT ;  /* 0x000000ff8300720c */ /* 0x000fe40003f85270 */
[----:B------:R-:W-:Y:S04]  /*7980*/  IADD3 R3, R17, R2, RZ ;  /* 0x0000000211037210 */ /* 0x000fe80007ffe0ff */
[----:B------:R-:W-:Y:S05]  /*7990*/  IMNMX R3, R3, 0x60, PT ;  /* 0x0000006003037817 */ /* 0x000fea0003800200 */
[----:B------:R-:W-:Y:S02]  /*79a0*/  IMAD.IADD R3, R3, 0x1, -R101 ;  /* 0x0000000103037824 */ /* 0x000fe400078e0a65 */
[----:B------:R-:W-:Y:S01]  /*79b0*/  @!PT LDS RZ, [RZ] ;  /* 0x00000000fffff984 */ /* 0x000fe20000000800 */
[----:B------:R1:W-:Y:S05]  /*79c0*/  @P3 LDGSTS.E.BYPASS.LTC128B.128 [R210+0x100], [R14.64], !P4 ;  /* 0x001000000ed23fae */ /* 0x0003ea000e101d48 */
[----:B------:R1:W-:Y:S05]  /*79d0*/  @P3 LDGSTS.E.BYPASS.LTC128B.128 [R210+0x3100], [R14.64+0x80], !P6 ;  /* 0x031000800ed23fae */ /* 0x0003ea000f101d48 */
[----:B------:R1:W-:Y:S05]  /*79e0*/  @P1 LDGSTS.E.BYPASS.LTC128B.128 [R241+0x1100], [R10.64], !P4 ;  /* 0x011000000af11fae */ /* 0x0003ea000e101d48 */
[----:B------:R1:W-:Y:S05]  /*79f0*/  @P1 LDGSTS.E.BYPASS.LTC128B.128 [R241+0x4100], [R10.64+0x80], !P6 ;  /* 0x041000800af11fae */ /* 0x0003ea000f101d48 */
[----:B------:R1:W-:Y:S05]  /*7a00*/  @P0 LDGSTS.E.BYPASS.LTC128B.128 [R241+0x2100], [R8.64], !P4 ;  /* 0x0210000008f10fae */ /* 0x0003ea000e101d48 */
[----:B------:R1:W-:Y:S01]  /*7a10*/  @P0 LDGSTS.E.BYPASS.LTC128B.128 [R241+0x5100], [R8.64+0x80], !P6 ;  /* 0x0510008008f10fae */ /* 0x0003e2000f101d48 */
[----:B------:R-:W-:Y:S04]  /*7a20*/  ISETP.GE.AND P0, PT, R3, 0x1, PT ;  /* 0x000000010300780c */ /* 0x000fe80003f06270 */
[----:B------:R-:W0:Y:S01]  /*7a30*/  LDGDEPBAR ;  /* 0x00000000000079af */ /* 0x000e220000000000 */
[----:B------:R-:W-:Y:S04]  /*7a40*/  DEPBAR.LE SB0, 0x0 ;  /* 0x000080000000791a */ /* 0x000fe80000000000 */
[----:B------:R-:W-:Y:S06]  /*7a50*/  BAR.SYNC.DEFER_BLOCKING 0x0 ;  /* 0x0000000000007b1d */ /* 0x000fec0000010000 */
[----:B------:R-:W-:-:S05]  /*7a60*/  @!P0 BRA `(.L_x_948) ;  /* 0x000000a000008947 */ /* 0x000fca0003800000 */
[----:B-123--:R-:W1:Y:S01]  /*7a70*/  @!P5 LDS.128 R16, [R210+0x100] ;  /* 0x00010000d210d984 */ /* 0x00ee620000000c00 */
[CC--:B------:R-:W-:Y:S04]  /*7a80*/  @!P5 LEA R8, P0, R76.reuse, R4.reuse, 0x1 ;  /* 0x000000044c08d211 */ /* 0x0c0fe800078008ff */
        /* <DEDUP_REMOVED lines=8> */
.L_x_948:
[----:B-123--:R-:W-:Y:S05]  /*7b10*/  BSYNC B0 ;  /* 0x0000000000007941 */ /* 0x00efea0003800000 */
.L_x_947:
[----:B------:R1:W2:Y:S01]  /*7b20*/  SHFL.IDX PT, R5, R6, 0x1, 0x181f ;  /* 0x00381f0006057f89 */ /* 0x0002a200000e0000 */
[----:B------:R-:W-:Y:S01]  /*7b30*/  ISETP.GE.AND P0, PT, R3, 0x21, PT ;  /* 0x000000210300780c */ /* 0x000fe20003f06270 */
[----:B------:R-:W-:Y:S02]  /*7b40*/  BSSY B0, `(.L_x_949) ;  /* 0x000000d000007945 */ /* 0x000fe40003800000 */
[----:B------:R1:W3:Y:S10]  /*7b50*/  SHFL.IDX PT, R4, R20, 0x1, 0x181f ;  /* 0x00381f0014047f89 */ /* 0x0002f400000e0000 */
        /* <DEDUP_REMOVED lines=11> */
.L_x_950:
[----:B------:R-:W-:Y:S05]  /*7c10*/  BSYNC B0 ;  /* 0x0000000000007941 */ /* 0x000fea0003800000 */
.L_x_949:
        /* <DEDUP_REMOVED lines=15> */
.L_x_952:
[----:B------:R-:W-:Y:S05]  /*7d10*/  BSYNC B0 ;  /* 0x0000000000007941 */ /* 0x000fea0003800000 */
.L_x_951:
[C---:B------:R-:W-:Y:S02]  /*7d20*/  ISETP.GT.AND P0, PT, R32.reuse, R122, PT ;  /* 0x0000007a2000720c */ /* 0x040fe40003f04270 */
[----:B------:R-:W-:Y:S11]  /*7d30*/  IADD3 R32, R32, -0x1, RZ ;  /* 0xffffffff20207810 */ /* 0x000ff60007ffe0ff */
[----:B-12---:R-:W-:Y:S01]  /*7d40*/  @P0 SHF.R.S32.HI R6, RZ, 0x1f, R32 ;  /* 0x0000001fff060819 */ /* 0x006fe20000011420 */
[----:B---3--:R-:W-:Y:S02]  /*7d50*/  @P0 IMAD.MOV.U32 R4, RZ, RZ, R114 ;  /* 0x000000ffff040224 */ /* 0x008fe400078e0072 */
[----:B----4-:R-:W-:Y:S02]  /*7d60*/  @P0 IMAD.MOV.U32 R5, RZ, RZ, R113 ;  /* 0x000000ffff050224 */ /* 0x010fe400078e0071 */
[----:B------:R-:W-:Y:S02]  /*7d70*/  @P0 IMAD R3, R146, R32, RZ ;  /* 0x0000002092030224 */ /* 0x000fe400078e02ff */
[-C--:B------:R-:W-:Y:S04]  /*7d80*/  @P0 IMAD.WIDE.U32 R4, R32, R134.reuse, R4 ;  /* 0x0000008620040225 */ /* 0x080fe800078e0004 */
[----:B------:R-:W-:Y:S01]  /*7d90*/  @P0 IMAD R3, R6, R134, R3 ;  /* 0x0000008606030224 */ /* 0x000fe200078e0203 */
[----:B------:R-:W-:Y:S02]  /*7da0*/  @P0 LEA R8, P1, R4, c[0x0][0x220], 0x1 ;  /* 0x0000880004080a11 */ /* 0x000fe400078208ff */
[----:B------:R-:W-:Y:S01]  /*7db0*/  @P0 SHF.L.U64.HI R6, R152, 0x1, R149 ;  /* 0x0000000198060819 */ /* 0x000fe20000010295 */
[----:B------:R-:W-:Y:S05]  /*7dc0*/  @P0 IMAD.IADD R3, R5, 0x1, R3 ;  /* 0x0000000105030824 */ /* 0x000fea00078e0203 */
[----:B------:R-:W-:Y:S02]  /*7dd0*/  @P0 LEA.HI.X R9, R4, c[0x0][0x224], R3, 0x1, P1 ;  /* 0x0000890004090a11 */ /* 0x000fe400008f0c03 */
[----:B------:R-:W-:Y:S03]  /*7de0*/  @P0 SHF.L.U32 R3, R152, 0x1, RZ ;  /* 0x0000000198030819 */ /* 0x000fe600000006ff */
[----:B------:R-:W-:Y:S01]  /*7df0*/  @!PT LDS RZ, [RZ] ;  /* 0x00000000fffff984 */ /* 0x000fe20000000800 */
[----:B------:R-:W-:Y:S01]  /*7e00*/  @!PT LDS RZ, [RZ] ;  /* 0x00000000fffff984 */ /* 0x000fe20000000800 */
[----:B------:R-:W-:Y:S01]  /*7e10*/  @!PT LDS RZ, [RZ] ;  /* 0x00000000fffff984 */ /* 0x000fe20000000800 */
[----:B------:R1:W-:Y:S01]  /*7e20*/  @P0 LDGSTS.E.BYPASS.LTC128B.128 [R210+0x8100], [R8.64], !P4 ;  /* 0x0810000008d20fae */ /* 0x0003e2000e101d48 */
[----:B------:R-:W-:Y:S03]  /*7e30*/  @P0 IADD3 R4, P1, R3, R8, RZ ;  /* 0x0000000803040210 */ /* 0x000fe60007f3e0ff */
[----:B------:R1:W-:Y:S02]  /*7e40*/  @P0 LDGSTS.E.BYPASS.LTC128B.128 [R210+0xb100], [R8.64+0x80], !P6 ;  /* 0x0b10008008d20fae */ /* 0x0003e4000f101d48 */
[----:B------:R-:W-:Y:S01]  /*7e50*/  @P0 IMAD.X R5, R6, 0x1, R9, P1 ;  /* 0x0000000106050824 */ /* 0x000fe200008e0609 */
[----:B------:R-:W-:Y:S04]  /*7e60*/  @P0 IADD3 R10, P1, R4, R3, RZ ;  /* 0x00000003040a0210 */ /* 0x000fe80007f3e0ff */
[----:B------:R1:W-:Y:S01]  /*7e70*/  @P0 LDGSTS.E.BYPASS.LTC128B.128 [R210+0x9100], [R4.64], !P4 ;  /* 0x0910000004d20fae */ /* 0x0003e2000e101d48 */
[----:B------:R-:W-:Y:S03]  /*7e80*/  @P0 IADD3.X R11, R5, R6, RZ, P1, !PT ;  /* 0x00000006050b0210 */ /* 0x000fe60000ffe4ff */
[----:B------:R1:W-:Y:S04]  /*7e90*/  @P0 LDGSTS.E.BYPASS.LTC128B.128 [R210+0xc100], [R4.64+0x80], !P6 ;  /* 0x0c10008004d20fae */ /* 0x0003e8000f101d48 */
[----:B------:R1:W-:Y:S04]  /*7ea0*/  @P0 LDGSTS.E.BYPASS.LTC128B.128 [R210+0xa100], [R10.64], !P4 ;  /* 0x0a1000000ad20fae */ /* 0x0003e8000e101d48 */
[----:B------:R1:W-:Y:S04]  /*7eb0*/  @P0 LDGSTS.E.BYPASS.LTC128B.128 [R210+0xd100], [R10.64+0x80], !P6 ;  /* 0x0d1000800ad20fae */ /* 0x0003e8000f101d48 */
[----:B------:R-:W0:Y:S01]  /*7ec0*/  LDGDEPBAR ;  /* 0x00000000000079af */ /* 0x000e220000000000 */
[----:B------:R-:W-:-:S05]  /*7ed0*/  @P0 BRA `(.L_x_953) ;  /* 0xffffb5c000000947 */ /* 0x000fca000383ffff */
[----:B------:R-:W-:Y:S01]  /*7ee0*/  WARPSYNC 0xffffffff ;  /* 0xffffffff00007948 */ /* 0x000fe20003800000 */
[----:B------:R-:W-:Y:S06]  /*7ef0*/  BAR.SYNC.DEFER_BLOCKING 0x0 ;  /* 0x0000000000007b1d */ /* 0x000fec0000010000 */
.L_x_918:
[----:B------:R-:W2:Y:S01]  /*7f00*/  LDL R94, [R1+0xc] ;  /* 0x00000c00015e7983 */ /* 0x000ea20000100800 */
[----:B------:R-:W-:-:S05]  /*7f10*/  IMAD.MOV.U32 R70, RZ, RZ, c[0x0][0x2c4] ;  /* 0x0000b100ff467624 */ /* 0x000fca00078e00ff */
[----:B------:R-:W-:Y:S01]  /*7f20*/  ISETP.NE.AND P3, PT, R70, 0x1, PT ;  /* 0x000000014600780c */ /* 0x000fe20003f65270 */
[----:B-1----:R-:W-:-:S05]  /*7f30*/  IMAD.MOV.U32 R5, RZ, RZ, c[0x0][0x32c] ;  /* 0x0000cb00ff057624 */ /* 0x002fca00078e00ff */
[----:B------:R-:W-:Y:S02]  /*7f40*/  ISETP.GE.AND P1, PT, R5, 0x1, PT ;  /* 0x000000010500780c */ /* 0x000fe40003f26270 */
[----:B------:R-:W-:Y:S02]  /*7f50*/  IADD3 R3, R244, 0x1, -R243 ;  /* 0x00000001f4037810 */ /* 0x000fe40007ffe8f3 */
[----:B--2---:R-:W-:-:S05]  /*7f60*/  IADD3 R2, R94, 0x7f, RZ ;  /* 0x0000007f5e027810 */ /* 0x004fca0007ffe0ff */
[----:B------:R-:W-:-:S05]  /*7f70*/  @P3 IMAD.HI.U32 R4, R2, c[0x0][0x2c8], RZ ;  /* 0x0000b20002043a27 */ /* 0x000fca00078e00ff */
[----:B------:R-:W-:-:S05]  /*7f80*/  @P3 SHF.R.U32.HI R2, RZ, c[0x0][0x2cc], R4 ;  /* 0x0000b300ff023a19 */ /* 0x000fca0000011604 */
[----:B------:R-:W-:-:S05]  /*7f90*/  IMAD.IADD R2, R3, 0x1, R2 ;  /* 0x0000000103027824 */ /* 0x000fca00078e0202 */
[----:B------:R-:W-:Y:S01]  /*7fa0*/  IADD3 R4, R2, c[0x0][0x328], RZ ;  /* 0x0000ca0002047a10 */ /* 0x000fe20007ffe0ff */
[----:B------:R-:W-:Y:S05]  /*7fb0*/  @!P1 BRA `(.L_x_954) ;  /* 0x0000011000009947 */ /* 0x000fea0003800000 */
[C---:B------:R-:W-:Y:S01]  /*7fc0*/  ISETP.GT.AND P0, PT, R2.reuse, RZ, PT ;  /* 0x000000ff0200720c */ /* 0x040fe20003f04270 */
[----:B------:R-:W-:Y:S01]  /*7fd0*/  BSSY B0, `(.L_x_955) ;  /* 0x000000d000007945 */ /* 0x000fe20003800000 */
[----:B------:R-:W-:Y:S01]  /*7fe0*/  IADD3 R3, R2, -0x1, RZ ;  /* 0xffffffff02037810 */ /* 0x000fe20007ffe0ff */
[----:B------:R-:W-:-:S10]  /*7ff0*/  IMAD.MOV.U32 R5, RZ, RZ, c[0x0][0x32c] ;  /* 0x0000cb00ff057624 */ /* 0x000fd400078e00ff */
[----:B------:R-:W-:Y:S05]  /*8000*/  @P0 BRA `(.L_x_956) ;  /* 0x0000006000000947 */ /* 0x000fea0003800000 */
[----:B------:R-:W-:Y:S01]  /*8010*/  ISETP.NE.AND P0, PT, R5, 0x1, PT ;  /* 0x000000010500780c */ /* 0x000fe20003f05270 */
[----:B------:R-:W-:-:S12]  /*8020*/  IMAD.MOV R2, RZ, RZ, -R2 ;  /* 0x000000ffff027224 */ /* 0x000fd800078e0a02 */
[----:B------:R-:W-:-:S05]  /*8030*/  @P0 IMAD.HI.U32 R3, R2, c[0x0][0x330], RZ ;  /* 0x0000cc0002030a27 */ /* 0x000fca00078e00ff */
[----:B------:R-:W-:-:S04]  /*8040*/  @P0 SHF.R.U32.HI R2, RZ, c[0x0][0x334], R3 ;  /* 0x0000cd00ff020a19 */ /* 0x000fc80000011603 */
[----:B------:R-:W-:Y:S01]  /*8050*/  LOP3.LUT R3, RZ, R2, RZ, 0x33, !PT ;  /* 0x00000002ff037212 */ /* 0x000fe200078e33ff */
[----:B------:R-:W-:Y:S05]  /*8060*/  BRA `(.L_x_957) ;  /* 0x0000003000007947 */ /* 0x000fea0003800000 */
.L_x_956:
[----:B------:R-:W-:-:S13]  /*8070*/  ISETP.NE.AND P0, PT, R5, 0x1, PT ;  /* 0x000000010500780c */ /* 0x000fda0003f05270 */
[----:B------:R-:W-:-:S05]  /*8080*/  @P0 IMAD.HI.U32 R2, R3, c[0x0][0x330], RZ ;  /* 0x0000cc0003020a27 */ /* 0x000fca00078e00ff */
[----:B------:R-:W-:Y:S02]  /*8090*/  @P0 SHF.R.U32.HI R3, RZ, c[0x0][0x334], R2 ;  /* 0x0000cd00ff030a19 */ /* 0x000fe40000011602 */
.L_x_957:
[----:B------:R-:W-:Y:S05]  /*80a0*/  BSYNC B0 ;  /* 0x0000000000007941 */ /* 0x000fea0003800000 */
.L_x_955:
[----:B------:R-:W-:-:S05]  /*80b0*/  IMAD R3, R3, R5, c[0x0][0x32c] ;  /* 0x0000cb0003037624 */ /* 0x000fca00078e0205 */
[----:B------:R-:W-:-:S04]  /*80c0*/  IMNMX R4, R4, R3, PT ;  /* 0x0000000304047217 */ /* 0x000fc80003800200 */
.L_x_954:
[----:B------:R-:W-:Y:S01]  /*80d0*/  IADD3 R4, R4, 0x5f, RZ ;  /* 0x0000005f04047810 */ /* 0x000fe20007ffe0ff */
[----:B------:R-:W-:-:S04]  /*80e0*/  @P3 IMAD.HI.U32 R3, R94, c[0x0][0x2c8], RZ ;  /* 0x0000b2005e033a27 */ /* 0x000fc800078e00ff */
[----:B------:R-:W-:-:S04]  /*80f0*/  IMAD.HI R4, R4, 0x2aaaaaab, RZ ;  /* 0x2aaaaaab04047827 */ /* 0x000fc800078e02ff */
[----:B------:R-:W-:Y:S01]  /*8100*/  IMAD.MOV.U32 R2, RZ, RZ, R94 ;  /* 0x000000ffff027224 */ /* 0x000fe200078e005e */
[----:B------:R-:W-:Y:S02]  /*8110*/  @P3 SHF.R.U32.HI R2, RZ, c[0x0][0x2cc], R3 ;  /* 0x0000b300ff023a19 */ /* 0x000fe40000011603 */
        /* <DEDUP_REMOVED lines=16> */
.L_x_960:
[----:B------:R-:W-:-:S04]  /*8220*/  MOV R4, c[0x0][0x32c] ;  /* 0x0000cb0000047a02 */ /* 0x000fc80000000f00 */
[----:B------:R-:W-:-:S13]  /*8230*/  ISETP.NE.AND P0, PT, R4, 0x1, PT ;  /* 0x000000010400780c */ /* 0x000fda0003f05270 */
[----:B------:R-:W-:-:S05]  /*8240*/  @P0 IMAD.HI.U32 R4, R2, c[0x0][0x330], RZ ;  /* 0x0000cc0002040a27 */ /* 0x000fca00078e00ff */
[----:B------:R-:W-:Y:S02]  /*8250*/  @P0 SHF.R.U32.HI R2, RZ, c[0x0][0x334], R4 ;  /* 0x0000cd00ff020a19 */ /* 0x000fe40000011604 */
.L_x_961:
[----:B------:R-:W-:Y:S05]  /*8260*/  BSYNC B0 ;  /* 0x0000000000007941 */ /* 0x000fea0003800000 */
.L_x_959:
[----:B------:R-:W-:-:S05]  /*8270*/  IMAD R2, R2, c[0x0][0x32c], RZ ;  /* 0x0000cb0002027a24 */ /* 0x000fca00078e02ff */
[----:B------:R-:W-:-:S05]  /*8280*/  IMNMX R3, R3, R2, !PT ;  /* 0x0000000203037217 */ /* 0x000fca0007800200 */
.L_x_958:
[----:B------:R-:W-:Y:S01]  /*8290*/  IMAD.HI R3, R3, 0x2aaaaaab, RZ ;  /* 0x2aaaaaab03037827 */ /* 0x000fe200078e02ff */
[----:B------:R-:W-:Y:S04]  /*82a0*/  BSSY B0, `(.L_x_962) ;  /* 0x0000024000007945 */ /* 0x000fe80003800000 */
[----:B------:R-:W-:-:S04]  /*82b0*/  SHF.R.U32.HI R2, RZ, 0x1f, R3 ;  /* 0x0000001fff027819 */ /* 0x000fc80000011603 */
[----:B------:R-:W-:Y:S01]  /*82c0*/  LEA.HI.SX32 R3, R3, R2, 0x1c ;  /* 0x0000000203037211 */ /* 0x000fe200078fe2ff */
[----:B------:R-:W-:-:S03]  /*82d0*/  IMAD.MOV.U32 R2, RZ, RZ, RZ ;  /* 0x000000ffff027224 */ /* 0x000fc600078e00ff */
[----:B------:R-:W-:-:S04]  /*82e0*/  IMNMX R6, RZ, R3, !PT ;  /* 0x00000003ff067217 */ /* 0x000fc80007800200 */
[----:B------:R-:W-:-:S13]  /*82f0*/  ISETP.GT.AND P0, PT, R8, R6, PT ;  /* 0x000000060800720c */ /* 0x000fda0003f04270 */
[----:B------:R-:W-:Y:S05]  /*8300*/  @!P0 BRA `(.L_x_963) ;  /* 0x000001d000008947 */ /* 0x000fea0003800000 */
[----:B------:R-:W-:Y:S02]  /*8310*/  IABS R3, R132 ;  /* 0x0000008400037213 */ /* 0x000fe40000000000 */
[----:B------:R-:W-:Y:S02]  /*8320*/  IADD3 R4, R132, -0x1, R8 ;  /* 0xffffffff84047810 */ /* 0x000fe40007ffe008 */
[----:B------:R-:W1:Y:S03]  /*8330*/  I2F.RP R2, R3 ;  /* 0x0000000300027306 */ /* 0x000e660000209400 */
[----:B------:R-:W-:Y:S02]  /*8340*/  IMAD.IADD R9, R4, 0x1, -R6 ;  /* 0x0000000104097824 */ /* 0x000fe400078e0a06 */
[----:B------:R-:W-:-:S03]  /*8350*/  IMAD.MOV.U32 R4, RZ, RZ, RZ ;  /* 0x000000ffff047224 */ /* 0x000fc600078e00ff */
        /* <DEDUP_REMOVED lines=24> */
.L_x_963:
[----:B------:R-:W-:Y:S05]  /*84e0*/  BSYNC B0 ;  /* 0x0000000000007941 */ /* 0x000fea0003800000 */
.L_x_962:
[----:B------:R-:W2:Y:S01]  /*84f0*/  LDL R3, [R1+0x28] ;  /* 0x0000280001037983 */ /* 0x000ea20000100800 */
        /* <DEDUP_REMOVED lines=33> */
[----:B--2---:R-:W-:-:S04]  /*8710*/  IMAD R242, R3, R2, R6 ;  /* 0x0000000203f27224 */ /* 0x004fc800078e0206 */
[--C-:B------:R-:W-:Y:S01]  /*8720*/  IMAD.IADD R3, R242, 0x1, R2.reuse ;  /* 0x00000001f2037824 */ /* 0x100fe200078e0202 */
[----:B------:R-:W-:-:S04]  /*8730*/  PRMT R2, RZ, 0x7610, R2 ;  /* 0x00007610ff027816 */ /* 0x000fc80000000002 */
[----:B------:R-:W-:-:S04]  /*8740*/  IMNMX R212, R8, R3, PT ;  /* 0x0000000308d47217 */ /* 0x000fc80003800200 */
[----:B------:R-:W-:-:S13]  /*8750*/  ISETP.GT.AND P0, PT, R212, R242, PT ;  /* 0x000000f2d400720c */ /* 0x000fda0003f04270 */
[----:B------:R-:W-:Y:S05]  /*8760*/  @!P0 BRA `(.L_x_964) ;  /* 0x0001697000008947 */ /* 0x000fea0003800000 */
[----:B------:R-:W2:Y:S01]  /*8770*/  LDL R10, [R1+0x24] ;  /* 0x00002400010a7983 */ /* 0x000ea20000100800 */
[----:B------:R-:W-:-:S03]  /*8780*/  ISETP.NE.U32.AND P0, PT, RZ, c[0x0][0x340], PT ;  /* 0x0000d000ff007a0c */ /* 0x000fc60003f05070 */
[----:B------:R-:W3:Y:S01]  /*8790*/  LDL R9, [R1+0x20] ;  /* 0x0000200001097983 */ /* 0x000ee20000100800 */
[----:B------:R-:W-:-:S13]  /*87a0*/  ISETP.NE.AND.EX P0, PT, RZ, c[0x0][0x344], PT, P0 ;  /* 0x0000d100ff007a0c */ /* 0x000fda0003f05300 */
[----:B------:R-:W-:-:S04]  /*87b0*/  @P0 IMAD.MOV.U32 R2, RZ, RZ, 0x4 ;  /* 0x00000004ff020424 */ /* 0x000fc800078e00ff */
[----:B--2---:R-:W-:-:S06]  /*87c0*/  @P0 IMAD.WIDE R2, R10, R2, c[0x0][0x340] ;  /* 0x0000d0000a020625 */ /* 0x004fcc00078e0202 */
[----:B------:R1:W5:Y:S01]  /*87d0*/  @P0 LDG.E R2, [R2.64] ;  /* 0x0000000802020981 */ /* 0x000362000c1e1900 */
[----:B------:R-:W-:Y:S01]  /*87e0*/  ISETP.NE.U32.AND P1, PT, RZ, c[0x0][0x348], PT ;  /* 0x0000d200ff007a0c */ /* 0x000fe20003f25070 */
[----:B------:R-:W-:Y:S01]  /*87f0*/  IMAD.WIDE.U32 R4, R144, c[0x0][0x178], RZ ;  /* 0x00005e0090047a25 */ /* 0x000fe200078e00ff */
[----:B------:R-:W-:Y:S02]  /*8800*/  SHF.R.S32.HI R6, RZ, 0x1f, R10 ;  /* 0x0000001fff067819 */ /* 0x000fe4000001140a */
[----:B------:R-:W-:Y:S01]  /*8810*/  ISETP.NE.AND.EX P1, PT, RZ, c[0x0][0x34c], PT, P1 ;  /* 0x0000d300ff007a0c */ /* 0x000fe20003f25310 */
[----:B------:R-:W-:Y:S01]  /*8820*/  WARPSYNC 0xffffffff ;  /* 0xffffffff00007948 */ /* 0x000fe20003800000 */
[----:B---3--:R-:W-:Y:S02]  /*8830*/  LOP3.LUT R72, R9, 0xffff, RZ, 0xc0, !PT ;  /* 0x0000ffff09487812 */ /* 0x008fe400078ec0ff */
[----:B------:R-:W-:Y:S02]  /*8840*/  SEL R11, R6, RZ, !P1 ;  /* 0x000000ff060b7207 */ /* 0x000fe40004800000 */
[----:B------:R-:W-:-:S02]  /*8850*/  IADD3 R128, R212, -0x1, RZ ;  /* 0xffffffffd4807810 */ /* 0x000fc40007ffe0ff */
[----:B-1----:R-:W-:-:S05]  /*8860*/  SHF.R.S32.HI R3, RZ, 0x1f, R144 ;  /* 0x0000001fff037819 */ /* 0x002fca0000011490 */
[----:B------:R-:W-:-:S04]  /*8870*/  IMAD R3, R3, c[0x0][0x178], RZ ;  /* 0x00005e0003037a24 */ /* 0x000fc800078e02ff */
[----:B------:R-:W-:Y:S01]  /*8880*/  IMAD R3, R144, c[0x0][0x17c], R3 ;  /* 0x00005f0090037a24 */ /* 0x000fe200078e0203 */
[----:B------:R-:W-:-:S03]  /*8890*/  SEL R6, R10, RZ, !P1 ;  /* 0x000000ff0a067207 */ /* 0x000fc60004800000 */
[----:B------:R-:W-:Y:S02]  /*88a0*/  IMAD.IADD R9, R5, 0x1, R3 ;  /* 0x0000000105097824 */ /* 0x000fe400078e0203 */
[----:B------:R-:W-:-:S03]  /*88b0*/  @!P0 IMAD.MOV.U32 R2, RZ, RZ, R10 ;  /* 0x000000ffff028224 */ /* 0x000fc600078e000a */
[----:B------:R-:W2:Y:S01]  /*88c0*/  LDL R140, [R1+0x10] ;  /* 0x00001000018c7983 */ /* 0x000ea20000100800 */
[----:B------:R-:W-:Y:S01]  /*88d0*/  IMAD.MOV.U32 R61, RZ, RZ, 0x60 ;  /* 0x00000060ff3d7424 */ /* 0x000fe200078e00ff */
[----:B-----5:R-:W-:Y:S01]  /*88e0*/  SHF.R.S32.HI R5, RZ, 0x1f, R2 ;  /* 0x0000001fff057819 */ /* 0x020fe20000011402 */
[----:B------:R-:W-:Y:S01]  /*88f0*/  IMAD.MOV.U32 R141, RZ, RZ, c[0x0][0x2b8] ;  /* 0x0000ae00ff8d7624 */ /* 0x000fe200078e00ff */
[----:B------:R-:W-:Y:S01]  /*8900*/  LOP3.LUT R209, R209, 0xfff7ffff, RZ, 0xc0, !PT ;  /* 0xfff7ffffd1d17812 */ /* 0x000fe200078ec0ff */
[----:B------:R-:W-:Y:S02]  /*8910*/  IMAD R127, R212, R61, -0x60 ;  /* 0xffffffa0d47f7424 */ /* 0x000fe400078e023d */
[----:B------:R-:W-:Y:S01]  /*8920*/  IMAD.WIDE.U32 R130, R2, c[0x0][0x2b0], RZ ;  /* 0x0000ac0002827a25 */ /* 0x000fe200078e00ff */
[----:B------:R-:W-:Y:S01]  /*8930*/  BAR.SYNC.DEFER_BLOCKING 0x0 ;  /* 0x0000000000007b1d */ /* 0x000fe20000010000 */
[----:B------:R-:W-:-:S02]  /*8940*/  ISETP.NE.AND P1, PT, R141, 0x1, PT ;  /* 0x000000018d00780c */ /* 0x000fc40003f25270 */
[----:B------:R-:W-:Y:S02]  /*8950*/  IMAD.IADD R3, R0, 0x1, R127 ;  /* 0x0000000100037824 */ /* 0x000fe400078e027f */
[----:B------:R-:W-:Y:S01]  /*8960*/  IMAD.MOV.U32 R222, RZ, RZ, RZ ;  /* 0x000000ffffde7224 */ /* 0x000fe200078e00ff */
[----:B------:R-:W-:Y:S02]  /*8970*/  STL.64 [R1], R130 ;  /* 0x0000008201007387 */ /* 0x000fe40000100a00 */
[----:B------:R-:W-:-:S04]  /*8980*/  ISETP.GE.AND P0, PT, R3, R244, PT ;  /* 0x000000f40300720c */ /* 0x000fc80003f06270 */
[----:B------:R-:W-:Y:S02]  /*8990*/  ISETP.GT.OR P0, PT, R0, 0x5f, P0 ;  /* 0x0000005f0000780c */ /* 0x000fe40000704670 */
[----:B------:R-:W-:Y:S01]  /*89a0*/  @P1 LOP3.LUT R209, R209, 0x80000, RZ, 0xfc, !PT ;  /* 0x00080000d1d11812 */ /* 0x000fe200078efcff */
[----:B--2---:R-:W-:Y:S02]  /*89b0*/  IMAD.IADD R14, R3, 0x1, R140 ;  /* 0x00000001030e7824 */ /* 0x004fe400078e028c */
[----:B------:R-:W-:Y:S02]  /*89c0*/  IMAD R3, R5, c[0x0][0x2b0], RZ ;  /* 0x0000ac0005037a24 */ /* 0x000fe400078e02ff */
[----:B------:R-:W-:-:S04]  /*89d0*/  @P1 IMAD.HI.U32 R5, R14, c[0x0][0x2bc], RZ ;  /* 0x0000af000e051a27 */ /* 0x000fc800078e00ff */
[----:B------:R-:W-:Y:S01]  /*89e0*/  IMAD.MOV.U32 R8, RZ, RZ, R14 ;  /* 0x000000ffff087224 */ /* 0x000fe200078e000e */
[----:B------:R-:W-:Y:S01]  /*89f0*/  @P1 SHF.R.U32.HI R8, RZ, c[0x0][0x2c0], R5 ;  /* 0x0000b000ff081a19 */ /* 0x000fe20000011605 */
[----:B------:R-:W-:-:S04]  /*8a00*/  IMAD R3, R2, c[0x0][0x2b4], R3 ;  /* 0x0000ad0002037a24 */ /* 0x000fc800078e0203 */
[----:B------:R-:W-:Y:S01]  /*8a10*/  IMAD.IADD R129, R131, 0x1, R3 ;  /* 0x0000000183817824 */ /* 0x000fe200078e0203 */
[----:B------:R-:W-:-:S04]  /*8a20*/  @!P0 IADD3 R3, P1, R8, R130, RZ ;  /* 0x0000008208038210 */ /* 0x000fc80007f3e0ff */
[----:B------:R-:W-:Y:S01]  /*8a30*/  @!P0 LEA.HI.X.SX32 R5, R8, R129, 0x1, P1 ;  /* 0x0000008108058211 */ /* 0x000fe200008f0eff */
[----:B------:R-:W-:Y:S01]  /*8a40*/  IMAD R60, R243, c[0x0][0x2c4], RZ ;  /* 0x0000b100f33c7a24 */ /* 0x000fe200078e02ff */
[C---:B------:R-:W-:Y:S01]  /*8a50*/  @!P0 LEA R2, P1, R3.reuse, c[0x0][0x2a0], 0x2 ;  /* 0x0000a80003028a11 */ /* 0x040fe200078210ff */
[----:B------:R-:W-:Y:S01]  /*8a60*/  IMAD.WIDE.U32 R250, R72, c[0x0][0x1e8], RZ ;  /* 0x00007a0048fa7a25 */ /* 0x000fe200078e00ff */
[----:B------:R-:W-:Y:S02]  /*8a70*/  STL [R1+0x8], R129 ;  /* 0x0000088101007387 */ /* 0x000fe40000100800 */
[----:B------:R-:W-:-:S05]  /*8a80*/  @!P0 LEA.HI.X R3, R3, c[0x0][0x2a4], R5, 0x2, P1 ;  /* 0x0000a90003038a11 */ /* 0x000fca00008f1405 */
[----:B------:R1:W2:Y:S01]  /*8a90*/  @!P0 LDG.E R222, [R2.64] ;  /* 0x0000000802de8981 */ /* 0x0002a2000c1e1900 */
[----:B------:R-:W-:Y:S01]  /*8aa0*/  IMAD.MOV.U32 R5, RZ, RZ, R9 ;  /* 0x000000ffff057224 */ /* 0x000fe200078e0009 */
[----:B------:R-:W-:Y:S01]  /*8ab0*/  ISETP.GE.AND P1, PT, R76, c[0x0][0x198], PT ;  /* 0x000066004c007a0c */ /* 0x000fe20003f26270 */
[----:B------:R-:W-:Y:S01]  /*8ac0*/  IMAD R9, R11, c[0x0][0x1c0], RZ ;  /* 0x000070000b097a24 */ /* 0x000fe200078e02ff */
[----:B------:R-:W-:Y:S01]  /*8ad0*/  LOP3.LUT R209, R209, 0xfffbffff, RZ, 0xc0, !PT ;  /* 0xfffbffffd1d17812 */ /* 0x000fe200078ec0ff */
[----:B------:R-:W-:-:S04]  /*8ae0*/  IMAD.WIDE.U32 R4, R72, c[0x0][0x1b8], R4 ;  /* 0x00006e0048047a25 */ /* 0x000fc800078e0004 */
[----:B------:R-:W-:Y:S02]  /*8af0*/  IMAD R5, R72, c[0x0][0x1bc], R5 ;  /* 0x00006f0048057a24 */ /* 0x000fe400078e0205 */
[C---:B------:R-:W-:Y:S02]  /*8b00*/  IMAD R9, R6.reuse, c[0x0][0x1c4], R9 ;  /* 0x0000710006097a24 */ /* 0x040fe400078e0209 */
[----:B------:R-:W-:-:S04]  /*8b10*/  IMAD.WIDE.U32 R4, R6, c[0x0][0x1c0], R4 ;  /* 0x0000700006047a25 */ /* 0x000fc800078e0004 */
[----:B------:R-:W-:Y:S02]  /*8b20*/  IMAD.IADD R5, R5, 0x1, R9 ;  /* 0x0000000105057824 */ /* 0x000fe400078e0209 */
[----:B------:R-:W-:Y:S02]  /*8b30*/  IMAD R252, R72, c[0x0][0x1ec], R251 ;  /* 0x00007b0048fc7a24 */ /* 0x000fe400078e02fb */
[----:B------:R-:W-:Y:S02]  /*8b40*/  IMAD R61, R212, -0x60, R61 ;  /* 0xffffffa0d43d7824 */ /* 0x000fe400078e023d */
[----:B-1----:R-:W-:Y:S02]  /*8b50*/  IMAD.IADD R3, R0, 0x1, R94 ;  /* 0x0000000100037824 */ /* 0x002fe400078e025e */
[----:B------:R-:W-:Y:S02]  /*8b60*/  IMAD.IADD R126, R244, 0x1, R61 ;  /* 0x00000001f47e7824 */ /* 0x000fe400078e023d */
[----:B------:R-:W-:-:S04]  /*8b70*/  @P3 IMAD.HI.U32 R10, R3, c[0x0][0x2c8], RZ ;  /* 0x0000b200030a3a27 */ /* 0x000fc800078e00ff */
[----:B------:R-:W-:Y:S01]  /*8b80*/  IMAD.MOV.U32 R2, RZ, RZ, R3 ;  /* 0x000000ffff027224 */ /* 0x000fe200078e0003 */
[----:B------:R-:W-:Y:S01]  /*8b90*/  @P3 SHF.R.U32.HI R2, RZ, c[0x0][0x2cc], R10 ;  /* 0x0000b300ff023a19 */ /* 0x000fe2000001160a */
[----:B------:R-:W-:-:S03]  /*8ba0*/  IMAD.IADD R97, R126, 0x1, -R101 ;  /* 0x000000017e617824 */ /* 0x000fc600078e0a65 */
[--C-:B------:R-:W-:Y:S01]  /*8bb0*/  SHF.R.S32.HI R10, RZ, 0x1f, R2.reuse ;  /* 0x0000001fff0a7819 */ /* 0x100fe20000011402 */
[----:B------:R-:W-:Y:S01]  /*8bc0*/  IMAD.MOV R6, RZ, RZ, -R2 ;  /* 0x000000ffff067224 */ /* 0x000fe200078e0a02 */
[----:B------:R-:W-:-:S03]  /*8bd0*/  ISETP.GE.AND P2, PT, R97, 0x1, PT ;  /* 0x000000016100780c */ /* 0x000fc60003f46270 */
        /* <DEDUP_REMOVED lines=10> */
[----:B------:R-:W-:Y:S01]  /*8c80*/  LEA R3, P0, R2, c[0x0][0x160], 0x1 ;  /* 0x0000580002037a11 */ /* 0x000fe200078008ff */
[----:B------:R-:W-:-:S03]  /*8c90*/  IMAD.IADD R6, R101, 0x1, R94 ;  /* 0x0000000165067824 */ /* 0x000fc600078e025e */
[----:B------:R-:W-:Y:S01]  /*8ca0*/  LEA.HI.X R2, R2, c[0x0][0x164], R4, 0x1, P0 ;  /* 0x0000590002027a11 */ /* 0x000fe200000f0c04 */
[----:B------:R-:W-:Y:S01]  /*8cb0*/  SHFL.IDX PT, R9, R3, 0x1, 0x181f ;  /* 0x00381f0003097f89 */ /* 0x000fe200000e0000 */
[CC--:B------:R-:W-:Y:S02]  /*8cc0*/  ISETP.GE.AND P3, PT, R6.reuse, R60.reuse, PT ;  /* 0x0000003c0600720c */ /* 0x0c0fe40003f66270 */
[----:B------:R-:W-:Y:S01]  /*8cd0*/  IADD3 R11, R6, 0x20, RZ ;  /* 0x00000020060b7810 */ /* 0x000fe20007ffe0ff */
[----:B------:R-:W1:Y:S03]  /*8ce0*/  SHFL.IDX PT, R4, R3, RZ, 0x181f ;  /* 0x00181fff03047589 */ /* 0x000e6600000e0000 */
[----:B------:R-:W-:Y:S01]  /*8cf0*/  ISETP.GE.AND P4, PT, R11, R60, PT ;  /* 0x0000003c0b00720c */ /* 0x000fe20003f86270 */
[----:B------:R-:W3:Y:S01]  /*8d00*/  SHFL.IDX PT, R5, R2, RZ, 0x181f ;  /* 0x00181fff02057589 */ /* 0x000ee200000e0000 */
[----:B------:R-:W-:-:S03]  /*8d10*/  IMAD.MOV R11, RZ, RZ, -R8 ;  /* 0x000000ffff0b7224 */ /* 0x000fc600078e0a08 */
[----:B------:R-:W4:Y:S01]  /*8d20*/  SHFL.IDX PT, R10, R2, 0x1, 0x181f ;  /* 0x00381f00020a7f89 */ /* 0x000f2200000e0000 */
[----:B------:R-:W-:-:S03]  /*8d30*/  IMAD R225, R11, c[0x0][0x2b8], R14 ;  /* 0x0000ae000be17a24 */ /* 0x000fc600078e020e */
[----:B------:R-:W4:Y:S02]  /*8d40*/  SHFL.IDX PT, R8, R3, 0x2, 0x181f ;  /* 0x00581f0003087f89 */ /* 0x000f2400000e0000 */
[----:B------:R-:W-:Y:S02]  /*8d50*/  SHF.R.S32.HI R81, RZ, 0x1f, R225 ;  /* 0x0000001fff517819 */ /* 0x000fe400000114e1 */
[----:B------:R-:W4:Y:S03]  /*8d60*/  SHFL.IDX PT, R11, R2, 0x2, 0x181f ;  /* 0x00581f00020b7f89 */ /* 0x000f2600000e0000 */
[----:B------:R-:W-:-:S04]  /*8d70*/  IMAD R14, R81, c[0x0][0x1e0], RZ ;  /* 0x00007800510e7a24 */ /* 0x000fc800078e02ff */
[----:B------:R-:W-:Y:S01]  /*8d80*/  IMAD R14, R225, c[0x0][0x1e4], R14 ;  /* 0x00007900e10e7a24 */ /* 0x000fe200078e020e */
[----:B-1----:R-:W-:-:S04]  /*8d90*/  @!P3 LEA R26, P0, R76, R4, 0x1 ;  /* 0x000000044c1ab211 */ /* 0x002fc800078008ff */
[-C--:B---3--:R-:W-:Y:S02]  /*8da0*/  @!P3 LEA.HI.X R27, R76, R5.reuse, R77, 0x1, P0 ;  /* 0x000000054c1bb211 */ /* 0x088fe400000f0c4d */
[C---:B------:R-:W-:Y:S02]  /*8db0*/  @!P3 LEA R24, P0, R211.reuse, R4, 0x1 ;  /* 0x00000004d318b211 */ /* 0x040fe400078008ff */
[----:B------:R-:W-:Y:S01]  /*8dc0*/  IADD3 R4, R6, 0x40, RZ ;  /* 0x0000004006047810 */ /* 0x000fe20007ffe0ff */
[----:B------:R1:W-:Y:S01]  /*8dd0*/  @!P3 LDGSTS.E.BYPASS.LTC128B.128 [R210+0x100], [R26.64], !P1 ;  /* 0x001000001ad2bfae */ /* 0x0003e2000c901d48 */
[----:B------:R-:W-:Y:S02]  /*8de0*/  @!P3 LEA.HI.X R25, R211, R5, R238, 0x1, P0 ;  /* 0x00000005d319b211 */ /* 0x000fe400000f0cee */
[----:B------:R-:W-:Y:S01]  /*8df0*/  ISETP.GE.AND P5, PT, R4, R60, PT ;  /* 0x0000003c0400720c */ /* 0x000fe20003fa6270 */
[----:B------:R-:W-:Y:S01]  /*8e00*/  IMAD.WIDE.U32 R4, R225, c[0x0][0x1e0], RZ ;  /* 0x00007800e1047a25 */ /* 0x000fe200078e00ff */
[----:B------:R-:W-:-:S03]  /*8e10*/  @!P4 LEA R22, P0, R76, R9, 0x1 ;  /* 0x000000094c16c211 */ /* 0x000fc600078008ff */
[----:B------:R-:W-:Y:S01]  /*8e20*/  IMAD.IADD R5, R5, 0x1, R14 ;  /* 0x0000000105057824 */ /* 0x000fe200078e020e */
[----:B----4-:R-:W-:Y:S02]  /*8e30*/  @!P4 LEA.HI.X R23, R76, R10, R77, 0x1, P0 ;  /* 0x0000000a4c17c211 */ /* 0x010fe400000f0c4d */
[----:B------:R-:W-:-:S04]  /*8e40*/  @!P4 LEA R20, P0, R211, R9, 0x1 ;  /* 0x00000009d314c211 */ /* 0x000fc800078008ff */
[----:B------:R-:W-:Y:S02]  /*8e50*/  @!P4 LEA.HI.X R21, R211, R10, R238, 0x1, P0 ;  /* 0x0000000ad315c211 */ /* 0x000fe400000f0cee */
[----:B------:R-:W-:-:S04]  /*8e60*/  @!P5 LEA R18, P0, R76, R8, 0x1 ;  /* 0x000000084c12d211 */ /* 0x000fc800078008ff */
[-C--:B------:R-:W-:Y:S02]  /*8e70*/  @!P5 LEA.HI.X R19, R76, R11.reuse, R77, 0x1, P0 ;  /* 0x0000000b4c13d211 */ /* 0x080fe400000f0c4d */
[C---:B------:R-:W-:Y:S02]  /*8e80*/  @!P5 LEA R14, P0, R211.reuse, R8, 0x1 ;  /* 0x00000008d30ed211 */ /* 0x040fe400078008ff */
[----:B------:R3:W4:Y:S02]  /*8e90*/  SHFL.IDX PT, R8, R3, 0x3, 0x181f ;  /* 0x00781f0003087f89 */ /* 0x00072400000e0000 */
[----:B------:R-:W-:Y:S02]  /*8ea0*/  @!P5 LEA.HI.X R15, R211, R11, R238, 0x1, P0 ;  /* 0x0000000bd30fd211 */ /* 0x000fe400000f0cee */
[----:B--2---:R-:W-:Y:S01]  /*8eb0*/  SHF.R.S32.HI R82, RZ, 0x1f, R222 ;  /* 0x0000001fff527819 */ /* 0x004fe200000114de */
[----:B------:R-:W-:-:S04]  /*8ec0*/  IMAD.WIDE.U32 R4, R222, c[0x0][0x1f0], R4 ;  /* 0x00007c00de047a25 */ /* 0x000fc800078e0004 */
[----:B------:R-:W-:Y:S01]  /*8ed0*/  IMAD R9, R82, c[0x0][0x1f0], RZ ;  /* 0x00007c0052097a24 */ /* 0x000fe200078e02ff */
[----:B---3--:R-:W-:Y:S02]  /*8ee0*/  IADD3 R3, P0, R4, R250, RZ ;  /* 0x000000fa04037210 */ /* 0x008fe40007f1e0ff */
[----:B------:R2:W3:Y:S01]  /*8ef0*/  SHFL.IDX PT, R4, R2, 0x3, 0x181f ;  /* 0x00781f0002047f89 */ /* 0x0004e200000e0000 */
[----:B------:R-:W-:-:S05]  /*8f00*/  IMAD R9, R222, c[0x0][0x1f4], R9 ;  /* 0x00007d00de097a24 */ /* 0x000fca00078e0209 */
[----:B--2---:R-:W-:Y:S02]  /*8f10*/  IADD3.X R2, R252, R5, R9, P0, !PT ;  /* 0x00000005fc027210 */ /* 0x004fe400007fe409 */
[C---:B------:R-:W-:Y:S02]  /*8f20*/  LEA R10, P0, R3.reuse, c[0x0][0x1c8], 0x1 ;  /* 0x00007200030a7a11 */ /* 0x040fe400078008ff */
[----:B------:R-:W-:Y:S02]  /*8f30*/  IADD3 R5, R6, 0x60, RZ ;  /* 0x0000006006057810 */ /* 0x000fe40007ffe0ff */
[----:B------:R-:W-:Y:S01]  /*8f40*/  LEA.HI.X R17, R3, c[0x0][0x1cc], R2, 0x1, P0 ;  /* 0x0000730003117a11 */ /* 0x000fe200000f0c02 */
[----:B------:R-:W2:Y:S01]  /*8f50*/  SHFL.IDX PT, R11, R10, RZ, 0x181f ;  /* 0x00181fff0a0b7589 */ /* 0x000ea200000e0000 */
[----:B------:R-:W-:-:S03]  /*8f60*/  ISETP.GE.AND P6, PT, R5, R60, PT ;  /* 0x0000003c0500720c */ /* 0x000fc60003fc6270 */
[----:B------:R-:W1:Y:S10]  /*8f70*/  SHFL.IDX PT, R16, R17, RZ, 0x181f ;  /* 0x00181fff11107589 */ /* 0x000e7400000e0000 */
[----:B----4-:R-:W-:-:S04]  /*8f80*/  @!P6 LEA R2, P0, R76, R8, 0x1 ;  /* 0x000000084c02e211 */ /* 0x010fc800078008ff */
[----:B---3--:R-:W-:Y:S02]  /*8f90*/  @!P6 LEA.HI.X R3, R76, R4, R77, 0x1, P0 ;  /* 0x000000044c03e211 */ /* 0x008fe400000f0c4d */
[----:B------:R-:W-:-:S04]  /*8fa0*/  @!P6 LEA R8, P0, R211, R8, 0x1 ;  /* 0x00000008d308e211 */ /* 0x000fc800078008ff */
[----:B------:R-:W-:Y:S02]  /*8fb0*/  @!P6 LEA.HI.X R9, R211, R4, R238, 0x1, P0 ;  /* 0x00000004d309e211 */ /* 0x000fe400000f0cee */
[----:B--2---:R-:W-:-:S04]  /*8fc0*/  @P2 LEA R4, P0, R76, R11, 0x1 ;  /* 0x0000000b4c042211 */ /* 0x004fc800078008ff */
[----:B-1----:R-:W-:Y:S02]  /*8fd0*/  @P2 LEA.HI.X R5, R76, R16, R77, 0x1, P0 ;  /* 0x000000104c052211 */ /* 0x002fe400000f0c4d */
[----:B------:R-:W-:-:S13]  /*8fe0*/  ISETP.GE.AND P0, PT, R211, c[0x0][0x198], PT ;  /* 0x00006600d3007a0c */ /* 0x000fda0003f06270 */
[----:B------:R1:W-:Y:S04]  /*8ff0*/  @!P3 LDGSTS.E.BYPASS.LTC128B.128 [R210+0x4100], [R24.64], !P0 ;  /* 0x0410000018d2bfae */ /* 0x0003e8000c101d48 */
[----:B------:R1:W-:Y:S04]  /*9000*/  @!P4 LDGSTS.E.BYPASS.LTC128B.128 [R241+0x1100], [R22.64], !P1 ;  /* 0x0110000016f1cfae */ /* 0x0003e8000c901d48 */
[----:B------:R1:W-:Y:S04]  /*9010*/  @!P4 LDGSTS.E.BYPASS.LTC128B.128 [R241+0x5100], [R20.64], !P0 ;  /* 0x0510000014f1cfae */ /* 0x0003e8000c101d48 */
[----:B------:R1:W-:Y:S04]  /*9020*/  @!P5 LDGSTS.E.BYPASS.LTC128B.128 [R241+0x2100], [R18.64], !P1 ;  /* 0x0210000012f1dfae */ /* 0x0003e8000c901d48 */
[----:B------:R1:W-:Y:S04]  /*9030*/  @!P5 LDGSTS.E.BYPASS.LTC128B.128 [R241+0x6100], [R14.64], !P0 ;  /* 0x061000000ef1dfae */ /* 0x0003e8000c101d48 */
[----:B------:R2:W-:Y:S04]  /*9040*/  @!P6 LDGSTS.E.BYPASS.LTC128B.128 [R241+0x3100], [R2.64], !P1 ;  /* 0x0310000002f1efae */ /* 0x0005e8000c901d48 */
[----:B------:R1:W-:Y:S01]  /*9050*/  @!P6 LDGSTS.E.BYPASS.LTC128B.128 [R241+0x7100], [R8.64], !P0 ;  /* 0x0710000008f1efae */ /* 0x0003e2000c101d48 */
[----:B------:R-:W-:-:S03]  /*9060*/  @P2 ISETP.GE.AND P0, PT, R76, c[0x0][0x1d4], PT ;  /* 0x000075004c002a0c */ /* 0x000fc60003f06270 */
[----:B------:R-:W0:Y:S10]  /*9070*/  LDGDEPBAR ;  /* 0x00000000000079af */ /* 0x000e340000000000 */
[----:B------:R3:W-:Y:S01]  /*9080*/  @P2 LDGSTS.E.BYPASS.LTC128B.128 [R210+0x8100], [R4.64], !P0 ;  /* 0x0810000004d22fae */ /* 0x0007e2000c101d48 */
[----:B------:R-:W-:-:S02]  /*9090*/  @P2 ISETP.GE.AND P0, PT, R211, c[0x0][0x1d4], PT ;  /* 0x00007500d3002a0c */ /* 0x000fc40003f06270 */
[----:B--2---:R-:W-:-:S04]  /*90a0*/  @P2 LEA R2, P1, R211, R11, 0x1 ;  /* 0x0000000bd3022211 */ /* 0x004fc800078208ff */
[----:B------:R-:W-:Y:S02]  /*90b0*/  @P2 LEA.HI.X R3, R211, R16, R238, 0x1, P1 ;  /* 0x00000010d3032211 */ /* 0x000fe400008f0cee */
[----:B------:R-:W-:-:S05]  /*90c0*/  ISETP.GE.AND P1, PT, R97, 0x21, PT ;  /* 0x000000216100780c */ /* 0x000fca0003f26270 */
[----:B------:R2:W-:Y:S04]  /*90d0*/  @P2 LDGSTS.E.BYPASS.LTC128B.128 [R210+0xb100], [R2.64], !P0 ;  /* 0x0b10000002d22fae */ /* 0x0005e8000c101d48 */
[----:B--2---:R-:W3:Y:S04]  /*90e0*/  SHFL.IDX PT, R2, R10, 0x1, 0x181f ;  /* 0x00381f000a027f89 */ /* 0x004ee800000e0000 */
[----:B------:R-:W2:Y:S01]  /*90f0*/  SHFL.IDX PT, R3, R17, 0x1, 0x181f ;  /* 0x00381f0011037f89 */ /* 0x000ea200000e0000 */
[----:B---3--:R-:W-:-:S04]  /*9100*/  @P1 LEA R4, P0, R76, R2, 0x1 ;  /* 0x000000024c041211 */ /* 0x008fc800078008ff */
[----:B--2---:R-:W-:Y:S02]  /*9110*/  @P1 LEA.HI.X R5, R76, R3, R77, 0x1, P0 ;  /* 0x000000034c051211 */ /* 0x004fe400000f0c4d */
[----:B------:R-:W-:-:S04]  /*9120*/  @P1 LEA R2, P0, R211, R2, 0x1 ;  /* 0x00000002d3021211 */ /* 0x000fc800078008ff */
[----:B------:R-:W-:Y:S02]  /*9130*/  @P1 LEA.HI.X R3, R211, R3, R238, 0x1, P0 ;  /* 0x00000003d3031211 */ /* 0x000fe400000f0cee */
[----:B------:R-:W-:-:S13]  /*9140*/  @P1 ISETP.GE.AND P0, PT, R76, c[0x0][0x1d4], PT ;  /* 0x000075004c001a0c */ /* 0x000fda0003f06270 */
[----:B------:R2:W-:Y:S01]  /*9150*/  @P1 LDGSTS.E.BYPASS.LTC128B.128 [R241+0x9100], [R4.64], !P0 ;  /* 0x0910000004f11fae */ /* 0x0005e2000c101d48 */
[----:B------:R-:W-:-:S13]  /*9160*/  @P1 ISETP.GE.AND P0, PT, R211, c[0x0][0x1d4], PT ;  /* 0x00007500d3001a0c */ /* 0x000fda0003f06270 */
[----:B------:R3:W-:Y:S01]  /*9170*/  @P1 LDGSTS.E.BYPASS.LTC128B.128 [R241+0xc100], [R2.64], !P0 ;  /* 0x0c10000002f11fae */ /* 0x0007e2000c101d48 */
[----:B------:R-:W-:-:S03]  /*9180*/  ISETP.GE.AND P1, PT, R97, 0x41, PT ;  /* 0x000000416100780c */ /* 0x000fc60003f26270 */
[----:B---3--:R-:W2:Y:S04]  /*9190*/  SHFL.IDX PT, R2, R10, 0x2, 0x181f ;  /* 0x00581f000a027f89 */ /* 0x008ea800000e0000 */
[----:B------:R-:W3:Y:S06]  /*91a0*/  SHFL.IDX PT, R3, R17, 0x2, 0x181f ;  /* 0x00581f0011037f89 */ /* 0x000eec00000e0000 */
[----:B--2---:R-:W-:-:S04]  /*91b0*/  @P1 LEA R4, P0, R76, R2, 0x1 ;  /* 0x000000024c041211 */ /* 0x004fc800078008ff */
[----:B---3--:R-:W-:Y:S02]  /*91c0*/  @P1 LEA.HI.X R5, R76, R3, R77, 0x1, P0 ;  /* 0x000000034c051211 */ /* 0x008fe400000f0c4d */
[----:B------:R-:W-:-:S04]  /*91d0*/  @P1 LEA R2, P0, R211, R2, 0x1 ;  /* 0x00000002d3021211 */ /* 0x000fc800078008ff */
[----:B------:R-:W-:Y:S02]  /*91e0*/  @P1 LEA.HI.X R3, R211, R3, R238, 0x1, P0 ;  /* 0x00000003d3031211 */ /* 0x000fe400000f0cee */
[----:B------:R-:W-:-:S13]  /*91f0*/  @P1 ISETP.GE.AND P0, PT, R76, c[0x0][0x1d4], PT ;  /* 0x000075004c001a0c */ /* 0x000fda0003f06270 */
[----:B------:R1:W-:Y:S01]  /*9200*/  @P1 LDGSTS.E.BYPASS.LTC128B.128 [R241+0xa100], [R4.64], !P0 ;  /* 0x0a10000004f11fae */ /* 0x0003e2000c101d48 */
[----:B------:R-:W-:-:S13]  /*9210*/  @P1 ISETP.GE.AND P0, PT, R211, c[0x0][0x1d4], PT ;  /* 0x00007500d3001a0c */ /* 0x000fda0003f06270 */
[----:B------:R1:W-:Y:S01]  /*9220*/  @P1 LDGSTS.E.BYPASS.LTC128B.128 [R241+0xd100], [R2.64], !P0 ;  /* 0x0d10000002f11fae */ /* 0x0003e2000c101d48 */
[----:B------:R-:W-:Y:S02]  /*9230*/  ISETP.LT.AND P0, PT, RZ, c[0x0][0x27c], PT ;  /* 0x00009f00ff007a0c */ /* 0x000fe40003f01270 */
[----:B------:R-:W-:Y:S01]  /*9240*/  ISETP.GT.AND P1, PT, R0, 0x5f, PT ;  /* 0x0000005f0000780c */ /* 0x000fe20003f24270 */
[----:B------:R-:W0:-:S12]  /*9250*/  LDGDEPBAR ;  /* 0x00000000000079af */ /* 0x000e180000000000 */
[----:B------:R-:W-:Y:S01]  /*9260*/  @P1 LOP3.LUT R209, R209, 0x40000, RZ, 0xfc, !PT ;  /* 0x00040000d1d11812 */ /* 0x000fe200078efcff */
[----:B------:R-:W-:Y:S05]  /*9270*/  @P0 BRA `(.L_x_965) ;  /* 0x0000002000000947 */ /* 0x000fea0003800000 */
[----:B------:R-:W-:-:S04]  /*9280*/  DEPBAR.LE SB0, 0x1 ;  /* 0x000080400000791a */ /* 0x000fc80000000000 */
[----:B------:R-:W-:Y:S05]  /*9290*/  BRA `(.L_x_966) ;  /* 0x00004d8000007947 */ /* 0x000fea0003800000 */
.L_x_965:
[----:B------:R-:W-:Y:S01]  /*92a0*/  ULDC.U8 UR4, c[0x0][0x298] ;  /* 0x0000a60000047ab9 */ /* 0x000fe20000000000 */
[----:B-1----:R-:W-:Y:S01]  /*92b0*/  SHF.R.S32.HI R2, RZ, 0x1f, R133 ;  /* 0x0000001fff027819 */ /* 0x002fe20000011485 */
[C---:B------:R-:W-:Y:S01]  /*92c0*/  IMAD.WIDE.U32 R8, R133.reuse, c[0x0][0x280], RZ ;  /* 0x0000a00085087a25 */ /* 0x040fe200078e00ff */
[----:B------:R-:W-:Y:S01]  /*92d0*/  ISETP.NE.AND P0, PT, RZ, UR4, PT ;  /* 0x00000004ff007c0c */ /* 0x000fe2000bf05270 */
[----:B------:R-:W-:Y:S02]  /*92e0*/  BSSY B2, `(.L_x_966) ;  /* 0x00004d3000027945 */ /* 0x000fe40003800000 */
[C---:B------:R-:W-:Y:S02]  /*92f0*/  IMAD R3, R2.reuse, c[0x0][0x280], RZ ;  /* 0x0000a00002037a24 */ /* 0x040fe400078e02ff */
[----:B------:R-:W-:Y:S02]  /*9300*/  IMAD R2, R2, c[0x0][0x290], RZ ;  /* 0x0000a40002027a24 */ /* 0x000fe400078e02ff */
[----:B------:R-:W-:-:S02]  /*9310*/  IMAD R3, R133, c[0x0][0x284], R3 ;  /* 0x0000a10085037a24 */ /* 0x000fc400078e0203 */
[C---:B------:R-:W-:Y:S01]  /*9320*/  IMAD R10, R133.reuse, c[0x0][0x294], R2 ;  /* 0x0000a500850a7a24 */ /* 0x040fe200078e0202 */
[----:B------:R-:W-:Y:S01]  /*9330*/  LEA R2, R102, R6, 0x5 ;  /* 0x0000000666027211 */ /* 0x000fe200078e28ff */
[----:B------:R-:W-:Y:S01]  /*9340*/  IMAD.WIDE.U32 R4, R133, c[0x0][0x290], RZ ;  /* 0x0000a40085047a25 */ /* 0x000fe200078e00ff */
[----:B------:R-:W-:-:S04]  /*9350*/  IADD3 R3, R3, R9, RZ ;  /* 0x0000000903037210 */ /* 0x000fc80007ffe0ff */
[----:B------:R-:W-:Y:S01]  /*9360*/  IADD3 R6, R10, R5, RZ ;  /* 0x000000050a067210 */ /* 0x000fe20007ffe0ff */
[----:B------:R-:W-:Y:S05]  /*9370*/  @!P0 BRA `(.L_x_967) ;  /* 0x0000265000008947 */ /* 0x000fea0003800000 */
[----:B------:R1:W5:Y:S01]  /*9380*/  LDL R50, [R1+0x2c] ;  /* 0x00002c0001327983 */ /* 0x0003620000100800 */
[----:B------:R-:W-:Y:S01]  /*9390*/  ISETP.NE.AND P1, PT, R70, 0x1, PT ;  /* 0x000000014600780c */ /* 0x000fe20003f25270 */
[----:B------:R-:W-:Y:S01]  /*93a0*/  IMAD.MOV.U32 R9, RZ, RZ, R3 ;  /* 0x000000ffff097224 */ /* 0x000fe200078e0003 */
[----:B------:R-:W-:Y:S01]  /*93b0*/  BSSY B0, `(.L_x_968) ;  /* 0x0000031000007945 */ /* 0x000fe20003800000 */
[----:B------:R-:W-:Y:S01]  /*93c0*/  CS2R R38, SRZ ;  /* 0x0000000000267805 */ /* 0x000fe2000001ff00 */
[----:B------:R-:W-:Y:S01]  /*93d0*/  CS2R R16, SRZ ;  /* 0x0000000000107805 */ /* 0x000fe2000001ff00 */
[----:B------:R-:W-:-:S08]  /*93e0*/  CS2R R14, SRZ ;  /* 0x00000000000e7805 */ /* 0x000fd0000001ff00 */
[----:B------:R-:W-:-:S05]  /*93f0*/  @P1 IMAD.HI.U32 R5, R2, c[0x0][0x2c8], RZ ;  /* 0x0000b20002051a27 */ /* 0x000fca00078e00ff */
[----:B------:R-:W-:-:S04]  /*9400*/  @P1 SHF.R.U32.HI R2, RZ, c[0x0][0x2cc], R5 ;  /* 0x0000b300ff021a19 */ /* 0x000fc80000011605 */
[----:B------:R-:W-:Y:S01]  /*9410*/  SHF.R.S32.HI R5, RZ, 0x1f, R2 ;  /* 0x0000001fff057819 */ /* 0x000fe20000011402 */
[----:B------:R-:W-:-:S04]  /*9420*/  IMAD.WIDE.U32 R8, R2, c[0x0][0x280], R8 ;  /* 0x0000a00002087a25 */ /* 0x000fc800078e0008 */
[----:B------:R-:W-:Y:S01]  /*9430*/  IMAD R10, R5, c[0x0][0x280], RZ ;  /* 0x0000a000050a7a24 */ /* 0x000fe200078e02ff */
[----:B------:R-:W-:-:S03]  /*9440*/  LEA R32, P0, R8, c[0x0][0x270], 0x1 ;  /* 0x00009c0008207a11 */ /* 0x000fc600078008ff */
[----:B------:R-:W-:Y:S02]  /*9450*/  IMAD R3, R2, c[0x0][0x284], R10 ;  /* 0x0000a10002037a24 */ /* 0x000fe400078e020a */
[----:B------:R1:W2:Y:S01]  /*9460*/  SHFL.IDX PT, R18, R32, RZ, 0x181f ;  /* 0x00181fff20127589 */ /* 0x0002a200000e0000 */
[----:B------:R-:W-:Y:S01]  /*9470*/  CS2R R10, SRZ ;  /* 0x00000000000a7805 */ /* 0x000fe2000001ff00 */
[----:B------:R-:W-:-:S05]  /*9480*/  IMAD.IADD R3, R9, 0x1, R3 ;  /* 0x0000000109037824 */ /* 0x000fca00078e0203 */
[----:B------:R-:W-:Y:S01]  /*9490*/  LEA.HI.X R31, R8, c[0x0][0x274], R3, 0x1, P0 ;  /* 0x00009d00081f7a11 */ /* 0x000fe200000f0c03 */
[----:B------:R-:W-:Y:S01]  /*94a0*/  IMAD R3, R5, c[0x0][0x290], RZ ;  /* 0x0000a40005037a24 */ /* 0x000fe200078e02ff */
[----:B------:R-:W-:Y:S01]  /*94b0*/  MOV R5, R6 ;  /* 0x0000000600057202 */ /* 0x000fe20000000f00 */
[----:B------:R-:W-:Y:S02]  /*94c0*/  CS2R R8, SRZ ;  /* 0x0000000000087805 */ /* 0x000fe4000001ff00 */
[----:B------:R1:W3:Y:S02]  /*94d0*/  SHFL.IDX PT, R21, R31, RZ, 0x181f ;  /* 0x00181fff1f157589 */ /* 0x0002e400000e0000 */
[----:B------:R-:W-:-:S04]  /*94e0*/  IMAD.WIDE.U32 R4, R2, c[0x0][0x290], R4 ;  /* 0x0000a40002047a25 */ /* 0x000fc800078e0004 */
[----:B------:R-:W-:Y:S01]  /*94f0*/  IMAD R2, R2, c[0x0][0x294], R3 ;  /* 0x0000a50002027a24 */ /* 0x000fe200078e0203 */
[----:B------:R-:W-:-:S04]  /*9500*/  LEA R30, P0, R4, c[0x0][0x288], 0x1 ;  /* 0x0000a200041e7a11 */ /* 0x000fc800078008ff */
[----:B------:R-:W-:Y:S01]  /*9510*/  IADD3 R2, R5, R2, RZ ;  /* 0x0000000205027210 */ /* 0x000fe20007ffe0ff */
[----:B------:R1:W4:Y:S03]  /*9520*/  SHFL.IDX PT, R19, R30, RZ, 0x181f ;  /* 0x00181fff1e137589 */ /* 0x00032600000e0000 */
[----:B------:R-:W-:-:S05]  /*9530*/  LEA.HI.X R28, R4, c[0x0][0x28c], R2, 0x1, P0 ;  /* 0x0000a300041c7a11 */ /* 0x000fca00000f0c02 */
[----:B------:R1:W1:Y:S01]  /*9540*/  SHFL.IDX PT, R22, R28, RZ, 0x181f ;  /* 0x00181fff1c167589 */ /* 0x00026200000e0000 */
[----:B------:R-:W-:Y:S05]  /*9550*/  @P3 BRA `(.L_x_969) ;  /* 0x0000016000003947 */ /* 0x000fea0003800000 */
[----:B--2---:R-:W-:Y:S01]  /*9560*/  ISETP.GE.AND P1, PT, R78, c[0x0][0x27c], PT ;  /* 0x00009f004e007a0c */ /* 0x004fe20003f26270 */
[----:B------:R-:W-:-:S12]  /*9570*/  CS2R R14, SRZ ;  /* 0x00000000000e7805 */ /* 0x000fd8000001ff00 */
[C---:B------:R-:W-:Y:S01]  /*9580*/  @!P1 IMAD.SHL.U32 R2, R78.reuse, 0x2, RZ ;  /* 0x000000024e029824 */ /* 0x040fe200078e00ff */
[----:B------:R-:W-:-:S04]  /*9590*/  @!P1 SHF.L.U64.HI R3, R78, 0x1, R79 ;  /* 0x000000014e039819 */ /* 0x000fc8000001024f */
[----:B------:R-:W-:-:S05]  /*95a0*/  @!P1 IADD3 R4, P0, R18, R2, RZ ;  /* 0x0000000212049210 */ /* 0x000fca0007f1e0ff */
[--C-:B---3--:R-:W-:Y:S01]  /*95b0*/  @!P1 IMAD.X R5, R21, 0x1, R3.reuse, P0 ;  /* 0x0000000115059824 */ /* 0x108fe200000e0603 */
[----:B----4-:R-:W-:Y:S01]  /*95c0*/  @!P1 IADD3 R2, P0, R19, R2, RZ ;  /* 0x0000000213029210 */ /* 0x010fe20007f1e0ff */
[----:B------:R-:W-:Y:S01]  /*95d0*/  CS2R R16, SRZ ;  /* 0x0000000000107805 */ /* 0x000fe2000001ff00 */
[----:B------:R-:W-:Y:S02]  /*95e0*/  CS2R R10, SRZ ;  /* 0x00000000000a7805 */ /* 0x000fe4000001ff00 */
[----:B------:R2:W5:Y:S01]  /*95f0*/  @!P1 LD.E.64 R14, [R4.64] ;  /* 0x00000008040e9980 */ /* 0x000562000c101b00 */
[----:B-1----:R-:W-:Y:S01]  /*9600*/  @!P1 IMAD.X R3, R22, 0x1, R3, P0 ;  /* 0x0000000116039824 */ /* 0x002fe200000e0603 */
[----:B------:R-:W-:-:S13]  /*9610*/  ISETP.GE.AND P0, PT, R100, c[0x0][0x27c], PT ;  /* 0x00009f0064007a0c */ /* 0x000fda0003f06270 */
[C---:B------:R-:W-:Y:S01]  /*9620*/  @!P0 IMAD.SHL.U32 R6, R100.reuse, 0x2, RZ ;  /* 0x0000000264068824 */ /* 0x040fe200078e00ff */
[----:B-----5:R-:W-:-:S04]  /*9630*/  @!P0 SHF.L.U64.HI R8, R100, 0x1, R50 ;  /* 0x0000000164088819 */ /* 0x020fc80000010232 */
[----:B------:R-:W-:-:S05]  /*9640*/  @!P0 IADD3 R20, P2, R18, R6, RZ ;  /* 0x0000000612148210 */ /* 0x000fca0007f5e0ff */
[----:B------:R-:W-:Y:S01]  /*9650*/  @!P0 IMAD.X R21, R21, 0x1, R8, P2 ;  /* 0x0000000115158824 */ /* 0x000fe200010e0608 */
[----:B------:R-:W-:-:S04]  /*9660*/  @!P0 IADD3 R18, P2, R19, R6, RZ ;  /* 0x0000000613128210 */ /* 0x000fc80007f5e0ff */
[----:B------:R2:W5:Y:S01]  /*9670*/  @!P0 LD.E.64 R16, [R20.64] ;  /* 0x0000000814108980 */ /* 0x000562000c101b00 */
[----:B------:R-:W-:Y:S02]  /*9680*/  @!P0 IMAD.X R19, R22, 0x1, R8, P2 ;  /* 0x0000000116138824 */ /* 0x000fe400010e0608 */
[----:B------:R-:W-:-:S03]  /*9690*/  CS2R R8, SRZ ;  /* 0x0000000000087805 */ /* 0x000fc6000001ff00 */
[----:B------:R2:W5:Y:S04]  /*96a0*/  @!P0 LD.E.64 R10, [R18.64] ;  /* 0x00000008120a8980 */ /* 0x000568000c101b00 */
[----:B------:R2:W5:Y:S02]  /*96b0*/  @!P1 LD.E.64 R8, [R2.64] ;  /* 0x0000000802089980 */ /* 0x000564000c101b00 */
.L_x_969:
[----:B--2---:R-:W-:Y:S05]  /*96c0*/  BSYNC B0 ;  /* 0x0000000000007941 */ /* 0x004fea0003800000 */
.L_x_968:
[----:B-----5:R-:W-:Y:S01]  /*96d0*/  IMAD.MOV.U32 R5, RZ, RZ, R16 ;  /* 0x000000ffff057224 */ /* 0x020fe200078e0010 */
[----:B------:R-:W-:Y:S01]  /*96e0*/  MOV R3, R14 ;  /* 0x0000000e00037202 */ /* 0x000fe20000000f00 */
[----:B------:R-:W-:Y:S01]  /*96f0*/  IMAD.MOV.U32 R4, RZ, RZ, R17 ;  /* 0x000000ffff047224 */ /* 0x000fe200078e0011 */
[----:B----4-:R2:W4:Y:S01]  /*9700*/  SHFL.IDX PT, R19, R31, 0x1, 0x181f ;  /* 0x00381f001f137f89 */ /* 0x01052200000e0000 */
[----:B------:R-:W-:Y:S01]  /*9710*/  IMAD.MOV.U32 R2, RZ, RZ, R15 ;  /* 0x000000ffff027224 */ /* 0x000fe200078e000f */
[----:B------:R-:W-:Y:S01]  /*9720*/  BSSY B0, `(.L_x_970) ;  /* 0x0000026000007945 */ /* 0x000fe20003800000 */
[----:B------:R-:W-:Y:S01]  /*9730*/  CS2R R34, SRZ ;  /* 0x0000000000227805 */ /* 0x000fe2000001ff00 */
[----:B------:R-:W-:Y:S01]  /*9740*/  PRMT R54, R4, 0x5410, R5 ;  /* 0x0000541004367816 */ /* 0x000fe20000000005 */
[----:B------:R-:W-:Y:S01]  /*9750*/  IMAD.MOV.U32 R5, RZ, RZ, R10 ;  /* 0x000000ffff057224 */ /* 0x000fe200078e000a */
[----:B------:R-:W-:Y:S01]  /*9760*/  PRMT R52, R2, 0x5410, R3 ;  /* 0x0000541002347816 */ /* 0x000fe20000000003 */
[----:B------:R-:W-:Y:S01]  /*9770*/  IMAD.MOV.U32 R3, RZ, RZ, R8 ;  /* 0x000000ffff037224 */ /* 0x000fe200078e0008 */
[----:B------:R-:W-:Y:S01]  /*9780*/  MOV R4, R11 ;  /* 0x0000000b00047202 */ /* 0x000fe20000000f00 */
[----:B------:R2:W3:Y:S01]  /*9790*/  SHFL.IDX PT, R6, R32, 0x1, 0x181f ;  /* 0x00381f0020067f89 */ /* 0x0004e200000e0000 */
[----:B------:R-:W-:-:S02]  /*97a0*/  MOV R2, R9 ;  /* 0x0000000900027202 */ /* 0x000fc40000000f00 */
[----:B------:R-:W-:Y:S01]  /*97b0*/  PRMT R53, R4, 0x5410, R5 ;  /* 0x0000541004357816 */ /* 0x000fe20000000005 */
[----:B------:R2:W1:Y:S01]  /*97c0*/  SHFL.IDX PT, R26, R28, 0x1, 0x181f ;  /* 0x00381f001c1a7f89 */ /* 0x00046200000e0000 */
[----:B------:R-:W-:Y:S01]  /*97d0*/  PRMT R51, R2, 0x5410, R3 ;  /* 0x0000541002337816 */ /* 0x000fe20000000003 */
[----:B------:R-:W-:Y:S01]  /*97e0*/  CS2R R4, SRZ ;  /* 0x0000000000047805 */ /* 0x000fe2000001ff00 */
[----:B------:R-:W-:Y:S01]  /*97f0*/  CS2R R2, SRZ ;  /* 0x0000000000027805 */ /* 0x000fe2000001ff00 */
[----:B------:R2:W1:Y:S01]  /*9800*/  SHFL.IDX PT, R18, R30, 0x1, 0x181f ;  /* 0x00381f001e127f89 */ /* 0x00046200000e0000 */
[----:B------:R-:W-:Y:S05]  /*9810*/  @P4 BRA `(.L_x_971) ;  /* 0x0000016000004947 */ /* 0x000fea0003800000 */
[----:B------:R-:W-:Y:S01]  /*9820*/  ISETP.GE.AND P1, PT, R78, c[0x0][0x27c], PT ;  /* 0x00009f004e007a0c */ /* 0x000fe20003f26270 */
[----:B------:R-:W-:-:S12]  /*9830*/  CS2R R4, SRZ ;  /* 0x0000000000047805 */ /* 0x000fd8000001ff00 */
[C---:B------:R-:W-:Y:S01]  /*9840*/  @!P1 IMAD.SHL.U32 R2, R78.reuse, 0x2, RZ ;  /* 0x000000024e029824 */ /* 0x040fe200078e00ff */
[----:B------:R-:W-:-:S04]  /*9850*/  @!P1 SHF.L.U64.HI R3, R78, 0x1, R79 ;  /* 0x000000014e039819 */ /* 0x000fc8000001024f */
[----:B---3--:R-:W-:-:S05]  /*9860*/  @!P1 IADD3 R24, P0, R6, R2, RZ ;  /* 0x0000000206189210 */ /* 0x008fca0007f1e0ff */
[--C-:B----4-:R-:W-:Y:S01]  /*9870*/  @!P1 IMAD.X R25, R19, 0x1, R3.reuse, P0 ;  /* 0x0000000113199824 */ /* 0x110fe200000e0603 */
[----:B-1----:R-:W-:Y:S01]  /*9880*/  @!P1 IADD3 R22, P0, R18, R2, RZ ;  /* 0x0000000212169210 */ /* 0x002fe20007f1e0ff */
[----:B------:R-:W-:Y:S01]  /*9890*/  CS2R R38, SRZ ;  /* 0x0000000000267805 */ /* 0x000fe2000001ff00 */
[----:B------:R-:W-:Y:S02]  /*98a0*/  CS2R R34, SRZ ;  /* 0x0000000000227805 */ /* 0x000fe4000001ff00 */
[----:B------:R1:W5:Y:S01]  /*98b0*/  @!P1 LD.E.64 R4, [R24.64] ;  /* 0x0000000818049980 */ /* 0x000362000c101b00 */
[----:B------:R-:W-:Y:S01]  /*98c0*/  @!P1 IMAD.X R23, R26, 0x1, R3, P0 ;  /* 0x000000011a179824 */ /* 0x000fe200000e0603 */
[----:B------:R-:W-:-:S13]  /*98d0*/  ISETP.GE.AND P0, PT, R100, c[0x0][0x27c], PT ;  /* 0x00009f0064007a0c */ /* 0x000fda0003f06270 */
[C---:B------:R-:W-:Y:S01]  /*98e0*/  @!P0 IMAD.SHL.U32 R2, R100.reuse, 0x2, RZ ;  /* 0x0000000264028824 */ /* 0x040fe200078e00ff */
[----:B------:R-:W-:-:S04]  /*98f0*/  @!P0 SHF.L.U64.HI R3, R100, 0x1, R50 ;  /* 0x0000000164038819 */ /* 0x000fc80000010232 */
        /* <DEDUP_REMOVED lines=8> */
.L_x_971:
[----:B------:R-:W-:Y:S05]  /*9980*/  BSYNC B0 ;  /* 0x0000000000007941 */ /* 0x000fea0003800000 */
.L_x_970:
[----:B-1---5:R-:W-:Y:S01]  /*9990*/  IMAD.MOV.U32 R22, RZ, RZ, R38 ;  /* 0x000000ffff167224 */ /* 0x022fe200078e0026 */
[----:B------:R-:W-:Y:S01]  /*99a0*/  MOV R18, R4 ;  /* 0x0000000400127202 */ /* 0x000fe20000000f00 */
[----:B------:R-:W-:Y:S01]  /*99b0*/  IMAD.MOV.U32 R20, RZ, RZ, R39 ;  /* 0x000000ffff147224 */ /* 0x000fe200078e0027 */
[----:B---3--:R1:W3:Y:S01]  /*99c0*/  SHFL.IDX PT, R21, R31, 0x2, 0x181f ;  /* 0x00581f001f157f89 */ /* 0x0082e200000e0000 */
        /* <DEDUP_REMOVED lines=8> */
[----:B----4-:R1:W4:Y:S01]  /*9a50*/  SHFL.IDX PT, R19, R32, 0x2, 0x181f ;  /* 0x00581f0020137f89 */ /* 0x01032200000e0000 */
[----:B------:R-:W-:Y:S01]  /*9a60*/  MOV R6, R3 ;  /* 0x0000000300067202 */ /* 0x000fe20000000f00 */
[----:B------:R-:W-:Y:S01]  /*9a70*/  CS2R R42, SRZ ;  /* 0x00000000002a7805 */ /* 0x000fe2000001ff00 */
[----:B------:R-:W-:Y:S01]  /*9a80*/  PRMT R57, R20, 0x5410, R22 ;  /* 0x0000541014397816 */ /* 0x000fe20000000016 */
[----:B------:R1:W2:Y:S01]  /*9a90*/  SHFL.IDX PT, R29, R28, 0x2, 0x181f ;  /* 0x00581f001c1d7f89 */ /* 0x0002a200000e0000 */
[----:B------:R-:W-:Y:S01]  /*9aa0*/  PRMT R55, R6, 0x5410, R18 ;  /* 0x0000541006377816 */ /* 0x000fe20000000012 */
[----:B------:R-:W-:Y:S01]  /*9ab0*/  CS2R R36, SRZ ;  /* 0x0000000000247805 */ /* 0x000fe2000001ff00 */
[----:B------:R-:W-:Y:S01]  /*9ac0*/  CS2R R44, SRZ ;  /* 0x00000000002c7805 */ /* 0x000fe2000001ff00 */
[----:B------:R1:W1:Y:S01]  /*9ad0*/  SHFL.IDX PT, R27, R30, 0x2, 0x181f ;  /* 0x00581f001e1b7f89 */ /* 0x00026200000e0000 */
[----:B------:R-:W-:Y:S01]  /*9ae0*/  CS2R R40, SRZ ;  /* 0x0000000000287805 */ /* 0x000fe2000001ff00 */
[----:B------:R-:W-:Y:S05]  /*9af0*/  @P5 BRA `(.L_x_973) ;  /* 0x0000016000005947 */ /* 0x000fea0003800000 */
[----:B------:R-:W-:Y:S01]  /*9b00*/  ISETP.GE.AND P1, PT, R78, c[0x0][0x27c], PT ;  /* 0x00009f004e007a0c */ /* 0x000fe20003f26270 */
[----:B------:R-:W-:Y:S01]  /*9b10*/  CS2R R42, SRZ ;  /* 0x00000000002a7805 */ /* 0x000fe2000001ff00 */
[----:B------:R-:W-:-:S11]  /*9b20*/  CS2R R36, SRZ ;  /* 0x0000000000247805 */ /* 0x000fd6000001ff00 */
[C---:B------:R-:W-:Y:S01]  /*9b30*/  @!P1 IMAD.SHL.U32 R6, R78.reuse, 0x2, RZ ;  /* 0x000000024e069824 */ /* 0x040fe200078e00ff */
[----:B------:R-:W-:-:S04]  /*9b40*/  @!P1 SHF.L.U64.HI R18, R78, 0x1, R79 ;  /* 0x000000014e129819 */ /* 0x000fc8000001024f */
[----:B----4-:R-:W-:-:S05]  /*9b50*/  @!P1 IADD3 R24, P0, R19, R6, RZ ;  /* 0x0000000613189210 */ /* 0x010fca0007f1e0ff */
[--C-:B---3--:R-:W-:Y:S01]  /*9b60*/  @!P1 IMAD.X R25, R21, 0x1, R18.reuse, P0 ;  /* 0x0000000115199824 */ /* 0x108fe200000e0612 */
[----:B-1----:R-:W-:Y:S01]  /*9b70*/  @!P1 IADD3 R22, P0, R27, R6, RZ ;  /* 0x000000061b169210 */ /* 0x002fe20007f1e0ff */
[----:B------:R-:W-:Y:S01]  /*9b80*/  CS2R R40, SRZ ;  /* 0x0000000000287805 */ /* 0x000fe2000001ff00 */
[----:B------:R-:W-:Y:S02]  /*9b90*/  CS2R R44, SRZ ;  /* 0x00000000002c7805 */ /* 0x000fe4000001ff00 */
[----:B------:R1:W5:Y:S01]  /*9ba0*/  @!P1 LD.E.64 R36, [R24.64] ;  /* 0x0000000818249980 */ /* 0x000362000c101b00 */
[----:B--2---:R-:W-:Y:S01]  /*9bb0*/  @!P1 IMAD.X R23, R29, 0x1, R18, P0 ;  /* 0x000000011d179824 */ /* 0x004fe200000e0612 */
[----:B------:R-:W-:-:S04]  /*9bc0*/  ISETP.GE.AND P0, PT, R100, c[0x0][0x27c], PT ;  /* 0x00009f0064007a0c */ /* 0x000fc80003f06270 */
[----:B------:R1:W5:Y:S09]  /*9bd0*/  @!P1 LD.E.64 R40, [R22.64] ;  /* 0x0000000816289980 */ /* 0x000372000c101b00 */
[C---:B------:R-:W-:Y:S01]  /*9be0*/  @!P0 IMAD.SHL.U32 R6, R100.reuse, 0x2, RZ ;  /* 0x0000000264068824 */ /* 0x040fe200078e00ff */
[----:B------:R-:W-:-:S04]  /*9bf0*/  @!P0 SHF.L.U64.HI R26, R100, 0x1, R50 ;  /* 0x00000001641a8819 */ /* 0x000fc80000010232 */
[----:B------:R-:W-:-:S05]  /*9c00*/  @!P0 IADD3 R20, P2, R19, R6, RZ ;  /* 0x0000000613148210 */ /* 0x000fca0007f5e0ff */
[----:B------:R-:W-:Y:S01]  /*9c10*/  @!P0 IMAD.X R21, R21, 0x1, R26, P2 ;  /* 0x0000000115158824 */ /* 0x000fe200010e061a */
[----:B------:R-:W-:-:S04]  /*9c20*/  @!P0 IADD3 R18, P2, R27, R6, RZ ;  /* 0x000000061b128210 */ /* 0x000fc80007f5e0ff */
[----:B------:R1:W5:Y:S01]  /*9c30*/  @!P0 LD.E.64 R42, [R20.64] ;  /* 0x00000008142a8980 */ /* 0x000362000c101b00 */
[----:B------:R-:W-:-:S05]  /*9c40*/  @!P0 IMAD.X R19, R29, 0x1, R26, P2 ;  /* 0x000000011d138824 */ /* 0x000fca00010e061a */
[----:B------:R1:W5:Y:S03]  /*9c50*/  @!P0 LD.E.64 R44, [R18.64] ;  /* 0x00000008122c8980 */ /* 0x000366000c101b00 */
.L_x_973:
[----:B------:R-:W-:Y:S05]  /*9c60*/  BSYNC B0 ;  /* 0x0000000000007941 */ /* 0x000fea0003800000 */
.L_x_972:
[----:B-1---5:R-:W-:Y:S01]  /*9c70*/  IMAD.MOV.U32 R22, RZ, RZ, R42 ;  /* 0x000000ffff167224 */ /* 0x022fe200078e002a */
[----:B------:R-:W-:Y:S01]  /*9c80*/  MOV R18, R36 ;  /* 0x0000002400127202 */ /* 0x000fe20000000f00 */
[----:B------:R-:W-:Y:S01]  /*9c90*/  IMAD.MOV.U32 R20, RZ, RZ, R43 ;  /* 0x000000ffff147224 */ /* 0x000fe200078e002b */
[----:B---3--:R-:W1:Y:S01]  /*9ca0*/  SHFL.IDX PT, R21, R31, 0x3, 0x181f ;  /* 0x00781f001f157f89 */ /* 0x008e6200000e0000 */
        /* <DEDUP_REMOVED lines=9> */
[----:B------:R-:W-:-:S02]  /*9d40*/  MOV R6, R41 ;  /* 0x0000002900067202 */ /* 0x000fc40000000f00 */
[----:B------:R-:W-:Y:S01]  /*9d50*/  PRMT R63, R20, 0x5410, R22 ;  /* 0x00005410143f7816 */ /* 0x000fe20000000016 */
[----:B--2---:R-:W2:Y:S01]  /*9d60*/  SHFL.IDX PT, R28, R28, 0x3, 0x181f ;  /* 0x00781f001c1c7f89 */ /* 0x004ea200000e0000 */
[----:B------:R-:W-:-:S03]  /*9d70*/  PRMT R59, R6, 0x5410, R18 ;  /* 0x00005410063b7816 */ /* 0x000fc60000000012 */
[----:B------:R1:W2:Y:S01]  /*9d80*/  SHFL.IDX PT, R26, R30, 0x3, 0x181f ;  /* 0x00781f001e1a7f89 */ /* 0x0002a200000e0000 */
[----:B---3--:R-:W-:Y:S01]  /*9d90*/  CS2R R32, SRZ ;  /* 0x0000000000207805 */ /* 0x008fe2000001ff00 */
[----:B-1----:R-:W-:Y:S01]  /*9da0*/  CS2R R30, SRZ ;  /* 0x00000000001e7805 */ /* 0x002fe2000001ff00 */
[----:B------:R-:W-:Y:S05]  /*9db0*/  @P6 BRA `(.L_x_975) ;  /* 0x0000016000006947 */ /* 0x000fea0003800000 */
[----:B--2-4-:R-:W-:Y:S01]  /*9dc0*/  ISETP.GE.AND P1, PT, R78, c[0x0][0x27c], PT ;  /* 0x00009f004e007a0c */ /* 0x014fe20003f26270 */
[----:B------:R-:W-:Y:S01]  /*9dd0*/  CS2R R48, SRZ ;  /* 0x0000000000307805 */ /* 0x000fe2000001ff00 */
[----:B------:R-:W-:Y:S01]  /*9de0*/  ISETP.GE.AND P0, PT, R100, c[0x0][0x27c], PT ;  /* 0x00009f0064007a0c */ /* 0x000fe20003f06270 */
[----:B------:R-:W-:-:S10]  /*9df0*/  CS2R R30, SRZ ;  /* 0x00000000001e7805 */ /* 0x000fd4000001ff00 */
[C---:B------:R-:W-:Y:S01]  /*9e00*/  @!P1 IMAD.SHL.U32 R6, R78.reuse, 0x2, RZ ;  /* 0x000000024e069824 */ /* 0x040fe200078e00ff */
[----:B------:R-:W-:Y:S02]  /*9e10*/  @!P1 SHF.L.U64.HI R18, R78, 0x1, R79 ;  /* 0x000000014e129819 */ /* 0x000fe4000001024f */
[----:B------:R-:W-:Y:S02]  /*9e20*/  @!P0 SHF.L.U64.HI R27, R100, 0x1, R50 ;  /* 0x00000001641b8819 */ /* 0x000fe40000010232 */
[----:B------:R-:W-:-:S05]  /*9e30*/  @!P1 IADD3 R24, P2, R19, R6, RZ ;  /* 0x0000000613189210 */ /* 0x000fca0007f5e0ff */
[--C-:B------:R-:W-:Y:S01]  /*9e40*/  @!P1 IMAD.X R25, R21, 0x1, R18.reuse, P2 ;  /* 0x0000000115199824 */ /* 0x100fe200010e0612 */
[----:B------:R-:W-:Y:S01]  /*9e50*/  @!P1 IADD3 R22, P2, R26, R6, RZ ;  /* 0x000000061a169210 */ /* 0x000fe20007f5e0ff */
[----:B------:R-:W-:Y:S01]  /*9e60*/  @!P0 IMAD.SHL.U32 R6, R100, 0x2, RZ ;  /* 0x0000000264068824 */ /* 0x000fe200078e00ff */
[----:B------:R-:W-:Y:S01]  /*9e70*/  CS2R R32, SRZ ;  /* 0x0000000000207805 */ /* 0x000fe2000001ff00 */
[----:B------:R-:W-:Y:S01]  /*9e80*/  CS2R R46, SRZ ;  /* 0x00000000002e7805 */ /* 0x000fe2000001ff00 */
[----:B------:R1:W5:Y:S01]  /*9e90*/  @!P1 LD.E.64 R30, [R24.64] ;  /* 0x00000008181e9980 */ /* 0x000362000c101b00 */
[----:B------:R-:W-:Y:S01]  /*9ea0*/  @!P1 IMAD.X R23, R28, 0x1, R18, P2 ;  /* 0x000000011c179824 */ /* 0x000fe200010e0612 */
[----:B------:R-:W-:-:S04]  /*9eb0*/  @!P0 IADD3 R20, P2, R19, R6, RZ ;  /* 0x0000000613148210 */ /* 0x000fc80007f5e0ff */
[----:B------:R1:W5:Y:S01]  /*9ec0*/  @!P1 LD.E.64 R32, [R22.64] ;  /* 0x0000000816209980 */ /* 0x000362000c101b00 */
[----:B------:R-:W-:Y:S01]  /*9ed0*/  @!P0 IMAD.X R21, R21, 0x1, R27, P2 ;  /* 0x0000000115158824 */ /* 0x000fe200010e061b */
[----:B------:R-:W-:-:S04]  /*9ee0*/  @!P0 IADD3 R18, P2, R26, R6, RZ ;  /* 0x000000061a128210 */ /* 0x000fc80007f5e0ff */
[----:B------:R1:W5:Y:S01]  /*9ef0*/  @!P0 LD.E.64 R48, [R20.64] ;  /* 0x0000000814308980 */ /* 0x000362000c101b00 */
[----:B------:R-:W-:-:S05]  /*9f00*/  @!P0 IMAD.X R19, R28, 0x1, R27, P2 ;  /* 0x000000011c138824 */ /* 0x000fca00010e061b */
[----:B------:R1:W5:Y:S03]  /*9f10*/  @!P0 LD.E.64 R46, [R18.64] ;  /* 0x00000008122e8980 */ /* 0x000366000c101b00 */
.L_x_975:
[----:B--2-4-:R-:W-:Y:S05]  /*9f20*/  BSYNC B0 ;  /* 0x0000000000007941 */ /* 0x014fea0003800000 */
.L_x_974:
[----:B-1----:R-:W-:Y:S01]  /*9f30*/  IADD3 R19, -R94, R60, RZ ;  /* 0x0000003c5e137210 */ /* 0x002fe20007ffe1ff */
[----:B-----5:R-:W-:Y:S01]  /*9f40*/  IMAD.MOV.U32 R6, RZ, RZ, R48 ;  /* 0x000000ffff067224 */ /* 0x020fe200078e0030 */
[----:B------:R-:W-:-:S04]  /*9f50*/  DEPBAR.LE SB0, 0x1 ;  /* 0x000080400000791a */ /* 0x000fc80000000000 */
[----:B------:R-:W-:Y:S01]  /*9f60*/  IMNMX R50, R19, 0x80, PT ;  /* 0x0000008013327817 */ /* 0x000fe20003800200 */
[----:B------:R-:W-:Y:S01]  /*9f70*/  IMAD.MOV.U32 R20, RZ, RZ, R49 ;  /* 0x000000ffff147224 */ /* 0x000fe200078e0031 */
[----:B------:R-:W-:Y:S01]  /*9f80*/  MOV R19, R47 ;  /* 0x0000002f00137202 */ /* 0x000fe20000000f00 */
[----:B------:R-:W-:Y:S01]  /*9f90*/  IMAD.MOV.U32 R18, RZ, RZ, R30 ;  /* 0x000000ffff127224 */ /* 0x000fe200078e001e */
[----:B------:R-:W-:Y:S01]  /*9fa0*/  BAR.SYNC.DEFER_BLOCKING 0x0 ;  /* 0x0000000000007b1d */ /* 0x000fe20000010000 */
[----:B------:R-:W-:Y:S02]  /*9fb0*/  ISETP.GE.AND P0, PT, R101, R50, PT ;  /* 0x000000326500720c */ /* 0x000fe40003f06270 */
[----:B------:R-:W-:Y:S01]  /*9fc0*/  PRMT R67, R20, 0x5410, R6 ;  /* 0x0000541014437816 */ /* 0x000fe20000000006 */
[----:B------:R-:W-:Y:S02]  /*9fd0*/  IMAD.MOV.U32 R6, RZ, RZ, R31 ;  /* 0x000000ffff067224 */ /* 0x000fe400078e001f */
[----:B------:R-:W-:Y:S01]  /*9fe0*/  IMAD.MOV.U32 R20, RZ, RZ, R46 ;  /* 0x000000ffff147224 */ /* 0x000fe200078e002e */
[----:B------:R-:W-:Y:S02]  /*9ff0*/  BSSY B1, `(.L_x_976) ;  /* 0x0000069000017945 */ /* 0x000fe40003800000 */
[----:B------:R-:W-:Y:S01]  /*a000*/  PRMT R65, R6, 0x5410, R18 ;  /* 0x0000541006417816 */ /* 0x000fe20000000012 */
[----:B------:R-:W-:Y:S01]  /*a010*/  IMAD.MOV.U32 R18, RZ, RZ, R32 ;  /* 0x000000ffff127224 */ /* 0x000fe200078e0020 */
[----:B------:R-:W-:-:S02]  /*a020*/  MOV R6, R33 ;  /* 0x0000002100067202 */ /* 0x000fc40000000f00 */
[----:B------:R-:W-:Y:S02]  /*a030*/  PRMT R66, R19, 0x5410, R20 ;  /* 0x0000541013427816 */ /* 0x000fe40000000014 */
[----:B------:R-:W-:Y:S01]  /*a040*/  PRMT R60, R6, 0x5410, R18 ;  /* 0x00005410063c7816 */ /* 0x000fe20000000012 */
[----:B------:R-:W-:Y:S05]  /*a050*/  @P0 BRA `(.L_x_977) ;  /* 0x0000062000000947 */ /* 0x000fea0003800000 */
[----:B------:R-:W-:Y:S01]  /*a060*/  ISETP.GE.AND P0, PT, R78, c[0x0][0x27c], PT ;  /* 0x00009f004e007a0c */ /* 0x000fe20003f06270 */
[----:B------:R-:W-:-:S12]  /*a070*/  BSSY B0, `(.L_x_978) ;  /* 0x0000030000007945 */ /* 0x000fd80003800000 */
[----:B------:R-:W-:Y:S05]  /*a080*/  @P0 BRA `(.L_x_979) ;  /* 0x000002e000000947 */ /* 0x000fea0003800000 */
[----:B------:R-:W1:Y:S01]  /*a090*/  LDS.128 R20, [R210+0x100] ;  /* 0x00010000d2147984 */ /* 0x000e620000000c00 */
[--C-:B------:R-:W-:Y:S02]  /*a0a0*/  SHF.R.U64 R14, R14, 0x10, R15.reuse ;  /* 0x000000100e0e7819 */ /* 0x100fe4000000120f */
[----:B------:R-:W-:Y:S02]  /*a0b0*/  SHF.R.U32.HI R6, RZ, 0x10, R15 ;  /* 0x00000010ff067819 */ /* 0x000fe4000001160f */
[--C-:B------:R-:W-:Y:S02]  /*a0c0*/  SHF.R.U64 R15, R8, 0x10, R9.reuse ;  /* 0x00000010080f7819 */ /* 0x100fe40000001209 */
[----:B------:R-:W-:Y:S02]  /*a0d0*/  SHF.R.U32.HI R8, RZ, 0x10, R9 ;  /* 0x00000010ff087819 */ /* 0x000fe40000011609 */
[----:B------:R-:W-:Y:S02]  /*a0e0*/  PRMT R18, R52, 0x5410, R6 ;  /* 0x0000541034127816 */ /* 0x000fe40000000006 */
[----:B------:R-:W-:-:S02]  /*a0f0*/  PRMT R6, R51, 0x5410, R8 ;  /* 0x0000541033067816 */ /* 0x000fc40000000008 */
[----:B------:R-:W-:Y:S02]  /*a100*/  PRMT R25, R52, 0x5432, R14 ;  /* 0x0000543234197816 */ /* 0x000fe4000000000e */
[----:B------:R-:W-:Y:S01]  /*a110*/  PRMT R24, R51, 0x5432, R15 ;  /* 0x0000543233187816 */ /* 0x000fe2000000000f */
[C---:B------:R-:W-:Y:S01]  /*a120*/  IMAD.U32 R27, R6.reuse, 0x10000, RZ ;  /* 0x00010000061b7824 */ /* 0x040fe200078e00ff */
[----:B------:R-:W-:Y:S02]  /*a130*/  LOP3.LUT R29, R6, 0xffff0000, RZ, 0xc0, !PT ;  /* 0xffff0000061d7812 */ /* 0x000fe400078ec0ff */
[----:B------:R-:W-:Y:S01]  /*a140*/  LOP3.LUT R28, R18, 0xffff0000, RZ, 0xc0, !PT ;  /* 0xffff0000121c7812 */ /* 0x000fe200078ec0ff */
[C---:B-1----:R-:W-:Y:S01]  /*a150*/  IMAD.U32 R26, R22.reuse, 0x10000, RZ ;  /* 0x00010000161a7824 */ /* 0x042fe200078e00ff */
[----:B------:R-:W-:Y:S01]  /*a160*/  LOP3.LUT R19, R22, 0xffff0000, RZ, 0xc0, !PT ;  /* 0xffff000016137812 */ /* 0x000fe200078ec0ff */
[C---:B------:R-:W-:Y:S01]  /*a170*/  IMAD.U32 R22, R23.reuse, 0x10000, RZ ;  /* 0x0001000017167824 */ /* 0x040fe200078e00ff */
[----:B------:R-:W-:Y:S01]  /*a180*/  LOP3.LUT R8, R23, 0xffff0000, RZ, 0xc0, !PT ;  /* 0xffff000017087812 */ /* 0x000fe200078ec0ff */
[----:B------:R-:W-:Y:S01]  /*a190*/  IMAD.U32 R23, R18, 0x10000, RZ ;  /* 0x0001000012177824 */ /* 0x000fe200078e00ff */
[----:B------:R-:W-:-:S02]  /*a1a0*/  SHF.L.U32 R15, R20, 0x10, RZ ;  /* 0x00000010140f7819 */ /* 0x000fc400000006ff */
[----:B------:R-:W-:Y:S01]  /*a1b0*/  LOP3.LUT R14, R20, 0xffff0000, RZ, 0xc0, !PT ;  /* 0xffff0000140e7812 */ /* 0x000fe200078ec0ff */
[----:B------:R-:W-:Y:S01]  /*a1c0*/  FMUL.FTZ R20, R19, R27 ;  /* 0x0000001b13147220 */ /* 0x000fe20000410000 */
[----:B------:R-:W-:Y:S01]  /*a1d0*/  SHF.L.U32 R9, R21, 0x10, RZ ;  /* 0x0000001015097819 */ /* 0x000fe200000006ff */
[-C--:B------:R-:W-:Y:S01]  /*a1e0*/  FMUL.FTZ R19, R19, R23.reuse ;  /* 0x0000001713137220 */ /* 0x080fe20000410000 */
[----:B------:R-:W-:Y:S01]  /*a1f0*/  LOP3.LUT R6, R21, 0xffff0000, RZ, 0xc0, !PT ;  /* 0xffff000015067812 */ /* 0x000fe200078ec0ff */
[C---:B------:R-:W-:Y:S02]  /*a200*/  FFMA.FTZ R21, R26.reuse, R23, -R20 ;  /* 0x000000171a157223 */ /* 0x040fe40000010814 */
[----:B------:R-:W-:Y:S01]  /*a210*/  FFMA.FTZ R20, R26, R27, R19 ;  /* 0x0000001b1a147223 */ /* 0x000fe20000010013 */
[C---:B------:R-:W-:Y:S01]  /*a220*/  SHF.L.U32 R26, R25.reuse, 0x10, RZ ;  /* 0x00000010191a7819 */ /* 0x040fe200000006ff */
[----:B------:R-:W-:Y:S01]  /*a230*/  FMUL.FTZ R18, R8, R29 ;  /* 0x0000001d08127220 */ /* 0x000fe20000410000 */
[----:B------:R-:W-:Y:S01]  /*a240*/  LOP3.LUT R25, R25, 0xffff0000, RZ, 0xc0, !PT ;  /* 0xffff000019197812 */ /* 0x000fe200078ec0ff */
[C---:B------:R-:W-:Y:S01]  /*a250*/  IMAD.U32 R27, R24.reuse, 0x10000, RZ ;  /* 0x00010000181b7824 */ /* 0x040fe200078e00ff */
[----:B------:R-:W-:Y:S01]  /*a260*/  LOP3.LUT R24, R24, 0xffff0000, RZ, 0xc0, !PT ;  /* 0xffff000018187812 */ /* 0x000fe200078ec0ff */
[----:B------:R-:W-:-:S02]  /*a270*/  FMUL.FTZ R8, R8, R28 ;  /* 0x0000001c08087220 */ /* 0x000fc40000410000 */
[C---:B------:R-:W-:Y:S02]  /*a280*/  FFMA.FTZ R23, R22.reuse, R28, -R18 ;  /* 0x0000001c16177223 */ /* 0x040fe40000010812 */
[----:B------:R-:W-:Y:S01]  /*a290*/  FFMA.FTZ R19, R22, R29, R8 ;  /* 0x0000001d16137223 */ /* 0x000fe20000010008 */
[----:B------:R-:W-:Y:S01]  /*a2a0*/  F2FP.BF16.PACK_AB R22, R20, R21 ;  /* 0x000000151416723e */ /* 0x000fe200000010ff */
[----:B------:R-:W-:Y:S02]  /*a2b0*/  FMUL.FTZ R18, R14, R27 ;  /* 0x0000001b0e127220 */ /* 0x000fe40000410000 */
[----:B------:R-:W-:Y:S01]  /*a2c0*/  FMUL.FTZ R8, R6, R24 ;  /* 0x0000001806087220 */ /* 0x000fe20000410000 */
[----:B------:R-:W-:Y:S01]  /*a2d0*/  F2FP.BF16.PACK_AB R23, R19, R23 ;  /* 0x000000171317723e */ /* 0x000fe200000010ff */
[----:B------:R-:W-:Y:S02]  /*a2e0*/  FMUL.FTZ R14, R14, R26 ;  /* 0x0000001a0e0e7220 */ /* 0x000fe40000410000 */
[----:B------:R-:W-:-:S02]  /*a2f0*/  FMUL.FTZ R6, R6, R25 ;  /* 0x0000001906067220 */ /* 0x000fc40000410000 */
[C---:B------:R-:W-:Y:S02]  /*a300*/  FFMA.FTZ R18, R15.reuse, R26, -R18 ;  /* 0x0000001a0f127223 */ /* 0x040fe40000010812 */
[----:B------:R-:W-:Y:S02]  /*a310*/  FFMA.FTZ R14, R15, R27, R14 ;  /* 0x0000001b0f0e7223 */ /* 0x000fe4000001000e */
[C---:B------:R-:W-:Y:S02]  /*a320*/  FFMA.FTZ R8, R9.reuse, R25, -R8 ;  /* 0x0000001909087223 */ /* 0x040fe40000010808 */
[----:B------:R-:W-:Y:S01]  /*a330*/  FFMA.FTZ R6, R9, R24, R6 ;  /* 0x0000001809067223 */ /* 0x000fe20000010006 */
[----:B------:R-:W-:-:S04]  /*a340*/  F2FP.BF16.PACK_AB R20, R14, R18 ;  /* 0x000000120e14723e */ /* 0x000fc800000010ff */
[----:B------:R-:W-:-:S05]  /*a350*/  F2FP.BF16.PACK_AB R21, R6, R8 ;  /* 0x000000080615723e */ /* 0x000fca00000010ff */
[----:B------:R1:W-:Y:S02]  /*a360*/  STS.128 [R210+0x100], R20 ;  /* 0x00010014d2007388 */ /* 0x0003e40000000c00 */
.L_x_979:
[----:B------:R-:W-:Y:S05]  /*a370*/  BSYNC B0 ;  /* 0x0000000000007941 */ /* 0x000fea0003800000 */
.L_x_978:
[----:B------:R-:W-:-:S13]  /*a380*/  ISETP.GE.AND P0, PT, R100, c[0x0][0x27c], PT ;  /* 0x00009f0064007a0c */ /* 0x000fda0003f06270 */
[----:B------:R-:W-:Y:S05]  /*a390*/  @P0 BRA `(.L_x_977) ;  /* 0x000002e000000947 */ /* 0x000fea0003800000 */
[----:B-1----:R-:W1:Y:S01]  /*a3a0*/  LDS.128 R20, [R210+0x4100] ;  /* 0x00410000d2147984 */ /* 0x002e620000000c00 */
[----:B------:R-:W-:Y:S02]  /*a3b0*/  SHF.R.U32.HI R6, RZ, 0x10, R17 ;  /* 0x00000010ff067819 */ /* 0x000fe40000011611 */
[--C-:B------:R-:W-:Y:S02]  /*a3c0*/  SHF.R.U64 R9, R10, 0x10, R11.reuse ;  /* 0x000000100a097819 */ /* 0x100fe4000000120b */
[----:B------:R-:W-:Y:S02]  /*a3d0*/  SHF.R.U32.HI R10, RZ, 0x10, R11 ;  /* 0x00000010ff0a7819 */ /* 0x000fe4000001160b */
[----:B------:R-:W-:Y:S02]  /*a3e0*/  SHF.R.U64 R8, R16, 0x10, R17 ;  /* 0x0000001010087819 */ /* 0x000fe40000001211 */
[----:B------:R-:W-:Y:S02]  /*a3f0*/  PRMT R14, R54, 0x5410, R6 ;  /* 0x00005410360e7816 */ /* 0x000fe40000000006 */
[----:B------:R-:W-:-:S02]  /*a400*/  PRMT R6, R53, 0x5410, R10 ;  /* 0x0000541035067816 */ /* 0x000fc4000000000a */
[----:B------:R-:W-:Y:S02]  /*a410*/  PRMT R17, R54, 0x5432, R8 ;  /* 0x0000543236117816 */ /* 0x000fe40000000008 */
[----:B------:R-:W-:Y:S02]  /*a420*/  LOP3.LUT R25, R6, 0xffff0000, RZ, 0xc0, !PT ;  /* 0xffff000006197812 */ /* 0x000fe400078ec0ff */
[----:B------:R-:W-:Y:S02]  /*a430*/  LOP3.LUT R24, R14, 0xffff0000, RZ, 0xc0, !PT ;  /* 0xffff00000e187812 */ /* 0x000fe400078ec0ff */
[----:B------:R-:W-:Y:S02]  /*a440*/  PRMT R16, R53, 0x5432, R9 ;  /* 0x0000543235107816 */ /* 0x000fe40000000009 */
[C---:B-1----:R-:W-:Y:S01]  /*a450*/  LOP3.LUT R15, R22.reuse, 0xffff0000, RZ, 0xc0, !PT ;  /* 0xffff0000160f7812 */ /* 0x042fe200078ec0ff */
[C---:B------:R-:W-:Y:S01]  /*a460*/  IMAD.U32 R18, R23.reuse, 0x10000, RZ ;  /* 0x0001000017127824 */ /* 0x040fe200078e00ff */
[----:B------:R-:W-:Y:S01]  /*a470*/  LOP3.LUT R8, R23, 0xffff0000, RZ, 0xc0, !PT ;  /* 0xffff000017087812 */ /* 0x000fe200078ec0ff */
[----:B------:R-:W-:Y:S01]  /*a480*/  IMAD.U32 R19, R22, 0x10000, RZ ;  /* 0x0001000016137824 */ /* 0x000fe200078e00ff */
[----:B------:R-:W-:Y:S01]  /*a490*/  SHF.L.U32 R11, R20, 0x10, RZ ;  /* 0x00000010140b7819 */ /* 0x000fe200000006ff */
[----:B------:R-:W-:Y:S01]  /*a4a0*/  IMAD.U32 R23, R6, 0x10000, RZ ;  /* 0x0001000006177824 */ /* 0x000fe200078e00ff */
[----:B------:R-:W-:Y:S01]  /*a4b0*/  LOP3.LUT R10, R20, 0xffff0000, RZ, 0xc0, !PT ;  /* 0xffff0000140a7812 */ /* 0x000fe200078ec0ff */
[----:B------:R-:W-:Y:S01]  /*a4c0*/  IMAD.U32 R22, R14, 0x10000, RZ ;  /* 0x000100000e167824 */ /* 0x000fe200078e00ff */
[----:B------:R-:W-:Y:S01]  /*a4d0*/  SHF.L.U32 R9, R21, 0x10, RZ ;  /* 0x0000001015097819 */ /* 0x000fe200000006ff */
[----:B------:R-:W-:Y:S01]  /*a4e0*/  FMUL.FTZ R20, R15, R23 ;  /* 0x000000170f147220 */ /* 0x000fe20000410000 */
[----:B------:R-:W-:Y:S01]  /*a4f0*/  LOP3.LUT R6, R21, 0xffff0000, RZ, 0xc0, !PT ;  /* 0xffff000015067812 */ /* 0x000fe200078ec0ff */
[----:B------:R-:W-:-:S02]  /*a500*/  FMUL.FTZ R15, R15, R22 ;  /* 0x000000160f0f7220 */ /* 0x000fc40000410000 */
[C---:B------:R-:W-:Y:S02]  /*a510*/  FFMA.FTZ R21, R19.reuse, R22, -R20 ;  /* 0x0000001613157223 */ /* 0x040fe40000010814 */
[C---:B------:R-:W-:Y:S02]  /*a520*/  FMUL.FTZ R14, R8.reuse, R25 ;  /* 0x00000019080e7220 */ /* 0x040fe40000410000 */
[----:B------:R-:W-:Y:S01]  /*a530*/  FFMA.FTZ R20, R19, R23, R15 ;  /* 0x0000001713147223 */ /* 0x000fe2000001000f */
[C---:B------:R-:W-:Y:S01]  /*a540*/  SHF.L.U32 R15, R17.reuse, 0x10, RZ ;  /* 0x00000010110f7819 */ /* 0x040fe200000006ff */
[-C--:B------:R-:W-:Y:S01]  /*a550*/  FMUL.FTZ R8, R8, R24.reuse ;  /* 0x0000001808087220 */ /* 0x080fe20000410000 */
[C---:B------:R-:W-:Y:S01]  /*a560*/  LOP3.LUT R23, R16.reuse, 0xffff0000, RZ, 0xc0, !PT ;  /* 0xffff000010177812 */ /* 0x040fe200078ec0ff */
[----:B------:R-:W-:Y:S01]  /*a570*/  IMAD.U32 R22, R16, 0x10000, RZ ;  /* 0x0001000010167824 */ /* 0x000fe200078e00ff */
[----:B------:R-:W-:Y:S01]  /*a580*/  LOP3.LUT R17, R17, 0xffff0000, RZ, 0xc0, !PT ;  /* 0xffff000011117812 */ /* 0x000fe200078ec0ff */
[----:B------:R-:W-:-:S02]  /*a590*/  FFMA.FTZ R19, R18, R24, -R14 ;  /* 0x0000001812137223 */ /* 0x000fc4000001080e */
[----:B------:R-:W-:Y:S02]  /*a5a0*/  FFMA.FTZ R18, R18, R25, R8 ;  /* 0x0000001912127223 */ /* 0x000fe40000010008 */
[----:B------:R-:W-:Y:S02]  /*a5b0*/  FMUL.FTZ R14, R10, R22 ;  /* 0x000000160a0e7220 */ /* 0x000fe40000410000 */
[----:B------:R-:W-:Y:S02]  /*a5c0*/  FMUL.FTZ R8, R6, R23 ;  /* 0x0000001706087220 */ /* 0x000fe40000410000 */
[----:B------:R-:W-:Y:S02]  /*a5d0*/  FMUL.FTZ R10, R10, R15 ;  /* 0x0000000f0a0a7220 */ /* 0x000fe40000410000 */
[----:B------:R-:W-:Y:S02]  /*a5e0*/  FMUL.FTZ R6, R6, R17 ;  /* 0x0000001106067220 */ /* 0x000fe40000410000 */
[----:B------:R-:W-:-:S02]  /*a5f0*/  FFMA.FTZ R16, R11, R15, -R14 ;  /* 0x0000000f0b107223 */ /* 0x000fc4000001080e */
[----:B------:R-:W-:Y:S01]  /*a600*/  FFMA.FTZ R15, R11, R22, R10 ;  /* 0x000000160b0f7223 */ /* 0x000fe2000001000a */
[----:B------:R-:W-:Y:S01]  /*a610*/  F2FP.BF16.PACK_AB R10, R20, R21 ;  /* 0x00000015140a723e */ /* 0x000fe200000010ff */
[C---:B------:R-:W-:Y:S01]  /*a620*/  FFMA.FTZ R14, R9.reuse, R17, -R8 ;  /* 0x00000011090e7223 */ /* 0x040fe20000010808 */
[----:B------:R-:W-:Y:S01]  /*a630*/  F2FP.BF16.PACK_AB R11, R18, R19 ;  /* 0x00000013120b723e */ /* 0x000fe200000010ff */
[----:B------:R-:W-:Y:S01]  /*a640*/  FFMA.FTZ R6, R9, R23, R6 ;  /* 0x0000001709067223 */ /* 0x000fe20000010006 */
[----:B------:R-:W-:-:S04]  /*a650*/  F2FP.BF16.PACK_AB R8, R15, R16 ;  /* 0x000000100f08723e */ /* 0x000fc800000010ff */
[----:B------:R-:W-:-:S05]  /*a660*/  F2FP.BF16.PACK_AB R9, R6, R14 ;  /* 0x0000000e0609723e */ /* 0x000fca00000010ff */
[----:B------:R1:W-:Y:S02]  /*a670*/  STS.128 [R210+0x4100], R8 ;  /* 0x00410008d2007388 */ /* 0x0003e40000000c00 */
.L_x_977:
[----:B------:R-:W-:Y:S05]  /*a680*/  BSYNC B1 ;  /* 0x0000000000017941 */ /* 0x000fea0003800000 */
.L_x_976:
        /* <DEDUP_REMOVED lines=8> */
[--C-:B------:R-:W-:Y:S02]  /*a710*/  SHF.R.U64 R6, R4, 0x10, R5.reuse ;  /* 0x0000001004067819 */ /* 0x100fe40000001205 */
[----:B------:R-:W-:Y:S02]  /*a720*/  SHF.R.U32.HI R4, RZ, 0x10, R5 ;  /* 0x00000010ff047819 */ /* 0x000fe40000011605 */
[--C-:B------:R-:W-:Y:S02]  /*a730*/  SHF.R.U64 R5, R2, 0x10, R3.reuse ;  /* 0x0000001002057819 */ /* 0x100fe40000001203 */
[----:B------:R-:W-:Y:S02]  /*a740*/  SHF.R.U32.HI R2, RZ, 0x10, R3 ;  /* 0x00000010ff027819 */ /* 0x000fe40000011603 */
[----:B------:R-:W-:Y:S02]  /*a750*/  PRMT R14, R56, 0x5410, R4 ;  /* 0x00005410380e7816 */ /* 0x000fe40000000004 */
[----:B------:R-:W-:-:S02]  /*a760*/  PRMT R2, R55, 0x5410, R2 ;  /* 0x0000541037027816 */ /* 0x000fc40000000002 */
[----:B------:R-:W-:Y:S01]  /*a770*/  PRMT R15, R55, 0x5432, R5 ;  /* 0x00005432370f7816 */ /* 0x000fe20000000005 */
[----:B------:R-:W-:Y:S01]  /*a780*/  IMAD.U32 R19, R14, 0x10000, RZ ;  /* 0x000100000e137824 */ /* 0x000fe200078e00ff */
[C---:B------:R-:W-:Y:S01]  /*a790*/  LOP3.LUT R22, R2.reuse, 0xffff0000, RZ, 0xc0, !PT ;  /* 0xffff000002167812 */ /* 0x040fe200078ec0ff */
[----:B------:R-:W-:Y:S01]  /*a7a0*/  IMAD.U32 R20, R2, 0x10000, RZ ;  /* 0x0001000002147824 */ /* 0x000fe200078e00ff */
[----:B------:R-:W-:Y:S02]  /*a7b0*/  LOP3.LUT R21, R14, 0xffff0000, RZ, 0xc0, !PT ;  /* 0xffff00000e157812 */ /* 0x000fe400078ec0ff */
[----:B------:R-:W-:Y:S01]  /*a7c0*/  PRMT R16, R56, 0x5432, R6 ;  /* 0x0000543238107816 */ /* 0x000fe20000000006 */
[C---:B-1----:R-:W-:Y:S01]  /*a7d0*/  IMAD.U32 R18, R10.reuse, 0x10000, RZ ;  /* 0x000100000a127824 */ /* 0x042fe200078e00ff */
[----:B------:R-:W-:Y:S01]  /*a7e0*/  LOP3.LUT R10, R10, 0xffff0000, RZ, 0xc0, !PT ;  /* 0xffff00000a0a7812 */ /* 0x000fe200078ec0ff */
[C---:B------:R-:W-:Y:S01]  /*a7f0*/  IMAD.U32 R17, R11.reuse, 0x10000, RZ ;  /* 0x000100000b117824 */ /* 0x040fe200078e00ff */
[----:B------:R-:W-:-:S02]  /*a800*/  LOP3.LUT R3, R11, 0xffff0000, RZ, 0xc0, !PT ;  /* 0xffff00000b037812 */ /* 0x000fc400078ec0ff */
[----:B------:R-:W-:Y:S01]  /*a810*/  SHF.L.U32 R6, R8, 0x10, RZ ;  /* 0x0000001008067819 */ /* 0x000fe200000006ff */
[----:B------:R-:W-:Y:S01]  /*a820*/  FMUL.FTZ R11, R10, R20 ;  /* 0x000000140a0b7220 */ /* 0x000fe20000410000 */
[----:B------:R-:W-:Y:S01]  /*a830*/  LOP3.LUT R5, R8, 0xffff0000, RZ, 0xc0, !PT ;  /* 0xffff000008057812 */ /* 0x000fe200078ec0ff */
[-C--:B------:R-:W-:Y:S01]  /*a840*/  FMUL.FTZ R10, R10, R19.reuse ;  /* 0x000000130a0a7220 */ /* 0x080fe20000410000 */
[----:B------:R-:W-:Y:S01]  /*a850*/  LOP3.LUT R2, R9, 0xffff0000, RZ, 0xc0, !PT ;  /* 0xffff000009027812 */ /* 0x000fe200078ec0ff */
[----:B------:R-:W-:Y:S01]  /*a860*/  FMUL.FTZ R8, R3, R22 ;  /* 0x0000001603087220 */ /* 0x000fe20000410000 */
[----:B------:R-:W-:Y:S01]  /*a870*/  SHF.L.U32 R4, R9, 0x10, RZ ;  /* 0x0000001009047819 */ /* 0x000fe200000006ff */
[C---:B------:R-:W-:Y:S02]  /*a880*/  FFMA.FTZ R14, R18.reuse, R19, -R11 ;  /* 0x00000013120e7223 */ /* 0x040fe4000001080b */
[----:B------:R-:W-:Y:S01]  /*a890*/  FFMA.FTZ R10, R18, R20, R10 ;  /* 0x00000014120a7223 */ /* 0x000fe2000001000a */
[----:B------:R-:W-:Y:S01]  /*a8a0*/  LOP3.LUT R20, R15, 0xffff0000, RZ, 0xc0, !PT ;  /* 0xffff00000f147812 */ /* 0x000fe200078ec0ff */
[-C--:B------:R-:W-:Y:S01]  /*a8b0*/  FMUL.FTZ R3, R3, R21.reuse ;  /* 0x0000001503037220 */ /* 0x080fe20000410000 */
[C---:B------:R-:W-:Y:S01]  /*a8c0*/  SHF.L.U32 R18, R16.reuse, 0x10, RZ ;  /* 0x0000001010127819 */ /* 0x040fe200000006ff */
[----:B------:R-:W-:Y:S01]  /*a8d0*/  IMAD.U32 R19, R15, 0x10000, RZ ;  /* 0x000100000f137824 */ /* 0x000fe200078e00ff */
[----:B------:R-:W-:Y:S01]  /*a8e0*/  LOP3.LUT R15, R16, 0xffff0000, RZ, 0xc0, !PT ;  /* 0xffff0000100f7812 */ /* 0x000fe200078ec0ff */
[C---:B------:R-:W-:Y:S01]  /*a8f0*/  FFMA.FTZ R9, R17.reuse, R21, -R8 ;  /* 0x0000001511097223 */ /* 0x040fe20000010808 */
[----:B------:R-:W-:Y:S01]  /*a900*/  F2FP.BF16.PACK_AB R10, R10, R14 ;  /* 0x0000000e0a0a723e */ /* 0x000fe200000010ff */
[----:B------:R-:W-:-:S02]  /*a910*/  FFMA.FTZ R11, R17, R22, R3 ;  /* 0x00000016110b7223 */ /* 0x000fc40000010003 */
[----:B------:R-:W-:Y:S02]  /*a920*/  FMUL.FTZ R8, R5, R19 ;  /* 0x0000001305087220 */ /* 0x000fe40000410000 */
[C---:B------:R-:W-:Y:S01]  /*a930*/  FMUL.FTZ R3, R2.reuse, R20 ;  /* 0x0000001402037220 */ /* 0x040fe20000410000 */
[----:B------:R-:W-:Y:S01]  /*a940*/  F2FP.BF16.PACK_AB R11, R11, R9 ;  /* 0x000000090b0b723e */ /* 0x000fe200000010ff */
[-C--:B------:R-:W-:Y:S02]  /*a950*/  FMUL.FTZ R5, R5, R18.reuse ;  /* 0x0000001205057220 */ /* 0x080fe40000410000 */
[----:B------:R-:W-:Y:S02]  /*a960*/  FMUL.FTZ R2, R2, R15 ;  /* 0x0000000f02027220 */ /* 0x000fe40000410000 */
[C---:B------:R-:W-:Y:S02]  /*a970*/  FFMA.FTZ R8, R6.reuse, R18, -R8 ;  /* 0x0000001206087223 */ /* 0x040fe40000010808 */
[----:B------:R-:W-:-:S02]  /*a980*/  FFMA.FTZ R5, R6, R19, R5 ;  /* 0x0000001306057223 */ /* 0x000fc40000010005 */
[C---:B------:R-:W-:Y:S02]  /*a990*/  FFMA.FTZ R3, R4.reuse, R15, -R3 ;  /* 0x0000000f04037223 */ /* 0x040fe40000010803 */
[----:B------:R-:W-:Y:S01]  /*a9a0*/  FFMA.FTZ R2, R4, R20, R2 ;  /* 0x0000001404027223 */ /* 0x000fe20000010002 */
[----:B------:R-:W-:-:S04]  /*a9b0*/  F2FP.BF16.PACK_AB R8, R5, R8 ;  /* 0x000000080508723e */ /* 0x000fc800000010ff */
[----:B------:R-:W-:-:S05]  /*a9c0*/  F2FP.BF16.PACK_AB R9, R2, R3 ;  /* 0x000000030209723e */ /* 0x000fca00000010ff */
[----:B------:R1:W-:Y:S02]  /*a9d0*/  STS.128 [R210+0x1100], R8 ;  /* 0x00110008d2007388 */ /* 0x0003e40000000c00 */
.L_x_983:
[----:B------:R-:W-:Y:S05]  /*a9e0*/  BSYNC B0 ;  /* 0x0000000000007941 */ /* 0x000fea0003800000 */
.L_x_982:
[----:B------:R-:W-:-:S13]  /*a9f0*/  ISETP.GE.AND P0, PT, R100, c[0x0][0x27c], PT ;  /* 0x00009f0064007a0c */ /* 0x000fda0003f06270 */
[----:B------:R-:W-:Y:S05]  /*aa00*/  @P0 BRA `(.L_x_981) ;  /* 0x000002e000000947 */ /* 0x000fea0003800000 */
[----:B-1----:R-:W1:Y:S01]  /*aa10*/  LDS.128 R8, [R210+0x5100] ;  /* 0x00510000d2087984 */ /* 0x002e620000000c00 */
[----:B------:R-:W-:Y:S02]  /*aa20*/  SHF.R.U64 R2, R38, 0x10, R39 ;  /* 0x0000001026027819 */ /* 0x000fe40000001227 */
[----:B------:R-:W-:Y:S02]  /*aa30*/  SHF.R.U32.HI R5, RZ, 0x10, R35 ;  /* 0x00000010ff057819 */ /* 0x000fe40000011623 */
[----:B------:R-:W-:Y:S02]  /*aa40*/  SHF.R.U32.HI R3, RZ, 0x10, R39 ;  /* 0x00000010ff037819 */ /* 0x000fe40000011627 */
[C---:B------:R-:W-:Y:S02]  /*aa50*/  PRMT R16, R58.reuse, 0x5432, R2 ;  /* 0x000054323a107816 */ /* 0x040fe40000000002 */
[----:B------:R-:W-:Y:S02]  /*aa60*/  PRMT R2, R57, 0x5410, R5 ;  /* 0x0000541039027816 */ /* 0x000fe40000000005 */
[----:B------:R-:W-:-:S02]  /*aa70*/  PRMT R14, R58, 0x5410, R3 ;  /* 0x000054103a0e7816 */ /* 0x000fc40000000003 */
[----:B------:R-:W-:Y:S01]  /*aa80*/  SHF.R.U64 R4, R34, 0x10, R35 ;  /* 0x0000001022047819 */ /* 0x000fe20000001223 */
[C---:B------:R-:W-:Y:S01]  /*aa90*/  IMAD.U32 R20, R2.reuse, 0x10000, RZ ;  /* 0x0001000002147824 */ /* 0x040fe200078e00ff */
[----:B------:R-:W-:Y:S01]  /*aaa0*/  LOP3.LUT R22, R2, 0xffff0000, RZ, 0xc0, !PT ;  /* 0xffff000002167812 */ /* 0x000fe200078ec0ff */
[C---:B------:R-:W-:Y:S01]  /*aab0*/  IMAD.U32 R19, R14.reuse, 0x10000, RZ ;  /* 0x000100000e137824 */ /* 0x040fe200078e00ff */
[----:B------:R-:W-:Y:S02]  /*aac0*/  PRMT R15, R57, 0x5432, R4 ;  /* 0x00005432390f7816 */ /* 0x000fe40000000004 */
[----:B------:R-:W-:Y:S01]  /*aad0*/  LOP3.LUT R21, R14, 0xffff0000, RZ, 0xc0, !PT ;  /* 0xffff00000e157812 */ /* 0x000fe200078ec0ff */
        /* <DEDUP_REMOVED lines=33> */
.L_x_981:
[----:B------:R-:W-:Y:S05]  /*acf0*/  BSYNC B1 ;  /* 0x0000000000017941 */ /* 0x000fea0003800000 */
.L_x_980:
        /* <DEDUP_REMOVED lines=53> */
.L_x_987:
[----:B------:R-:W-:Y:S05]  /*b050*/  BSYNC B0 ;  /* 0x0000000000007941 */ /* 0x000fea0003800000 */
.L_x_986:
        /* <DEDUP_REMOVED lines=48> */
.L_x_985:
[----:B------:R-:W-:Y:S05]  /*b360*/  BSYNC B1 ;  /* 0x0000000000017941 */ /* 0x000fea0003800000 */
.L_x_984:
[----:B------:R-:W-:-:S04]  /*b370*/  IADD3 R2, R101, 0x60, RZ ;  /* 0x0000006065027810 */ /* 0x000fc80007ffe0ff */
        /* <DEDUP_REMOVED lines=15> */
[----:B------:R-:W-:Y:S01]  /*b470*/  IMAD.U32 R19, R14, 0x10000, RZ ;  /* 0x000100000e137824 */ /* 0x000fe200078e00ff */
        /* <DEDUP_REMOVED lines=35> */
.L_x_990:
[----:B------:R-:W-:Y:S05]  /*b6b0*/  BSYNC B0 ;  /* 0x0000000000007941 */ /* 0x000fea0003800000 */
.L_x_989:
        /* <DEDUP_REMOVED lines=47> */
[----:B------:R1:W-:Y:S01]  /*b9b0*/  STS.128 [R210+0x7100], R8 ;  /* 0x00710008d2007388 */ /* 0x0003e20000000c00 */
[----:B------:R-:W-:Y:S05]  /*b9c0*/  BRA `(.L_x_988) ;  /* 0x0000264000007947 */ /* 0x000fea0003800000 */
.L_x_967:
[----:B------:R-:W-:Y:S01]  /*b9d0*/  ISETP.NE.AND P0, PT, R70, 0x1, PT ;  /* 0x000000014600780c */ /* 0x000fe20003f05270 */
[----:B------:R-:W-:Y:S01]  /*b9e0*/  IMAD.MOV.U32 R9, RZ, RZ, R3 ;  /* 0x000000ffff097224 */ /* 0x000fe200078e0003 */
[----:B------:R-:W-:Y:S01]  /*b9f0*/  CS2R R26, SRZ ;  /* 0x00000000001a7805 */ /* 0x000fe2000001ff00 */
[----:B------:R-:W-:-:S10]  /*ba00*/  CS2R R24, SRZ ;  /* 0x0000000000187805 */ /* 0x000fd4000001ff00 */
[----:B------:R-:W-:-:S05]  /*ba10*/  @P0 IMAD.HI.U32 R5, R2, c[0x0][0x2c8], RZ ;  /* 0x0000b20002050a27 */ /* 0x000fca00078e00ff */
[----:B------:R-:W-:-:S04]  /*ba20*/  @P0 SHF.R.U32.HI R2, RZ, c[0x0][0x2cc], R5 ;  /* 0x0000b300ff020a19 */ /* 0x000fc80000011605 */
[----:B------:R-:W-:Y:S01]  /*ba30*/  SHF.R.S32.HI R5, RZ, 0x1f, R2 ;  /* 0x0000001fff057819 */ /* 0x000fe20000011402 */
[----:B------:R-:W-:-:S04]  /*ba40*/  IMAD.WIDE.U32 R8, R2, c[0x0][0x280], R8 ;  /* 0x0000a00002087a25 */ /* 0x000fc800078e0008 */
[----:B------:R-:W-:Y:S01]  /*ba50*/  IMAD R10, R5, c[0x0][0x280], RZ ;  /* 0x0000a000050a7a24 */ /* 0x000fe200078e02ff */
[----:B------:R-:W-:-:S03]  /*ba60*/  LEA R28, P0, R8, c[0x0][0x270], 0x1 ;  /* 0x00009c00081c7a11 */ /* 0x000fc600078008ff */
[----:B------:R-:W-:-:S04]  /*ba70*/  IMAD R3, R2, c[0x0][0x284], R10 ;  /* 0x0000a10002037a24 */ /* 0x000fc800078e020a */
[----:B------:R-:W-:-:S05]  /*ba80*/  IMAD.IADD R3, R9, 0x1, R3 ;  /* 0x0000000109037824 */ /* 0x000fca00078e0203 */
[----:B------:R-:W-:Y:S01]  /*ba90*/  LEA.HI.X R15, R8, c[0x0][0x274], R3, 0x1, P0 ;  /* 0x00009d00080f7a11 */ /* 0x000fe200000f0c03 */
[----:B------:R-:W-:Y:S02]  /*baa0*/  IMAD R3, R5, c[0x0][0x290], RZ ;  /* 0x0000a40005037a24 */ /* 0x000fe400078e02ff */
[----:B------:R-:W-:-:S04]  /*bab0*/  IMAD.MOV.U32 R5, RZ, RZ, R6 ;  /* 0x000000ffff057224 */ /* 0x000fc800078e0006 */
[----:B------:R-:W-:-:S04]  /*bac0*/  IMAD.WIDE.U32 R4, R2, c[0x0][0x290], R4 ;  /* 0x0000a40002047a25 */ /* 0x000fc800078e0004 */
[----:B------:R-:W-:Y:S01]  /*bad0*/  IMAD R2, R2, c[0x0][0x294], R3 ;  /* 0x0000a50002027a24 */ /* 0x000fe200078e0203 */
[C---:B------:R-:W-:Y:S01]  /*bae0*/  LEA R14, P0, R4.reuse, c[0x0][0x288], 0x1 ;  /* 0x0000a200040e7a11 */ /* 0x040fe200078008ff */
[----:B------:R-:W-:Y:S02]  /*baf0*/  SHFL.IDX PT, R3, R15, RZ, 0x181f ;  /* 0x00181fff0f037589 */ /* 0x000fe400000e0000 */
[----:B------:R-:W-:Y:S02]  /*bb00*/  IMAD.IADD R2, R5, 0x1, R2 ;  /* 0x0000000105027824 */ /* 0x000fe400078e0202 */
[----:B------:R-:W-:Y:S03]  /*bb10*/  SHFL.IDX PT, R8, R14, RZ, 0x181f ;  /* 0x00181fff0e087589 */ /* 0x000fe600000e0000 */
[----:B------:R-:W-:Y:S02]  /*bb20*/  LEA.HI.X R6, R4, c[0x0][0x28c], R2, 0x1, P0 ;  /* 0x0000a30004067a11 */ /* 0x000fe400000f0c02 */
[----:B------:R-:W1:Y:S01]  /*bb30*/  SHFL.IDX PT, R2, R28, RZ, 0x181f ;  /* 0x00181fff1c027589 */ /* 0x000e6200000e0000 */
[----:B------:R-:W-:-:S03]  /*bb40*/  ISETP.GE.OR P0, PT, R76, c[0x0][0x27c], P3 ;  /* 0x00009f004c007a0c */ /* 0x000fc60001f06670 */
[----:B------:R-:W2:Y:S10]  /*bb50*/  SHFL.IDX PT, R9, R6, RZ, 0x181f ;  /* 0x00181fff06097589 */ /* 0x000eb400000e0000 */
[C---:B------:R-:W-:Y:S01]  /*bb60*/  @!P0 IMAD.SHL.U32 R4, R76.reuse, 0x2, RZ ;  /* 0x000000024c048824 */ /* 0x040fe200078e00ff */
[----:B------:R-:W-:-:S04]  /*bb70*/  @!P0 SHF.L.U64.HI R5, R76, 0x1, R77 ;  /* 0x000000014c058819 */ /* 0x000fc8000001024d */
[----:B-1----:R-:W-:-:S04]  /*bb80*/  @!P0 IADD3 R2, P1, R2, R4, RZ ;  /* 0x0000000402028210 */ /* 0x002fc80007f3e0ff */
[----:B------:R-:W-:Y:S02]  /*bb90*/  @!P0 IADD3.X R3, R3, R5, RZ, P1, !PT ;  /* 0x0000000503038210 */ /* 0x000fe40000ffe4ff */
[----:B------:R-:W-:Y:S01]  /*bba0*/  @!P0 IADD3 R4, P1, R8, R4, RZ ;  /* 0x0000000408048210 */ /* 0x000fe20007f3e0ff */
[----:B------:R-:W-:Y:S01]  /*bbb0*/  CS2R R22, SRZ ;  /* 0x0000000000167805 */ /* 0x000fe2000001ff00 */
[----:B------:R-:W-:Y:S01]  /*bbc0*/  CS2R R20, SRZ ;  /* 0x0000000000147805 */ /* 0x000fe2000001ff00 */
[----:B------:R-:W3:Y:S02]  /*bbd0*/  @!P0 LD.E.128 R24, [R2.64] ;  /* 0x0000000802188980 */ /* 0x000ee4000c101d00 */
[----:B--2---:R-:W-:-:S05]  /*bbe0*/  @!P0 IMAD.X R5, R9, 0x1, R5, P1 ;  /* 0x0000000109058824 */ /* 0x004fca00008e0605 */
[----:B------:R-:W2:Y:S01]  /*bbf0*/  @!P0 LD.E.128 R20, [R4.64] ;  /* 0x0000000804148980 */ /* 0x000ea2000c101d00 */
[----:B------:R-:W-:Y:S03]  /*bc00*/  BSSY B0, `(.L_x_991) ;  /* 0x0000025000007945 */ /* 0x000fe60003800000 */
[----:B------:R1:W4:Y:S01]  /*bc10*/  SHFL.IDX PT, R29, R28, 0x1, 0x181f ;  /* 0x00381f001c1d7f89 */ /* 0x00032200000e0000 */
[----:B------:R-:W-:-:S03]  /*bc20*/  CS2R R18, SRZ ;  /* 0x0000000000127805 */ /* 0x000fc6000001ff00 */
[----:B------:R1:W1:Y:S01]  /*bc30*/  SHFL.IDX PT, R30, R14, 0x1, 0x181f ;  /* 0x00381f000e1e7f89 */ /* 0x00026200000e0000 */
[----:B------:R-:W-:-:S03]  /*bc40*/  CS2R R16, SRZ ;  /* 0x0000000000107805 */ /* 0x000fc6000001ff00 */
[----:B------:R1:W1:Y:S01]  /*bc50*/  SHFL.IDX PT, R31, R15, 0x1, 0x181f ;  /* 0x00381f000f1f7f89 */ /* 0x00026200000e0000 */
[----:B------:R-:W-:-:S03]  /*bc60*/  ISETP.GE.AND P2, PT, R76, c[0x0][0x27c], PT ;  /* 0x00009f004c007a0c */ /* 0x000fc60003f46270 */
[----:B------:R1:W1:Y:S01]  /*bc70*/  SHFL.IDX PT, R32, R6, 0x1, 0x181f ;  /* 0x00381f0006207f89 */ /* 0x00026200000e0000 */
[----:B---3--:R-:W-:Y:S02]  /*bc80*/  IMAD.MOV.U32 R11, RZ, RZ, R26 ;  /* 0x000000ffff0b7224 */ /* 0x008fe400078e001a */
[----:B------:R-:W-:Y:S01]  /*bc90*/  IMAD.MOV.U32 R10, RZ, RZ, R27 ;  /* 0x000000ffff0a7224 */ /* 0x000fe200078e001b */
[----:B------:R-:W-:Y:S01]  /*bca0*/  MOV R9, R24 ;  /* 0x0000001800097202 */ /* 0x000fe20000000f00 */
[----:B------:R-:W-:Y:S01]  /*bcb0*/  IMAD.MOV.U32 R8, RZ, RZ, R25 ;  /* 0x000000ffff087224 */ /* 0x000fe200078e0019 */
[----:B------:R-:W-:Y:S01]  /*bcc0*/  PRMT R39, R39, 0x5410, R11 ;  /* 0x0000541027277816 */ /* 0x000fe2000000000b */
[----:B--2---:R-:W-:Y:S01]  /*bcd0*/  IMAD.MOV.U32 R5, RZ, RZ, R22 ;  /* 0x000000ffff057224 */ /* 0x004fe200078e0016 */
[----:B------:R-:W-:Y:S01]  /*bce0*/  PRMT R38, R38, 0x5410, R10 ;  /* 0x0000541026267816 */ /* 0x000fe2000000000a */
[----:B------:R-:W-:Y:S01]  /*bcf0*/  IMAD.MOV.U32 R4, RZ, RZ, R23 ;  /* 0x000000ffff047224 */ /* 0x000fe200078e0017 */
[----:B------:R-:W-:Y:S01]  /*bd00*/  MOV R3, R20 ;  /* 0x0000001400037202 */ /* 0x000fe20000000f00 */
[----:B------:R-:W-:Y:S01]  /*bd10*/  IMAD.MOV.U32 R2, RZ, RZ, R21 ;  /* 0x000000ffff027224 */ /* 0x000fe200078e0015 */
[----:B------:R-:W-:Y:S01]  /*bd20*/  PRMT R37, R8, 0x5410, R9 ;  /* 0x0000541008257816 */ /* 0x000fe20000000009 */
[----:B------:R-:W-:Y:S01]  /*bd30*/  CS2R R10, SRZ ;  /* 0x00000000000a7805 */ /* 0x000fe2000001ff00 */
[----:B------:R-:W-:Y:S01]  /*bd40*/  PRMT R39, R5, 0x7610, R39 ;  /* 0x0000761005277816 */ /* 0x000fe20000000027 */
[----:B------:R-:W-:Y:S01]  /*bd50*/  CS2R R8, SRZ ;  /* 0x0000000000087805 */ /* 0x000fe2000001ff00 */
[----:B------:R-:W-:-:S02]  /*bd60*/  PRMT R38, R4, 0x7610, R38 ;  /* 0x0000761004267816 */ /* 0x000fc40000000026 */
[----:B------:R-:W-:Y:S01]  /*bd70*/  PRMT R36, R2, 0x5410, R3 ;  /* 0x0000541002247816 */ /* 0x000fe20000000003 */
[----:B------:R-:W-:Y:S05]  /*bd80*/  @P4 BRA `(.L_x_992) ;  /* 0x000000c000004947 */ /* 0x000fea0003800000 */
[----:B-1--4-:R-:W-:Y:S01]  /*bd90*/  CS2R R16, SRZ ;  /* 0x0000000000107805 */ /* 0x012fe2000001ff00 */
[----:B------:R-:W-:Y:S01]  /*bda0*/  CS2R R10, SRZ ;  /* 0x00000000000a7805 */ /* 0x000fe2000001ff00 */
[----:B------:R-:W-:Y:S01]  /*bdb0*/  CS2R R8, SRZ ;  /* 0x0000000000087805 */ /* 0x000fe2000001ff00 */
[----:B------:R-:W-:Y:S05]  /*bdc0*/  @P2 BRA `(.L_x_992) ;  /* 0x0000008000002947 */ /* 0x000fea0003800000 */
[C---:B------:R-:W-:Y:S01]  /*bdd0*/  IMAD.SHL.U32 R4, R76.reuse, 0x2, RZ ;  /* 0x000000024c047824 */ /* 0x040fe200078e00ff */
[----:B------:R-:W-:-:S04]  /*bde0*/  SHF.L.U64.HI R5, R76, 0x1, R77 ;  /* 0x000000014c057819 */ /* 0x000fc8000001024d */
[----:B------:R-:W-:-:S05]  /*bdf0*/  IADD3 R2, P0, R29, R4, RZ ;  /* 0x000000041d027210 */ /* 0x000fca0007f1e0ff */
[----:B------:R-:W-:Y:S01]  /*be00*/  IMAD.X R3, R31, 0x1, R5, P0 ;  /* 0x000000011f037824 */ /* 0x000fe200000e0605 */
[----:B------:R-:W-:-:S04]  /*be10*/  IADD3 R4, P0, R30, R4, RZ ;  /* 0x000000041e047210 */ /* 0x000fc80007f1e0ff */
[----:B------:R1:W5:Y:S01]  /*be20*/  LD.E.128 R16, [R2.64] ;  /* 0x0000000802107980 */ /* 0x000362000c101d00 */
[----:B------:R-:W-:-:S05]  /*be30*/  IMAD.X R5, R32, 0x1, R5, P0 ;  /* 0x0000000120057824 */ /* 0x000fca00000e0605 */
[----:B------:R1:W5:Y:S03]  /*be40*/  LD.E.128 R8, [R4.64] ;  /* 0x0000000804087980 */ /* 0x000366000c101d00 */
.L_x_992:
[----:B-1--4-:R-:W-:Y:S05]  /*be50*/  BSYNC B0 ;  /* 0x0000000000007941 */ /* 0x012fea0003800000 */
.L_x_991:
[----:B------:R-:W1:Y:S01]  /*be60*/  SHFL.IDX PT, R4, R28, 0x2, 0x181f ;  /* 0x00581f001c047f89 */ /* 0x000e6200000e0000 */
[C---:B------:R-:W-:Y:S01]  /*be70*/  ISETP.GE.OR P0, PT, R76.reuse, c[0x0][0x27c], P5 ;  /* 0x00009f004c007a0c */ /* 0x040fe20002f06670 */
[----:B------:R-:W-:Y:S01]  /*be80*/  CS2R R46, SRZ ;  /* 0x00000000002e7805 */ /* 0x000fe2000001ff00 */
[----:B------:R-:W-:Y:S01]  /*be90*/  CS2R R44, SRZ ;  /* 0x00000000002c7805 */ /* 0x000fe2000001ff00 */
[----:B------:R-:W2:Y:S04]  /*bea0*/  SHFL.IDX PT, R5, R15, 0x2, 0x181f ;  /* 0x00581f000f057f89 */ /* 0x000ea800000e0000 */
[----:B------:R-:W3:Y:S04]  /*beb0*/  SHFL.IDX PT, R29, R14, 0x2, 0x181f ;  /* 0x00581f000e1d7f89 */ /* 0x000ee800000e0000 */
[----:B------:R-:W4:Y:S02]  /*bec0*/  SHFL.IDX PT, R30, R6, 0x2, 0x181f ;  /* 0x00581f00061e7f89 */ /* 0x000f2400000e0000 */
[C---:B------:R-:W-:Y:S01]  /*bed0*/  @!P0 IMAD.SHL.U32 R2, R76.reuse, 0x2, RZ ;  /* 0x000000024c028824 */ /* 0x040fe200078e00ff */
[----:B------:R-:W-:-:S04]  /*bee0*/  @!P0 SHF.L.U64.HI R3, R76, 0x1, R77 ;  /* 0x000000014c038819 */ /* 0x000fc8000001024d */
[----:B-1----:R-:W-:-:S05]  /*bef0*/  @!P0 IADD3 R4, P1, R4, R2, RZ ;  /* 0x0000000204048210 */ /* 0x002fca0007f3e0ff */
[----:B--2---:R-:W-:Y:S01]  /*bf00*/  @!P0 IMAD.X R5, R5, 0x1, R3, P1 ;  /* 0x0000000105058824 */ /* 0x004fe200008e0603 */
[----:B---3--:R-:W-:Y:S01]  /*bf10*/  @!P0 IADD3 R2, P1, R29, R2, RZ ;  /* 0x000000021d028210 */ /* 0x008fe20007f3e0ff */
[----:B------:R-:W-:-:S03]  /*bf20*/  CS2R R50, SRZ ;  /* 0x0000000000327805 */ /* 0x000fc6000001ff00 */
[----:B------:R1:W2:Y:S01]  /*bf30*/  @!P0 LD.E.128 R44, [R4.64] ;  /* 0x00000008042c8980 */ /* 0x0002a2000c101d00 */
[----:B------:R-:W-:Y:S01]  /*bf40*/  CS2R R48, SRZ ;  /* 0x0000000000307805 */ /* 0x000fe2000001ff00 */
[----:B----4-:R-:W-:-:S05]  /*bf50*/  @!P0 IMAD.X R3, R30, 0x1, R3, P1 ;  /* 0x000000011e038824 */ /* 0x010fca00008e0603 */
[----:B------:R3:W4:Y:S01]  /*bf60*/  @!P0 LD.E.128 R48, [R2.64] ;  /* 0x0000000802308980 */ /* 0x000722000c101d00 */
[----:B-1---5:R-:W-:Y:S01]  /*bf70*/  IMAD.MOV.U32 R4, RZ, RZ, R19 ;  /* 0x000000ffff047224 */ /* 0x022fe200078e0013 */
[----:B------:R-:W-:Y:S01]  /*bf80*/  MOV R5, R18 ;  /* 0x0000001200057202 */ /* 0x000fe20000000f00 */
[----:B---3--:R-:W-:Y:S02]  /*bf90*/  IMAD.MOV.U32 R3, RZ, RZ, R16 ;  /* 0x000000ffff037224 */ /* 0x008fe400078e0010 */
[----:B------:R-:W-:Y:S01]  /*bfa0*/  IMAD.MOV.U32 R2, RZ, RZ, R17 ;  /* 0x000000ffff027224 */ /* 0x000fe200078e0011 */
[----:B------:R-:W-:Y:S01]  /*bfb0*/  PRMT R67, R4, 0x5410, R5 ;  /* 0x0000541004437816 */ /* 0x000fe20000000005 */
[----:B------:R-:W-:Y:S01]  /*bfc0*/  IMAD.MOV.U32 R4, RZ, RZ, R11 ;  /* 0x000000ffff047224 */ /* 0x000fe200078e000b */
[----:B------:R-:W-:Y:S02]  /*bfd0*/  MOV R5, R10 ;  /* 0x0000000a00057202 */ /* 0x000fe40000000f00 */
[----:B------:R-:W-:Y:S01]  /*bfe0*/  PRMT R65, R2, 0x5410, R3 ;  /* 0x0000541002417816 */ /* 0x000fe20000000003 */
[----:B------:R-:W-:-:S02]  /*bff0*/  IMAD.MOV.U32 R3, RZ, RZ, R8 ;  /* 0x000000ffff037224 */ /* 0x000fc400078e0008 */
[----:B------:R-:W-:Y:S01]  /*c000*/  IMAD.MOV.U32 R2, RZ, RZ, R9 ;  /* 0x000000ffff027224 */ /* 0x000fe200078e0009 */
[----:B------:R-:W-:-:S04]  /*c010*/  PRMT R66, R4, 0x5410, R5 ;  /* 0x0000541004427816 */ /* 0x000fc80000000005 */
[----:B------:R-:W-:Y:S01]  /*c020*/  PRMT R64, R2, 0x5410, R3 ;  /* 0x0000541002407816 */ /* 0x000fe20000000003 */
[----:B------:R1:W3:Y:S01]  /*c030*/  SHFL.IDX PT, R29, R15, 0x3, 0x181f ;  /* 0x00781f000f1d7f89 */ /* 0x0002e200000e0000 */
[----:B------:R-:W-:Y:S03]  /*c040*/  BSSY B0, `(.L_x_993) ;  /* 0x0000021000007945 */ /* 0x000fe60003800000 */
[----:B------:R1:W1:Y:S01]  /*c050*/  SHFL.IDX PT, R15, R28, 0x3, 0x181f ;  /* 0x00781f001c0f7f89 */ /* 0x00026200000e0000 */
[----:B------:R-:W-:-:S03]  /*c060*/  CS2R R58, SRZ ;  /* 0x00000000003a7805 */ /* 0x000fc6000001ff00 */
[----:B------:R-:W1:Y:S01]  /*c070*/  SHFL.IDX PT, R14, R14, 0x3, 0x181f ;  /* 0x00781f000e0e7f89 */ /* 0x000e6200000e0000 */
[----:B------:R-:W-:-:S03]  /*c080*/  CS2R R56, SRZ ;  /* 0x0000000000387805 */ /* 0x000fc6000001ff00 */
[----:B------:R-:W1:Y:S01]  /*c090*/  SHFL.IDX PT, R6, R6, 0x3, 0x181f ;  /* 0x00781f0006067f89 */ /* 0x000e6200000e0000 */
[----:B------:R-:W-:Y:S01]  /*c0a0*/  CS2R R54, SRZ ;  /* 0x0000000000367805 */ /* 0x000fe2000001ff00 */
[----:B------:R-:W-:Y:S01]  /*c0b0*/  CS2R R52, SRZ ;  /* 0x0000000000347805 */ /* 0x000fe2000001ff00 */
[----:B--2---:R-:W-:Y:S01]  /*c0c0*/  IMAD.MOV.U32 R4, RZ, RZ, R47 ;  /* 0x000000ffff047224 */ /* 0x004fe200078e002f */
[----:B------:R-:W-:Y:S01]  /*c0d0*/  MOV R5, R46 ;  /* 0x0000002e00057202 */ /* 0x000fe20000000f00 */
[----:B------:R-:W-:Y:S01]  /*c0e0*/  IMAD.MOV.U32 R3, RZ, RZ, R44 ;  /* 0x000000ffff037224 */ /* 0x000fe200078e002c */
[----:B------:R-:W-:Y:S02]  /*c0f0*/  MOV R2, R45 ;  /* 0x0000002d00027202 */ /* 0x000fe40000000f00 */
[----:B------:R-:W-:Y:S02]  /*c100*/  PRMT R71, R4, 0x5410, R5 ;  /* 0x0000541004477816 */ /* 0x000fe40000000005 */
[----:B------:R-:W-:Y:S01]  /*c110*/  PRMT R69, R2, 0x5410, R3 ;  /* 0x0000541002457816 */ /* 0x000fe20000000003 */
[----:B----4-:R-:W-:Y:S01]  /*c120*/  IMAD.MOV.U32 R5, RZ, RZ, R50 ;  /* 0x000000ffff057224 */ /* 0x010fe200078e0032 */
[----:B------:R-:W-:Y:S01]  /*c130*/  MOV R3, R48 ;  /* 0x0000003000037202 */ /* 0x000fe20000000f00 */
[----:B------:R-:W-:-:S02]  /*c140*/  IMAD.MOV.U32 R4, RZ, RZ, R51 ;  /* 0x000000ffff047224 */ /* 0x000fc400078e0033 */
[----:B------:R-:W-:-:S03]  /*c150*/  IMAD.MOV.U32 R2, RZ, RZ, R49 ;  /* 0x000000ffff027224 */ /* 0x000fc600078e0031 */
[----:B------:R-:W-:Y:S02]  /*c160*/  PRMT R70, R4, 0x5410, R5 ;  /* 0x0000541004467816 */ /* 0x000fe40000000005 */
[----:B------:R-:W-:Y:S01]  /*c170*/  PRMT R68, R2, 0x5410, R3 ;  /* 0x0000541002447816 */ /* 0x000fe20000000003 */
[----:B------:R-:W-:Y:S05]  /*c180*/  @P6 BRA `(.L_x_994) ;  /* 0x000000c000006947 */ /* 0x000fea0003800000 */
[----:B-1-3--:R-:W-:Y:S01]  /*c190*/  CS2R R56, SRZ ;  /* 0x0000000000387805 */ /* 0x00afe2000001ff00 */
[----:B------:R-:W-:Y:S01]  /*c1a0*/  CS2R R54, SRZ ;  /* 0x0000000000367805 */ /* 0x000fe2000001ff00 */
[----:B------:R-:W-:Y:S01]  /*c1b0*/  CS2R R52, SRZ ;  /* 0x0000000000347805 */ /* 0x000fe2000001ff00 */
[----:B------:R-:W-:Y:S05]  /*c1c0*/  @P2 BRA `(.L_x_994) ;  /* 0x0000008000002947 */ /* 0x000fea0003800000 */
[C---:B------:R-:W-:Y:S01]  /*c1d0*/  IMAD.SHL.U32 R2, R76.reuse, 0x2, RZ ;  /* 0x000000024c027824 */ /* 0x040fe200078e00ff */
[----:B------:R-:W-:-:S04]  /*c1e0*/  SHF.L.U64.HI R3, R76, 0x1, R77 ;  /* 0x000000014c037819 */ /* 0x000fc8000001024d */
[-C--:B------:R-:W-:Y:S02]  /*c1f0*/  IADD3 R4, P1, R15, R2.reuse, RZ ;  /* 0x000000020f047210 */ /* 0x080fe40007f3e0ff */
[----:B------:R-:W-:-:S03]  /*c200*/  IADD3 R2, P0, R14, R2, RZ ;  /* 0x000000020e027210 */ /* 0x000fc60007f1e0ff */
[--C-:B------:R-:W-:Y:S02]  /*c210*/  IMAD.X R5, R29, 0x1, R3.reuse, P1 ;  /* 0x000000011d057824 */ /* 0x100fe400008e0603 */
[----:B------:R-:W-:-:S03]  /*c220*/  IMAD.X R3, R6, 0x1, R3, P0 ;  /* 0x0000000106037824 */ /* 0x000fc600000e0603 */
[----:B------:R1:W5:Y:S04]  /*c230*/  LD.E.128 R56, [R4.64] ;  /* 0x0000000804387980 */ /* 0x000368000c101d00 */
[----:B------:R1:W5:Y:S02]  /*c240*/  LD.E.128 R52, [R2.64] ;  /* 0x0000000802347980 */ /* 0x000364000c101d00 */
.L_x_994:
[----:B-1-3--:R-:W-:Y:S05]  /*c250*/  BSYNC B0 ;  /* 0x0000000000007941 */ /* 0x00afea0003800000 */
.L_x_993:
[----:B------:R-:W-:Y:S01]  /*c260*/  IADD3 R4, -R94, R60, RZ ;  /* 0x0000003c5e047210 */ /* 0x000fe20007ffe1ff */
[----:B-----5:R-:W-:Y:S01]  /*c270*/  IMAD.MOV.U32 R2, RZ, RZ, R58 ;  /* 0x000000ffff027224 */ /* 0x020fe200078e003a */
[----:B------:R-:W-:-:S04]  /*c280*/  DEPBAR.LE SB0, 0x1 ;  /* 0x000080400000791a */ /* 0x000fc80000000000 */
[----:B------:R-:W-:Y:S01]  /*c290*/  IMNMX R62, R4, 0x80, PT ;  /* 0x00000080043e7817 */ /* 0x000fe20003800200 */
[----:B------:R-:W-:Y:S01]  /*c2a0*/  IMAD.MOV.U32 R5, RZ, RZ, R59 ;  /* 0x000000ffff057224 */ /* 0x000fe200078e003b */
[----:B------:R-:W-:Y:S01]  /*c2b0*/  MOV R4, R55 ;  /* 0x0000003700047202 */ /* 0x000fe20000000f00 */
[----:B------:R-:W-:Y:S01]  /*c2c0*/  IMAD.MOV.U32 R3, RZ, RZ, R56 ;  /* 0x000000ffff037224 */ /* 0x000fe200078e0038 */
[----:B------:R-:W-:Y:S01]  /*c2d0*/  BAR.SYNC.DEFER_BLOCKING 0x0 ;  /* 0x0000000000007b1d */ /* 0x000fe20000010000 */
[----:B------:R-:W-:Y:S02]  /*c2e0*/  ISETP.GE.OR P0, PT, R101, R62, P2 ;  /* 0x0000003e6500720c */ /* 0x000fe40001706670 */
        /* <DEDUP_REMOVED lines=10> */
[----:B------:R-:W-:Y:S01]  /*c390*/  IMAD.MOV.U32 R2, RZ, RZ, c[0x0][0x27c] ;  /* 0x00009f00ff027624 */ /* 0x000fe200078e00ff */
[----:B------:R-:W1:Y:S01]  /*c3a0*/  LDS.128 R32, [R210+0x100] ;  /* 0x00010000d2207984 */ /* 0x000e620000000c00 */
[C---:B------:R-:W-:Y:S01]  /*c3b0*/  IMAD.SHL.U32 R6, R101.reuse, 0x40, RZ ;  /* 0x0000004065067824 */ /* 0x040fe200078e00ff */
[----:B------:R-:W-:Y:S01]  /*c3c0*/  SHF.R.U64 R15, R20, 0x10, R21 ;  /* 0x00000010140f7819 */ /* 0x000fe20000001215 */
[----:B------:R-:W-:Y:S01]  /*c3d0*/  IMAD.SHL.U32 R14, R101, 0x40, RZ ;  /* 0x00000040650e7824 */ /* 0x000fe200078e00ff */
[----:B------:R-:W-:Y:S02]  /*c3e0*/  LEA.HI R2, R2, R102, RZ, 0x1d ;  /* 0x0000006602027211 */ /* 0x000fe400078fe8ff */
[----:B------:R-:W-:-:S02]  /*c3f0*/  LOP3.LUT R6, R6, 0x1c0, RZ, 0xc0, !PT ;  /* 0x000001c006067812 */ /* 0x000fc400078ec0ff */
[----:B------:R-:W-:Y:S01]  /*c400*/  SHF.R.S32.HI R4, RZ, 0x1f, R2 ;  /* 0x0000001fff047819 */ /* 0x000fe20000011402 */
[----:B------:R-:W-:Y:S01]  /*c410*/  IMAD.SHL.U32 R3, R2, 0x8, RZ ;  /* 0x0000000802037824 */ /* 0x000fe200078e00ff */
[----:B------:R-:W-:Y:S02]  /*c420*/  LOP3.LUT R14, R14, 0x1c0, RZ, 0xc0, !PT ;  /* 0x000001c00e0e7812 */ /* 0x000fe400078ec0ff */
[----:B------:R-:W-:Y:S02]  /*c430*/  LEA.HI R2, R4, R2, RZ, 0x3 ;  /* 0x0000000204027211 */ /* 0x000fe400078f18ff */
[----:B------:R-:W-:Y:S02]  /*c440*/  SHF.R.U32.HI R6, RZ, 0x3, R6 ;  /* 0x00000003ff067819 */ /* 0x000fe40000011606 */
[----:B------:R-:W-:Y:S01]  /*c450*/  LOP3.LUT R3, R14, 0x38, R3, 0xf8, !PT ;  /* 0x000000380e037812 */ /* 0x000fe200078ef803 */
[----:B------:R-:W-:Y:S01]  /*c460*/  IMAD.SHL.U32 R2, R2, 0x400, RZ ;  /* 0x0000040002027824 */ /* 0x000fe200078e00ff */
[----:B------:R-:W-:-:S02]  /*c470*/  SHF.R.U32.HI R4, RZ, 0x10, R21 ;  /* 0x00000010ff047819 */ /* 0x000fc40000011615 */
[----:B------:R-:W-:Y:S02]  /*c480*/  LOP3.LUT R3, R3, R6, RZ, 0x3c, !PT ;  /* 0x0000000603037212 */ /* 0x000fe400078e3cff */
[----:B------:R-:W-:Y:S02]  /*c490*/  LOP3.LUT R2, R2, 0x7fffe000, RZ, 0xc0, !PT ;  /* 0x7fffe00002027812 */ /* 0x000fe400078ec0ff */
[----:B------:R-:W-:Y:S02]  /*c4a0*/  SHF.R.U64 R6, R24, 0x10, R25 ;  /* 0x0000001018067819 */ /* 0x000fe40000001219 */
[----:B------:R-:W-:Y:S02]  /*c4b0*/  IADD3 R2, R3, R2, R7 ;  /* 0x0000000203027210 */ /* 0x000fe40007ffe007 */
[--C-:B------:R-:W-:Y:S02]  /*c4c0*/  SHF.R.U64 R14, R26, 0x10, R27.reuse ;  /* 0x000000101a0e7819 */ /* 0x100fe4000000121b */
[----:B------:R-:W-:Y:S01]  /*c4d0*/  SHF.R.U32.HI R3, RZ, 0x10, R27 ;  /* 0x00000010ff037819 */ /* 0x000fe2000001161b */
[----:B------:R-:W-:Y:S01]  /*c4e0*/  IMAD.SHL.U32 R42, R2, 0x2, RZ ;  /* 0x00000002022a7824 */ /* 0x000fe200078e00ff */
[----:B------:R-:W-:-:S02]  /*c4f0*/  SHF.R.U32.HI R2, RZ, 0x10, R25 ;  /* 0x00000010ff027819 */ /* 0x000fc40000011619 */
[----:B------:R-:W-:Y:S02]  /*c500*/  SHF.R.U64 R20, R22, 0x10, R23 ;  /* 0x0000001016147819 */ /* 0x000fe40000001217 */
[----:B------:R-:W2:Y:S01]  /*c510*/  LDS.128 R28, [R42+0x100] ;  /* 0x000100002a1c7984 */ /* 0x000ea20000000c00 */
[----:B------:R-:W-:Y:S02]  /*c520*/  PRMT R25, R36, 0x5432, R15 ;  /* 0x0000543224197816 */ /* 0x000fe4000000000f */
[----:B------:R-:W-:Y:S01]  /*c530*/  SHF.R.U32.HI R5, RZ, 0x10, R23 ;  /* 0x00000010ff057819 */ /* 0x000fe20000011617 */
[----:B-1----:R-:W-:Y:S01]  /*c540*/  IMAD.U32 R22, R34, 0x10000, RZ ;  /* 0x0001000022167824 */ /* 0x002fe200078e00ff */
[----:B------:R-:W-:Y:S01]  /*c550*/  PRMT R27, R37, 0x5432, R6 ;  /* 0x00005432251b7816 */ /* 0x000fe20000000006 */
[----:B------:R-:W-:Y:S01]  /*c560*/  IMAD.U32 R21, R35, 0x10000, RZ ;  /* 0x0001000023157824 */ /* 0x000fe200078e00ff */
[----:B------:R-:W-:Y:S02]  /*c570*/  PRMT R24, R36, 0x5410, R4 ;  /* 0x0000541024187816 */ /* 0x000fe40000000004 */
[----:B------:R-:W-:-:S02]  /*c580*/  SHF.L.U32 R36, R33, 0x10, RZ ;  /* 0x0000001021247819 */ /* 0x000fc400000006ff */
[----:B------:R-:W-:Y:S01]  /*c590*/  LOP3.LUT R23, R33, 0xffff0000, RZ, 0xc0, !PT ;  /* 0xffff000021177812 */ /* 0x000fe200078ec0ff */
[----:B------:R-:W-:Y:S01]  /*c5a0*/  IMAD.U32 R63, R24, 0x10000, RZ ;  /* 0x00010000183f7824 */ /* 0x000fe200078e00ff */
[C---:B------:R-:W-:Y:S02]  /*c5b0*/  PRMT R41, R39.reuse, 0x5432, R14 ;  /* 0x0000543227297816 */ /* 0x040fe4000000000e */
[----:B------:R-:W-:Y:S02]  /*c5c0*/  LOP3.LUT R33, R34, 0xffff0000, RZ, 0xc0, !PT ;  /* 0xffff000022217812 */ /* 0x000fe400078ec0ff */
[----:B------:R-:W-:Y:S02]  /*c5d0*/  PRMT R39, R39, 0x5410, R20 ;  /* 0x0000541027277816 */ /* 0x000fe40000000014 */
[----:B------:R-:W-:Y:S01]  /*c5e0*/  LOP3.LUT R34, R35, 0xffff0000, RZ, 0xc0, !PT ;  /* 0xffff000023227812 */ /* 0x000fe200078ec0ff */
[----:B------:R-:W-:Y:S01]  /*c5f0*/  IMAD.U32 R35, R25, 0x10000, RZ ;  /* 0x0001000019237824 */ /* 0x000fe200078e00ff */
[----:B------:R-:W-:Y:S01]  /*c600*/  PRMT R26, R37, 0x5410, R2 ;  /* 0x00005410251a7816 */ /* 0x000fe20000000002 */
[----:B------:R-:W-:Y:S01]  /*c610*/  IMAD.U32 R37, R32, 0x10000, RZ ;  /* 0x0001000020257824 */ /* 0x000fe200078e00ff */
[----:B------:R-:W-:-:S02]  /*c620*/  PRMT R40, R38, 0x5432, R3 ;  /* 0x0000543226287816 */ /* 0x000fc40000000003 */
[----:B------:R-:W-:Y:S02]  /*c630*/  PRMT R38, R38, 0x5410, R5 ;  /* 0x0000541026267816 */ /* 0x000fe40000000005 */
[----:B------:R-:W-:Y:S02]  /*c640*/  LOP3.LUT R32, R32, 0xffff0000, RZ, 0xc0, !PT ;  /* 0xffff000020207812 */ /* 0x000fe400078ec0ff */
[----:B------:R-:W-:Y:S01]  /*c650*/  SHF.L.U32 R60, R38, 0x10, RZ ;  /* 0x00000010263c7819 */ /* 0x000fe200000006ff */
[C---:B--2---:R-:W-:Y:S01]  /*c660*/  IMAD.U32 R14, R29.reuse, 0x10000, RZ ;  /* 0x000100001d0e7824 */ /* 0x044fe200078e00ff */
[----:B------:R-:W-:Y:S01]  /*c670*/  LOP3.LUT R6, R29, 0xffff0000, RZ, 0xc0, !PT ;  /* 0xffff00001d067812 */ /* 0x000fe200078ec0ff */
[C---:B------:R-:W-:Y:S01]  /*c680*/  IMAD.U32 R20, R28.reuse, 0x10000, RZ ;  /* 0x000100001c147824 */ /* 0x040fe200078e00ff */
[----:B------:R-:W-:Y:S01]  /*c690*/  SHF.L.U32 R29, R27, 0x10, RZ ;  /* 0x000000101b1d7819 */ /* 0x000fe200000006ff */
[C---:B------:R-:W-:Y:S01]  /*c6a0*/  IMAD.U32 R3, R31.reuse, 0x10000, RZ ;  /* 0x000100001f037824 */ /* 0x040fe200078e00ff */
[----:B------:R-:W-:Y:S01]  /*c6b0*/  LOP3.LUT R15, R28, 0xffff0000, RZ, 0xc0, !PT ;  /* 0xffff00001c0f7812 */ /* 0x000fe200078ec0ff */
[C---:B------:R-:W-:Y:S01]  /*c6c0*/  FMUL.FTZ R28, R20.reuse, R35 ;  /* 0x00000023141c7220 */ /* 0x040fe20000410000 */
[----:B------:R-:W-:Y:S01]  /*c6d0*/  LOP3.LUT R2, R31, 0xffff0000, RZ, 0xc0, !PT ;  /* 0xffff00001f027812 */ /* 0x000fe200078ec0ff */
[----:B------:R-:W-:Y:S01]  /*c6e0*/  FMUL.FTZ R20, R20, R29 ;  /* 0x0000001d14147220 */ /* 0x000fe20000410000 */
[----:B------:R-:W-:Y:S01]  /*c6f0*/  LOP3.LUT R4, R30, 0xffff0000, RZ, 0xc0, !PT ;  /* 0xffff00001e047812 */ /* 0x000fe200078ec0ff */
[----:B------:R-:W-:-:S02]  /*c700*/  IMAD.U32 R31, R26, 0x10000, RZ ;  /* 0x000100001a1f7824 */ /* 0x000fc400078e00ff */
[----:B------:R-:W-:Y:S02]  /*c710*/  IMAD.U32 R5, R30, 0x10000, RZ ;  /* 0x000100001e057824 */ /* 0x000fe400078e00ff */
[----:B------:R-:W-:Y:S02]  /*c720*/  IMAD.U32 R30, R40, 0x10000, RZ ;  /* 0x00010000281e7824 */ /* 0x000fe400078e00ff */
[C---:B------:R-:W-:Y:S02]  /*c730*/  FFMA.FTZ R43, R37.reuse, R29, -R28 ;  /* 0x0000001d252b7223 */ /* 0x040fe4000001081c */
[----:B------:R-:W-:Y:S01]  /*c740*/  FFMA.FTZ R35, R37, R35, R20 ;  /* 0x0000002325237223 */ /* 0x000fe20000010014 */
[----:B------:R-:W-:Y:S01]  /*c750*/  LOP3.LUT R37, R25, 0xffff0000, RZ, 0xc0, !PT ;  /* 0xffff000019257812 */ /* 0x000fe200078ec0ff */
[C---:B------:R-:W-:Y:S02]  /*c760*/  FMUL.FTZ R28, R14.reuse, R63 ;  /* 0x0000003f0e1c7220 */ /* 0x040fe40000410000 */
[----:B------:R-:W-:-:S02]  /*c770*/  FMUL.FTZ R20, R14, R31 ;  /* 0x0000001f0e147220 */ /* 0x000fc40000410000 */
[C---:B------:R-:W-:Y:S02]  /*c780*/  FMUL.FTZ R14, R3.reuse, R60 ;  /* 0x0000003c030e7220 */ /* 0x040fe40000410000 */
[-C--:B------:R-:W-:Y:S02]  /*c790*/  FMUL.FTZ R3, R3, R30.reuse ;  /* 0x0000001e03037220 */ /* 0x080fe40000410000 */
[----:B------:R-:W-:Y:S02]  /*c7a0*/  FFMA.FTZ R31, R36, R31, -R28 ;  /* 0x0000001f241f7223 */ /* 0x000fe4000001081c */
[----:B------:R-:W-:Y:S01]  /*c7b0*/  FFMA.FTZ R30, R21, R30, -R14 ;  /* 0x0000001e151e7223 */ /* 0x000fe2000001080e */
[----:B------:R-:W-:Y:S01]  /*c7c0*/  LOP3.LUT R14, R27, 0xffff0000, RZ, 0xc0, !PT ;  /* 0xffff00001b0e7812 */ /* 0x000fe200078ec0ff */
[----:B------:R-:W-:Y:S01]  /*c7d0*/  FFMA.FTZ R28, R21, R60, R3 ;  /* 0x0000003c151c7223 */ /* 0x000fe20000010003 */
[----:B------:R-:W-:Y:S01]  /*c7e0*/  LOP3.LUT R21, R26, 0xffff0000, RZ, 0xc0, !PT ;  /* 0xffff00001a157812 */ /* 0x000fe200078ec0ff */
[----:B------:R-:W-:Y:S01]  /*c7f0*/  FMUL.FTZ R3, R15, R37 ;  /* 0x000000250f037220 */ /* 0x000fe20000410000 */
[----:B------:R-:W-:Y:S01]  /*c800*/  LOP3.LUT R26, R24, 0xffff0000, RZ, 0xc0, !PT ;  /* 0xffff0000181a7812 */ /* 0x000fe200078ec0ff */
[----:B------:R-:W-:Y:S01]  /*c810*/  FFMA.FTZ R29, R36, R63, R20 ;  /* 0x0000003f241d7223 */ /* 0x000fe20000010014 */
[C---:B------:R-:W-:Y:S01]  /*c820*/  LOP3.LUT R27, R39.reuse, 0xffff0000, RZ, 0xc0, !PT ;  /* 0xffff0000271b7812 */ /* 0x040fe200078ec0ff */
[----:B------:R-:W-:-:S02]  /*c830*/  IMAD.U32 R36, R39, 0x10000, RZ ;  /* 0x0001000027247824 */ /* 0x000fc400078e00ff */
[-C--:B------:R-:W-:Y:S02]  /*c840*/  FMUL.FTZ R15, R15, R14.reuse ;  /* 0x0000000e0f0f7220 */ /* 0x080fe40000410000 */
[----:B------:R-:W-:Y:S02]  /*c850*/  FFMA.FTZ R24, R32, R14, -R3 ;  /* 0x0000000e20187223 */ /* 0x000fe40000010803 */
[C---:B------:R-:W-:Y:S02]  /*c860*/  FMUL.FTZ R14, R6.reuse, R26 ;  /* 0x0000001a060e7220 */ /* 0x040fe40000410000 */
[----:B------:R-:W-:Y:S01]  /*c870*/  FMUL.FTZ R3, R6, R21 ;  /* 0x0000001506037220 */ /* 0x000fe20000410000 */
[----:B------:R-:W-:Y:S01]  /*c880*/  F2FP.BF16.PACK_AB R24, R24, R43 ;  /* 0x0000002b1818723e */ /* 0x000fe200000010ff */
[----:B------:R-:W-:Y:S02]  /*c890*/  IMAD.U32 R25, R41, 0x10000, RZ ;  /* 0x0001000029197824 */ /* 0x000fe400078e00ff */
[----:B------:R-:W-:-:S02]  /*c8a0*/  FMUL.FTZ R6, R5, R36 ;  /* 0x0000002405067220 */ /* 0x000fc40000410000 */
[----:B------:R-:W-:Y:S02]  /*c8b0*/  FFMA.FTZ R20, R32, R37, R15 ;  /* 0x0000002520147223 */ /* 0x000fe4000001000f */
[C---:B------:R-:W-:Y:S02]  /*c8c0*/  FFMA.FTZ R21, R23.reuse, R21, -R14 ;  /* 0x0000001517157223 */ /* 0x040fe4000001080e */
[----:B------:R-:W-:Y:S01]  /*c8d0*/  FFMA.FTZ R15, R23, R26, R3 ;  /* 0x0000001a170f7223 */ /* 0x000fe20000010003 */
[----:B------:R-:W-:Y:S01]  /*c8e0*/  LOP3.LUT R26, R38, 0xffff0000, RZ, 0xc0, !PT ;  /* 0xffff0000261a7812 */ /* 0x000fe200078ec0ff */
[-C--:B------:R-:W-:Y:S01]  /*c8f0*/  FMUL.FTZ R3, R5, R25.reuse ;  /* 0x0000001905037220 */ /* 0x080fe20000410000 */
[----:B------:R-:W-:Y:S01]  /*c900*/  LOP3.LUT R23, R40, 0xffff0000, RZ, 0xc0, !PT ;  /* 0xffff000028177812 */ /* 0x000fe200078ec0ff */
[C---:B------:R-:W-:Y:S01]  /*c910*/  FFMA.FTZ R14, R22.reuse, R25, -R6 ;  /* 0x00000019160e7223 */ /* 0x040fe20000010806 */
[----:B------:R-:W-:Y:S01]  /*c920*/  LOP3.LUT R25, R41, 0xffff0000, RZ, 0xc0, !PT ;  /* 0xffff000029197812 */ /* 0x000fe200078ec0ff */
[----:B------:R-:W-:Y:S01]  /*c930*/  FFMA.FTZ R6, R22, R36, R3 ;  /* 0x0000002416067223 */ /* 0x000fe20000010003 */
[----:B------:R-:W-:Y:S01]  /*c940*/  F2FP.BF16.PACK_AB R20, R20, R35 ;  /* 0x000000231414723e */ /* 0x000fe200000010ff */
[----:B------:R-:W-:-:S02]  /*c950*/  FMUL.FTZ R5, R4, R27 ;  /* 0x0000001b04057220 */ /* 0x000fc40000410000 */
[----:B------:R-:W-:Y:S02]  /*c960*/  FMUL.FTZ R3, R2, R26 ;  /* 0x0000001a02037220 */ /* 0x000fe40000410000 */
[----:B------:R-:W-:Y:S02]  /*c970*/  FMUL.FTZ R4, R4, R25 ;  /* 0x0000001904047220 */ /* 0x000fe40000410000 */
[----:B------:R-:W-:Y:S02]  /*c980*/  FMUL.FTZ R2, R2, R23 ;  /* 0x0000001702027220 */ /* 0x000fe40000410000 */
[----:B------:R-:W-:Y:S01]  /*c990*/  FFMA.FTZ R5, R33, R25, -R5 ;  /* 0x0000001921057223 */ /* 0x000fe20000010805 */
[----:B------:R-:W-:Y:S01]  /*c9a0*/  F2FP.BF16.PACK_AB R25, R21, R31 ;  /* 0x0000001f1519723e */ /* 0x000fe200000010ff */
[----:B------:R-:W-:Y:S01]  /*c9b0*/  FFMA.FTZ R3, R34, R23, -R3 ;  /* 0x0000001722037223 */ /* 0x000fe20000010803 */
[----:B------:R-:W-:Y:S01]  /*c9c0*/  F2FP.BF16.PACK_AB R21, R15, R29 ;  /* 0x0000001d0f15723e */ /* 0x000fe200000010ff */
[----:B------:R-:W-:-:S02]  /*c9d0*/  FFMA.FTZ R4, R33, R27, R4 ;  /* 0x0000001b21047223 */ /* 0x000fc40000010004 */
[----:B------:R-:W-:Y:S01]  /*c9e0*/  FFMA.FTZ R2, R34, R26, R2 ;  /* 0x0000001a22027223 */ /* 0x000fe20000010002 */
[----:B------:R-:W-:Y:S02]  /*c9f0*/  F2FP.BF16.PACK_AB R26, R5, R14 ;  /* 0x0000000e051a723e */ /* 0x000fe400000010ff */
[----:B------:R-:W-:Y:S02]  /*ca00*/  F2FP.BF16.PACK_AB R27, R3, R30 ;  /* 0x0000001e031b723e */ /* 0x000fe400000010ff */
[----:B------:R-:W-:Y:S02]  /*ca10*/  F2FP.BF16.PACK_AB R22, R4, R6 ;  /* 0x000000060416723e */ /* 0x000fe400000010ff */
[----:B------:R-:W-:Y:S01]  /*ca20*/  F2FP.BF16.PACK_AB R23, R2, R28 ;  /* 0x0000001c0217723e */ /* 0x000fe200000010ff */
[----:B------:R1:W-:Y:S04]  /*ca30*/  STS.128 [R210+0x100], R24 ;  /* 0x00010018d2007388 */ /* 0x0003e80000000c00 */
[----:B------:R1:W-:Y:S02]  /*ca40*/  STS.128 [R42+0x100], R20 ;  /* 0x000100142a007388 */ /* 0x0003e40000000c00 */
.L_x_996:
[----:B------:R-:W-:Y:S05]  /*ca50*/  BSYNC B0 ;  /* 0x0000000000007941 */ /* 0x000fea0003800000 */
.L_x_995:
        /* <DEDUP_REMOVED lines=10> */
[----:B------:R-:W-:Y:S01]  /*cb00*/  SHF.R.U64 R8, R8, 0x10, R9 ;  /* 0x0000001008087819 */ /* 0x000fe20000001209 */
[----:B------:R-:W-:Y:S01]  /*cb10*/  IMAD.SHL.U32 R6, R6, 0x40, RZ ;  /* 0x0000004006067824 */ /* 0x000fe200078e00ff */
[----:B------:R-:W-:Y:S01]  /*cb20*/  SHF.R.S32.HI R4, RZ, 0x1f, R2 ;  /* 0x0000001fff047819 */ /* 0x000fe20000011402 */
[----:B------:R-:W-:Y:S01]  /*cb30*/  IMAD.SHL.U32 R3, R2, 0x8, RZ ;  /* 0x0000000802037824 */ /* 0x000fe200078e00ff */
[----:B------:R-:W-:-:S02]  /*cb40*/  LOP3.LUT R5, R5, 0x1c0, RZ, 0xc0, !PT ;  /* 0x000001c005057812 */ /* 0x000fc400078ec0ff */
[----:B------:R-:W-:Y:S02]  /*cb50*/  LEA.HI R2, R4, R2, RZ, 0x3 ;  /* 0x0000000204027211 */ /* 0x000fe400078f18ff */
[----:B------:R-:W-:Y:S02]  /*cb60*/  LOP3.LUT R6, R6, 0x1c0, RZ, 0xc0, !PT ;  /* 0x000001c006067812 */ /* 0x000fe400078ec0ff */
[----:B------:R-:W-:Y:S01]  /*cb70*/  SHF.R.U32.HI R5, RZ, 0x3, R5 ;  /* 0x00000003ff057819 */ /* 0x000fe20000011605 */
[----:B------:R-:W-:Y:S01]  /*cb80*/  IMAD.SHL.U32 R2, R2, 0x400, RZ ;  /* 0x0000040002027824 */ /* 0x000fe200078e00ff */
[----:B------:R-:W-:Y:S02]  /*cb90*/  LOP3.LUT R3, R6, 0x38, R3, 0xf8, !PT ;  /* 0x0000003806037812 */ /* 0x000fe400078ef803 */
[----:B------:R-:W-:Y:S02]  /*cba0*/  SHF.R.U64 R6, R16, 0x10, R17 ;  /* 0x0000001010067819 */ /* 0x000fe40000001211 */
[----:B------:R-:W-:-:S02]  /*cbb0*/  LOP3.LUT R3, R3, R5, RZ, 0x3c, !PT ;  /* 0x0000000503037212 */ /* 0x000fc400078e3cff */
[----:B------:R-:W-:Y:S02]  /*cbc0*/  LOP3.LUT R2, R2, 0x7fffe000, RZ, 0xc0, !PT ;  /* 0x7fffe00002027812 */ /* 0x000fe400078ec0ff */
[--C-:B------:R-:W-:Y:S02]  /*cbd0*/  SHF.R.U64 R14, R18, 0x10, R19.reuse ;  /* 0x00000010120e7819 */ /* 0x100fe40000001213 */
[----:B------:R-:W-:Y:S02]  /*cbe0*/  IADD3 R2, R3, R2, R12 ;  /* 0x0000000203027210 */ /* 0x000fe40007ffe00c */
[----:B------:R-:W-:Y:S02]  /*cbf0*/  SHF.R.U32.HI R3, RZ, 0x10, R19 ;  /* 0x00000010ff037819 */ /* 0x000fe40000011613 */
[----:B------:R-:W-:Y:S01]  /*cc00*/  PRMT R15, R64, 0x5432, R8 ;  /* 0x00005432400f7816 */ /* 0x000fe20000000008 */
[----:B------:R-:W-:Y:S01]  /*cc10*/  IMAD.SHL.U32 R34, R2, 0x2, RZ ;  /* 0x0000000202227824 */ /* 0x000fe200078e00ff */
[----:B------:R-:W-:-:S02]  /*cc20*/  SHF.R.U32.HI R2, RZ, 0x10, R17 ;  /* 0x00000010ff027819 */ /* 0x000fc40000011611 */
[----:B------:R-:W-:Y:S02]  /*cc30*/  SHF.R.U32.HI R4, RZ, 0x10, R9 ;  /* 0x00000010ff047819 */ /* 0x000fe40000011609 */
[----:B-1----:R-:W1:Y:S01]  /*cc40*/  LDS.128 R20, [R34+0x100] ;  /* 0x0001000022147984 */ /* 0x002e620000000c00 */
[--C-:B------:R-:W-:Y:S02]  /*cc50*/  SHF.R.U64 R9, R10, 0x10, R11.reuse ;  /* 0x000000100a097819 */ /* 0x100fe4000000120b */
[----:B------:R-:W-:Y:S02]  /*cc60*/  SHF.R.U32.HI R5, RZ, 0x10, R11 ;  /* 0x00000010ff057819 */ /* 0x000fe4000001160b */
[----:B------:R-:W-:Y:S02]  /*cc70*/  PRMT R17, R65, 0x5432, R6 ;  /* 0x0000543241117816 */ /* 0x000fe40000000006 */
[----:B------:R-:W-:Y:S02]  /*cc80*/  PRMT R30, R66, 0x5432, R9 ;  /* 0x00005432421e7816 */ /* 0x000fe40000000009 */
[----:B------:R-:W-:-:S02]  /*cc90*/  PRMT R32, R67, 0x5432, R14 ;  /* 0x0000543243207816 */ /* 0x000fc4000000000e */
[----:B------:R-:W-:Y:S02]  /*cca0*/  PRMT R16, R65, 0x5410, R2 ;  /* 0x0000541041107816 */ /* 0x000fe40000000002 */
[----:B------:R-:W-:Y:S02]  /*ccb0*/  PRMT R14, R64, 0x5410, R4 ;  /* 0x00005410400e7816 */ /* 0x000fe40000000004 */
[----:B------:R-:W-:Y:S02]  /*ccc0*/  PRMT R31, R67, 0x5410, R3 ;  /* 0x00005410431f7816 */ /* 0x000fe40000000003 */
[----:B------:R-:W-:Y:S01]  /*ccd0*/  PRMT R29, R66, 0x5410, R5 ;  /* 0x00005410421d7816 */ /* 0x000fe20000000005 */
[----:B------:R-:W-:Y:S01]  /*cce0*/  IMAD.U32 R36, R14, 0x10000, RZ ;  /* 0x000100000e247824 */ /* 0x000fe200078e00ff */
[----:B------:R-:W-:-:S03]  /*ccf0*/  LOP3.LUT R37, R15, 0xffff0000, RZ, 0xc0, !PT ;  /* 0xffff00000f257812 */ /* 0x000fc600078ec0ff */
[----:B------:R-:W-:Y:S02]  /*cd00*/  IMAD.U32 R35, R29, 0x10000, RZ ;  /* 0x000100001d237824 */ /* 0x000fe400078e00ff */
[C---:B-1----:R-:W-:Y:S01]  /*cd10*/  IMAD.U32 R10, R20.reuse, 0x10000, RZ ;  /* 0x00010000140a7824 */ /* 0x042fe200078e00ff */
[----:B------:R-:W-:Y:S01]  /*cd20*/  SHF.L.U32 R8, R21, 0x10, RZ ;  /* 0x0000001015087819 */ /* 0x000fe200000006ff */
[----:B------:R-:W-:Y:S01]  /*cd30*/  IMAD.U32 R3, R23, 0x10000, RZ ;  /* 0x0001000017037824 */ /* 0x000fe200078e00ff */
[----:B------:R-:W-:Y:S01]  /*cd40*/  LOP3.LUT R6, R21, 0xffff0000, RZ, 0xc0, !PT ;  /* 0xffff000015067812 */ /* 0x000fe200078ec0ff */
[----:B------:R-:W-:Y:S01]  /*cd50*/  IMAD.U32 R21, R17, 0x10000, RZ ;  /* 0x0001000011157824 */ /* 0x000fe200078e00ff */
[----:B------:R-:W-:Y:S01]  /*cd60*/  LOP3.LUT R9, R20, 0xffff0000, RZ, 0xc0, !PT ;  /* 0xffff000014097812 */ /* 0x000fe200078ec0ff */
[C---:B------:R-:W-:Y:S01]  /*cd70*/  IMAD.U32 R5, R22.reuse, 0x10000, RZ ;  /* 0x0001000016057824 */ /* 0x040fe200078e00ff */
[----:B------:R-:W-:Y:S02]  /*cd80*/  LOP3.LUT R2, R23, 0xffff0000, RZ, 0xc0, !PT ;  /* 0xffff000017027812 */ /* 0x000fe400078ec0ff */
[----:B------:R-:W-:Y:S01]  /*cd90*/  LOP3.LUT R4, R22, 0xffff0000, RZ, 0xc0, !PT ;  /* 0xffff000016047812 */ /* 0x000fe200078ec0ff */
[----:B--2---:R-:W1:Y:S02]  /*cda0*/  LDS.128 R24, [R38] ;  /* 0x0000000026187984 */ /* 0x004e640000000c00 */
[C---:B-1----:R-:W-:Y:S01]  /*cdb0*/  IMAD.U32 R19, R24.reuse, 0x10000, RZ ;  /* 0x0001000018137824 */ /* 0x042fe200078e00ff */
[----:B------:R-:W-:Y:S01]  /*cdc0*/  LOP3.LUT R28, R24, 0xffff0000, RZ, 0xc0, !PT ;  /* 0xffff0000181c7812 */ /* 0x000fe200078ec0ff */
[C---:B------:R-:W-:Y:S01]  /*cdd0*/  IMAD.U32 R18, R25.reuse, 0x10000, RZ ;  /* 0x0001000019127824 */ /* 0x040fe200078e00ff */
[----:B------:R-:W-:Y:S01]  /*cde0*/  LOP3.LUT R24, R25, 0xffff0000, RZ, 0xc0, !PT ;  /* 0xffff000019187812 */ /* 0x000fe200078ec0ff */
[C---:B------:R-:W-:Y:S01]  /*cdf0*/  IMAD.U32 R25, R26.reuse, 0x10000, RZ ;  /* 0x000100001a197824 */ /* 0x040fe200078e00ff */
[----:B------:R-:W-:Y:S01]  /*ce00*/  LOP3.LUT R33, R26, 0xffff0000, RZ, 0xc0, !PT ;  /* 0xffff00001a217812 */ /* 0x000fe200078ec0ff */
[C---:B------:R-:W-:Y:S01]  /*ce10*/  IMAD.U32 R11, R27.reuse, 0x10000, RZ ;  /* 0x000100001b0b7824 */ /* 0x040fe200078e00ff */
[----:B------:R-:W-:Y:S01]  /*ce20*/  LOP3.LUT R26, R27, 0xffff0000, RZ, 0xc0, !PT ;  /* 0xffff00001b1a7812 */ /* 0x000fe200078ec0ff */
[----:B------:R-:W-:-:S04]  /*ce30*/  IMAD.U32 R27, R15, 0x10000, RZ ;  /* 0x000100000f1b7824 */ /* 0x000fc800078e00ff */
[C---:B------:R-:W-:Y:S02]  /*ce40*/  FMUL.FTZ R20, R10.reuse, R27 ;  /* 0x0000001b0a147220 */ /* 0x040fe40000410000 */
[-C--:B------:R-:W-:Y:S02]  /*ce50*/  FMUL.FTZ R10, R10, R21.reuse ;  /* 0x000000150a0a7220 */ /* 0x080fe40000410000 */
[C---:B------:R-:W-:Y:S01]  /*ce60*/  FFMA.FTZ R23, R19.reuse, R21, -R20 ;  /* 0x0000001513177223 */ /* 0x040fe20000010814 */
[----:B------:R-:W-:Y:S01]  /*ce70*/  SHF.L.U32 R21, R16, 0x10, RZ ;  /* 0x0000001010157819 */ /* 0x000fe200000006ff */
[----:B------:R-:W-:Y:S02]  /*ce80*/  FFMA.FTZ R22, R19, R27, R10 ;  /* 0x0000001b13167223 */ /* 0x000fe4000001000a */
[----:B------:R-:W-:Y:S02]  /*ce90*/  IMAD.U32 R19, R31, 0x10000, RZ ;  /* 0x000100001f137824 */ /* 0x000fe400078e00ff */
[----:B------:R-:W-:-:S02]  /*cea0*/  FMUL.FTZ R20, R8, R36 ;  /* 0x0000002408147220 */ /* 0x000fc40000410000 */
[----:B------:R-:W-:Y:S02]  /*ceb0*/  FMUL.FTZ R10, R8, R21 ;  /* 0x00000015080a7220 */ /* 0x000fe40000410000 */
[C---:B------:R-:W-:Y:S02]  /*cec0*/  FMUL.FTZ R8, R3.reuse, R35 ;  /* 0x0000002303087220 */ /* 0x040fe40000410000 */
[----:B------:R-:W-:Y:S02]  /*ced0*/  FMUL.FTZ R3, R3, R19 ;  /* 0x0000001303037220 */ /* 0x000fe40000410000 */
[----:B------:R-:W-:Y:S02]  /*cee0*/  FFMA.FTZ R21, R18, R21, -R20 ;  /* 0x0000001512157223 */ /* 0x000fe40000010814 */
[----:B------:R-:W-:Y:S01]  /*cef0*/  FFMA.FTZ R19, R11, R19, -R8 ;  /* 0x000000130b137223 */ /* 0x000fe20000010808 */
[----:B------:R-:W-:Y:S01]  /*cf00*/  LOP3.LUT R8, R17, 0xffff0000, RZ, 0xc0, !PT ;  /* 0xffff000011087812 */ /* 0x000fe200078ec0ff */
[----:B------:R-:W-:Y:S01]  /*cf10*/  FFMA.FTZ R20, R11, R35, R3 ;  /* 0x000000230b147223 */ /* 0x000fe20000010003 */
[----:B------:R-:W-:Y:S01]  /*cf20*/  LOP3.LUT R11, R16, 0xffff0000, RZ, 0xc0, !PT ;  /* 0xffff0000100b7812 */ /* 0x000fe200078ec0ff */
[C---:B------:R-:W-:Y:S01]  /*cf30*/  FMUL.FTZ R3, R9.reuse, R37 ;  /* 0x0000002509037220 */ /* 0x040fe20000410000 */
[----:B------:R-:W-:Y:S01]  /*cf40*/  LOP3.LUT R16, R14, 0xffff0000, RZ, 0xc0, !PT ;  /* 0xffff00000e107812 */ /* 0x000fe200078ec0ff */
[-C--:B------:R-:W-:Y:S01]  /*cf50*/  FMUL.FTZ R9, R9, R8.reuse ;  /* 0x0000000809097220 */ /* 0x080fe20000410000 */
[----:B------:R-:W-:Y:S01]  /*cf60*/  LOP3.LUT R17, R29, 0xffff0000, RZ, 0xc0, !PT ;  /* 0xffff00001d117812 */ /* 0x000fe200078ec0ff */
[----:B------:R-:W-:-:S02]  /*cf70*/  FFMA.FTZ R15, R28, R8, -R3 ;  /* 0x000000081c0f7223 */ /* 0x000fc40000010803 */
[----:B------:R-:W-:Y:S02]  /*cf80*/  FFMA.FTZ R18, R18, R36, R10 ;  /* 0x0000002412127223 */ /* 0x000fe4000001000a */
[----:B------:R-:W-:Y:S02]  /*cf90*/  IMAD.U32 R27, R30, 0x10000, RZ ;  /* 0x000100001e1b7824 */ /* 0x000fe400078e00ff */
[C---:B------:R-:W-:Y:S02]  /*cfa0*/  FMUL.FTZ R8, R6.reuse, R16 ;  /* 0x0000001006087220 */ /* 0x040fe40000410000 */
[----:B------:R-:W-:Y:S02]  /*cfb0*/  FMUL.FTZ R3, R6, R11 ;  /* 0x0000000b06037220 */ /* 0x000fe40000410000 */
[----:B------:R-:W-:Y:S02]  /*cfc0*/  IMAD.U32 R10, R32, 0x10000, RZ ;  /* 0x00010000200a7824 */ /* 0x000fe400078e00ff */
[----:B------:R-:W-:-:S02]  /*cfd0*/  FFMA.FTZ R14, R28, R37, R9 ;  /* 0x000000251c0e7223 */ /* 0x000fc40000010009 */
[----:B------:R-:W-:Y:S02]  /*cfe0*/  FMUL.FTZ R6, R5, R27 ;  /* 0x0000001b05067220 */ /* 0x000fe40000410000 */
[C---:B------:R-:W-:Y:S01]  /*cff0*/  FFMA.FTZ R11, R24.reuse, R11, -R8 ;  /* 0x0000000b180b7223 */ /* 0x040fe20000010808 */
[----:B------:R-:W-:Y:S01]  /*d000*/  LOP3.LUT R8, R31, 0xffff0000, RZ, 0xc0, !PT ;  /* 0xffff00001f087812 */ /* 0x000fe200078ec0ff */
[----:B------:R-:W-:Y:S01]  /*d010*/  FFMA.FTZ R9, R24, R16, R3 ;  /* 0x0000001018097223 */ /* 0x000fe20000010003 */
[----:B------:R-:W-:Y:S01]  /*d020*/  LOP3.LUT R24, R30, 0xffff0000, RZ, 0xc0, !PT ;  /* 0xffff00001e187812 */ /* 0x000fe200078ec0ff */
[-C--:B------:R-:W-:Y:S01]  /*d030*/  FMUL.FTZ R3, R5, R10.reuse ;  /* 0x0000000a05037220 */ /* 0x080fe20000410000 */
[----:B------:R-:W-:Y:S01]  /*d040*/  LOP3.LUT R16, R32, 0xffff0000, RZ, 0xc0, !PT ;  /* 0xffff000020107812 */ /* 0x000fe200078ec0ff */
[----:B------:R-:W-:Y:S01]  /*d050*/  FFMA.FTZ R10, R25, R10, -R6 ;  /* 0x0000000a190a7223 */ /* 0x000fe20000010806 */
[----:B------:R-:W-:Y:S01]  /*d060*/  F2FP.BF16.PACK_AB R9, R9, R18 ;  /* 0x000000120909723e */ /* 0x000fe200000010ff */
[----:B------:R-:W-:-:S02]  /*d070*/  FFMA.FTZ R6, R25, R27, R3 ;  /* 0x0000001b19067223 */ /* 0x000fc40000010003 */
[----:B------:R-:W-:Y:S02]  /*d080*/  FMUL.FTZ R5, R4, R24 ;  /* 0x0000001804057220 */ /* 0x000fe40000410000 */
[----:B------:R-:W-:Y:S02]  /*d090*/  FMUL.FTZ R3, R2, R17 ;  /* 0x0000001102037220 */ /* 0x000fe40000410000 */
[----:B------:R-:W-:Y:S02]  /*d0a0*/  FMUL.FTZ R4, R4, R16 ;  /* 0x0000001004047220 */ /* 0x000fe40000410000 */
[----:B------:R-:W-:Y:S02]  /*d0b0*/  FMUL.FTZ R2, R2, R8 ;  /* 0x0000000802027220 */ /* 0x000fe40000410000 */
[----:B------:R-:W-:Y:S01]  /*d0c0*/  FFMA.FTZ R5, R33, R16, -R5 ;  /* 0x0000001021057223 */ /* 0x000fe20000010805 */
[----:B------:R-:W-:Y:S01]  /*d0d0*/  F2FP.BF16.PACK_AB R16, R15, R23 ;  /* 0x000000170f10723e */ /* 0x000fe200000010ff */
[----:B------:R-:W-:Y:S01]  /*d0e0*/  FFMA.FTZ R3, R26, R8, -R3 ;  /* 0x000000081a037223 */ /* 0x000fe20000010803 */
[----:B------:R-:W-:Y:S01]  /*d0f0*/  F2FP.BF16.PACK_AB R8, R14, R22 ;  /* 0x000000160e08723e */ /* 0x000fe200000010ff */
[----:B------:R-:W-:Y:S01]  /*d100*/  FFMA.FTZ R4, R33, R24, R4 ;  /* 0x0000001821047223 */ /* 0x000fe20000010004 */
[----:B------:R-:W-:Y:S01]  /*d110*/  F2FP.BF16.PACK_AB R18, R5, R10 ;  /* 0x0000000a0512723e */ /* 0x000fe200000010ff */
[----:B------:R-:W-:Y:S01]  /*d120*/  FFMA.FTZ R2, R26, R17, R2 ;  /* 0x000000111a027223 */ /* 0x000fe20000010002 */
[----:B------:R-:W-:-:S02]  /*d130*/  F2FP.BF16.PACK_AB R17, R11, R21 ;  /* 0x000000150b11723e */ /* 0x000fc400000010ff */
[----:B------:R-:W-:Y:S02]  /*d140*/  F2FP.BF16.PACK_AB R19, R3, R19 ;  /* 0x000000130313723e */ /* 0x000fe400000010ff */
[----:B------:R-:W-:Y:S02]  /*d150*/  F2FP.BF16.PACK_AB R10, R4, R6 ;  /* 0x00000006040a723e */ /* 0x000fe400000010ff */
[----:B------:R-:W-:Y:S01]  /*d160*/  F2FP.BF16.PACK_AB R11, R2, R20 ;  /* 0x00000014020b723e */ /* 0x000fe200000010ff */
[----:B------:R1:W-:Y:S04]  /*d170*/  STS.128 [R38], R16 ;  /* 0x0000001026007388 */ /* 0x0003e80000000c00 */
[----:B------:R1:W-:Y:S02]  /*d180*/  STS.128 [R34+0x100], R8 ;  /* 0x0001000822007388 */ /* 0x0003e40000000c00 */
.L_x_998:
[----:B------:R-:W-:Y:S05]  /*d190*/  BSYNC B0 ;  /* 0x0000000000007941 */ /* 0x000fea0003800000 */
.L_x_997:
        /* <DEDUP_REMOVED lines=23> */
[----:B------:R-:W-:Y:S02]  /*d310*/  SHF.R.U32.HI R14, RZ, 0x10, R49 ;  /* 0x00000010ff0e7819 */ /* 0x000fe40000011631 */
[----:B------:R-:W-:Y:S02]  /*d320*/  IADD3 R2, R3, R2, R13 ;  /* 0x0000000203027210 */ /* 0x000fe40007ffe00d */
[----:B-1----:R-:W-:Y:S02]  /*d330*/  SHF.R.U32.HI R24, RZ, 0x10, R51 ;  /* 0x00000010ff187819 */ /* 0x002fe40000011633 */
[----:B------:R-:W-:Y:S01]  /*d340*/  SHF.R.U32.HI R5, RZ, 0x10, R47 ;  /* 0x00000010ff057819 */ /* 0x000fe2000001162f */
[----:B------:R-:W-:Y:S01]  /*d350*/  IMAD.SHL.U32 R33, R2, 0x2, RZ ;  /* 0x0000000202217824 */ /* 0x000fe200078e00ff */
[----:B------:R-:W-:-:S02]  /*d360*/  SHF.R.U64 R2, R44, 0x10, R45 ;  /* 0x000000102c027819 */ /* 0x000fc4000000122d */
[----:B------:R-:W-:Y:S02]  /*d370*/  PRMT R21, R68, 0x5432, R6 ;  /* 0x0000543244157816 */ /* 0x000fe40000000006 */
[----:B------:R-:W1:Y:S01]  /*d380*/  LDS.128 R8, [R33+0x100] ;  /* 0x0001000021087984 */ /* 0x000e620000000c00 */
[----:B------:R-:W-:Y:S02]  /*d390*/  PRMT R23, R69, 0x5432, R2 ;  /* 0x0000543245177816 */ /* 0x000fe40000000002 */
[----:B------:R-:W-:Y:S01]  /*d3a0*/  PRMT R29, R70, 0x5432, R15 ;  /* 0x00005432461d7816 */ /* 0x000fe2000000000f */
[----:B------:R-:W-:Y:S01]  /*d3b0*/  IMAD.U32 R34, R21, 0x10000, RZ ;  /* 0x0001000015227824 */ /* 0x000fe200078e00ff */
[----:B------:R-:W-:Y:S02]  /*d3c0*/  SHF.R.U32.HI R3, RZ, 0x10, R45 ;  /* 0x00000010ff037819 */ /* 0x000fe4000001162d */
[----:B------:R-:W-:Y:S02]  /*d3d0*/  PRMT R20, R68, 0x5410, R14 ;  /* 0x0000541044147816 */ /* 0x000fe4000000000e */
[----:B------:R-:W-:-:S02]  /*d3e0*/  PRMT R28, R70, 0x5410, R24 ;  /* 0x00005410461c7816 */ /* 0x000fc40000000018 */
[----:B------:R-:W-:Y:S01]  /*d3f0*/  SHF.R.U64 R4, R46, 0x10, R47 ;  /* 0x000000102e047819 */ /* 0x000fe2000000122f */
[----:B------:R-:W-:Y:S01]  /*d400*/  IMAD.U32 R38, R20, 0x10000, RZ ;  /* 0x0001000014267824 */ /* 0x000fe200078e00ff */
[----:B------:R-:W-:Y:S01]  /*d410*/  PRMT R30, R71, 0x5410, R5 ;  /* 0x00005410471e7816 */ /* 0x000fe20000000005 */
[----:B------:R-:W-:Y:S01]  /*d420*/  IMAD.U32 R37, R28, 0x10000, RZ ;  /* 0x000100001c257824 */ /* 0x000fe200078e00ff */
[----:B------:R-:W-:Y:S02]  /*d430*/  PRMT R22, R69, 0x5410, R3 ;  /* 0x0000541045167816 */ /* 0x000fe40000000003 */
[----:B------:R-:W-:Y:S01]  /*d440*/  PRMT R31, R71, 0x5432, R4 ;  /* 0x00005432471f7816 */ /* 0x000fe20000000004 */
[----:B------:R-:W-:Y:S01]  /*d450*/  IMAD.U32 R36, R30, 0x10000, RZ ;  /* 0x000100001e247824 */ /* 0x000fe200078e00ff */
[----:B------:R-:W-:Y:S01]  /*d460*/  LOP3.LUT R39, R21, 0xffff0000, RZ, 0xc0, !PT ;  /* 0xffff000015277812 */ /* 0x000fe200078ec0ff */
[----:B-1----:R-:W-:Y:S01]  /*d470*/  IMAD.U32 R15, R8, 0x10000, RZ ;  /* 0x00010000080f7824 */ /* 0x002fe200078e00ff */
[----:B------:R-:W-:Y:S01]  /*d480*/  SHF.L.U32 R14, R9, 0x10, RZ ;  /* 0x00000010090e7819 */ /* 0x000fe200000006ff */
[----:B------:R-:W-:Y:S01]  /*d490*/  IMAD.U32 R3, R11, 0x10000, RZ ;  /* 0x000100000b037824 */ /* 0x000fe200078e00ff */
[----:B------:R-:W-:Y:S01]  /*d4a0*/  LOP3.LUT R6, R9, 0xffff0000, RZ, 0xc0, !PT ;  /* 0xffff000009067812 */ /* 0x000fe200078ec0ff */
[C---:B------:R-:W-:Y:S01]  /*d4b0*/  IMAD.U32 R5, R10.reuse, 0x10000, RZ ;  /* 0x000100000a057824 */ /* 0x040fe200078e00ff */
[----:B------:R-:W-:Y:S01]  /*d4c0*/  LOP3.LUT R4, R10, 0xffff0000, RZ, 0xc0, !PT ;  /* 0xffff00000a047812 */ /* 0x000fe200078ec0ff */
[----:B------:R-:W-:Y:S01]  /*d4d0*/  FMUL.FTZ R10, R15, R34 ;  /* 0x000000220f0a7220 */ /* 0x000fe20000410000 */
[----:B------:R-:W-:Y:S01]  /*d4e0*/  LOP3.LUT R2, R11, 0xffff0000, RZ, 0xc0, !PT ;  /* 0xffff00000b027812 */ /* 0x000fe200078ec0ff */
[----:B------:R-:W-:Y:S01]  /*d4f0*/  FMUL.FTZ R11, R14, R38 ;  /* 0x000000260e0b7220 */ /* 0x000fe20000410000 */
        /* <DEDUP_REMOVED lines=8> */
[----:B------:R-:W-:-:S02]  /*d580*/  IMAD.U32 R19, R23, 0x10000, RZ ;  /* 0x0001000017137824 */ /* 0x000fc400078e00ff */
[C---:B------:R-:W-:Y:S01]  /*d590*/  IMAD.U32 R24, R17.reuse, 0x10000, RZ ;  /* 0x0001000011187824 */ /* 0x040fe200078e00ff */
[----:B------:R-:W-:Y:S01]  /*d5a0*/  LOP3.LUT R17, R17, 0xffff0000, RZ, 0xc0, !PT ;  /* 0xffff000011117812 */ /* 0x000fe200078ec0ff */
[-C--:B------:R-:W-:Y:S01]  /*d5b0*/  FMUL.FTZ R9, R15, R19.reuse ;  /* 0x000000130f097220 */ /* 0x080fe20000410000 */
[----:B------:R-:W-:Y:S01]  /*d5c0*/  SHF.L.U32 R15, R22, 0x10, RZ ;  /* 0x00000010160f7819 */ /* 0x000fe200000006ff */
[C---:B------:R-:W-:Y:S02]  /*d5d0*/  FFMA.FTZ R35, R25.reuse, R19, -R10 ;  /* 0x0000001319237223 */ /* 0x040fe4000001080a */
[----:B------:R-:W-:Y:S02]  /*d5e0*/  FFMA.FTZ R34, R25, R34, R9 ;  /* 0x0000002219227223 */ /* 0x000fe40000010009 */
[C---:B------:R-:W-:Y:S02]  /*d5f0*/  FMUL.FTZ R9, R3.reuse, R37 ;  /* 0x0000002503097220 */ /* 0x040fe40000410000 */
[----:B------:R-:W-:-:S02]  /*d600*/  FMUL.FTZ R3, R3, R36 ;  /* 0x0000002403037220 */ /* 0x000fc40000410000 */
[-C--:B------:R-:W-:Y:S02]  /*d610*/  FMUL.FTZ R10, R14, R15.reuse ;  /* 0x0000000f0e0a7220 */ /* 0x080fe40000410000 */
[----:B------:R-:W-:Y:S01]  /*d620*/  FFMA.FTZ R25, R24, R15, -R11 ;  /* 0x0000000f18197223 */ /* 0x000fe2000001080b */
[----:B------:R-:W-:Y:S01]  /*d630*/  LOP3.LUT R11, R22, 0xffff0000, RZ, 0xc0, !PT ;  /* 0xffff0000160b7812 */ /* 0x000fe200078ec0ff */
[C---:B------:R-:W-:Y:S01]  /*d640*/  FFMA.FTZ R21, R16.reuse, R36, -R9 ;  /* 0x0000002410157223 */ /* 0x040fe20000010809 */
        /* <DEDUP_REMOVED lines=8> */
[----:B------:R-:W-:Y:S02]  /*d6d0*/  FMUL.FTZ R9, R6, R16 ;  /* 0x0000001006097220 */ /* 0x000fe40000410000 */
[----:B------:R-:W-:Y:S02]  /*d6e0*/  FFMA.FTZ R19, R24, R38, R10 ;  /* 0x0000002618137223 */ /* 0x000fe4000001000a */
[----:B------:R-:W-:Y:S02]  /*d6f0*/  IMAD.U32 R23, R29, 0x10000, RZ ;  /* 0x000100001d177824 */ /* 0x000fe400078e00ff */
[-C--:B------:R-:W-:Y:S02]  /*d700*/  FMUL.FTZ R3, R6, R11.reuse ;  /* 0x0000000b06037220 */ /* 0x080fe40000410000 */
[----:B------:R-:W-:Y:S02]  /*d710*/  IMAD.U32 R10, R31, 0x10000, RZ ;  /* 0x000100001f0a7824 */ /* 0x000fe400078e00ff */
[----:B------:R-:W-:-:S02]  /*d720*/  FFMA.FTZ R11, R17, R11, -R9 ;  /* 0x0000000b110b7223 */ /* 0x000fc40000010809 */
[----:B------:R-:W-:Y:S02]  /*d730*/  FMUL.FTZ R6, R5, R23 ;  /* 0x0000001705067220 */ /* 0x000fe40000410000 */
[----:B------:R-:W-:Y:S01]  /*d740*/  FFMA.FTZ R9, R17, R16, R3 ;  /* 0x0000001011097223 */ /* 0x000fe20000010003 */
[----:B------:R-:W-:Y:S01]  /*d750*/  LOP3.LUT R17, R31, 0xffff0000, RZ, 0xc0, !PT ;  /* 0xffff00001f117812 */ /* 0x000fe200078ec0ff */
[-C--:B------:R-:W-:Y:S01]  /*d760*/  FMUL.FTZ R3, R5, R10.reuse ;  /* 0x0000000a05037220 */ /* 0x080fe20000410000 */
[----:B------:R-:W-:Y:S01]  /*d770*/  LOP3.LUT R16, R30, 0xffff0000, RZ, 0xc0, !PT ;  /* 0xffff00001e107812 */ /* 0x000fe200078ec0ff */
[C---:B------:R-:W-:Y:S01]  /*d780*/  FFMA.FTZ R10, R26.reuse, R10, -R6 ;  /* 0x0000000a1a0a7223 */ /* 0x040fe20000010806 */
[----:B------:R-:W-:Y:S01]  /*d790*/  F2FP.BF16.PACK_AB R9, R9, R19 ;  /* 0x000000130909723e */ /* 0x000fe200000010ff */
[----:B------:R-:W-:Y:S02]  /*d7a0*/  FFMA.FTZ R6, R26, R23, R3 ;  /* 0x000000171a067223 */ /* 0x000fe40000010003 */
[----:B------:R-:W-:-:S02]  /*d7b0*/  FMUL.FTZ R5, R4, R22 ;  /* 0x0000001604057220 */ /* 0x000fc40000410000 */
[----:B------:R-:W-:Y:S02]  /*d7c0*/  FMUL.FTZ R3, R2, R20 ;  /* 0x0000001402037220 */ /* 0x000fe40000410000 */
[-C--:B------:R-:W-:Y:S02]  /*d7d0*/  FMUL.FTZ R4, R4, R17.reuse ;  /* 0x0000001104047220 */ /* 0x080fe40000410000 */
[-C--:B------:R-:W-:Y:S02]  /*d7e0*/  FMUL.FTZ R2, R2, R16.reuse ;  /* 0x0000001002027220 */ /* 0x080fe40000410000 */
[----:B------:R-:W-:Y:S01]  /*d7f0*/  FFMA.FTZ R5, R32, R17, -R5 ;  /* 0x0000001120057223 */ /* 0x000fe20000010805 */
[----:B------:R-:W-:Y:S01]  /*d800*/  F2FP.BF16.PACK_AB R17, R11, R25 ;  /* 0x000000190b11723e */ /* 0x000fe200000010ff */
[----:B------:R-:W-:Y:S01]  /*d810*/  FFMA.FTZ R3, R18, R16, -R3 ;  /* 0x0000001012037223 */ /* 0x000fe20000010803 */
[----:B------:R-:W-:Y:S01]  /*d820*/  F2FP.BF16.PACK_AB R16, R14, R35 ;  /* 0x000000230e10723e */ /* 0x000fe200000010ff */
[----:B------:R-:W-:-:S02]  /*d830*/  FFMA.FTZ R8, R27, R39, R8 ;  /* 0x000000271b087223 */ /* 0x000fc40000010008 */
[----:B------:R-:W-:Y:S01]  /*d840*/  FFMA.FTZ R4, R32, R22, R4 ;  /* 0x0000001620047223 */ /* 0x000fe20000010004 */
[----:B------:R-:W-:Y:S01]  /*d850*/  F2FP.BF16.PACK_AB R19, R3, R21 ;  /* 0x000000150313723e */ /* 0x000fe200000010ff */
[----:B------:R-:W-:Y:S01]  /*d860*/  FFMA.FTZ R2, R18, R20, R2 ;  /* 0x0000001412027223 */ /* 0x000fe20000010002 */
[----:B------:R-:W-:Y:S02]  /*d870*/  F2FP.BF16.PACK_AB R18, R5, R10 ;  /* 0x0000000a0512723e */ /* 0x000fe400000010ff */
[----:B------:R-:W-:Y:S02]  /*d880*/  F2FP.BF16.PACK_AB R8, R8, R34 ;  /* 0x000000220808723e */ /* 0x000fe400000010ff */
[----:B------:R-:W-:Y:S01]  /*d890*/  F2FP.BF16.PACK_AB R10, R4, R6 ;  /* 0x00000006040a723e */ /* 0x000fe200000010ff */
[----:B------:R1:W-:Y:S01]  /*d8a0*/  STS.128 [R40], R16 ;  /* 0x0000001028007388 */ /* 0x0003e20000000c00 */
[----:B------:R-:W-:-:S05]  /*d8b0*/  F2FP.BF16.PACK_AB R11, R2, R15 ;  /* 0x0000000f020b723e */ /* 0x000fca00000010ff */
[----:B------:R1:W-:Y:S02]  /*d8c0*/  STS.128 [R33+0x100], R8 ;  /* 0x0001000821007388 */ /* 0x0003e40000000c00 */
.L_x_1000:
[----:B------:R-:W-:Y:S05]  /*d8d0*/  BSYNC B0 ;  /* 0x0000000000007941 */ /* 0x000fea0003800000 */
.L_x_999:
[----:B------:R-:W-:-:S04]  /*d8e0*/  IADD3 R2, R101, 0x60, RZ ;  /* 0x0000006065027810 */ /* 0x000fc80007ffe0ff */
[----:B------:R-:W-:-:S13]  /*d8f0*/  ISETP.GE.OR P0, PT, R2, R62, P2 ;  /* 0x0000003e0200720c */ /* 0x000fda0001706670 */
[----:B------:R-:W-:Y:S05]  /*d900*/  @P0 BRA `(.L_x_988) ;  /* 0x0000070000000947 */ /* 0x000fea0003800000 */
[----:B------:R-:W2:Y:S04]  /*d910*/  LDL R5, [R1+0x64] ;  /* 0x0000640001057983 */ /* 0x000ea80000100800 */
[----:B-1----:R-:W3:Y:S01]  /*d920*/  LDL R40, [R1+0x50] ;  /* 0x0000500001287983 */ /* 0x002ee20000100800 */
        /* <DEDUP_REMOVED lines=15> */
[----:B------:R-:W-:Y:S02]  /*da20*/  SHF.R.U32.HI R14, RZ, 0x10, R53 ;  /* 0x00000010ff0e7819 */ /* 0x000fe40000011635 */
[----:B------:R-:W-:-:S02]  /*da30*/  LOP3.LUT R3, R3, R6, RZ, 0x3c, !PT ;  /* 0x0000000603037212 */ /* 0x000fc400078e3cff */
[----:B------:R-:W-:Y:S02]  /*da40*/  LOP3.LUT R2, R2, 0x7fffe000, RZ, 0xc0, !PT ;  /* 0x7fffe00002027812 */ /* 0x000fe400078ec0ff */
[----:B------:R-:W-:Y:S02]  /*da50*/  SHF.R.U64 R6, R52, 0x10, R53 ;  /* 0x0000001034067819 */ /* 0x000fe40000001235 */
[----:B------:R-:W-:Y:S02]  /*da60*/  SHF.R.U32.HI R24, RZ, 0x10, R55 ;  /* 0x00000010ff187819 */ /* 0x000fe40000011637 */
[----:B------:R-:W-:Y:S02]  /*da70*/  PRMT R21, R73, 0x5432, R6 ;  /* 0x0000543249157816 */ /* 0x000fe40000000006 */
[----:B------:R-:W-:Y:S02]  /*da80*/  PRMT R29, R75, 0x5432, R15 ;  /* 0x000054324b1d7816 */ /* 0x000fe4000000000f */
[----:B------:R-:W-:Y:S01]  /*da90*/  PRMT R20, R73, 0x5410, R14 ;  /* 0x0000541049147816 */ /* 0x000fe2000000000e */
[----:B------:R-:W-:Y:S01]  /*daa0*/  IMAD.U32 R34, R21, 0x10000, RZ ;  /* 0x0001000015227824 */ /* 0x000fe200078e00ff */
[----:B------:R-:W-:-:S02]  /*dab0*/  PRMT R28, R75, 0x5410, R24 ;  /* 0x000054104b1c7816 */ /* 0x000fc40000000018 */
[----:B------:R-:W-:Y:S01]  /*dac0*/  SHF.R.U64 R4, R58, 0x10, R59 ;  /* 0x000000103a047819 */ /* 0x000fe2000000123b */
[----:B------:R-:W-:Y:S01]  /*dad0*/  IMAD.U32 R38, R20, 0x10000, RZ ;  /* 0x0001000014267824 */ /* 0x000fe200078e00ff */
[----:B------:R-:W-:Y:S01]  /*dae0*/  LOP3.LUT R39, R21, 0xffff0000, RZ, 0xc0, !PT ;  /* 0xffff000015277812 */ /* 0x000fe200078ec0ff */
[----:B------:R-:W-:Y:S01]  /*daf0*/  IMAD.U32 R37, R28, 0x10000, RZ ;  /* 0x000100001c257824 */ /* 0x000fe200078e00ff */
[----:B------:R-:W-:Y:S02]  /*db00*/  PRMT R31, R80, 0x5432, R4 ;  /* 0x00005432501f7816 */ /* 0x000fe40000000004 */
[----:B--2---:R-:W-:Y:S02]  /*db10*/  IADD3 R2, R3, R2, R5 ;  /* 0x0000000203027210 */ /* 0x004fe40007ffe005 */
[----:B------:R-:W-:Y:S01]  /*db20*/  SHF.R.U32.HI R5, RZ, 0x10, R59 ;  /* 0x00000010ff057819 */ /* 0x000fe2000001163b */
[----:B---3--:R-:W1:Y:S02]  /*db30*/  LDS.128 R16, [R40] ;  /* 0x0000000028107984 */ /* 0x008e640000000c00 */
[----:B------:R-:W-:Y:S01]  /*db40*/  IMAD.SHL.U32 R33, R2, 0x2, RZ ;  /* 0x0000000202217824 */ /* 0x000fe200078e00ff */
[----:B------:R-:W-:-:S02]  /*db50*/  SHF.R.U64 R2, R56, 0x10, R57 ;  /* 0x0000001038027819 */ /* 0x000fc40000001239 */
[----:B------:R-:W-:Y:S02]  /*db60*/  SHF.R.U32.HI R3, RZ, 0x10, R57 ;  /* 0x00000010ff037819 */ /* 0x000fe40000011639 */
[----:B------:R-:W2:Y:S01]  /*db70*/  LDS.128 R8, [R33+0x100] ;  /* 0x0001000021087984 */ /* 0x000ea20000000c00 */
[----:B------:R-:W-:Y:S02]  /*db80*/  PRMT R23, R74, 0x5432, R2 ;  /* 0x000054324a177816 */ /* 0x000fe40000000002 */
[----:B------:R-:W-:Y:S02]  /*db90*/  PRMT R30, R80, 0x5410, R5 ;  /* 0x00005410501e7816 */ /* 0x000fe40000000005 */
[----:B------:R-:W-:-:S03]  /*dba0*/  PRMT R22, R74, 0x5410, R3 ;  /* 0x000054104a167816 */ /* 0x000fc60000000003 */
[----:B------:R-:W-:Y:S02]  /*dbb0*/  IMAD.U32 R36, R30, 0x10000, RZ ;  /* 0x000100001e247824 */ /* 0x000fe400078e00ff */
[C---:B-1----:R-:W-:Y:S01]  /*dbc0*/  IMAD.U32 R25, R16.reuse, 0x10000, RZ ;  /* 0x0001000010197824 */ /* 0x042fe200078e00ff */
[----:B------:R-:W-:Y:S01]  /*dbd0*/  LOP3.LUT R27, R16, 0xffff0000, RZ, 0xc0, !PT ;  /* 0xffff0000101b7812 */ /* 0x000fe200078ec0ff */
[C---:B------:R-:W-:Y:S01]  /*dbe0*/  IMAD.U32 R26, R18.reuse, 0x10000, RZ ;  /* 0x00010000121a7824 */ /* 0x040fe200078e00ff */
[----:B------:R-:W-:Y:S01]  /*dbf0*/  LOP3.LUT R32, R18, 0xffff0000, RZ, 0xc0, !PT ;  /* 0xffff000012207812 */ /* 0x000fe200078ec0ff */
[C---:B------:R-:W-:Y:S01]  /*dc00*/  IMAD.U32 R16, R19.reuse, 0x10000, RZ ;  /* 0x0001000013107824 */ /* 0x040fe200078e00ff */
[----:B------:R-:W-:Y:S01]  /*dc10*/  LOP3.LUT R18, R19, 0xffff0000, RZ, 0xc0, !PT ;  /* 0xffff000013127812 */ /* 0x000fe200078ec0ff */
[----:B--2---:R-:W-:Y:S01]  /*dc20*/  IMAD.U32 R15, R8, 0x10000, RZ ;  /* 0x00010000080f7824 */ /* 0x004fe200078e00ff */
[----:B------:R-:W-:Y:S01]  /*dc30*/  SHF.L.U32 R14, R9, 0x10, RZ ;  /* 0x00000010090e7819 */ /* 0x000fe200000006ff */
[----:B------:R-:W-:Y:S01]  /*dc40*/  IMAD.U32 R19, R23, 0x10000, RZ ;  /* 0x0001000017137824 */ /* 0x000fe200078e00ff */
[----:B------:R-:W-:Y:S01]  /*dc50*/  LOP3.LUT R6, R9, 0xffff0000, RZ, 0xc0, !PT ;  /* 0xffff000009067812 */ /* 0x000fe200078ec0ff */
[----:B------:R-:W-:Y:S01]  /*dc60*/  IMAD.U32 R3, R11, 0x10000, RZ ;  /* 0x000100000b037824 */ /* 0x000fe200078e00ff */
[C---:B------:R-:W-:Y:S01]  /*dc70*/  LOP3.LUT R4, R10.reuse, 0xffff0000, RZ, 0xc0, !PT ;  /* 0xffff00000a047812 */ /* 0x040fe200078ec0ff */
[----:B------:R-:W-:Y:S01]  /*dc80*/  FMUL.FTZ R9, R15, R19 ;  /* 0x000000130f097220 */ /* 0x000fe20000410000 */
[----:B------:R-:W-:Y:S01]  /*dc90*/  LOP3.LUT R2, R11, 0xffff0000, RZ, 0xc0, !PT ;  /* 0xffff00000b027812 */ /* 0x000fe200078ec0ff */
[----:B------:R-:W-:Y:S01]  /*dca0*/  IMAD.U32 R5, R10, 0x10000, RZ ;  /* 0x000100000a057824 */ /* 0x000fe200078e00ff */
[----:B------:R-:W-:Y:S01]  /*dcb0*/  LOP3.LUT R8, R8, 0xffff0000, RZ, 0xc0, !PT ;  /* 0xffff000008087812 */ /* 0x000fe200078ec0ff */
[-C--:B------:R-:W-:Y:S01]  /*dcc0*/  FMUL.FTZ R10, R15, R34.reuse ;  /* 0x000000220f0a7220 */ /* 0x080fe20000410000 */
[----:B------:R-:W-:Y:S01]  /*dcd0*/  SHF.L.U32 R15, R22, 0x10, RZ ;  /* 0x00000010160f7819 */ /* 0x000fe200000006ff */
[----:B------:R-:W-:-:S02]  /*dce0*/  FFMA.FTZ R34, R25, R34, R9 ;  /* 0x0000002219227223 */ /* 0x000fc40000010009 */
[C---:B------:R-:W-:Y:S01]  /*dcf0*/  IMAD.U32 R24, R17.reuse, 0x10000, RZ ;  /* 0x0001000011187824 */ /* 0x040fe200078e00ff */
[----:B------:R-:W-:Y:S01]  /*dd00*/  LOP3.LUT R17, R17, 0xffff0000, RZ, 0xc0, !PT ;  /* 0xffff000011117812 */ /* 0x000fe200078ec0ff */
[C---:B------:R-:W-:Y:S02]  /*dd10*/  FMUL.FTZ R11, R14.reuse, R38 ;  /* 0x000000260e0b7220 */ /* 0x040fe40000410000 */
[C---:B------:R-:W-:Y:S02]  /*dd20*/  FMUL.FTZ R9, R3.reuse, R37 ;  /* 0x0000002503097220 */ /* 0x040fe40000410000 */
[----:B------:R-:W-:Y:S02]  /*dd30*/  FMUL.FTZ R3, R3, R36 ;  /* 0x0000002403037220 */ /* 0x000fe40000410000 */
[----:B------:R-:W-:Y:S02]  /*dd40*/  FFMA.FTZ R35, R25, R19, -R10 ;  /* 0x0000001319237223 */ /* 0x000fe4000001080a */
[----:B------:R-:W-:-:S02]  /*dd50*/  FMUL.FTZ R10, R14, R15 ;  /* 0x0000000f0e0a7220 */ /* 0x000fc40000410000 */
        /* <DEDUP_REMOVED lines=43> */
.L_x_988:
[----:B------:R-:W-:Y:S05]  /*e010*/  BSYNC B2 ;  /* 0x0000000000027941 */ /* 0x000fea0003800000 */
.L_x_966:
[----:B-1----:R-:W-:Y:S01]  /*e020*/  IMAD R4, R81, c[0x0][0x208], RZ ;  /* 0x0000820051047a24 */ /* 0x002fe200078e02ff */
[----:B------:R-:W-:Y:S01]  /*e030*/  BAR.SYNC.DEFER_BLOCKING 0x0 ;  /* 0x0000000000007b1d */ /* 0x000fe20000010000 */
[----:B------:R-:W-:Y:S01]  /*e040*/  IMAD.WIDE.U32 R2, R225, c[0x0][0x208], RZ ;  /* 0x00008200e1027a25 */ /* 0x000fe200078e00ff */
[----:B------:R-:W-:Y:S02]  /*e050*/  SHF.L.U32 R60, R76, 0x1, RZ ;  /* 0x000000014c3c7819 */ /* 0x000fe400000006ff */
[----:B------:R-:W-:Y:S01]  /*e060*/  SHF.L.U32 R63, R211, 0x1, RZ ;  /* 0x00000001d33f7819 */ /* 0x000fe200000006ff */
[----:B------:R-:W-:Y:S01]  /*e070*/  IMAD R4, R225, c[0x0][0x20c], R4 ;  /* 0x00008300e1047a24 */ /* 0x000fe200078e0204 */
[----:B------:R-:W-:Y:S01]  /*e080*/  IADD3 R193, R188, 0x20, RZ ;  /* 0x00000020bcc17810 */ /* 0x000fe20007ffe0ff */
[----:B------:R-:W-:Y:S01]  /*e090*/  IMAD.WIDE.U32 R248, R72, c[0x0][0x210], RZ ;  /* 0x0000840048f87a25 */ /* 0x000fe200078e00ff */
[----:B------:R-:W-:Y:S01]  /*e0a0*/  SHF.L.U64.HI R62, R76, 0x1, R77 ;  /* 0x000000014c3e7819 */ /* 0x000fe2000001024d */
[----:B------:R-:W-:Y:S01]  /*e0b0*/  BSSY B0, `(.L_x_1001) ;  /* 0x0000189000007945 */ /* 0x000fe20003800000 */
[----:B------:R-:W-:Y:S01]  /*e0c0*/  IADD3 R3, R3, R4, RZ ;  /* 0x0000000403037210 */ /* 0x000fe20007ffe0ff */
[----:B------:R-:W-:Y:S01]  /*e0d0*/  IMAD R4, R82, c[0x0][0x218], RZ ;  /* 0x0000860052047a24 */ /* 0x000fe200078e02ff */
[----:B------:R-:W-:Y:S01]  /*e0e0*/  SHF.L.U64.HI R96, R211, 0x1, R238 ;  /* 0x00000001d3607819 */ /* 0x000fe200000102ee */
[----:B------:R-:W-:-:S02]  /*e0f0*/  IMAD R247, R72, c[0x0][0x214], R249 ;  /* 0x0000850048f77a24 */ /* 0x000fc400078e02f9 */
[----:B------:R-:W-:-:S04]  /*e100*/  IMAD.WIDE.U32 R2, R222, c[0x0][0x218], R2 ;  /* 0x00008600de027a25 */ /* 0x000fc800078e0002 */
[----:B------:R-:W-:Y:S01]  /*e110*/  IMAD R4, R222, c[0x0][0x21c], R4 ;  /* 0x00008700de047a24 */ /* 0x000fe200078e0204 */
[----:B------:R-:W-:-:S04]  /*e120*/  IADD3 R2, P0, R2, R248, RZ ;  /* 0x000000f802027210 */ /* 0x000fc80007f1e0ff */
[----:B------:R-:W-:Y:S01]  /*e130*/  IADD3.X R3, R247, R3, R4, P0, !PT ;  /* 0x00000003f7037210 */ /* 0x000fe200007fe404 */
[----:B------:R-:W-:Y:S01]  /*e140*/  LDSM.16.M88.4 R132, [R205] ;  /* 0x00000000cd84783b */ /* 0x000fe20000000200 */
[----:B------:R-:W-:-:S03]  /*e150*/  LEA R6, P0, R2, c[0x0][0x1f8], 0x1 ;  /* 0x00007e0002067a11 */ /* 0x000fc600078008ff */
[----:B------:R-:W-:Y:S01]  /*e160*/  LDSM.16.M88.4 R136, [R206] ;  /* 0x00000000ce88783b */ /* 0x000fe20000000200 */
[----:B------:R-:W-:Y:S02]  /*e170*/  LEA.HI.X R14, R2, c[0x0][0x1fc], R3, 0x1, P0 ;  /* 0x00007f00020e7a11 */ /* 0x000fe400000f0c03 */
[----:B------:R-:W-:Y:S01]  /*e180*/  R2P PR, R102, 0x6 ;  /* 0x0000000666007804 */ /* 0x000fe20000000000 */
[----:B------:R-:W-:Y:S04]  /*e190*/  LDSM.16.M88.4 R164, [R208] ;  /* 0x00000000d0a4783b */ /* 0x000fe80000000200 */
[----:B------:R-:W-:Y:S04]  /*e1a0*/  LDSM.16.M88.4 R168, [R207] ;  /* 0x00000000cfa8783b */ /* 0x000fe80000000200 */
[----:B------:R-:W-:Y:S04]  /*e1b0*/  LDSM.16.M88.4 R172, [R205+0x4000] ;  /* 0x00400000cdac783b */ /* 0x000fe80000000200 */
[----:B------:R-:W-:Y:S01]  /*e1c0*/  LDSM.16.M88.4 R176, [R206+0x4000] ;  /* 0x00400000ceb0783b */ /* 0x000fe20000000200 */
[----:B------:R-:W-:-:S03]  /*e1d0*/  @P1 IADD3 R193, R188, -0x20, RZ ;  /* 0xffffffe0bcc11810 */ /* 0x000fc60007ffe0ff */
[----:B------:R-:W-:Y:S01]  /*e1e0*/  LDSM.16.M88.4 R180, [R208+0x4000] ;  /* 0x00400000d0b4783b */ /* 0x000fe20000000200 */
[C---:B------:R-:W-:Y:S02]  /*e1f0*/  IADD3 R194, R193.reuse, 0x3000, RZ ;  /* 0x00003000c1c27810 */ /* 0x040fe40007ffe0ff */
[C---:B------:R-:W-:Y:S01]  /*e200*/  IADD3 R195, R193.reuse, 0x3800, RZ ;  /* 0x00003800c1c37810 */ /* 0x040fe20007ffe0ff */
[----:B------:R-:W-:Y:S01]  /*e210*/  LDSM.16.M88.4 R184, [R207+0x4000] ;  /* 0x00400000cfb8783b */ /* 0x000fe20000000200 */
[C---:B------:R-:W-:Y:S02]  /*e220*/  IADD3 R196, R193.reuse, 0x4000, RZ ;  /* 0x00004000c1c47810 */ /* 0x040fe40007ffe0ff */
[C---:B------:R-:W-:Y:S01]  /*e230*/  IADD3 R197, R193.reuse, 0x4800, RZ ;  /* 0x00004800c1c57810 */ /* 0x040fe20007ffe0ff */
[----:B------:R-:W-:Y:S01]  /*e240*/  BAR.SYNC.DEFER_BLOCKING 0x0 ;  /* 0x0000000000007b1d */ /* 0x000fe20000010000 */
[C---:B------:R-:W-:Y:S02]  /*e250*/  IADD3 R198, R193.reuse, 0x5000, RZ ;  /* 0x00005000c1c67810 */ /* 0x040fe40007ffe0ff */
[----:B------:R-:W-:-:S02]  /*e260*/  IADD3 R199, R193, 0x5800, RZ ;  /* 0x00005800c1c77810 */ /* 0x000fc40007ffe0ff */
[C---:B------:R-:W-:Y:S01]  /*e270*/  IADD3 R204, R193.reuse, 0x2800, RZ ;  /* 0x00002800c1cc7810 */ /* 0x040fe20007ffe0ff */
[----:B------:R-:W1:Y:S01]  /*e280*/  SHFL.IDX PT, R4, R6, RZ, 0x181f ;  /* 0x00181fff06047589 */ /* 0x000e6200000e0000 */
[C---:B------:R-:W-:Y:S02]  /*e290*/  IADD3 R203, R193.reuse, 0x2000, RZ ;  /* 0x00002000c1cb7810 */ /* 0x040fe40007ffe0ff */
[C---:B------:R-:W-:Y:S01]  /*e2a0*/  IADD3 R202, R193.reuse, 0x1800, RZ ;  /* 0x00001800c1ca7810 */ /* 0x040fe20007ffe0ff */
[----:B------:R-:W2:Y:S01]  /*e2b0*/  SHFL.IDX PT, R2, R6, 0x1, 0x181f ;  /* 0x00381f0006027f89 */ /* 0x000ea200000e0000 */
[C---:B------:R-:W-:Y:S02]  /*e2c0*/  IADD3 R201, R193.reuse, 0x1000, RZ ;  /* 0x00001000c1c97810 */ /* 0x040fe40007ffe0ff */
[----:B------:R-:W-:Y:S01]  /*e2d0*/  IADD3 R200, R193, 0x800, RZ ;  /* 0x00000800c1c87810 */ /* 0x000fe20007ffe0ff */
[----:B------:R-:W3:Y:S04]  /*e2e0*/  SHFL.IDX PT, R5, R14, RZ, 0x181f ;  /* 0x00181fff0e057589 */ /* 0x000ee800000e0000 */
[----:B------:R-:W4:Y:S01]  /*e2f0*/  SHFL.IDX PT, R3, R14, 0x1, 0x181f ;  /* 0x00381f000e037f89 */ /* 0x000f2200000e0000 */
[----:B------:R-:W-:-:S04]  /*e300*/  DEPBAR.LE SB0, 0x0 ;  /* 0x000080000000791a */ /* 0x000fc80000000000 */
[----:B------:R-:W-:Y:S01]  /*e310*/  BAR.SYNC.DEFER_BLOCKING 0x0 ;  /* 0x0000000000007b1d */ /* 0x000fe20000010000 */
[CC--:B-1----:R-:W-:Y:S02]  /*e320*/  IADD3 R8, P3, R4.reuse, R60.reuse, RZ ;  /* 0x0000003c04087210 */ /* 0x0c2fe40007f7e0ff */
[-C--:B------:R-:W-:Y:S02]  /*e330*/  IADD3 R4, P0, R4, R63.reuse, RZ ;  /* 0x0000003f04047210 */ /* 0x080fe40007f1e0ff */
[C---:B--2---:R-:W-:Y:S02]  /*e340*/  IADD3 R10, P1, R2.reuse, R60, RZ ;  /* 0x0000003c020a7210 */ /* 0x044fe40007f3e0ff */
[C---:B---3--:R-:W-:Y:S02]  /*e350*/  IADD3.X R9, R5.reuse, R62, RZ, P3, !PT ;  /* 0x0000003e05097210 */ /* 0x048fe40001ffe4ff */
[----:B------:R-:W-:Y:S02]  /*e360*/  IADD3.X R5, R5, R96, RZ, P0, !PT ;  /* 0x0000006005057210 */ /* 0x000fe400007fe4ff */
[----:B------:R-:W-:-:S02]  /*e370*/  IADD3 R2, P0, R2, R63, RZ ;  /* 0x0000003f02027210 */ /* 0x000fc40007f1e0ff */
[C---:B----4-:R-:W-:Y:S02]  /*e380*/  IADD3.X R11, R3.reuse, R62, RZ, P1, !PT ;  /* 0x0000003e030b7210 */ /* 0x050fe40000ffe4ff */
[----:B------:R-:W-:Y:S02]  /*e390*/  ISETP.GE.AND P1, PT, R76, c[0x0][0x1d4], PT ;  /* 0x000075004c007a0c */ /* 0x000fe40003f26270 */
[----:B------:R-:W-:Y:S02]  /*e3a0*/  IADD3.X R3, R3, R96, RZ, P0, !PT ;  /* 0x0000006003037210 */ /* 0x000fe400007fe4ff */
[----:B------:R-:W-:Y:S02]  /*e3b0*/  ISETP.LT.OR P0, PT, R97, 0x1, P1 ;  /* 0x000000016100780c */ /* 0x000fe40000f01670 */
[----:B------:R-:W-:Y:S01]  /*e3c0*/  ISETP.GE.AND P3, PT, R211, c[0x0][0x1d4], PT ;  /* 0x00007500d3007a0c */ /* 0x000fe20003f66270 */
[----:B------:R-:W1:Y:S04]  /*e3d0*/  LDSM.16.M88.4 R16, [R188] ;  /* 0x00000000bc10783b */ /* 0x000e680000000200 */
[----:B------:R-:W2:Y:S04]  /*e3e0*/  LDSM.16.M88.4 R28, [R188+0x800] ;  /* 0x00080000bc1c783b */ /* 0x000ea80000000200 */
[----:B------:R-:W-:Y:S04]  /*e3f0*/  LDSM.16.M88.4 R36, [R188+0x1000] ;  /* 0x00100000bc24783b */ /* 0x000fe80000000200 */
[----:B------:R-:W-:Y:S04]  /*e400*/  LDSM.16.M88.4 R40, [R188+0x1800] ;  /* 0x00180000bc28783b */ /* 0x000fe80000000200 */
[----:B------:R-:W-:Y:S04]  /*e410*/  LDSM.16.M88.4 R44, [R188+0x2000] ;  /* 0x00200000bc2c783b */ /* 0x000fe80000000200 */
[----:B------:R-:W-:Y:S04]  /*e420*/  LDSM.16.M88.4 R104, [R188+0x2800] ;  /* 0x00280000bc68783b */ /* 0x000fe80000000200 */
[----:B------:R-:W3:Y:S04]  /*e430*/  LDSM.16.M88.4 R24, [R193] ;  /* 0x00000000c118783b */ /* 0x000ee80000000200 */
[----:B------:R-:W-:Y:S04]  /*e440*/  LDSM.16.M88.4 R52, [R193+0x800] ;  /* 0x00080000c134783b */ /* 0x000fe80000000200 */
[----:B------:R-:W-:Y:S04]  /*e450*/  LDSM.16.M88.4 R48, [R193+0x1000] ;  /* 0x00100000c130783b */ /* 0x000fe80000000200 */
[----:B------:R-:W-:Y:S04]  /*e460*/  LDSM.16.M88.4 R68, [R193+0x1800] ;  /* 0x00180000c144783b */ /* 0x000fe80000000200 */
[----:B------:R-:W-:Y:S01]  /*e470*/  LDSM.16.M88.4 R64, [R193+0x2000] ;  /* 0x00200000c140783b */ /* 0x000fe20000000200 */
[C---:B-1----:R-:W-:Y:S03]  /*e480*/  HMMA.16816.F32.BF16 R20, R132.reuse, R16, RZ ;  /* 0x000000108414723c */ /* 0x042fe600000418ff */
[----:B------:R-:W-:Y:S04]  /*e490*/  LDSM.16.M88.4 R116, [R193+0x2800] ;  /* 0x00280000c174783b */ /* 0x000fe80000000200 */
[----:B------:R-:W-:Y:S01]  /*e4a0*/  @!PT LDS RZ, [RZ] ;  /* 0x00000000fffff984 */ /* 0x000fe20000000800 */
[----:B------:R-:W-:Y:S01]  /*e4b0*/  @!PT LDS RZ, [RZ] ;  /* 0x00000000fffff984 */ /* 0x000fe20000000800 */
[----:B------:R-:W-:Y:S01]  /*e4c0*/  @!PT LDS RZ, [RZ] ;  /* 0x00000000fffff984 */ /* 0x000fe20000000800 */
[----:B------:R1:W-:Y:S01]  /*e4d0*/  LDGSTS.E.BYPASS.LTC128B.128 [R210+0x100], [R8.64], !P0 ;  /* 0x0010000008d27fae */ /* 0x0003e2000c101d48 */
[----:B------:R-:W-:Y:S01]  /*e4e0*/  ISETP.LT.OR P0, PT, R97, 0x1, P3 ;  /* 0x000000016100780c */ /* 0x000fe20001f01670 */
[C---:B------:R-:W-:Y:S08]  /*e4f0*/  HMMA.16816.F32.BF16 R16, R132.reuse, R18, RZ ;  /* 0x000000128410723c */ /* 0x040ff000000418ff */
[----:B--2---:R-:W-:Y:S04]  /*e500*/  HMMA.16816.F32.BF16 R32, R132, R28, RZ ;  /* 0x0000001c8420723c */ /* 0x004fe800000418ff */
[----:B------:R2:W-:Y:S04]  /*e510*/  LDGSTS.E.BYPASS.LTC128B.128 [R210+0x3100], [R4.64], !P0 ;  /* 0x0310000004d27fae */ /* 0x0005e8000c101d48 */
[C---:B---3--:R-:W-:Y:S08]  /*e520*/  HMMA.16816.F32.BF16 R112, R136.reuse, R24, R20 ;  /* 0x000000188870723c */ /* 0x048ff00000041814 */
[----:B------:R-:W-:Y:S08]  /*e530*/  HMMA.16816.F32.BF16 R108, R136, R26, R16 ;  /* 0x0000001a886c723c */ /* 0x000ff00000041810 */
[C---:B------:R-:W-:Y:S01]  /*e540*/  HMMA.16816.F32.BF16 R16, R132.reuse, R40, RZ ;  /* 0x000000288410723c */ /* 0x040fe200000418ff */
[----:B--2---:R-:W1:Y:S07]  /*e550*/  SHFL.IDX PT, R4, R6, 0x2, 0x181f ;  /* 0x00581f0006047f89 */ /* 0x004e6e00000e0000 */
[C---:B------:R-:W-:Y:S01]  /*e560*/  HMMA.16816.F32.BF16 R20, R132.reuse, R38, RZ ;  /* 0x000000268414723c */ /* 0x040fe200000418ff */
[----:B------:R-:W2:Y:S07]  /*e570*/  SHFL.IDX PT, R5, R14, 0x2, 0x181f ;  /* 0x00581f000e057f89 */ /* 0x000eae00000e0000 */
[C---:B------:R-:W-:Y:S08]  /*e580*/  HMMA.16816.F32.BF16 R24, R132.reuse, R36, RZ ;  /* 0x000000248418723c */ /* 0x040ff000000418ff */
[----:B------:R-:W-:Y:S01]  /*e590*/  HMMA.16816.F32.BF16 R28, R132, R30, RZ ;  /* 0x0000001e841c723c */ /* 0x000fe200000418ff */
[----:B-1----:R-:W-:-:S07]  /*e5a0*/  IADD3 R8, P0, R4, R60, RZ ;  /* 0x0000003c04087210 */ /* 0x002fce0007f1e0ff */
[----:B------:R-:W-:Y:S01]  /*e5b0*/  HMMA.16816.F32.BF16 R36, R132, R42, RZ ;  /* 0x0000002a8424723c */ /* 0x000fe200000418ff */
[----:B--2---:R-:W-:Y:S02]  /*e5c0*/  IADD3.X R9, R5, R62, RZ, P0, !PT ;  /* 0x0000003e05097210 */ /* 0x004fe400007fe4ff */
[C---:B------:R-:W-:Y:S02]  /*e5d0*/  ISETP.LT.OR P0, PT, R97.reuse, 0x21, P1 ;  /* 0x000000216100780c */ /* 0x040fe40000f01670 */
[----:B------:R-:W-:-:S03]  /*e5e0*/  ISETP.LT.OR P1, PT, R97, 0x41, P1 ;  /* 0x000000416100780c */ /* 0x000fc60000f21670 */
[----:B------:R-:W-:Y:S08]  /*e5f0*/  HMMA.16816.F32.BF16 R72, R136, R68, R16 ;  /* 0x000000448848723c */ /* 0x000ff00000041810 */
[----:B------:R-:W-:Y:S01]  /*e600*/  HMMA.16816.F32.BF16 R40, R132, R44, RZ ;  /* 0x0000002c8428723c */ /* 0x000fe200000418ff */
[----:B------:R1:W-:Y:S01]  /*e610*/  LDGSTS.E.BYPASS.LTC128B.128 [R210+0x1100], [R10.64], !P0 ;  /* 0x011000000ad27fae */ /* 0x0003e2000c101d48 */
[----:B------:R-:W-:-:S04]  /*e620*/  IADD3 R4, P0, R4, R63, RZ ;  /* 0x0000003f04047210 */ /* 0x000fc80007f1e0ff */
[----:B------:R-:W-:Y:S02]  /*e630*/  IADD3.X R5, R5, R96, RZ, P0, !PT ;  /* 0x0000006005057210 */ /* 0x000fe400007fe4ff */
[----:B------:R-:W-:Y:S01]  /*e640*/  HMMA.16816.F32.BF16 R80, R136, R52, R32 ;  /* 0x000000348850723c */ /* 0x000fe20000041820 */
[----:B------:R-:W-:-:S07]  /*e650*/  ISETP.LT.OR P0, PT, R97, 0x21, P3 ;  /* 0x000000216100780c */ /* 0x000fce0001f01670 */
[----:B------:R-:W-:Y:S06]  /*e660*/  HMMA.16816.F32.BF16 R16, R132, R46, RZ ;  /* 0x0000002e8410723c */ /* 0x000fec00000418ff */
[----:B------:R2:W-:Y:S01]  /*e670*/  LDGSTS.E.BYPASS.LTC128B.128 [R210+0x4100], [R2.64], !P0 ;  /* 0x0410000002d27fae */ /* 0x0005e2000c101d48 */
[----:B------:R-:W-:Y:S01]  /*e680*/  ISETP.LT.OR P0, PT, R97, 0x41, P3 ;  /* 0x000000416100780c */ /* 0x000fe20001f01670 */
[----:B------:R-:W-:Y:S02]  /*e690*/  HMMA.16816.F32.BF16 R84, R136, R50, R20 ;  /* 0x000000328854723c */ /* 0x000fe40000041814 */
[----:B------:R1:W-:Y:S06]  /*e6a0*/  LDGSTS.E.BYPASS.LTC128B.128 [R210+0x2100], [R8.64], !P1 ;  /* 0x0210000008d27fae */ /* 0x0003ec000c901d48 */
[----:B------:R-:W-:Y:S04]  /*e6b0*/  HMMA.16816.F32.BF16 R20, R132, R104, RZ ;  /* 0x000000688414723c */ /* 0x000fe800000418ff */
[----:B------:R3:W-:Y:S01]  /*e6c0*/  LDGSTS.E.BYPASS.LTC128B.128 [R210+0x5100], [R4.64], !P0 ;  /* 0x0510000004d27fae */ /* 0x0007e2000c101d48 */
[----:B------:R-:W-:-:S03]  /*e6d0*/  ISETP.GT.AND P0, PT, R128, R242, PT ;  /* 0x000000f28000720c */ /* 0x000fc60003f04270 */
[C---:B------:R-:W-:Y:S01]  /*e6e0*/  HMMA.16816.F32.BF16 R92, R136.reuse, R54, R28 ;  /* 0x00000036885c723c */ /* 0x040fe2000004181c */
[----:B------:R-:W0:Y:S07]  /*e6f0*/  LDGDEPBAR ;  /* 0x00000000000079af */ /* 0x000e2e0000000000 */
[----:B------:R-:W-:Y:S01]  /*e700*/  HMMA.16816.F32.BF16 R88, R136, R48, R24 ;  /* 0x000000308858723c */ /* 0x000fe20000041818 */
[----:B--2---:R-:W-:-:S04]  /*e710*/  MOV R2, 0x40 ;  /* 0x0000004000027802 */ /* 0x004fc80000000f00 */
[----:B------:R-:W-:-:S03]  /*e720*/  SEL R2, R2, 0xffffffc0, !P2 ;  /* 0xffffffc002027807 */ /* 0x000fc60005000000 */
[----:B-1----:R-:W-:Y:S01]  /*e730*/  HMMA.16816.F32.BF16 R8, R132, R106, RZ ;  /* 0x0000006a8408723c */ /* 0x002fe200000418ff */
[-C--:B------:R-:W-:Y:S02]  /*e740*/  IADD3 R103, R188, R2.reuse, RZ ;  /* 0x00000002bc677210 */ /* 0x080fe40007ffe0ff */
[----:B------:R-:W-:-:S03]  /*e750*/  IADD3 R15, R194, R2, RZ ;  /* 0x00000002c20f7210 */ /* 0x000fc60007ffe0ff */
[----:B------:R-:W1:Y:S02]  /*e760*/  LDSM.16.M88.4 R32, [R103] ;  /* 0x000000006720783b */ /* 0x000e640000000200 */
[C---:B------:R-:W-:Y:S02]  /*e770*/  HMMA.16816.F32.BF16 R68, R136.reuse, R70, R36 ;  /* 0x000000468844723c */ /* 0x040fe40000041824 */
[----:B------:R-:W2:Y:S04]  /*e780*/  LDSM.16.M88.4 R44, [R103+0x1800] ;  /* 0x00180000672c783b */ /* 0x000ea80000000200 */
[----:B------:R-:W4:Y:S02]  /*e790*/  LDSM.16.M88.4 R48, [R103+0x1000] ;  /* 0x001000006730783b */ /* 0x000f240000000200 */
[C---:B------:R-:W-:Y:S02]  /*e7a0*/  HMMA.16816.F32.BF16 R56, R136.reuse, R64, R40 ;  /* 0x000000408838723c */ /* 0x040fe40000041828 */
[----:B------:R-:W5:Y:S04]  /*e7b0*/  LDSM.16.M88.4 R28, [R103+0x2800] ;  /* 0x00280000671c783b */ /* 0x000f680000000200 */
[----:B------:R-:W-:Y:S02]  /*e7c0*/  LDSM.16.M88.4 R52, [R103+0x800] ;  /* 0x000800006734783b */ /* 0x000fe40000000200 */
[C---:B------:R-:W-:Y:S02]  /*e7d0*/  HMMA.16816.F32.BF16 R36, R136.reuse, R66, R16 ;  /* 0x000000428824723c */ /* 0x040fe40000041810 */
[----:B------:R-:W3:Y:S04]  /*e7e0*/  LDSM.16.M88.4 R64, [R15+-0x3000] ;  /* 0xffd000000f40783b */ /* 0x000ee80000000200 */
[----:B------:R-:W3:Y:S02]  /*e7f0*/  LDSM.16.M88.4 R40, [R103+0x2000] ;  /* 0x002000006728783b */ /* 0x000ee40000000200 */
[C---:B------:R-:W-:Y:S08]  /*e800*/  HMMA.16816.F32.BF16 R16, R136.reuse, R116, R20 ;  /* 0x000000748810723c */ /* 0x040ff00000041814 */
[----:B------:R-:W-:Y:S08]  /*e810*/  HMMA.16816.F32.BF16 R24, R136, R118, R8 ;  /* 0x000000768818723c */ /* 0x000ff00000041808 */
[C---:B-1----:R-:W-:Y:S08]  /*e820*/  HMMA.16816.F32.BF16 R8, R164.reuse, R32, R112 ;  /* 0x00000020a408723c */ /* 0x042ff00000041870 */
[C---:B------:R-:W-:Y:S01]  /*e830*/  HMMA.16816.F32.BF16 R20, R164.reuse, R34, R108 ;  /* 0x00000022a414723c */ /* 0x040fe2000004186c */
[----:B------:R-:W-:Y:S07]  /*e840*/  LDSM.16.M88.4 R32, [R15+-0x2000] ;  /* 0xffe000000f20783b */ /* 0x000fee0000000200 */
[C---:B--2---:R-:W-:Y:S08]  /*e850*/  HMMA.16816.F32.BF16 R72, R164.reuse, R44, R72 ;  /* 0x0000002ca448723c */ /* 0x044ff00000041848 */
[C---:B------:R-:W-:Y:S01]  /*e860*/  HMMA.16816.F32.BF16 R108, R164.reuse, R46, R68 ;  /* 0x0000002ea46c723c */ /* 0x040fe20000041844 */
[----:B------:R-:W1:Y:S04]  /*e870*/  LDSM.16.M88.4 R44, [R188+0x3000] ;  /* 0x00300000bc2c783b */ /* 0x000e680000000200 */
[----:B------:R-:W-:Y:S03]  /*e880*/  LDSM.16.M88.4 R68, [R195] ;  /* 0x00000000c344783b */ /* 0x000fe60000000200 */
[C---:B----4-:R-:W-:Y:S08]  /*e890*/  HMMA.16816.F32.BF16 R88, R164.reuse, R48, R88 ;  /* 0x00000030a458723c */ /* 0x050ff00000041858 */
[C---:B------:R-:W-:Y:S01]  /*e8a0*/  HMMA.16816.F32.BF16 R84, R164.reuse, R50, R84 ;  /* 0x00000032a454723c */ /* 0x040fe20000041854 */
[----:B------:R-:W2:Y:S07]  /*e8b0*/  LDSM.16.M88.4 R48, [R15+-0x2800] ;  /* 0xffd800000f30783b */ /* 0x000eae0000000200 */
[----:B-----5:R-:W-:Y:S08]  /*e8c0*/  HMMA.16816.F32.BF16 R112, R164, R28, R16 ;  /* 0x0000001ca470723c */ /* 0x020ff00000041810 */
[----:B---3--:R-:W-:Y:S08]  /*e8d0*/  HMMA.16816.F32.BF16 R16, R168, R64, R8 ;  /* 0x00000040a810723c */ /* 0x008ff00000041808 */
[C---:B------:R-:W-:Y:S01]  /*e8e0*/  HMMA.16816.F32.BF16 R120, R164.reuse, R30, R24 ;  /* 0x0000001ea478723c */ /* 0x040fe20000041818 */
[----:B------:R-:W3:Y:S04]  /*e8f0*/  LDSM.16.M88.4 R28, [R194] ;  /* 0x00000000c21c783b */ /* 0x000ee80000000200 */
[----:B------:R-:W4:Y:S03]  /*e900*/  LDSM.16.M88.4 R24, [R15+-0x1800] ;  /* 0xffe800000f18783b */ /* 0x000f260000000200 */
[----:B------:R-:W-:Y:S08]  /*e910*/  HMMA.16816.F32.BF16 R80, R164, R52, R80 ;  /* 0x00000034a450723c */ /* 0x000ff00000041850 */
[----:B------:R-:W-:Y:S08]  /*e920*/  HMMA.16816.F32.BF16 R8, R168, R66, R20 ;  /* 0x00000042a808723c */ /* 0x000ff00000041814 */
[----:B------:R-:W-:Y:S01]  /*e930*/  HMMA.16816.F32.BF16 R116, R164, R42, R36 ;  /* 0x0000002aa474723c */ /* 0x000fe20000041824 */
[----:B------:R-:W5:Y:S07]  /*e940*/  LDSM.16.M88.4 R36, [R188+0x3800] ;  /* 0x00380000bc24783b */ /* 0x000f6e0000000200 */
[----:B-1----:R-:W-:Y:S08]  /*e950*/  HMMA.16816.F32.BF16 R16, R172, R44, R16 ;  /* 0x0000002cac10723c */ /* 0x002ff00000041810 */
[C---:B------:R-:W-:Y:S01]  /*e960*/  HMMA.16816.F32.BF16 R92, R164.reuse, R54, R92 ;  /* 0x00000036a45c723c */ /* 0x040fe2000004185c */
[----:B------:R-:W-:Y:S07]  /*e970*/  LDSM.16.M88.4 R52, [R103+0x3000] ;  /* 0x003000006734783b */ /* 0x000fee0000000200 */
[----:B------:R-:W-:Y:S01]  /*e980*/  HMMA.16816.F32.BF16 R104, R164, R40, R56 ;  /* 0x00000028a468723c */ /* 0x000fe20000041838 */
[----:B------:R-:W1:Y:S07]  /*e990*/  LDSM.16.M88.4 R40, [R15+-0x1000] ;  /* 0xfff000000f28783b */ /* 0x000e6e0000000200 */
[----:B--2---:R-:W-:Y:S08]  /*e9a0*/  HMMA.16816.F32.BF16 R20, R168, R48, R80 ;  /* 0x00000030a814723c */ /* 0x004ff00000041850 */
[----:B------:R-:W-:Y:S01]  /*e9b0*/  HMMA.16816.F32.BF16 R8, R172, R46, R8 ;  /* 0x0000002eac08723c */ /* 0x000fe20000041808 */
[----:B------:R-:W-:Y:S07]  /*e9c0*/  LDSM.16.M88.4 R44, [R188+0x4800] ;  /* 0x00480000bc2c783b */ /* 0x000fee0000000200 */
[----:B---3--:R-:W-:Y:S08]  /*e9d0*/  HMMA.16816.F32.BF16 R16, R176, R28, R16 ;  /* 0x0000001cb010723c */ /* 0x008ff00000041810 */
[C---:B------:R-:W-:Y:S01]  /*e9e0*/  HMMA.16816.F32.BF16 R56, R168.reuse, R50, R92 ;  /* 0x00000032a838723c */ /* 0x040fe2000004185c */
[----:B------:R-:W2:Y:S07]  /*e9f0*/  LDSM.16.M88.4 R48, [R15+-0x800] ;  /* 0xfff800000f30783b */ /* 0x000eae0000000200 */
[----:B----4-:R-:W-:Y:S01]  /*ea00*/  HMMA.16816.F32.BF16 R80, R168, R24, R72 ;  /* 0x00000018a850723c */ /* 0x010fe20000041848 */
[----:B------:R-:W3:Y:S07]  /*ea10*/  LDSM.16.M88.4 R72, [R15] ;  /* 0x000000000f48783b */ /* 0x000eee0000000200 */
[----:B-----5:R-:W-:Y:S08]  /*ea20*/  HMMA.16816.F32.BF16 R20, R172, R36, R20 ;  /* 0x00000024ac14723c */ /* 0x020ff00000041814 */
[C---:B------:R-:W-:Y:S08]  /*ea30*/  HMMA.16816.F32.BF16 R88, R168.reuse, R32, R88 ;  /* 0x00000020a858723c */ /* 0x040ff00000041858 */
[----:B------:R-:W-:Y:S01]  /*ea40*/  HMMA.16816.F32.BF16 R64, R168, R34, R84 ;  /* 0x00000022a840723c */ /* 0x000fe20000041854 */
[----:B------:R-:W4:Y:S07]  /*ea50*/  LDSM.16.M88.4 R32, [R188+0x4000] ;  /* 0x00400000bc20783b */ /* 0x000f2e0000000200 */
[----:B------:R-:W-:Y:S08]  /*ea60*/  HMMA.16816.F32.BF16 R8, R176, R30, R8 ;  /* 0x0000001eb008723c */ /* 0x000ff00000041808 */
[C---:B-1----:R-:W-:Y:S08]  /*ea70*/  HMMA.16816.F32.BF16 R104, R168.reuse, R40, R104 ;  /* 0x00000028a868723c */ /* 0x042ff00000041868 */
[----:B------:R-:W-:Y:S01]  /*ea80*/  HMMA.16816.F32.BF16 R116, R168, R42, R116 ;  /* 0x0000002aa874723c */ /* 0x000fe20000041874 */
[----:B------:R-:W1:Y:S07]  /*ea90*/  LDSM.16.M88.4 R40, [R103+0x3800] ;  /* 0x003800006728783b */ /* 0x000e6e0000000200 */
[----:B------:R-:W-:Y:S08]  /*eaa0*/  HMMA.16816.F32.BF16 R16, R180, R52, R16 ;  /* 0x00000034b410723c */ /* 0x000ff00000041810 */
[----:B------:R-:W-:Y:S08]  /*eab0*/  HMMA.16816.F32.BF16 R28, R176, R68, R20 ;  /* 0x00000044b01c723c */ /* 0x000ff00000041814 */
[----:B------:R-:W-:Y:S01]  /*eac0*/  HMMA.16816.F32.BF16 R36, R172, R38, R56 ;  /* 0x00000026ac24723c */ /* 0x000fe20000041838 */
[----:B------:R-:W-:Y:S07]  /*ead0*/  LDSM.16.M88.4 R56, [R103+0x4000] ;  /* 0x004000006738783b */ /* 0x000fee0000000200 */
[----:B------:R-:W-:Y:S08]  /*eae0*/  HMMA.16816.F32.BF16 R92, R168, R26, R108 ;  /* 0x0000001aa85c723c */ /* 0x000ff0000004186c */
[----:B------:R-:W-:Y:S01]  /*eaf0*/  HMMA.16816.F32.BF16 R24, R180, R54, R8 ;  /* 0x00000036b418723c */ /* 0x000fe20000041808 */
[----:B------:R-:W5:Y:S07]  /*eb00*/  LDSM.16.M88.4 R52, [R196] ;  /* 0x00000000c434783b */ /* 0x000f6e0000000200 */
[C---:B--2---:R-:W-:Y:S08]  /*eb10*/  HMMA.16816.F32.BF16 R112, R168.reuse, R48, R112 ;  /* 0x00000030a870723c */ /* 0x044ff00000041870 */
[----:B------:R-:W-:Y:S01]  /*eb20*/  HMMA.16816.F32.BF16 R120, R168, R50, R120 ;  /* 0x00000032a878723c */ /* 0x000fe20000041878 */
[----:B------:R-:W-:Y:S07]  /*eb30*/  LDSM.16.M88.4 R48, [R15+0x800] ;  /* 0x000800000f30783b */ /* 0x000fee0000000200 */
[----:B---3--:R-:W-:Y:S08]  /*eb40*/  HMMA.16816.F32.BF16 R8, R184, R72, R16 ;  /* 0x00000048b808723c */ /* 0x008ff00000041810 */
[----:B----4-:R-:W-:Y:S08]  /*eb50*/  HMMA.16816.F32.BF16 R20, R172, R32, R88 ;  /* 0x00000020ac14723c */ /* 0x010ff00000041858 */
[----:B-1----:R-:W-:Y:S01]  /*eb60*/  HMMA.16816.F32.BF16 R16, R180, R40, R28 ;  /* 0x00000028b410723c */ /* 0x002fe2000004181c */
[----:B------:R-:W-:Y:S07]  /*eb70*/  LDSM.16.M88.4 R28, [R197] ;  /* 0x00000000c51c783b */ /* 0x000fee0000000200 */
[----:B------:R-:W-:Y:S01]  /*eb80*/  HMMA.16816.F32.BF16 R64, R172, R34, R64 ;  /* 0x00000022ac40723c */ /* 0x000fe20000041840 */
[----:B------:R-:W1:Y:S01]  /*eb90*/  LDSM.16.M88.4 R32, [R188+0x5000] ;  /* 0x00500000bc20783b */ /* 0x000e620000000200 */
[----:B------:R-:W-:-:S04]  /*eba0*/  FMUL.FTZ R2, R8, c[0x0][0x320] ;  /* 0x0000c80008027a20 */ /* 0x000fc80000410000 */
[----:B------:R2:W3:Y:S02]  /*ebb0*/  MUFU.TANH R124, R2 ;  /* 0x00000002007c7308 */ /* 0x0004e40000002400 */
[----:B------:R-:W-:Y:S01]  /*ebc0*/  HMMA.16816.F32.BF16 R36, R176, R70, R36 ;  /* 0x00000046b024723c */ /* 0x000fe20000041824 */
[----:B------:R-:W4:Y:S07]  /*ebd0*/  LDSM.16.M88.4 R68, [R188+0x5800] ;  /* 0x00580000bc44783b */ /* 0x000f2e0000000200 */
[----:B------:R-:W-:Y:S01]  /*ebe0*/  HMMA.16816.F32.BF16 R24, R184, R74, R24 ;  /* 0x0000004ab818723c */ /* 0x000fe20000041818 */
[----:B--2---:R-:W-:-:S07]  /*ebf0*/  FMUL.FTZ R2, R9, c[0x0][0x320] ;  /* 0x0000c80009027a20 */ /* 0x004fce0000410000 */
[----:B-----5:R-:W-:Y:S01]  /*ec00*/  HMMA.16816.F32.BF16 R20, R176, R52, R20 ;  /* 0x00000034b014723c */ /* 0x020fe20000041814 */
[----:B------:R2:W1:Y:S07]  /*ec10*/  MUFU.TANH R110, R2 ;  /* 0x00000002006e7308 */ /* 0x00046e0000002400 */
[C---:B------:R-:W-:Y:S08]  /*ec20*/  HMMA.16816.F32.BF16 R84, R172.reuse, R44, R80 ;  /* 0x0000002cac54723c */ /* 0x040ff00000041850 */
[----:B------:R-:W-:Y:S01]  /*ec30*/  HMMA.16816.F32.BF16 R88, R172, R46, R92 ;  /* 0x0000002eac58723c */ /* 0x000fe2000004185c */
[----:B------:R-:W-:Y:S01]  /*ec40*/  LDSM.16.M88.4 R44, [R103+0x4800] ;  /* 0x00480000672c783b */ /* 0x000fe20000000200 */
[----:B--2---:R-:W-:-:S04]  /*ec50*/  FMUL.FTZ R2, R10, c[0x0][0x320] ;  /* 0x0000c8000a027a20 */ /* 0x004fc80000410000 */
[----:B------:R2:W2:Y:S02]  /*ec60*/  MUFU.TANH R125, R2 ;  /* 0x00000002007d7308 */ /* 0x0004a40000002400 */
[C---:B-1----:R-:W-:Y:S08]  /*ec70*/  HMMA.16816.F32.BF16 R80, R172.reuse, R32, R104 ;  /* 0x00000020ac50723c */ /* 0x042ff00000041868 */
[----:B----4-:R-:W-:Y:S01]  /*ec80*/  HMMA.16816.F32.BF16 R72, R172, R68, R112 ;  /* 0x00000044ac48723c */ /* 0x010fe20000041870 */
[----:B--2---:R-:W-:-:S07]  /*ec90*/  FMUL.FTZ R2, R11, c[0x0][0x320] ;  /* 0x0000c8000b027a20 */ /* 0x004fce0000410000 */
[----:B------:R-:W-:Y:S01]  /*eca0*/  HMMA.16816.F32.BF16 R8, R184, R48, R16 ;  /* 0x00000030b808723c */ /* 0x000fe20000041810 */
[----:B------:R1:W2:Y:S07]  /*ecb0*/  MUFU.TANH R111, R2 ;  /* 0x00000002006f7308 */ /* 0x0002ae0000002400 */
[----:B------:R-:W-:Y:S01]  /*ecc0*/  HMMA.16816.F32.BF16 R16, R180, R42, R36 ;  /* 0x0000002ab410723c */ /* 0x000fe20000041824 */
[----:B------:R-:W4:Y:S07]  /*ecd0*/  LDSM.16.M88.4 R40, [R15+0x1000] ;  /* 0x001000000f28783b */ /* 0x000f2e0000000200 */
[----:B------:R-:W-:Y:S01]  /*ece0*/  HMMA.16816.F32.BF16 R36, R176, R54, R64 ;  /* 0x00000036b024723c */ /* 0x000fe20000041840 */
[----:B------:R-:W5:Y:S01]  /*ecf0*/  LDSM.16.M88.4 R52, [R15+0x1800] ;  /* 0x001800000f34783b */ /* 0x000f620000000200 */
[----:B-1----:R-:W-:-:S04]  /*ed00*/  FMUL.FTZ R2, R24, c[0x0][0x320] ;  /* 0x0000c80018027a20 */ /* 0x002fc80000410000 */
[----:B------:R1:W1:Y:S02]  /*ed10*/  MUFU.TANH R109, R2 ;  /* 0x00000002006d7308 */ /* 0x0002640000002400 */
[----:B------:R-:W-:Y:S01]  /*ed20*/  HMMA.16816.F32.BF16 R64, R172, R34, R116 ;  /* 0x00000022ac40723c */ /* 0x000fe20000041874 */
[----:B-1----:R-:W-:-:S05]  /*ed30*/  FMUL.FTZ R2, R25, c[0x0][0x320] ;  /* 0x0000c80019027a20 */ /* 0x002fca0000410000 */
[----:B------:R1:W1:Y:S02]  /*ed40*/  MUFU.TANH R108, R2 ;  /* 0x00000002006c7308 */ /* 0x0002640000002400 */
[----:B-1----:R-:W-:-:S06]  /*ed50*/  FMUL.FTZ R2, R26, c[0x0][0x320] ;  /* 0x0000c8001a027a20 */ /* 0x002fcc0000410000 */
[----:B------:R1:W1:Y:S02]  /*ed60*/  MUFU.TANH R105, R2 ;  /* 0x0000000200697308 */ /* 0x0002640000002400 */
[----:B-1----:R-:W-:Y:S02]  /*ed70*/  FMUL.FTZ R2, R27, c[0x0][0x320] ;  /* 0x0000c8001b027a20 */ /* 0x002fe40000410000 */
[----:B------:R-:W-:Y:S04]  /*ed80*/  HMMA.16816.F32.BF16 R24, R180, R56, R20 ;  /* 0x00000038b418723c */ /* 0x000fe80000041814 */
[----:B------:R1:W1:Y:S04]  /*ed90*/  MUFU.TANH R104, R2 ;  /* 0x0000000200687308 */ /* 0x0002680000002400 */
[----:B------:R-:W-:Y:S01]  /*eda0*/  HMMA.16816.F32.BF16 R20, R184, R50, R16 ;  /* 0x00000032b814723c */ /* 0x000fe20000041810 */
[----:B------:R-:W2:Y:S07]  /*edb0*/  LDSM.16.M88.4 R48, [R198] ;  /* 0x00000000c630783b */ /* 0x000eae0000000200 */
[----:B------:R-:W-:Y:S01]  /*edc0*/  HMMA.16816.F32.BF16 R16, R176, R28, R84 ;  /* 0x0000001cb010723c */ /* 0x000fe20000041854 */
[----:B-1----:R-:W-:-:S04]  /*edd0*/  FMUL.FTZ R2, R8, c[0x0][0x320] ;  /* 0x0000c80008027a20 */ /* 0x002fc80000410000 */
[----:B------:R1:W1:Y:S03]  /*ede0*/  MUFU.TANH R97, R2 ;  /* 0x0000000200617308 */ /* 0x0002660000002400 */
[----:B----4-:R-:W-:Y:S08]  /*edf0*/  HMMA.16816.F32.BF16 R32, R184, R40, R24 ;  /* 0x00000028b820723c */ /* 0x010ff00000041818 */
[----:B------:R-:W-:Y:S01]  /*ee00*/  HMMA.16816.F32.BF16 R28, R176, R30, R88 ;  /* 0x0000001eb01c723c */ /* 0x000fe20000041858 */
[----:B-1----:R-:W-:-:S07]  /*ee10*/  FMUL.FTZ R2, R9, c[0x0][0x320] ;  /* 0x0000c80009027a20 */ /* 0x002fce0000410000 */
[C---:B------:R-:W-:Y:S01]  /*ee20*/  HMMA.16816.F32.BF16 R24, R180.reuse, R44, R16 ;  /* 0x0000002cb418723c */ /* 0x040fe20000041810 */
[----:B------:R1:W4:Y:S11]  /*ee30*/  MUFU.TANH R95, R2 ;  /* 0x00000002005f7308 */ /* 0x0003360000002400 */
[----:B------:R-:W-:Y:S04]  /*ee40*/  @!UPT UIADD3 URZ, URZ, URZ, URZ ;  /* 0x0000003f3f3ff290 */ /* 0x000fe8000fffe03f */
[----:B------:R-:W-:Y:S01]  /*ee50*/  HMMA.16816.F32.BF16 R16, R180, R46, R28 ;  /* 0x0000002eb410723c */ /* 0x000fe2000004181c */
[----:B------:R-:W-:Y:S01]  /*ee60*/  LDSM.16.M88.4 R44, [R15+0x2000] ;  /* 0x002000000f2c783b */ /* 0x000fe20000000200 */
[----:B-1----:R-:W-:-:S04]  /*ee70*/  FMUL.FTZ R2, R10, c[0x0][0x320] ;  /* 0x0000c8000a027a20 */ /* 0x002fc80000410000 */
[----:B------:R1:W1:Y:S02]  /*ee80*/  MUFU.TANH R99, R2 ;  /* 0x0000000200637308 */ /* 0x0002640000002400 */
[----:B-----5:R-:W-:Y:S01]  /*ee90*/  HMMA.16816.F32.BF16 R28, R184, R52, R24 ;  /* 0x00000034b81c723c */ /* 0x020fe20000041818 */
[----:B-1----:R-:W-:-:S07]  /*eea0*/  FMUL.FTZ R2, R11, c[0x0][0x320] ;  /* 0x0000c8000b027a20 */ /* 0x002fce0000410000 */
[----:B------:R-:W-:Y:S01]  /*eeb0*/  HMMA.16816.F32.BF16 R8, R180, R58, R36 ;  /* 0x0000003ab408723c */ /* 0x000fe20000041824 */
[----:B------:R-:W1:Y:S01]  /*eec0*/  LDSM.16.M88.4 R36, [R103+0x5000] ;  /* 0x005000006724783b */ /* 0x000e620000000200 */
[----:B------:R5:W1:Y:S03]  /*eed0*/  MUFU.TANH R98, R2 ;  /* 0x0000000200627308 */ /* 0x000a660000002400 */
[----:B------:R-:W1:Y:S03]  /*eee0*/  LDSM.16.M88.4 R56, [R199] ;  /* 0x00000000c738783b */ /* 0x000e660000000200 */
[----:B------:R-:W-:Y:S01]  /*eef0*/  HMMA.16816.F32.BF16 R16, R184, R54, R16 ;  /* 0x00000036b810723c */ /* 0x000fe20000041810 */
[----:B-----5:R-:W-:-:S04]  /*ef00*/  FMUL.FTZ R2, R20, c[0x0][0x320] ;  /* 0x0000c80014027a20 */ /* 0x020fc80000410000 */
[----:B------:R5:W1:Y:S11]  /*ef10*/  MUFU.TANH R93, R2 ;  /* 0x00000002005d7308 */ /* 0x000a760000002400 */
[----:B------:R-:W-:Y:S01]  /*ef20*/  HMMA.16816.F32.BF16 R8, R184, R42, R8 ;  /* 0x0000002ab808723c */ /* 0x000fe20000041808 */
[----:B------:R-:W1:Y:S01]  /*ef30*/  LDSM.16.M88.4 R40, [R103+0x5800] ;  /* 0x005800006728783b */ /* 0x000e620000000200 */
[----:B-----5:R-:W-:-:S04]  /*ef40*/  FMUL.FTZ R2, R21, c[0x0][0x320] ;  /* 0x0000c80015027a20 */ /* 0x020fc80000410000 */
[----:B------:R5:W1:Y:S02]  /*ef50*/  MUFU.TANH R92, R2 ;  /* 0x00000002005c7308 */ /* 0x000a640000002400 */
[----:B-----5:R-:W-:-:S06]  /*ef60*/  FMUL.FTZ R2, R22, c[0x0][0x320] ;  /* 0x0000c80016027a20 */ /* 0x020fcc0000410000 */
[----:B------:R5:W1:Y:S02]  /*ef70*/  MUFU.TANH R94, R2 ;  /* 0x00000002005e7308 */ /* 0x000a640000002400 */
[----:B-----5:R-:W-:Y:S02]  /*ef80*/  FMUL.FTZ R2, R23, c[0x0][0x320] ;  /* 0x0000c80017027a20 */ /* 0x020fe40000410000 */
[----:B--2---:R-:W-:Y:S04]  /*ef90*/  HMMA.16816.F32.BF16 R20, R176, R48, R80 ;  /* 0x00000030b014723c */ /* 0x004fe80000041850 */
[----:B------:R2:W1:Y:S02]  /*efa0*/  MUFU.TANH R88, R2 ;  /* 0x0000000200587308 */ /* 0x0004640000002400 */
[----:B--2---:R-:W-:-:S06]  /*efb0*/  FMUL.FTZ R2, R32, c[0x0][0x320] ;  /* 0x0000c80020027a20 */ /* 0x004fcc0000410000 */
[----:B------:R2:W2:Y:S11]  /*efc0*/  MUFU.TANH R85, R2 ;  /* 0x0000000200557308 */ /* 0x0004b60000002400 */
[----:B------:R-:W-:Y:S01]  /*efd0*/  @!UPT UIADD3 URZ, URZ, URZ, URZ ;  /* 0x0000003f3f3ff290 */ /* 0x000fe2000fffe03f */
[----:B-1----:R-:W-:Y:S08]  /*efe0*/  HMMA.16816.F32.BF16 R24, R180, R36, R20 ;  /* 0x00000024b418723c */ /* 0x002ff00000041814 */
[----:B------:R-:W-:Y:S01]  /*eff0*/  HMMA.16816.F32.BF16 R20, R176, R56, R72 ;  /* 0x00000038b014723c */ /* 0x000fe20000041848 */
[----:B--2---:R-:W-:-:S04]  /*f000*/  FMUL.FTZ R2, R33, c[0x0][0x320] ;  /* 0x0000c80021027a20 */ /* 0x004fc80000410000 */
[----:B------:R1:W2:Y:S11]  /*f010*/  MUFU.TANH R69, R2 ;  /* 0x0000000200457308 */ /* 0x0002b60000002400 */
[----:B------:R-:W-:Y:S08]  /*f020*/  @!UPT UIADD3 URZ, URZ, URZ, URZ ;  /* 0x0000003f3f3ff290 */ /* 0x000ff0000fffe03f */
[----:B------:R-:W-:Y:S01]  /*f030*/  HMMA.16816.F32.BF16 R20, R180, R40, R20 ;  /* 0x00000028b414723c */ /* 0x000fe20000041814 */
[----:B-1----:R-:W-:-:S04]  /*f040*/  FMUL.FTZ R2, R34, c[0x0][0x320] ;  /* 0x0000c80022027a20 */ /* 0x002fc80000410000 */
        /* <DEDUP_REMOVED lines=8> */
[----:B------:R-:W5:Y:S01]  /*f0d0*/  LDSM.16.M88.4 R36, [R15+0x2800] ;  /* 0x002800000f24783b */ /* 0x000f620000000200 */
[----:B------:R-:W-:-:S04]  /*f0e0*/  DEPBAR.LE SB0, 0x0 ;  /* 0x000080000000791a */ /* 0x000fc80000000000 */
[----:B-1----:R-:W-:-:S04]  /*f0f0*/  FMUL.FTZ R2, R9, c[0x0][0x320] ;  /* 0x0000c80009027a20 */ /* 0x002fc80000410000 */
        /* <DEDUP_REMOVED lines=17> */
[----:B-----5:R-:W-:Y:S01]  /*f210*/  HMMA.16816.F32.BF16 R8, R184, R38, R8 ;  /* 0x00000026b808723c */ /* 0x020fe20000041808 */
[----:B-1----:R-:W-:-:S07]  /*f220*/  FMUL.FTZ R2, R31, c[0x0][0x320] ;  /* 0x0000c8001f027a20 */ /* 0x002fce0000410000 */
[C---:B------:R-:W-:Y:S01]  /*f230*/  HMMA.16816.F32.BF16 R28, R184.reuse, R44, R24 ;  /* 0x0000002cb81c723c */ /* 0x040fe20000041818 */
[----:B------:R1:W1:Y:S07]  /*f240*/  MUFU.TANH R54, R2 ;  /* 0x0000000200367308 */ /* 0x00026e0000002400 */
        /* <DEDUP_REMOVED lines=44> */
[----:B--234-:R-:W-:Y:S01]  /*f510*/  ISETP.NE.AND P5, PT, R141, 0x1, PT ;  /* 0x000000018d00780c */ /* 0x01cfe20003fa5270 */
[----:B------:R-:W-:Y:S01]  /*f520*/  IMAD.MOV.U32 R222, RZ, RZ, RZ ;  /* 0x000000ffffde7224 */ /* 0x000fe200078e00ff */
[C---:B------:R-:W-:Y:S02]  /*f530*/  IADD3 R3, R0.reuse, R127, R140 ;  /* 0x0000007f00037210 */ /* 0x040fe40007ffe08c */
[----:B------:R-:W-:-:S02]  /*f540*/  ISETP.GT.AND P4, PT, R0, 0x5f, PT ;  /* 0x0000005f0000780c */ /* 0x000fc40003f84270 */
        /* <DEDUP_REMOVED lines=26> */
.L_x_1145:
[----:B------:R-:W-:Y:S05]  /*f6f0*/  BRA.DIV ~URZ, `(.L_x_1004) ;  /* 0x00013df27f007947 */ /* 0x000fea000b800000 */
[----:B------:R-:W3:Y:S01]  /*f700*/  SHFL.IDX PT, R2, R5, RZ, 0x181f ;  /* 0x00181fff05027589 */ /* 0x000ee200000e0000 */
[----:B------:R-:W-:Y:S02]  /*f710*/  ISETP.GE.AND P3, PT, R76, c[0x0][0x1d4], PT ;  /* 0x000075004c007a0c */ /* 0x000fe40003f66270 */
[----:B------:R-:W-:Y:S01]  /*f720*/  ISETP.GE.AND P1, PT, R211, c[0x0][0x1d4], PT ;  /* 0x00007500d3007a0c */ /* 0x000fe20003f26270 */
[----:B------:R-:W4:Y:S04]  /*f730*/  SHFL.IDX PT, R6, R5, 0x1, 0x181f ;  /* 0x00381f0005067f89 */ /* 0x000f2800000e0000 */
[----:B------:R-:W5:Y:S01]  /*f740*/  SHFL.IDX PT, R14, R4, 0x1, 0x181f ;  /* 0x00381f00040e7f89 */ /* 0x000f6200000e0000 */
[----:B---3--:R-:W-:-:S02]  /*f750*/  IADD3 R10, P0, R2, R60, RZ ;  /* 0x0000003c020a7210 */ /* 0x008fc40007f1e0ff */
[----:B------:R-:W-:-:S03]  /*f760*/  IADD3 R8, P2, R2, R63, RZ ;  /* 0x0000003f02087210 */ /* 0x000fc60007f5e0ff */
[C---:B--2---:R-:W-:Y:S01]  /*f770*/  IMAD.X R11, R9.reuse, 0x1, R62, P0 ;  /* 0x00000001090b7824 */ /* 0x044fe200000e063e */
[----:B----4-:R-:W-:Y:S01]  /*f780*/  IADD3 R2, P0, R6, R60, RZ ;  /* 0x0000003c06027210 */ /* 0x010fe20007f1e0ff */
[----:B------:R-:W-:-:S03]  /*f790*/  IMAD.X R9, R9, 0x1, R96, P2 ;  /* 0x0000000109097824 */ /* 0x000fc600010e0660 */
[----:B------:R2:W-:Y:S01]  /*f7a0*/  LDGSTS.E.BYPASS.LTC128B.128 [R210+0x8100], [R10.64], !P3 ;  /* 0x081000000ad27fae */ /* 0x0005e2000d901d48 */
[----:B-----5:R-:W-:Y:S01]  /*f7b0*/  IMAD.X R3, R14, 0x1, R62, P0 ;  /* 0x000000010e037824 */ /* 0x020fe200000e063e */
[----:B------:R-:W-:Y:S02]  /*f7c0*/  IADD3 R16, P0, R6, R63, RZ ;  /* 0x0000003f06107210 */ /* 0x000fe40007f1e0ff */
[----:B------:R3:W-:Y:S01]  /*f7d0*/  LDGSTS.E.BYPASS.LTC128B.128 [R210+0xb100], [R8.64], !P1 ;  /* 0x0b10000008d27fae */ /* 0x0007e2000c901d48 */
[----:B------:R-:W-:Y:S02]  /*f7e0*/  SEL R6, RZ, 0x10, P1 ;  /* 0x00000010ff067807 */ /* 0x000fe40000800000 */
[----:B------:R-:W-:Y:S01]  /*f7f0*/  IMAD.X R17, R14, 0x1, R96, P0 ;  /* 0x000000010e117824 */ /* 0x000fe200000e0660 */
[----:B------:R4:W-:Y:S04]  /*f800*/  LDGSTS.E.BYPASS.LTC128B.128 [R210+0x9100], [R2.64], !P3 ;  /* 0x0910000002d27fae */ /* 0x0009e8000d901d48 */
[----:B------:R2:W-:Y:S04]  /*f810*/  LDGSTS.E.BYPASS.LTC128B.128 [R210+0xc100], [R16.64], !P1 ;  /* 0x0c10000010d27fae */ /* 0x0005e8000c901d48 */
[----:B---3--:R2:W3:Y:S01]  /*f820*/  SHFL.IDX PT, R9, R4, 0x2, 0x181f ;  /* 0x00581f0004097f89 */ /* 0x0084e200000e0000 */
[----:B------:R-:W-:-:S03]  /*f830*/  SEL R8, RZ, 0x10, P3 ;  /* 0x00000010ff087807 */ /* 0x000fc60001800000 */
[----:B----4-:R2:W4:Y:S04]  /*f840*/  SHFL.IDX PT, R2, R5, 0x2, 0x181f ;  /* 0x00581f0005027f89 */ /* 0x01052800000e0000 */
.L_x_1146:
[----:B------:R-:W-:Y:S02]  /*f850*/  IADD3 R3, -R8, 0x10, RZ ;  /* 0x0000001008037810 */ /* 0x000fe40007ffe1ff */
[----:B--2---:R-:W-:Y:S02]  /*f860*/  IADD3 R5, -R6, 0x10, RZ ;  /* 0x0000001006057810 */ /* 0x004fe40007ffe1ff */
[----:B------:R-:W-:Y:S02]  /*f870*/  LOP3.LUT R3, R3, 0xf, RZ, 0xc0, !PT ;  /* 0x0000000f03037812 */ /* 0x000fe400078ec0ff */
[----:B------:R-:W-:Y:S02]  /*f880*/  ISETP.NE.U32.AND P2, PT, R8, RZ, PT ;  /* 0x000000ff0800720c */ /* 0x000fe40003f45070 */
[----:B-1--4-:R-:W-:Y:S02]  /*f890*/  IADD3 R4, P1, P0, R3, R2, R60 ;  /* 0x0000000203047210 */ /* 0x012fe4000783e03c */
[----:B------:R-:W-:-:S02]  /*f8a0*/  LOP3.LUT R3, R5, 0xf, RZ, 0xc0, !PT ;  /* 0x0000000f05037812 */ /* 0x000fc400078ec0ff */
[----:B---3--:R-:W-:Y:S02]  /*f8b0*/  IADD3.X R5, RZ, R9, R62, P1, P0 ;  /* 0x00000009ff057210 */ /* 0x008fe40000fe043e */
        /* <DEDUP_REMOVED lines=8> */
.L_x_1002:
[----:B--234-:R-:W-:Y:S05]  /*f940*/  BSYNC B0 ;  /* 0x0000000000007941 */ /* 0x01cfea0003800000 */
.L_x_1001:
[----:B-1----:R-:W2:Y:S01]  /*f950*/  LDL R3, [R1+0xc] ;  /* 0x00000c0001037983 */ /* 0x002ea20000100800 */
[----:B------:R-:W-:-:S03]  /*f960*/  IMAD.MOV.U32 R4, RZ, RZ, c[0x0][0x2c4] ;  /* 0x0000b100ff047624 */ /* 0x000fc600078e00ff */
[----:B------:R-:W2:Y:S02]  /*f970*/  LDL R2, [R1+0x14] ;  /* 0x0000140001027983 */ /* 0x000ea40000100800 */
[----:B------:R-:W-:Y:S01]  /*f980*/  ISETP.NE.AND P0, PT, R4, 0x1, PT ;  /* 0x000000010400780c */ /* 0x000fe20003f05270 */
[----:B------:R-:W-:Y:S01]  /*f990*/  ULDC UR4, c[0x0][0x324] ;  /* 0x0000c90000047ab9 */ /* 0x000fe20000000800 */
[----:B------:R-:W0:Y:S01]  /*f9a0*/  LDGDEPBAR ;  /* 0x00000000000079af */ /* 0x000e220000000000 */
[----:B------:R-:W-:Y:S01]  /*f9b0*/  ULOP3.LUT UR4, URZ, UR4, URZ, 0x33, !UPT ;  /* 0x000000043f047292 */ /* 0x000fe2000f8e333f */
[----:B------:R-:W-:Y:S01]  /*f9c0*/  IMAD.IADD R9, R126, 0x1, -R245 ;  /* 0x000000017e097824 */ /* 0x000fe200078e0af5 */
[C---:B------:R-:W-:Y:S01]  /*f9d0*/  IADD3 R10, -R245.reuse, R61, RZ ;  /* 0x0000003df50a7210 */ /* 0x040fe20007ffe1ff */
[----:B--2---:R-:W-:Y:S01]  /*f9e0*/  IMAD.IADD R2, R2, 0x1, R3 ;  /* 0x0000000102027824 */ /* 0x004fe200078e0203 */
[----:B------:R-:W-:-:S06]  /*f9f0*/  IADD3 R3, -R245, 0x1, R126 ;  /* 0x00000001f5037810 */ /* 0x000fcc0007ffe17e */
[----:B------:R-:W-:-:S04]  /*fa00*/  @P0 IMAD.HI.U32 R4, R2, c[0x0][0x2c8], RZ ;  /* 0x0000b20002040a27 */ /* 0x000fc800078e00ff */
[----:B------:R-:W-:Y:S01]  /*fa10*/  IMAD.MOV.U32 R5, RZ, RZ, R2 ;  /* 0x000000ffff057224 */ /* 0x000fe200078e0002 */
[----:B------:R-:W-:-:S04]  /*fa20*/  IADD3 R2, R3, -R243, RZ ;  /* 0x800000f303027210 */ /* 0x000fc80007ffe0ff */
[C---:B------:R-:W-:Y:S02]  /*fa30*/  IADD3 R8, R2.reuse, UR4, RZ ;  /* 0x0000000402087c10 */ /* 0x040fe4000fffe0ff */
[----:B------:R-:W-:Y:S02]  /*fa40*/  @P0 SHF.R.U32.HI R5, RZ, c[0x0][0x2cc], R4 ;  /* 0x0000b300ff050a19 */ /* 0x000fe40000011604 */
[----:B------:R-:W-:Y:S01]  /*fa50*/  IADD3 R6, R2, c[0x0][0x328], RZ ;  /* 0x0000ca0002067a10 */ /* 0x000fe20007ffe0ff */
[----:B------:R-:W-:Y:S05]  /*fa60*/  BRA.DIV ~URZ, `(.L_x_1005) ;  /* 0x00013e127f007947 */ /* 0x000fea000b800000 */
[----:B------:R1:W2:Y:S02]  /*fa70*/  SHFL.IDX PT, R4, R5, RZ, 0x1c1f ;  /* 0x001c1fff05047589 */ /* 0x0002a400000e0000 */
.L_x_1147:
        /* <DEDUP_REMOVED lines=17> */
.L_x_1008:
[----:B------:R-:W-:-:S04]  /*fb90*/  MOV R11, c[0x0][0x32c] ;  /* 0x0000cb00000b7a02 */ /* 0x000fc80000000f00 */
[----:B------:R-:W-:-:S13]  /*fba0*/  ISETP.NE.AND P0, PT, R11, 0x1, PT ;  /* 0x000000010b00780c */ /* 0x000fda0003f05270 */
[----:B------:R-:W-:-:S05]  /*fbb0*/  @P0 IMAD.HI.U32 R11, R4, c[0x0][0x330], RZ ;  /* 0x0000cc00040b0a27 */ /* 0x000fca00078e00ff */
[----:B------:R-:W-:Y:S02]  /*fbc0*/  @P0 SHF.R.U32.HI R4, RZ, c[0x0][0x334], R11 ;  /* 0x0000cd00ff040a19 */ /* 0x000fe4000001160b */
.L_x_1009:
[----:B------:R-:W-:Y:S05]  /*fbd0*/  BSYNC B0 ;  /* 0x0000000000007941 */ /* 0x000fea0003800000 */
.L_x_1007:
[----:B------:R-:W-:-:S05]  /*fbe0*/  IMAD R4, R4, c[0x0][0x32c], R10 ;  /* 0x0000cb0004047a24 */ /* 0x000fca00078e020a */
[----:B------:R-:W-:Y:S02]  /*fbf0*/  IADD3 R11, R4, c[0x0][0x32c], RZ ;  /* 0x0000cb00040b7a10 */ /* 0x000fe40007ffe0ff */
[----:B------:R-:W-:Y:S02]  /*fc00*/  IMNMX R2, R2, R4, !PT ;  /* 0x0000000402027217 */ /* 0x000fe40007800200 */
[----:B------:R-:W-:Y:S02]  /*fc10*/  IMNMX R3, R3, R11, PT ;  /* 0x0000000b03037217 */ /* 0x000fe40003800200 */
.L_x_1006:
        /* <DEDUP_REMOVED lines=134> */
.L_x_1148:
        /* <DEDUP_REMOVED lines=10> */
[----:B-12---:R-:W-:Y:S01]  /*10520*/  IMAD.MOV.U32 R5, RZ, RZ, c[0x0][0x32c] ;  /* 0x0000cb00ff057624 */ /* 0x006fe200078e00ff */
[----:B------:R-:W-:-:S04]  /*10530*/  LOP3.LUT R4, RZ, R4, RZ, 0x33, !PT ;  /* 0x00000004ff047212 */ /* 0x000fc800078e33ff */
[----:B------:R-:W-:-:S13]  /*10540*/  ISETP.NE.AND P0, PT, R5, 0x1, PT ;  /* 0x000000010500780c */ /* 0x000fda0003f05270 */
[----:B------:R-:W-:-:S05]  /*10550*/  @P0 IMAD.HI.U32 R5, R4, c[0x0][0x330], RZ ;  /* 0x0000cc0004050a27 */ /* 0x000fca00078e00ff */
[----:B------:R-:W-:-:S04]  /*10560*/  @P0 SHF.R.U32.HI R4, RZ, c[0x0][0x334], R5 ;  /* 0x0000cd00ff040a19 */ /* 0x000fc80000011605 */
[----:B------:R-:W-:Y:S01]  /*10570*/  LOP3.LUT R4, RZ, R4, RZ, 0x33, !PT ;  /* 0x00000004ff047212 */ /* 0x000fe200078e33ff */
[----:B------:R-:W-:Y:S05]  /*10580*/  BRA `(.L_x_1014) ;  /* 0x0000004000007947 */ /* 0x000fea0003800000 */
.L_x_1013:
[----:B-12---:R-:W-:-:S04]  /*10590*/  MOV R5, c[0x0][0x32c] ;  /* 0x0000cb0000057a02 */ /* 0x006fc80000000f00 */
[----:B------:R-:W-:-:S13]  /*105a0*/  ISETP.NE.AND P0, PT, R5, 0x1, PT ;  /* 0x000000010500780c */ /* 0x000fda0003f05270 */
[----:B------:R-:W-:-:S05]  /*105b0*/  @P0 IMAD.HI.U32 R5, R4, c[0x0][0x330], RZ ;  /* 0x0000cc0004050a27 */ /* 0x000fca00078e00ff */
[----:B------:R-:W-:Y:S02]  /*105c0*/  @P0 SHF.R.U32.HI R4, RZ, c[0x0][0x334], R5 ;  /* 0x0000cd00ff040a19 */ /* 0x000fe40000011605 */
.L_x_1014:
[----:B------:R-:W-:Y:S05]  /*105d0*/  BSYNC B0 ;  /* 0x0000000000007941 */ /* 0x000fea0003800000 */
.L_x_1012:
[----:B------:R-:W-:-:S05]  /*105e0*/  IMAD R4, R4, c[0x0][0x32c], R10 ;  /* 0x0000cb0004047a24 */ /* 0x000fca00078e020a */
[----:B------:R-:W-:Y:S02]  /*105f0*/  IADD3 R5, R4, c[0x0][0x32c], RZ ;  /* 0x0000cb0004057a10 */ /* 0x000fe40007ffe0ff */
[----:B------:R-:W-:Y:S02]  /*10600*/  IMNMX R2, R2, R4, !PT ;  /* 0x0000000402027217 */ /* 0x000fe40007800200 */
[----:B------:R-:W-:Y:S02]  /*10610*/  IMNMX R3, R3, R5, PT ;  /* 0x0000000503037217 */ /* 0x000fe40003800200 */
.L_x_1011:
        /* <DEDUP_REMOVED lines=92> */
[C---:B------:R-:W-:Y:S02]  /*10be0*/  ISETP.GT.AND P0, PT, R2.reuse, RZ, !P1 ;  /* 0x000000ff0200720c */ /* 0x040fe40004f04270 */
[----:B------:R-:W-:Y:S02]  /*10bf0*/  LOP3.LUT P1, RZ, R209, 0x8000, RZ, 0xc0, !PT ;  /* 0x00008000d1ff7812 */ /* 0x000fe4000782c0ff */
[----:B------:R-:W-:Y:S02]  /*10c00*/  ISETP.LT.OR P0, PT, R3, 0x1, P0 ;  /* 0x000000010300780c */ /* 0x000fe40000701670 */
[----:B------:R-:W-:Y:S02]  /*10c10*/  ISETP.GT.AND P1, PT, R2, 0x51, !P1 ;  /* 0x000000510200780c */ /* 0x000fe40004f24270 */
[----:B------:R-:W-:-:S02]  /*10c20*/  FSEL R9, R125, -INF , !P0 ;  /* 0xff8000007d097808 */ /* 0x000fc40004000000 */
[----:B------:R-:W-:Y:S02]  /*10c30*/  ISETP.GT.AND P0, PT, R2, 0x50, !P6 ;  /* 0x000000500200780c */ /* 0x000fe40007704270 */
[----:B-12---:R-:W-:Y:S02]  /*10c40*/  FMNMX.FTZ R5, R9, R10, !PT ;  /* 0x0000000a09057209 */ /* 0x006fe40007810000 */
        /* <DEDUP_REMOVED lines=10> */
[C---:B------:R-:W-:Y:S02]  /*10cf0*/  ISETP.LT.OR P2, PT, R3.reuse, 0x52, P1 ;  /* 0x000000520300780c */ /* 0x040fe40000f41670 */
        /* <DEDUP_REMOVED lines=25> */
[----:B------:R-:W-:Y:S01]  /*10e90*/  FMNMX.FTZ R6, R54, R3, !PT ;  /* 0x0000000336067209 */ /* 0x000fe20007810000 */
[----:B------:R-:W-:Y:S05]  /*10ea0*/  BRA.DIV ~URZ, `(.L_x_1015) ;  /* 0x00012ab27f007947 */ /* 0x000fea000b800000 */
[----:B------:R1:W2:Y:S02]  /*10eb0*/  SHFL.BFLY PT, R2, R5, 0x2, 0x1f ;  /* 0x0c401f0005027f89 */ /* 0x0002a400000e0000 */
.L_x_1149:
[----:B-12---:R-:W-:Y:S01]  /*10ec0*/  FMNMX.FTZ R5, R5, R2, !PT ;  /* 0x0000000205057209 */ /* 0x006fe20007810000 */
[----:B------:R-:W-:Y:S05]  /*10ed0*/  BRA.DIV ~URZ, `(.L_x_1016) ;  /* 0x00012ae27f007947 */ /* 0x000fea000b800000 */
[----:B------:R-:W1:Y:S04]  /*10ee0*/  SHFL.BFLY PT, R2, R6, 0x2, 0x1f ;  /* 0x0c401f0006027f89 */ /* 0x000e6800000e0000 */
[----:B------:R-:W2:Y:S01]  /*10ef0*/  SHFL.BFLY PT, R3, R5, 0x1, 0x1f ;  /* 0x0c201f0005037f89 */ /* 0x000ea200000e0000 */
[----:B-1----:R-:W-:Y:S02]  /*10f00*/  FMNMX.FTZ R4, R6, R2, !PT ;  /* 0x0000000206047209 */ /* 0x002fe40007810000 */
[----:B--2---:R-:W-:-:S03]  /*10f10*/  FMNMX.FTZ R5, R5, R3, !PT ;  /* 0x0000000305057209 */ /* 0x004fc60007810000 */
[----:B------:R1:W2:Y:S04]  /*10f20*/  SHFL.BFLY PT, R6, R4, 0x1, 0x1f ;  /* 0x0c201f0004067f89 */ /* 0x0002a800000e0000 */
.L_x_1150:
[C---:B------:R-:W-:Y:S01]  /*10f30*/  FMUL.FTZ R3, R5.reuse, c[0x0][0x2d0] ;  /* 0x0000b40005037a20 */ /* 0x040fe20000410000 */
[----:B------:R-:W-:Y:S01]  /*10f40*/  FSETP.NEU.FTZ.AND P0, PT, R5, -INF , PT ;  /* 0xff8000000500780b */ /* 0x000fe20003f1d000 */
[----:B------:R-:W3:Y:S01]  /*10f50*/  LDL R149, [R1+0xc] ;  /* 0x00000c0001957983 */ /* 0x000ee20000100800 */
[----:B--2---:R-:W-:Y:S01]  /*10f60*/  FMNMX.FTZ R8, R6, R4, !PT ;  /* 0x0000000406087209 */ /* 0x004fe20007810000 */
[----:B------:R-:W-:Y:S01]  /*10f70*/  WARPSYNC 0xffffffff ;  /* 0xffffffff00007948 */ /* 0x000fe20003800000 */
[----:B------:R-:W-:Y:S01]  /*10f80*/  FSEL R3, R3, RZ, P0 ;  /* 0x000000ff03037208 */ /* 0x000fe20000000000 */
[----:B------:R-:W-:Y:S01]  /*10f90*/  LDSM.16.MT88.4 R44, [R190] ;  /* 0x00000000be2c783b */ /* 0x000fe20000004200 */
[----:B------:R-:W-:Y:S02]  /*10fa0*/  FSETP.NEU.FTZ.AND P0, PT, R8, -INF , PT ;  /* 0xff8000000800780b */ /* 0x000fe40003f1d000 */
[----:B------:R-:W-:Y:S01]  /*10fb0*/  MOV R148, c[0x0][0x2c4] ;  /* 0x0000b10000947a02 */ /* 0x000fe20000000f00 */
[--C-:B------:R-:W-:Y:S01]  /*10fc0*/  FFMA.FTZ R2, R16, c[0x0][0x2d0], -R3.reuse ;  /* 0x0000b40010027a23 */ /* 0x100fe20000010803 */
[----:B------:R-:W-:Y:S01]  /*10fd0*/  LDSM.16.MT88.4 R36, [R189+0x800] ;  /* 0x00080000bd24783b */ /* 0x000fe20000004200 */
[----:B-1----:R-:W-:Y:S01]  /*10fe0*/  FFMA.FTZ R4, R24, c[0x0][0x2d0], -R3 ;  /* 0x0000b40018047a23 */ /* 0x002fe20000010803 */
[----:B------:R-:W-:Y:S01]  /*10ff0*/  ISETP.NE.AND P1, PT, R148, 0x1, PT ;  /* 0x000000019400780c */ /* 0x000fe20003f25270 */
[----:B------:R1:W-:Y:S01]  /*11000*/  MUFU.EX2 R89, R2 ;  /* 0x0000000200597308 */ /* 0x0003e20000000800 */
[----:B------:R-:W-:Y:S01]  /*11010*/  LDSM.16.MT88.4 R48, [R190+0x800] ;  /* 0x00080000be30783b */ /* 0x000fe20000004200 */
[----:B------:R-:W-:-:S02]  /*11020*/  MOV R148, c[0x0][0x32c] ;  /* 0x0000cb0000947a02 */ /* 0x000fc40000000f00 */
[----:B------:R-:W-:Y:S01]  /*11030*/  IADD3 R212, R212, -0x2, RZ ;  /* 0xfffffffed4d47810 */ /* 0x000fe20007ffe0ff */
[----:B------:R-:W-:Y:S03]  /*11040*/  LDSM.16.MT88.4 R40, [R192] ;  /* 0x00000000c028783b */ /* 0x000fe60000004200 */
[----:B------:R2:W-:Y:S01]  /*11050*/  MUFU.EX2 R95, R4 ;  /* 0x00000004005f7308 */ /* 0x0005e20000000800 */
[----:B-1----:R-:W-:-:S07]  /*11060*/  FFMA.FTZ R2, R17, c[0x0][0x2d0], -R3 ;  /* 0x0000b40011027a23 */ /* 0x002fce0000010803 */
[----:B------:R1:W4:Y:S01]  /*11070*/  MUFU.EX2 R88, R2 ;  /* 0x0000000200587308 */ /* 0x0003220000000800 */
[----:B--2---:R-:W-:-:S07]  /*11080*/  FFMA.FTZ R4, R26, c[0x0][0x2d0], -R3 ;  /* 0x0000b4001a047a23 */ /* 0x004fce0000010803 */
[----:B------:R-:W2:Y:S01]  /*11090*/  MUFU.EX2 R109, R4 ;  /* 0x00000004006d7308 */ /* 0x000ea20000000800 */
[----:B-1----:R-:W-:Y:S01]  /*110a0*/  FFMA.FTZ R2, R18, c[0x0][0x2d0], -R3 ;  /* 0x0000b40012027a23 */ /* 0x002fe20000010803 */
[----:B----4-:R-:W-:-:S06]  /*110b0*/  F2FP.BF16.PACK_AB R32, R88, R89 ;  /* 0x000000595820723e */ /* 0x010fcc00000010ff */
[----:B------:R1:W-:Y:S01]  /*110c0*/  MUFU.EX2 R90, R2 ;  /* 0x00000002005a7308 */ /* 0x0003e20000000800 */
[----:B--2---:R-:W-:Y:S01]  /*110d0*/  F2FP.BF16.PACK_AB R30, R109, R95 ;  /* 0x0000005f6d1e723e */ /* 0x004fe200000010ff */
[--C-:B-1----:R-:W-:Y:S02]  /*110e0*/  FFMA.FTZ R2, R19, c[0x0][0x2d0], -R3.reuse ;  /* 0x0000b40013027a23 */ /* 0x102fe40000010803 */
[----:B------:R-:W1:Y:S04]  /*110f0*/  LDSM.16.MT88.4 R16, [R189] ;  /* 0x00000000bd10783b */ /* 0x000e680000004200 */
[----:B------:R2:W4:Y:S02]  /*11100*/  MUFU.EX2 R91, R2 ;  /* 0x00000002005b7308 */ /* 0x0005240000000800 */
[----:B--2---:R-:W-:Y:S01]  /*11110*/  FFMA.FTZ R2, R22, c[0x0][0x2d0], -R3 ;  /* 0x0000b40016027a23 */ /* 0x004fe20000010803 */
[----:B----4-:R-:W-:-:S05]  /*11120*/  F2FP.BF16.PACK_AB R34, R91, R90 ;  /* 0x0000005a5b22723e */ /* 0x010fca00000010ff */
[----:B------:R2:W-:Y:S02]  /*11130*/  MUFU.EX2 R93, R2 ;  /* 0x00000002005d7308 */ /* 0x0005e40000000800 */
[----:B--2---:R-:W-:-:S06]  /*11140*/  FFMA.FTZ R2, R23, c[0x0][0x2d0], -R3 ;  /* 0x0000b40017027a23 */ /* 0x004fcc0000010803 */
[----:B------:R2:W-:Y:S02]  /*11150*/  MUFU.EX2 R92, R2 ;  /* 0x00000002005c7308 */ /* 0x0005e40000000800 */
[----:B--2---:R-:W-:-:S05]  /*11160*/  FMUL.FTZ R2, R8, c[0x0][0x2d0] ;  /* 0x0000b40008027a20 */ /* 0x004fca0000410000 */
[----:B------:R-:W-:-:S05]  /*11170*/  FSEL R2, R2, RZ, P0 ;  /* 0x000000ff02027208 */ /* 0x000fca0000000000 */
[--C-:B------:R-:W-:Y:S02]  /*11180*/  FFMA.FTZ R4, R9, c[0x0][0x2d0], -R2.reuse ;  /* 0x0000b40009047a23 */ /* 0x100fe40000010802 */
[--C-:B------:R-:W-:Y:S02]  /*11190*/  FFMA.FTZ R56, R56, c[0x0][0x2d0], -R2.reuse ;  /* 0x0000b40038387a23 */ /* 0x100fe40000010802 */
[----:B------:R2:W-:Y:S01]  /*111a0*/  MUFU.EX2 R9, R4 ;  /* 0x0000000400097308 */ /* 0x0005e20000000800 */
[--C-:B------:R-:W-:Y:S02]  /*111b0*/  FFMA.FTZ R55, R55, c[0x0][0x2d0], -R2.reuse ;  /* 0x0000b40037377a23 */ /* 0x100fe40000010802 */
[--C-:B------:R-:W-:Y:S02]  /*111c0*/  FFMA.FTZ R54, R54, c[0x0][0x2d0], -R2.reuse ;  /* 0x0000b40036367a23 */ /* 0x100fe40000010802 */
[----:B--2---:R-:W-:-:S04]  /*111d0*/  FFMA.FTZ R4, R10, c[0x0][0x2d0], -R2 ;  /* 0x0000b4000a047a23 */ /* 0x004fc80000010802 */
[----:B------:R2:W4:Y:S02]  /*111e0*/  MUFU.EX2 R6, R4 ;  /* 0x0000000400067308 */ /* 0x0005240000000800 */
[----:B--2---:R-:W-:Y:S01]  /*111f0*/  FFMA.FTZ R4, R11, c[0x0][0x2d0], -R2 ;  /* 0x0000b4000b047a23 */ /* 0x004fe20000010802 */
[----:B----4-:R-:W-:Y:S01]  /*11200*/  F2FP.BF16.PACK_AB R33, R6, R9 ;  /* 0x000000090621723e */ /* 0x010fe200000010ff */
[----:B------:R-:W-:-:S04]  /*11210*/  FADD.FTZ R6, R9, R6 ;  /* 0x0000000609067221 */ /* 0x000fc80000010000 */
[----:B------:R2:W4:Y:S01]  /*11220*/  MUFU.EX2 R10, R4 ;  /* 0x00000004000a7308 */ /* 0x0005220000000800 */
[----:B------:R-:W-:Y:S02]  /*11230*/  FFMA.FTZ R9, R58, c[0x0][0x2d0], -R3 ;  /* 0x0000b4003a097a23 */ /* 0x000fe40000010803 */
[--C-:B------:R-:W-:Y:S02]  /*11240*/  FFMA.FTZ R58, R84, c[0x0][0x2d0], -R2.reuse ;  /* 0x0000b400543a7a23 */ /* 0x100fe40000010802 */
[----:B--2---:R-:W-:Y:S02]  /*11250*/  FFMA.FTZ R4, R14, c[0x0][0x2d0], -R2 ;  /* 0x0000b4000e047a23 */ /* 0x004fe40000010802 */
[----:B----4-:R-:W-:Y:S02]  /*11260*/  FADD.FTZ R6, R10, R6 ;  /* 0x000000060a067221 */ /* 0x010fe40000010000 */
[----:B------:R2:W4:Y:S02]  /*11270*/  MUFU.EX2 R11, R4 ;  /* 0x00000004000b7308 */ /* 0x0005240000000800 */
[----:B--2---:R-:W-:Y:S01]  /*11280*/  FFMA.FTZ R4, R20, c[0x0][0x2d0], -R2 ;  /* 0x0000b40014047a23 */ /* 0x004fe20000010802 */
[C---:B----4-:R-:W-:Y:S01]  /*11290*/  F2FP.BF16.PACK_AB R35, R11.reuse, R10 ;  /* 0x0000000a0b23723e */ /* 0x050fe200000010ff */
[----:B------:R-:W-:-:S04]  /*112a0*/  FADD.FTZ R14, R11, R6 ;  /* 0x000000060b0e7221 */ /* 0x000fc80000010000 */
[----:B------:R2:W4:Y:S01]  /*112b0*/  MUFU.EX2 R94, R4 ;  /* 0x00000004005e7308 */ /* 0x0005220000000800 */
[--C-:B------:R-:W-:Y:S02]  /*112c0*/  FFMA.FTZ R11, R52, c[0x0][0x2d0], -R3.reuse ;  /* 0x0000b400340b7a23 */ /* 0x100fe40000010803 */
[--C-:B------:R-:W-:Y:S02]  /*112d0*/  FFMA.FTZ R10, R53, c[0x0][0x2d0], -R3.reuse ;  /* 0x0000b400350a7a23 */ /* 0x100fe40000010803 */
[--C-:B------:R-:W-:Y:S02]  /*112e0*/  FFMA.FTZ R6, R60, c[0x0][0x2d0], -R3.reuse ;  /* 0x0000b4003c067a23 */ /* 0x100fe40000010803 */
[--C-:B------:R-:W-:Y:S02]  /*112f0*/  FFMA.FTZ R53, R68, c[0x0][0x2d0], -R3.reuse ;  /* 0x0000b40044357a23 */ /* 0x100fe40000010803 */
[----:B------:R-:W-:Y:S02]  /*11300*/  FFMA.FTZ R52, R70, c[0x0][0x2d0], -R3 ;  /* 0x0000b40046347a23 */ /* 0x000fe40000010803 */
[----:B------:R-:W-:-:S02]  /*11310*/  FFMA.FTZ R60, R71, c[0x0][0x2d0], -R2 ;  /* 0x0000b400473c7a23 */ /* 0x000fc40000010802 */
[----:B--2---:R-:W-:Y:S02]  /*11320*/  FFMA.FTZ R4, R21, c[0x0][0x2d0], -R2 ;  /* 0x0000b40015047a23 */ /* 0x004fe40000010802 */
[----:B-1----:R-:W-:Y:S01]  /*11330*/  HMMA.16816.F32.BF16 R20, R32, R18, RZ ;  /* 0x000000122014723c */ /* 0x002fe200000418ff */
[----:B----4-:R-:W-:Y:S01]  /*11340*/  FADD.FTZ R14, R94, R14 ;  /* 0x0000000e5e0e7221 */ /* 0x010fe20000010000 */
[----:B------:R1:W2:Y:S02]  /*11350*/  MUFU.EX2 R108, R4 ;  /* 0x00000004006c7308 */ /* 0x0002a40000000800 */
[----:B-1----:R-:W-:Y:S01]  /*11360*/  FFMA.FTZ R4, R25, c[0x0][0x2d0], -R2 ;  /* 0x0000b40019047a23 */ /* 0x002fe20000010802 */
[----:B--2---:R-:W-:-:S03]  /*11370*/  F2FP.BF16.PACK_AB R29, R108, R94 ;  /* 0x0000005e6c1d723e */ /* 0x004fc600000010ff */
[C---:B------:R-:W-:Y:S02]  /*11380*/  HMMA.16816.F32.BF16 R24, R32.reuse, R16, RZ ;  /* 0x000000102018723c */ /* 0x040fe400000418ff */
[----:B------:R1:W-:Y:S06]  /*11390*/  MUFU.EX2 R110, R4 ;  /* 0x00000004006e7308 */ /* 0x0003ec0000000800 */
[----:B------:R-:W-:Y:S07]  /*113a0*/  HMMA.16816.F32.BF16 R16, R32, R44, RZ ;  /* 0x0000002c2010723c */ /* 0x000fee00000418ff */
[----:B------:R-:W-:-:S02]  /*113b0*/  FFMA.FTZ R45, R74, c[0x0][0x2d0], -R3 ;  /* 0x0000b4004a2d7a23 */ /* 0x000fc40000010803 */
[----:B------:R-:W-:Y:S02]  /*113c0*/  FFMA.FTZ R44, R67, c[0x0][0x2d0], -R3 ;  /* 0x0000b400432c7a23 */ /* 0x000fe40000010803 */
[----:B-1----:R-:W-:Y:S01]  /*113d0*/  FFMA.FTZ R4, R28, c[0x0][0x2d0], -R2 ;  /* 0x0000b4001c047a23 */ /* 0x002fe20000010802 */
[----:B------:R-:W-:-:S03]  /*113e0*/  F2FP.BF16.PACK_AB R28, R92, R93 ;  /* 0x0000005d5c1c723e */ /* 0x000fc600000010ff */
        /* <DEDUP_REMOVED lines=8> */
[----:B------:R-:W-:Y:S02]  /*11470*/  HMMA.16816.F32.BF16 R140, R28, R48, R16 ;  /* 0x000000301c8c723c */ /* 0x000fe40000041810 */
[----:B------:R-:W-:-:S05]  /*11480*/  FADD.FTZ R4, R92, R4 ;  /* 0x000000045c047221 */ /* 0x000fca0000010000 */
[--C-:B------:R-:W-:Y:S01]  /*11490*/  FFMA.FTZ R49, R82, c[0x0][0x2d0], -R3.reuse ;  /* 0x0000b40052317a23 */ /* 0x100fe20000010803 */
[----:B------:R-:W-:Y:S01]  /*114a0*/  HMMA.16816.F32.BF16 R16, R32, R40, RZ ;  /* 0x000000282010723c */ /* 0x000fe200000418ff */
[----:B------:R-:W-:-:S07]  /*114b0*/  FFMA.FTZ R48, R81, c[0x0][0x2d0], -R3 ;  /* 0x0000b40051307a23 */ /* 0x000fce0000010803 */
[----:B------:R-:W-:Y:S01]  /*114c0*/  HMMA.16816.F32.BF16 R128, R28, R38, R20 ;  /* 0x000000261c80723c */ /* 0x000fe20000041814 */
[----:B------:R-:W2:Y:S07]  /*114d0*/  LDSM.16.MT88.4 R36, [R191] ;  /* 0x00000000bf24783b */ /* 0x000eae0000004200 */
[----:B------:R-:W-:Y:S07]  /*114e0*/  HMMA.16816.F32.BF16 R20, R32, R46, RZ ;  /* 0x0000002e2014723c */ /* 0x000fee00000418ff */
[--C-:B------:R-:W-:Y:S01]  /*114f0*/  FFMA.FTZ R47, R80, c[0x0][0x2d0], -R3.reuse ;  /* 0x0000b400502f7a23 */ /* 0x100fe20000010803 */
[----:B-1----:R-:W-:Y:S01]  /*11500*/  HMMA.16816.F32.BF16 R124, R28, R24, R16 ;  /* 0x000000181c7c723c */ /* 0x002fe20000041810 */
[----:B------:R-:W-:-:S07]  /*11510*/  FFMA.FTZ R46, R75, c[0x0][0x2d0], -R3 ;  /* 0x0000b4004b2e7a23 */ /* 0x000fce0000010803 */
[----:B------:R-:W-:Y:S01]  /*11520*/  HMMA.16816.F32.BF16 R16, R32, R42, RZ ;  /* 0x0000002a2010723c */ /* 0x000fe200000418ff */
[----:B------:R-:W-:Y:S07]  /*11530*/  LDSM.16.MT88.4 R40, [R190+0x3000] ;  /* 0x00300000be28783b */ /* 0x000fee0000004200 */
[----:B------:R-:W-:Y:S01]  /*11540*/  HMMA.16816.F32.BF16 R120, R28, R50, R20 ;  /* 0x000000321c78723c */ /* 0x000fe20000041814 */
[----:B------:R-:W1:Y:S06]  /*11550*/  LDSM.16.MT88.4 R20, [R191+0x800] ;  /* 0x00080000bf14783b */ /* 0x000e6c0000004200 */
[----:B------:R-:W-:-:S02]  /*11560*/  FFMA.FTZ R51, R72, c[0x0][0x2d0], -R3 ;  /* 0x0000b40048337a23 */ /* 0x000fc40000010803 */
[----:B------:R-:W-:-:S07]  /*11570*/  FFMA.FTZ R50, R83, c[0x0][0x2d0], -R3 ;  /* 0x0000b40053327a23 */ /* 0x000fce0000010803 */
[----:B------:R-:W-:Y:S01]  /*11580*/  HMMA.16816.F32.BF16 R116, R28, R26, R16 ;  /* 0x0000001a1c74723c */ /* 0x000fe20000041810 */
[----:B------:R-:W-:Y:S07]  /*11590*/  LDSM.16.MT88.4 R24, [R189+0x3800] ;  /* 0x00380000bd18783b */ /* 0x000fee0000004200 */
[----:B--2---:R-:W-:Y:S07]  /*115a0*/  HMMA.16816.F32.BF16 R16, R32, R36, RZ ;  /* 0x000000242010723c */ /* 0x004fee00000418ff */
[----:B------:R-:W-:-:S02]  /*115b0*/  FFMA.FTZ R36, R63, c[0x0][0x2d0], -R3 ;  /* 0x0000b4003f247a23 */ /* 0x000fc40000010803 */
[----:B------:R-:W-:Y:S02]  /*115c0*/  FFMA.FTZ R37, R65, c[0x0][0x2d0], -R3 ;  /* 0x0000b40041257a23 */ /* 0x000fe40000010803 */
[----:B------:R-:W-:Y:S02]  /*115d0*/  FADD.FTZ R3, R95, R4 ;  /* 0x000000045f037221 */ /* 0x000fe40000010000 */
[----:B------:R-:W-:Y:S02]  /*115e0*/  FADD.FTZ R4, R108, R14 ;  /* 0x0000000e6c047221 */ /* 0x000fe40000010000 */
[----:B------:R-:W-:Y:S02]  /*115f0*/  FADD.FTZ R3, R109, R3 ;  /* 0x000000036d037221 */ /* 0x000fe40000010000 */
[----:B------:R-:W-:Y:S02]  /*11600*/  FFMA.FTZ R14, R64, c[0x0][0x2d0], -R2 ;  /* 0x0000b400400e7a23 */ /* 0x000fe40000010802 */
[----:B------:R-:W-:-:S05]  /*11610*/  FADD.FTZ R4, R110, R4 ;  /* 0x000000046e047221 */ /* 0x000fca0000010000 */
[----:B-1----:R-:W-:Y:S08]  /*11620*/  HMMA.16816.F32.BF16 R104, R28, R20, R16 ;  /* 0x000000141c68723c */ /* 0x002ff00000041810 */
[----:B------:R-:W-:Y:S11]  /*11630*/  HMMA.16816.F32.BF16 R16, R32, R38, RZ ;  /* 0x000000262010723c */ /* 0x000ff600000418ff */
[----:B------:R-:W-:Y:S11]  /*11640*/  @!UPT UIADD3 URZ, URZ, URZ, URZ ;  /* 0x0000003f3f3ff290 */ /* 0x000ff6000fffe03f */
[----:B------:R-:W-:Y:S02]  /*11650*/  @!UPT UIADD3 URZ, URZ, URZ, URZ ;  /* 0x0000003f3f3ff290 */ /* 0x000fe4000fffe03f */
[----:B------:R-:W-:Y:S01]  /*11660*/  HMMA.16816.F32.BF16 R96, R28, R22, R16 ;  /* 0x000000161c60723c */ /* 0x000fe20000041810 */
[----:B------:R-:W1:Y:S07]  /*11670*/  LDSM.16.MT88.4 R20, [R189+0x3000] ;  /* 0x00300000bd14783b */ /* 0x000e6e0000004200 */
[----:B-1----:R-:W-:Y:S01]  /*11680*/  HMMA.16816.F32.BF16 R16, R32, R20, RZ ;  /* 0x000000142010723c */ /* 0x002fe200000418ff */
[----:B------:R1:W-:Y:S06]  /*11690*/  MUFU.EX2 R20, R6 ;  /* 0x0000000600147308 */ /* 0x0003ec0000000800 */
[----:B------:R-:W-:-:S02]  /*116a0*/  FFMA.FTZ R21, R66, c[0x0][0x2d0], -R2 ;  /* 0x0000b40042157a23 */ /* 0x000fc40000010802 */
[--C-:B-1----:R-:W-:Y:S02]  /*116b0*/  FFMA.FTZ R6, R57, c[0x0][0x2d0], -R2.reuse ;  /* 0x0000b40039067a23 */ /* 0x102fe40000010802 */
[--C-:B------:R-:W-:Y:S11]  /*116c0*/  FFMA.FTZ R57, R85, c[0x0][0x2d0], -R2.reuse ;  /* 0x0000b40055397a23 */ /* 0x100ff60000010802 */
[----:B------:R-:W-:Y:S02]  /*116d0*/  @!UPT UIADD3 URZ, URZ, URZ, URZ ;  /* 0x0000003f3f3ff290 */ /* 0x000fe4000fffe03f */
[----:B------:R-:W-:Y:S01]  /*116e0*/  HMMA.16816.F32.BF16 R88, R28, R24, R16 ;  /* 0x000000181c58723c */ /* 0x000fe20000041810 */
[----:B------:R1:W2:Y:S07]  /*116f0*/  MUFU.EX2 R24, R11 ;  /* 0x0000000b00187308 */ /* 0x0002ae0000000800 */
[----:B------:R-:W-:Y:S01]  /*11700*/  HMMA.16816.F32.BF16 R16, R32, R22, RZ ;  /* 0x000000162010723c */ /* 0x000fe200000418ff */
[----:B------:R4:W5:Y:S06]  /*11710*/  MUFU.EX2 R22, R10 ;  /* 0x0000000a00167308 */ /* 0x00096c0000000800 */
[----:B------:R-:W-:-:S02]  /*11720*/  FFMA.FTZ R23, R86, c[0x0][0x2d0], -R2 ;  /* 0x0000b40056177a23 */ /* 0x000fc40000010802 */
[----:B------:R2:W2:Y:S01]  /*11730*/  MUFU.EX2 R25, R9 ;  /* 0x0000000900197308 */ /* 0x0004a20000000800 */
[--C-:B-1----:R-:W-:Y:S02]  /*11740*/  FFMA.FTZ R11, R62, c[0x0][0x2d0], -R2.reuse ;  /* 0x0000b4003e0b7a23 */ /* 0x102fe40000010802 */
[--C-:B------:R-:W-:Y:S02]  /*11750*/  FFMA.FTZ R62, R87, c[0x0][0x2d0], -R2.reuse ;  /* 0x0000b400573e7a23 */ /* 0x100fe40000010802 */
[----:B----4-:R-:W-:-:S03]  /*11760*/  FFMA.FTZ R10, R61, c[0x0][0x2d0], -R2 ;  /* 0x0000b4003d0a7a23 */ /* 0x010fc60000010802 */
[----:B------:R-:W-:Y:S01]  /*11770*/  MUFU.EX2 R11, R11 ;  /* 0x0000000b000b7308 */ /* 0x000fe20000000800 */
[----:B------:R-:W-:-:S06]  /*11780*/  FFMA.FTZ R61, R69, c[0x0][0x2d0], -R2 ;  /* 0x0000b400453d7a23 */ /* 0x000fcc0000010802 */
[----:B------:R-:W-:Y:S01]  /*11790*/  HMMA.16816.F32.BF16 R92, R28, R26, R16 ;  /* 0x0000001a1c5c723c */ /* 0x000fe20000041810 */
[--C-:B--2---:R-:W-:Y:S01]  /*117a0*/  FFMA.FTZ R9, R59, c[0x0][0x2d0], -R2.reuse ;  /* 0x0000b4003b097a23 */ /* 0x104fe20000010802 */
[----:B------:R-:W1:Y:S01]  /*117b0*/  MUFU.EX2 R17, R36 ;  /* 0x0000002400117308 */ /* 0x000e620000000800 */
[----:B------:R-:W-:Y:S02]  /*117c0*/  FFMA.FTZ R59, R73, c[0x0][0x2d0], -R2 ;  /* 0x0000b400493b7a23 */ /* 0x000fe40000010802 */
[----:B------:R-:W-:Y:S01]  /*117d0*/  FADD.FTZ R2, R24, R3 ;  /* 0x0000000318027221 */ /* 0x000fe20000010000 */
[----:B-----5:R-:W-:Y:S01]  /*117e0*/  F2FP.BF16.PACK_AB R24, R22, R24 ;  /* 0x000000181618723e */ /* 0x020fe200000010ff */
[----:B------:R-:W-:Y:S01]  /*117f0*/  FADD.FTZ R3, R111, R4 ;  /* 0x000000046f037221 */ /* 0x000fe20000010000 */
[----:B------:R-:W-:Y:S01]  /*11800*/  F2FP.BF16.PACK_AB R26, R20, R25 ;  /* 0x00000019141a723e */ /* 0x000fe200000010ff */
[----:B------:R-:W-:Y:S01]  /*11810*/  FADD.FTZ R2, R22, R2 ;  /* 0x0000000216027221 */ /* 0x000fe20000010000 */
[----:B------:R2:W4:Y:S03]  /*11820*/  MUFU.EX2 R16, R37 ;  /* 0x0000002500107308 */ /* 0x0005260000000800 */
[----:B------:R-:W-:-:S04]  /*11830*/  FADD.FTZ R2, R25, R2 ;  /* 0x0000000219027221 */ /* 0x000fc80000010000 */
[----:B------:R-:W-:Y:S01]  /*11840*/  FADD.FTZ R2, R20, R2 ;  /* 0x0000000214027221 */ /* 0x000fe20000010000 */
[----:B------:R-:W5:Y:S03]  /*11850*/  MUFU.EX2 R22, R53 ;  /* 0x0000003500167308 */ /* 0x000f660000000800 */
[----:B-1----:R-:W-:Y:S01]  /*11860*/  FADD.FTZ R2, R17, R2 ;  /* 0x0000000211027221 */ /* 0x002fe20000010000 */
[----:B--2---:R-:W1:Y:S03]  /*11870*/  LDSM.16.MT88.4 R36, [R190+0x3800] ;  /* 0x00380000be24783b */ /* 0x004e660000004200 */
[C---:B----4-:R-:W-:Y:S01]  /*11880*/  FADD.FTZ R2, R16.reuse, R2 ;  /* 0x0000000210027221 */ /* 0x050fe20000010000 */
[----:B------:R-:W-:Y:S01]  /*11890*/  F2FP.BF16.PACK_AB R20, R16, R17 ;  /* 0x000000111014723e */ /* 0x000fe200000010ff */
[----:B------:R-:W2:Y:S01]  /*118a0*/  MUFU.EX2 R4, R52 ;  /* 0x0000003400047308 */ /* 0x000ea20000000800 */
[----:B------:R-:W-:Y:S01]  /*118b0*/  HMMA.16816.F32.BF16 R16, R32, R40, RZ ;  /* 0x000000282010723c */ /* 0x000fe200000418ff */
[----:B-----5:R-:W-:-:S06]  /*118c0*/  FADD.FTZ R2, R22, R2 ;  /* 0x0000000216027221 */ /* 0x020fcc0000010000 */
[----:B------:R-:W4:Y:S08]  /*118d0*/  MUFU.EX2 R27, R51 ;  /* 0x00000033001b7308 */ /* 0x000f300000000800 */
[----:B------:R-:W5:Y:S01]  /*118e0*/  MUFU.EX2 R25, R50 ;  /* 0x0000003200197308 */ /* 0x000f620000000800 */
[C---:B--2---:R-:W-:Y:S01]  /*118f0*/  FADD.FTZ R2, R4.reuse, R2 ;  /* 0x0000000204027221 */ /* 0x044fe20000010000 */
[----:B------:R-:W-:-:S06]  /*11900*/  F2FP.BF16.PACK_AB R22, R4, R22 ;  /* 0x000000160416723e */ /* 0x000fcc00000010ff */
[----:B------:R-:W-:Y:S01]  /*11910*/  MUFU.EX2 R41, R47 ;  /* 0x0000002f00297308 */ /* 0x000fe20000000800 */
[----:B----4-:R-:W-:-:S07]  /*11920*/  FADD.FTZ R2, R27, R2 ;  /* 0x000000021b027221 */ /* 0x010fce0000010000 */
[----:B------:R-:W2:Y:S01]  /*11930*/  MUFU.EX2 R40, R46 ;  /* 0x0000002e00287308 */ /* 0x000ea20000000800 */
[----:B-----5:R-:W-:Y:S01]  /*11940*/  FADD.FTZ R2, R25, R2 ;  /* 0x0000000219027221 */ /* 0x020fe20000010000 */
[----:B-1----:R-:W-:Y:S06]  /*11950*/  HMMA.16816.F32.BF16 R108, R28, R36, R16 ;  /* 0x000000241c6c723c */ /* 0x002fec0000041810 */
[----:B------:R-:W1:Y:S02]  /*11960*/  MUFU.EX2 R37, R49 ;  /* 0x0000003100257308 */ /* 0x000e640000000800 */
[----:B------:R-:W-:Y:S06]  /*11970*/  HMMA.16816.F32.BF16 R16, R32, R42, RZ ;  /* 0x0000002a2010723c */ /* 0x000fec00000418ff */
[----:B------:R-:W4:Y:S01]  /*11980*/  MUFU.EX2 R36, R48 ;  /* 0x0000003000247308 */ /* 0x000f220000000800 */
[----:B--2---:R-:W-:-:S07]  /*11990*/  F2FP.BF16.PACK_AB R72, R40, R41 ;  /* 0x000000292848723e */ /* 0x004fce00000010ff */
[----:B------:R-:W2:Y:S01]  /*119a0*/  MUFU.EX2 R48, R45 ;  /* 0x0000002d00307308 */ /* 0x000ea20000000800 */
[----:B-1----:R-:W-:-:S07]  /*119b0*/  FADD.FTZ R2, R37, R2 ;  /* 0x0000000225027221 */ /* 0x002fce0000010000 */
[----:B------:R1:W5:Y:S01]  /*119c0*/  MUFU.EX2 R42, R44 ;  /* 0x0000002c002a7308 */ /* 0x0003620000000800 */
[----:B----4-:R-:W-:-:S04]  /*119d0*/  FADD.FTZ R2, R36, R2 ;  /* 0x0000000224027221 */ /* 0x010fc80000010000 */
[----:B------:R-:W-:Y:S01]  /*119e0*/  FADD.FTZ R2, R41, R2 ;  /* 0x0000000229027221 */ /* 0x000fe20000010000 */
[----:B------:R-:W-:Y:S02]  /*119f0*/  HMMA.16816.F32.BF16 R112, R28, R38, R16 ;  /* 0x000000261c70723c */ /* 0x000fe40000041810 */
[----:B------:R-:W4:Y:S01]  /*11a00*/  MUFU.EX2 R43, R6 ;  /* 0x00000006002b7308 */ /* 0x000f220000000800 */
[----:B------:R-:W-:-:S04]  /*11a10*/  FADD.FTZ R2, R40, R2 ;  /* 0x0000000228027221 */ /* 0x000fc80000010000 */
[----:B--2---:R-:W-:Y:S01]  /*11a20*/  FADD.FTZ R2, R48, R2 ;  /* 0x0000000230027221 */ /* 0x004fe20000010000 */
[----:B------:R-:W-:Y:S01]  /*11a30*/  F2FP.BF16.PACK_AB R16, R25, R27 ;  /* 0x0000001b1910723e */ /* 0x000fe200000010ff */
[----:B-1----:R-:W1:Y:S01]  /*11a40*/  LDSM.16.MT88.4 R44, [R192+0x3000] ;  /* 0x00300000c02c783b */ /* 0x002e620000004200 */
[----:B------:R-:W2:Y:S01]  /*11a50*/  MUFU.EX2 R9, R9 ;  /* 0x0000000900097308 */ /* 0x000ea20000000800 */
[C---:B-----5:R-:W-:Y:S01]  /*11a60*/  FADD.FTZ R228, R42.reuse, R2 ;  /* 0x000000022ae47221 */ /* 0x060fe20000010000 */
[----:B------:R-:W-:Y:S02]  /*11a70*/  F2FP.BF16.PACK_AB R74, R42, R48 ;  /* 0x000000302a4a723e */ /* 0x000fe400000010ff */
[----:B------:R-:W-:Y:S01]  /*11a80*/  F2FP.BF16.PACK_AB R18, R36, R37 ;  /* 0x000000252412723e */ /* 0x000fe200000010ff */
[----:B----4-:R-:W-:-:S03]  /*11a90*/  FADD.FTZ R3, R43, R3 ;  /* 0x000000032b037221 */ /* 0x010fc60000010000 */
[----:B------:R-:W4:Y:S01]  /*11aa0*/  MUFU.EX2 R10, R10 ;  /* 0x0000000a000a7308 */ /* 0x000f220000000800 */
[C---:B--2---:R-:W-:Y:S01]  /*11ab0*/  F2FP.BF16.PACK_AB R25, R9.reuse, R43 ;  /* 0x0000002b0919723e */ /* 0x044fe200000010ff */
[----:B------:R-:W-:Y:S01]  /*11ac0*/  FADD.FTZ R3, R9, R3 ;  /* 0x0000000309037221 */ /* 0x000fe20000010000 */
[----:B------:R-:W2:Y:S05]  /*11ad0*/  LDSM.16.MT88.4 R40, [R192+0x3800] ;  /* 0x00380000c028783b */ /* 0x000eaa0000004200 */
[----:B------:R-:W5:Y:S01]  /*11ae0*/  MUFU.EX2 R6, R14 ;  /* 0x0000000e00067308 */ /* 0x000f620000000800 */
[----:B----4-:R-:W-:Y:S01]  /*11af0*/  FADD.FTZ R3, R10, R3 ;  /* 0x000000030a037221 */ /* 0x010fe20000010000 */
[----:B------:R-:W-:-:S06]  /*11b00*/  F2FP.BF16.PACK_AB R27, R11, R10 ;  /* 0x0000000a0b1b723e */ /* 0x000fcc00000010ff */
[----:B------:R-:W-:Y:S01]  /*11b10*/  MUFU.EX2 R14, R59 ;  /* 0x0000003b000e7308 */ /* 0x000fe20000000800 */
[----:B------:R-:W-:-:S07]  /*11b20*/  FADD.FTZ R2, R11, R3 ;  /* 0x000000030b027221 */ /* 0x000fce0000010000 */
[----:B------:R-:W-:Y:S01]  /*11b30*/  MUFU.EX2 R9, R58 ;  /* 0x0000003a00097308 */ /* 0x000fe20000000800 */
[----:B-----5:R-:W-:Y:S01]  /*11b40*/  FADD.FTZ R2, R6, R2 ;  /* 0x0000000206027221 */ /* 0x020fe20000010000 */
[----:B-1----:R-:W-:Y:S06]  /*11b50*/  HMMA.16816.F32.BF16 R36, R32, R44, RZ ;  /* 0x0000002c2024723c */ /* 0x002fec00000418ff */
[----:B------:R-:W-:Y:S08]  /*11b60*/  MUFU.EX2 R11, R57 ;  /* 0x00000039000b7308 */ /* 0x000ff00000000800 */
[----:B------:R-:W-:Y:S08]  /*11b70*/  MUFU.EX2 R3, R56 ;  /* 0x0000003800037308 */ /* 0x000ff00000000800 */
[----:B------:R-:W1:Y:S02]  /*11b80*/  MUFU.EX2 R4, R21 ;  /* 0x0000001500047308 */ /* 0x000e640000000800 */
[----:B--2---:R-:W-:Y:S06]  /*11b90*/  HMMA.16816.F32.BF16 R84, R28, R40, R36 ;  /* 0x000000281c54723c */ /* 0x004fec0000041824 */
[----:B------:R-:W2:Y:S02]  /*11ba0*/  MUFU.EX2 R17, R61 ;  /* 0x0000003d00117308 */ /* 0x000ea40000000800 */
[----:B------:R-:W-:Y:S06]  /*11bb0*/  HMMA.16816.F32.BF16 R36, R32, R46, RZ ;  /* 0x0000002e2024723c */ /* 0x000fec00000418ff */
[----:B------:R-:W4:Y:S01]  /*11bc0*/  MUFU.EX2 R10, R60 ;  /* 0x0000003c000a7308 */ /* 0x000f220000000800 */
[C---:B-1----:R-:W-:Y:S01]  /*11bd0*/  FADD.FTZ R2, R4.reuse, R2 ;  /* 0x0000000204027221 */ /* 0x042fe20000010000 */
[----:B------:R-:W-:-:S03]  /*11be0*/  F2FP.BF16.PACK_AB R21, R4, R6 ;  /* 0x000000060415723e */ /* 0x000fc600000010ff */
[----:B--2---:R-:W-:-:S03]  /*11bf0*/  FADD.FTZ R2, R17, R2 ;  /* 0x0000000211027221 */ /* 0x004fc60000010000 */
[----:B------:R1:W2:Y:S01]  /*11c00*/  MUFU.EX2 R6, R23 ;  /* 0x0000001700067308 */ /* 0x0002a20000000800 */
[----:B----4-:R-:W-:-:S07]  /*11c10*/  FADD.FTZ R2, R10, R2 ;  /* 0x000000020a027221 */ /* 0x010fce0000010000 */
[----:B------:R-:W4:Y:S02]  /*11c20*/  MUFU.EX2 R4, R62 ;  /* 0x0000003e00047308 */ /* 0x000f240000000800 */
[----:B------:R-:W-:Y:S01]  /*11c30*/  HMMA.16816.F32.BF16 R80, R28, R42, R36 ;  /* 0x0000002a1c50723c */ /* 0x000fe20000041824 */
[----:B------:R-:W5:Y:S01]  /*11c40*/  LDSM.16.MT88.4 R36, [R191+0x3000] ;  /* 0x00300000bf24783b */ /* 0x000f620000004200 */
[----:B------:R-:W-:Y:S01]  /*11c50*/  FADD.FTZ R2, R14, R2 ;  /* 0x000000020e027221 */ /* 0x000fe20000010000 */
[----:B-1----:R-:W-:-:S03]  /*11c60*/  F2FP.BF16.PACK_AB R23, R10, R17 ;  /* 0x000000110a17723e */ /* 0x002fc600000010ff */
[C---:B------:R-:W-:Y:S01]  /*11c70*/  FADD.FTZ R2, R9.reuse, R2 ;  /* 0x0000000209027221 */ /* 0x040fe20000010000 */
[----:B------:R-:W-:Y:S02]  /*11c80*/  F2FP.BF16.PACK_AB R17, R9, R14 ;  /* 0x0000000e0911723e */ /* 0x000fe400000010ff */
[----:B--2---:R-:W-:Y:S01]  /*11c90*/  F2FP.BF16.PACK_AB R19, R6, R11 ;  /* 0x0000000b0613723e */ /* 0x004fe200000010ff */
[----:B------:R-:W-:Y:S01]  /*11ca0*/  FADD.FTZ R2, R11, R2 ;  /* 0x000000020b027221 */ /* 0x000fe20000010000 */
[----:B----4-:R-:W-:-:S03]  /*11cb0*/  F2FP.BF16.PACK_AB R73, R3, R4 ;  /* 0x000000040349723e */ /* 0x010fc600000010ff */
[----:B------:R-:W-:-:S04]  /*11cc0*/  FADD.FTZ R2, R6, R2 ;  /* 0x0000000206027221 */ /* 0x000fc80000010000 */
[----:B------:R-:W-:Y:S02]  /*11cd0*/  FADD.FTZ R2, R4, R2 ;  /* 0x0000000204027221 */ /* 0x000fe40000010000 */
[----:B------:R-:W1:Y:S02]  /*11ce0*/  MUFU.EX2 R4, R55 ;  /* 0x0000003700047308 */ /* 0x000e640000000800 */
[----:B------:R-:W-:-:S06]  /*11cf0*/  FADD.FTZ R2, R3, R2 ;  /* 0x0000000203027221 */ /* 0x000fcc0000010000 */
[----:B------:R-:W2:Y:S01]  /*11d00*/  MUFU.EX2 R3, R54 ;  /* 0x0000003600037308 */ /* 0x000ea20000000800 */
[----:B-1----:R-:W-:Y:S01]  /*11d10*/  FADD.FTZ R2, R4, R2 ;  /* 0x0000000204027221 */ /* 0x002fe20000010000 */
[----:B-----5:R-:W-:Y:S01]  /*11d20*/  HMMA.16816.F32.BF16 R40, R32, R36, RZ ;  /* 0x000000242028723c */ /* 0x020fe200000418ff */
[C---:B--2---:R-:W-:Y:S02]  /*11d30*/  F2FP.BF16.PACK_AB R75, R3.reuse, R4 ;  /* 0x00000004034b723e */ /* 0x044fe400000010ff */
[----:B------:R-:W-:Y:S01]  /*11d40*/  FADD.FTZ R236, R3, R2 ;  /* 0x0000000203ec7221 */ /* 0x000fe20000010000 */
[----:B---3--:R-:W-:Y:S01]  /*11d50*/  MOV R2, R149 ;  /* 0x0000009500027202 */ /* 0x008fe20000000f00 */
[----:B------:R-:W-:-:S03]  /*11d60*/  @P1 IMAD.HI.U32 R3, R149, c[0x0][0x2c8], RZ ;  /* 0x0000b20095031a27 */ /* 0x000fc600078e00ff */
[----:B------:R-:W-:Y:S01]  /*11d70*/  HMMA.16816.F32.BF16 R32, R32, R38, RZ ;  /* 0x000000262020723c */ /* 0x000fe200000418ff */
[----:B------:R-:W1:Y:S01]  /*11d80*/  LDSM.16.MT88.4 R36, [R191+0x3800] ;  /* 0x00380000bf24783b */ /* 0x000e620000004200 */
[----:B------:R-:W-:Y:S02]  /*11d90*/  @P1 SHF.R.U32.HI R2, RZ, c[0x0][0x2cc], R3 ;  /* 0x0000b300ff021a19 */ /* 0x000fe40000011603 */
[----:B------:R-:W-:Y:S02]  /*11da0*/  ISETP.GE.AND P1, PT, R148, 0x1, PT ;  /* 0x000000019400780c */ /* 0x000fe40003f26270 */
[----:B------:R-:W-:-:S04]  /*11db0*/  IADD3 R2, R155, R2, RZ ;  /* 0x000000029b027210 */ /* 0x000fc80007ffe0ff */
[----:B------:R-:W-:-:S06]  /*11dc0*/  IADD3 R4, R2, c[0x0][0x328], RZ ;  /* 0x0000ca0002047a10 */ /* 0x000fcc0007ffe0ff */
[C---:B-1----:R-:W-:Y:S08]  /*11dd0*/  HMMA.16816.F32.BF16 R68, R28.reuse, R36, R40 ;  /* 0x000000241c44723c */ /* 0x042ff00000041828 */
[----:B------:R-:W-:Y:S01]  /*11de0*/  HMMA.16816.F32.BF16 R40, R28, R38, R32 ;  /* 0x000000261c28723c */ /* 0x000fe20000041820 */
        /* <DEDUP_REMOVED lines=41> */
[C---:B--2---:R-:W-:Y:S01]  /*12080*/  HMMA.16816.F32.BF16 R64, R20.reuse, R24, R108 ;  /* 0x000000181440723c */ /* 0x044fe2000004186c */
[----:B------:R-:W-:Y:S07]  /*12090*/  LDSM.16.MT88.4 R108, [R192+0x2800] ;  /* 0x00280000c06c783b */ /* 0x000fee0000004200 */
[C---:B------:R-:W-:Y:S01]  /*120a0*/  HMMA.16816.F32.BF16 R60, R20.reuse, R26, R112 ;  /* 0x0000001a143c723c */ /* 0x040fe20000041870 */
[----:B------:R-:W2:Y:S07]  /*120b0*/  LDSM.16.MT88.4 R24, [R191+0x4800] ;  /* 0x00480000bf18783b */ /* 0x000eae0000004200 */
[C---:B-1----:R-:W-:Y:S08]  /*120c0*/  HMMA.16816.F32.BF16 R56, R20.reuse, R28, R144 ;  /* 0x0000001c1438723c */ /* 0x042ff00000041890 */
[C---:B------:R-:W-:Y:S01]  /*120d0*/  HMMA.16816.F32.BF16 R48, R20.reuse, R30, R140 ;  /* 0x0000001e1430723c */ /* 0x040fe2000004188c */
[----:B------:R-:W1:Y:S07]  /*120e0*/  LDSM.16.MT88.4 R28, [R192+0x2000] ;  /* 0x00200000c01c783b */ /* 0x000e6e0000004200 */
[C---:B--2---:R-:W-:Y:S08]  /*120f0*/  HMMA.16816.F32.BF16 R40, R20.reuse, R24, R128 ;  /* 0x000000181428723c */ /* 0x044ff00000041880 */
[----:B------:R-:W-:Y:S01]  /*12100*/  HMMA.16816.F32.BF16 R32, R20, R26, R120 ;  /* 0x0000001a1420723c */ /* 0x000fe20000041878 */
[----:B------:R-:W2:Y:S04]  /*12110*/  LDSM.16.MT88.4 R20, [R190+0x2000] ;  /* 0x00200000be14783b */ /* 0x000ea80000004200 */
[----:B------:R-:W3:Y:S03]  /*12120*/  LDSM.16.MT88.4 R24, [R189+0x2000] ;  /* 0x00200000bd18783b */ /* 0x000ee60000004200 */
[C---:B-1----:R-:W-:Y:S01]  /*12130*/  HMMA.16816.F32.BF16 R112, R16.reuse, R28, R96 ;  /* 0x0000001c1070723c */ /* 0x042fe20000041860 */
[----:B------:R-:W-:Y:S07]  /*12140*/  LDSM.16.MT88.4 R96, [R191+0x2800] ;  /* 0x00280000bf60783b */ /* 0x000fee0000004200 */
[C---:B------:R-:W-:Y:S01]  /*12150*/  HMMA.16816.F32.BF16 R80, R16.reuse, R30, R80 ;  /* 0x0000001e1050723c */ /* 0x040fe20000041850 */
[----:B------:R-:W1:Y:S07]  /*12160*/  LDSM.16.MT88.4 R28, [R190+0x5000] ;  /* 0x00500000be1c783b */ /* 0x000e6e0000004200 */
[C---:B--2---:R-:W-:Y:S08]  /*12170*/  HMMA.16816.F32.BF16 R104, R16.reuse, R20, R104 ;  /* 0x000000141068723c */ /* 0x044ff00000041868 */
[C---:B------:R-:W-:Y:S01]  /*12180*/  HMMA.16816.F32.BF16 R84, R16.reuse, R22, R84 ;  /* 0x000000161054723c */ /* 0x040fe20000041854 */
[----:B------:R-:W2:Y:S07]  /*12190*/  LDSM.16.MT88.4 R20, [R189+0x5000] ;  /* 0x00500000bd14783b */ /* 0x000eae0000004200 */
[C---:B---3--:R-:W-:Y:S01]  /*121a0*/  HMMA.16816.F32.BF16 R128, R16.reuse, R24, R124 ;  /* 0x000000181080723c */ /* 0x048fe2000004187c */
[----:B------:R-:W-:Y:S07]  /*121b0*/  LDSM.16.MT88.4 R124, [R189+0x2800] ;  /* 0x00280000bd7c783b */ /* 0x000fee0000004200 */
[----:B------:R-:W-:Y:S01]  /*121c0*/  HMMA.16816.F32.BF16 R88, R16, R26, R116 ;  /* 0x0000001a1058723c */ /* 0x000fe20000041874 */
[----:B------:R-:W3:Y:S04]  /*121d0*/  LDSM.16.MT88.4 R24, [R191+0x2000] ;  /* 0x00200000bf18783b */ /* 0x000ee80000004200 */
[----:B------:R-:W-:Y:S03]  /*121e0*/  LDSM.16.MT88.4 R116, [R190+0x2800] ;  /* 0x00280000be74783b */ /* 0x000fe60000004200 */
[C---:B------:R-:W-:Y:S08]  /*121f0*/  HMMA.16816.F32.BF16 R112, R72.reuse, R108, R112 ;  /* 0x0000006c4870723c */ /* 0x040ff00000041870 */
[----:B------:R-:W-:Y:S01]  /*12200*/  HMMA.16816.F32.BF16 R108, R72, R110, R80 ;  /* 0x0000006e486c723c */ /* 0x000fe20000041850 */
[----:B------:R-:W-:Y:S07]  /*12210*/  LDSM.16.MT88.4 R80, [R190+0x5800] ;  /* 0x00580000be50783b */ /* 0x000fee0000004200 */
[C---:B-1----:R-:W-:Y:S08]  /*12220*/  HMMA.16816.F32.BF16 R60, R16.reuse, R30, R60 ;  /* 0x0000001e103c723c */ /* 0x042ff0000004183c */
[C---:B--2---:R-:W-:Y:S08]  /*12230*/  HMMA.16816.F32.BF16 R92, R16.reuse, R20, R44 ;  /* 0x00000014105c723c */ /* 0x044ff0000004182c */
[C---:B------:R-:W-:Y:S01]  /*12240*/  HMMA.16816.F32.BF16 R44, R16.reuse, R22, R36 ;  /* 0x00000016102c723c */ /* 0x040fe20000041824 */
[----:B------:R-:W1:Y:S07]  /*12250*/  LDSM.16.MT88.4 R20, [R191+0x5000] ;  /* 0x00500000bf14783b */ /* 0x000e6e0000004200 */
[C---:B---3--:R-:W-:Y:S08]  /*12260*/  HMMA.16816.F32.BF16 R68, R16.reuse, R24, R68 ;  /* 0x000000181044723c */ /* 0x048ff00000041844 */
[----:B------:R-:W-:Y:S01]  /*12270*/  HMMA.16816.F32.BF16 R52, R16, R26, R52 ;  /* 0x0000001a1034723c */ /* 0x000fe20000041834 */
[----:B------:R-:W2:Y:S07]  /*12280*/  LDSM.16.MT88.4 R24, [R192+0x5000] ;  /* 0x00500000c018783b */ /* 0x000eae0000004200 */
[----:B------:R-:W-:Y:S08]  /*12290*/  HMMA.16816.F32.BF16 R128, R72, R124, R128 ;  /* 0x0000007c4880723c */ /* 0x000ff00000041880 */
[----:B------:R-:W-:Y:S01]  /*122a0*/  HMMA.16816.F32.BF16 R36, R16, R28, R64 ;  /* 0x0000001c1024723c */ /* 0x000fe20000041840 */
[----:B------:R-:W-:Y:S07]  /*122b0*/  LDSM.16.MT88.4 R64, [R192+0x5800] ;  /* 0x00580000c040783b */ /* 0x000fee0000004200 */
[----:B------:R-:W-:Y:S01]  /*122c0*/  HMMA.16816.F32.BF16 R124, R72, R126, R88 ;  /* 0x0000007e487c723c */ /* 0x000fe20000041858 */
[----:B------:R-:W3:Y:S07]  /*122d0*/  LDSM.16.MT88.4 R88, [R189+0x5800] ;  /* 0x00580000bd58783b */ /* 0x000eee0000004200 */
        /* <DEDUP_REMOVED lines=29> */
.L_x_1019:
[----:B------:R-:W-:-:S04]  /*124b0*/  MOV R2, 0x1 ;  /* 0x0000000100027802 */ /* 0x000fc80000000f00 */
[----:B------:R-:W-:-:S13]  /*124c0*/  ISETP.NE.AND P0, PT, R2, c[0x0][0x32c], PT ;  /* 0x0000cb0002007a0c */ /* 0x000fda0003f05270 */
[----:B------:R-:W-:-:S05]  /*124d0*/  @P0 IMAD.HI.U32 R2, R3, c[0x0][0x330], RZ ;  /* 0x0000cc0003020a27 */ /* 0x000fca00078e00ff */
[----:B------:R-:W-:Y:S02]  /*124e0*/  @P0 SHF.R.U32.HI R3, RZ, c[0x0][0x334], R2 ;  /* 0x0000cd00ff030a19 */ /* 0x000fe40000011602 */
.L_x_1020:
[----:B------:R-:W-:Y:S05]  /*124f0*/  BSYNC B0 ;  /* 0x0000000000007941 */ /* 0x000fea0003800000 */
.L_x_1018:
[----:B------:R-:W-:-:S05]  /*12500*/  MOV R2, c[0x0][0x32c] ;  /* 0x0000cb0000027a02 */ /* 0x000fca0000000f00 */
[----:B------:R-:W-:-:S05]  /*12510*/  IMAD R3, R3, R2, c[0x0][0x32c] ;  /* 0x0000cb0003037624 */ /* 0x000fca00078e0202 */
[----:B------:R-:W-:-:S05]  /*12520*/  IMNMX R4, R4, R3, PT ;  /* 0x0000000304047217 */ /* 0x000fca0003800200 */
.L_x_1017:
        /* <DEDUP_REMOVED lines=8> */
.L_x_1042:
        /* <DEDUP_REMOVED lines=18> */
[----:B--23--:R-:W-:Y:S01]  /*126d0*/  IMAD.SHL.U32 R8, R76, 0x2, RZ ;  /* 0x000000024c087824 */ /* 0x00cfe200078e00ff */
[----:B------:R-:W-:Y:S02]  /*126e0*/  SHF.R.S32.HI R2, RZ, 0x1f, R225 ;  /* 0x0000001fff027819 */ /* 0x000fe400000114e1 */
[C---:B------:R-:W-:Y:S02]  /*126f0*/  SHF.L.U64.HI R11, R211.reuse, 0x1, R238 ;  /* 0x00000001d30b7819 */ /* 0x040fe400000102ee */
[----:B------:R-:W-:Y:S01]  /*12700*/  SHF.L.U32 R10, R211, 0x1, RZ ;  /* 0x00000001d30a7819 */ /* 0x000fe200000006ff */
[----:B------:R-:W-:Y:S01]  /*12710*/  IMAD R4, R2, c[0x0][0x208], RZ ;  /* 0x0000820002047a24 */ /* 0x000fe200078e02ff */
[----:B------:R-:W-:Y:S01]  /*12720*/  SHF.L.U64.HI R9, R76, 0x1, R77 ;  /* 0x000000014c097819 */ /* 0x000fe2000001024d */
[C---:B------:R-:W-:Y:S04]  /*12730*/  IMAD.WIDE.U32 R2, R225.reuse, c[0x0][0x208], RZ ;  /* 0x00008200e1027a25 */ /* 0x040fe800078e00ff */
[----:B------:R-:W-:Y:S04]  /*12740*/  IMAD R4, R225, c[0x0][0x20c], R4 ;  /* 0x00008300e1047a24 */ /* 0x000fe800078e0204 */
[----:B------:R-:W-:Y:S01]  /*12750*/  IMAD.IADD R3, R3, 0x1, R4 ;  /* 0x0000000103037824 */ /* 0x000fe200078e0204 */
[----:B------:R-:W-:Y:S03]  /*12760*/  SHF.R.S32.HI R4, RZ, 0x1f, R222 ;  /* 0x0000001fff047819 */ /* 0x000fe600000114de */
        /* <DEDUP_REMOVED lines=9> */
.L_x_1151:
[----:B------:R-:W-:-:S05]  /*12800*/  BRA.DIV ~URZ, `(.L_x_1025) ;  /* 0x000113127f007947 */ /* 0x000fca000b800000 */
[----:B------:R-:W5:Y:S01]  /*12810*/  SHFL.IDX PT, R2, R5, RZ, 0x181f ;  /* 0x00181fff05027589 */ /* 0x000f6200000e0000 */
[----:B------:R-:W-:Y:S02]  /*12820*/  ISETP.GE.AND P2, PT, R76, c[0x0][0x1d4], PT ;  /* 0x000075004c007a0c */ /* 0x000fe40003f46270 */
[----:B------:R-:W-:Y:S02]  /*12830*/  ISETP.GE.AND P1, PT, R211, c[0x0][0x1d4], PT ;  /* 0x00007500d3007a0c */ /* 0x000fe40003f26270 */
[----:B-----5:R-:W-:Y:S05]  /*12840*/  IADD3 R20, P0, R2, R8, RZ ;  /* 0x0000000802147210 */ /* 0x020fea0007f1e0ff */
[----:B---3--:R-:W-:Y:S01]  /*12850*/  IMAD.X R21, R22, 0x1, R9, P0 ;  /* 0x0000000116157824 */ /* 0x008fe200000e0609 */
[----:B------:R-:W-:Y:S04]  /*12860*/  IADD3 R2, P0, R2, R10, RZ ;  /* 0x0000000a02027210 */ /* 0x000fe80007f1e0ff */
[----:B------:R-:W-:Y:S01]  /*12870*/  @!PT LDS RZ, [RZ] ;  /* 0x00000000fffff984 */ /* 0x000fe20000000800 */
[----:B------:R-:W-:Y:S01]  /*12880*/  @!PT LDS RZ, [RZ] ;  /* 0x00000000fffff984 */ /* 0x000fe20000000800 */
[----:B------:R3:W-:Y:S01]  /*12890*/  LDGSTS.E.BYPASS.LTC128B.128 [R210+0x100], [R20.64], !P2 ;  /* 0x0010000014d27fae */ /* 0x0007e2000d101d48 */
[----:B------:R-:W-:Y:S05]  /*128a0*/  IMAD.X R3, R22, 0x1, R11, P0 ;  /* 0x0000000116037824 */ /* 0x000fea00000e060b */
[----:B------:R5:W-:Y:S04]  /*128b0*/  LDGSTS.E.BYPASS.LTC128B.128 [R210+0x3100], [R2.64], !P1 ;  /* 0x0310000002d27fae */ /* 0x000be8000c901d48 */
[----:B-----5:R-:W3:Y:S04]  /*128c0*/  SHFL.IDX PT, R2, R5, 0x1, 0x181f ;  /* 0x00381f0005027f89 */ /* 0x020ee800000e0000 */
[----:B------:R-:W5:Y:S04]  /*128d0*/  SHFL.IDX PT, R3, R4, 0x1, 0x181f ;  /* 0x00381f0004037f89 */ /* 0x000f6800000e0000 */
[----:B--2---:R-:W2:Y:S04]  /*128e0*/  SHFL.IDX PT, R4, R4, 0x2, 0x181f ;  /* 0x00581f0004047f89 */ /* 0x004ea800000e0000 */
[----:B------:R-:W4:Y:S01]  /*128f0*/  SHFL.IDX PT, R5, R5, 0x2, 0x181f ;  /* 0x00581f0005057f89 */ /* 0x000f2200000e0000 */
[C---:B---3--:R-:W-:Y:S05]  /*12900*/  IADD3 R20, P0, R2.reuse, R8, RZ ;  /* 0x0000000802147210 */ /* 0x048fea0007f1e0ff */
[C---:B-----5:R-:W-:Y:S01]  /*12910*/  IMAD.X R21, R3.reuse, 0x1, R9, P0 ;  /* 0x0000000103157824 */ /* 0x060fe200000e0609 */
[----:B------:R-:W-:Y:S04]  /*12920*/  IADD3 R2, P0, R2, R10, RZ ;  /* 0x0000000a02027210 */ /* 0x000fe80007f1e0ff */
[----:B------:R3:W-:Y:S01]  /*12930*/  LDGSTS.E.BYPASS.LTC128B.128 [R210+0x1100], [R20.64], !P2 ;  /* 0x0110000014d27fae */ /* 0x0007e2000d101d48 */
[----:B------:R-:W-:Y:S05]  /*12940*/  IMAD.X R3, R3, 0x1, R11, P0 ;  /* 0x0000000103037824 */ /* 0x000fea00000e060b */
[----:B------:R1:W-:Y:S01]  /*12950*/  LDGSTS.E.BYPASS.LTC128B.128 [R210+0x4100], [R2.64], !P1 ;  /* 0x0410000002d27fae */ /* 0x0003e2000c901d48 */
[----:B---3--:R-:W-:Y:S02]  /*12960*/  SEL R20, RZ, 0x10, P2 ;  /* 0x00000010ff147807 */ /* 0x008fe40001000000 */
[----:B------:R-:W-:Y:S02]  /*12970*/  SEL R21, RZ, 0x10, P1 ;  /* 0x00000010ff157807 */ /* 0x000fe40000800000 */
.L_x_1152:
[C---:B-12-4-:R-:W-:Y:S02]  /*12980*/  IADD3 R2, -R20.reuse, 0x10, RZ ;  /* 0x0000001014027810 */ /* 0x056fe40007ffe1ff */
        /* <DEDUP_REMOVED lines=14> */
.L_x_1023:
[----:B--23--:R-:W-:Y:S05]  /*12a70*/  BSYNC B0 ;  /* 0x0000000000007941 */ /* 0x00cfea0003800000 */
.L_x_1022:
        /* <DEDUP_REMOVED lines=74> */
[----:B------:R-:W4:Y:S07]  /*12f20*/  LDSM.16.M88.4 R152, [R194] ;  /* 0x00000000c298783b */ /* 0x000f2e0000000200 */
[C---:B-----5:R-:W-:Y:S08]  /*12f30*/  HMMA.16816.F32.BF16 R28, R172.reuse, R156, R28 ;  /* 0x0000009cac1c723c */ /* 0x060ff0000004181c */
[C---:B------:R-:W-:Y:S01]  /*12f40*/  HMMA.16816.F32.BF16 R32, R172.reuse, R158, R32 ;  /* 0x0000009eac20723c */ /* 0x040fe20000041820 */
[----:B------:R-:W5:Y:S07]  /*12f50*/  LDSM.16.M88.4 R156, [R195] ;  /* 0x00000000c39c783b */ /* 0x000f6e0000000200 */
[C---:B-1----:R-:W-:Y:S08]  /*12f60*/  HMMA.16816.F32.BF16 R36, R172.reuse, R140, R36 ;  /* 0x0000008cac24723c */ /* 0x042ff00000041824 */
[C---:B------:R-:W-:Y:S01]  /*12f70*/  HMMA.16816.F32.BF16 R40, R172.reuse, R142, R40 ;  /* 0x0000008eac28723c */ /* 0x040fe20000041828 */
[----:B------:R-:W1:Y:S07]  /*12f80*/  LDSM.16.M88.4 R140, [R196] ;  /* 0x00000000c48c783b */ /* 0x000e6e0000000200 */
[C---:B--2---:R-:W-:Y:S08]  /*12f90*/  HMMA.16816.F32.BF16 R44, R172.reuse, R144, R44 ;  /* 0x00000090ac2c723c */ /* 0x044ff0000004182c */
[C---:B------:R-:W-:Y:S01]  /*12fa0*/  HMMA.16816.F32.BF16 R48, R172.reuse, R146, R48 ;  /* 0x00000092ac30723c */ /* 0x040fe20000041830 */
[----:B------:R-:W2:Y:S07]  /*12fb0*/  LDSM.16.M88.4 R144, [R197] ;  /* 0x00000000c590783b */ /* 0x000eae0000000200 */
[C---:B---3--:R-:W-:Y:S08]  /*12fc0*/  HMMA.16816.F32.BF16 R52, R172.reuse, R148, R52 ;  /* 0x00000094ac34723c */ /* 0x048ff00000041834 */
[----:B------:R-:W-:Y:S01]  /*12fd0*/  HMMA.16816.F32.BF16 R56, R172, R150, R56 ;  /* 0x00000096ac38723c */ /* 0x000fe20000041838 */
[----:B------:R-:W3:Y:S07]  /*12fe0*/  LDSM.16.M88.4 R148, [R198] ;  /* 0x00000000c694783b */ /* 0x000eee0000000200 */
[C---:B----4-:R-:W-:Y:S08]  /*12ff0*/  HMMA.16816.F32.BF16 R8, R176.reuse, R152, R8 ;  /* 0x00000098b008723c */ /* 0x050ff00000041808 */
[C---:B------:R-:W-:Y:S01]  /*13000*/  HMMA.16816.F32.BF16 R16, R176.reuse, R154, R16 ;  /* 0x0000009ab010723c */ /* 0x040fe20000041810 */
[----:B------:R-:W4:Y:S07]  /*13010*/  LDSM.16.M88.4 R152, [R199] ;  /* 0x00000000c798783b */ /* 0x000f2e0000000200 */
        /* <DEDUP_REMOVED lines=147> */
[----:B------:R-:W2:Y:S01]  /*13950*/  LDL R4, [R1+0x10] ;  /* 0x0000100001047983 */ /* 0x000ea20000100800 */
[----:B------:R-:W-:Y:S01]  /*13960*/  IMAD.MOV.U32 R222, RZ, RZ, RZ ;  /* 0x000000ffffde7224 */ /* 0x000fe200078e00ff */
[----:B------:R-:W-:Y:S01]  /*13970*/  ISETP.GT.AND P1, PT, R0, 0x5f, PT ;  /* 0x0000005f0000780c */ /* 0x000fe20003f24270 */
[----:B------:R-:W-:Y:S01]  /*13980*/  IMAD.SHL.U32 R10, R211, 0x2, RZ ;  /* 0x00000002d30a7824 */ /* 0x000fe200078e00ff */
[----:B------:R-:W3:Y:S01]  /*13990*/  LDL.64 R230, [R1] ;  /* 0x0000000001e67983 */ /* 0x000ee20000100a00 */
[----:B------:R-:W-:Y:S02]  /*139a0*/  ISETP.NE.AND P2, PT, R5, 0x1, PT ;  /* 0x000000010500780c */ /* 0x000fe40003f45270 */
[----:B------:R-:W-:Y:S02]  /*139b0*/  SHF.L.U64.HI R11, R211, 0x1, R238 ;  /* 0x00000001d30b7819 */ /* 0x000fe400000102ee */
[----:B------:R-:W-:Y:S01]  /*139c0*/  SHF.L.U64.HI R9, R76, 0x1, R77 ;  /* 0x000000014c097819 */ /* 0x000fe2000001024d */
[----:B------:R-:W4:Y:S01]  /*139d0*/  LDL R226, [R1+0x8] ;  /* 0x0000080001e27983 */ /* 0x000f220000100800 */
[----:B--2---:R-:W-:Y:S05]  /*139e0*/  IMAD R3, R212, 0x60, R4 ;  /* 0x00000060d4037824 */ /* 0x004fea00078e0204 */
[----:B------:R-:W-:Y:S05]  /*139f0*/  IADD3 R3, R3, -0x60, R0 ;  /* 0xffffffa003037810 */ /* 0x000fea0007ffe000 */
[----:B------:R-:W-:Y:S04]  /*13a00*/  @P2 IMAD.HI.U32 R4, R3, c[0x0][0x2bc], RZ ;  /* 0x0000af0003042a27 */ /* 0x000fe800078e00ff */
[--C-:B-1----:R-:W-:Y:S01]  /*13a10*/  IMAD.MOV.U32 R2, RZ, RZ, R3.reuse ;  /* 0x000000ffff027224 */ /* 0x102fe200078e0003 */
[----:B------:R-:W-:Y:S04]  /*13a20*/  @P2 SHF.R.U32.HI R2, RZ, c[0x0][0x2c0], R4 ;  /* 0x0000b000ff022a19 */ /* 0x000fe80000011604 */
[C---:B---3--:R-:W-:Y:S04]  /*13a30*/  @!P1 IADD3 R5, P0, R2.reuse, R230, RZ ;  /* 0x000000e602059210 */ /* 0x048fe80007f1e0ff */
[----:B----4-:R-:W-:Y:S01]  /*13a40*/  @!P1 LEA.HI.X.SX32 R8, R2, R226, 0x1, P0 ;  /* 0x000000e202089211 */ /* 0x010fe200000f0eff */
[----:B------:R-:W-:Y:S01]  /*13a50*/  IMAD.MOV R2, RZ, RZ, -R2 ;  /* 0x000000ffff027224 */ /* 0x000fe200078e0a02 */
[C---:B------:R-:W-:Y:S03]  /*13a60*/  @!P1 LEA R4, P0, R5.reuse, c[0x0][0x2a0], 0x2 ;  /* 0x0000a80005049a11 */ /* 0x040fe600078010ff */
[----:B------:R-:W-:Y:S01]  /*13a70*/  IMAD R225, R2, c[0x0][0x2b8], R3 ;  /* 0x0000ae0002e17a24 */ /* 0x000fe200078e0203 */
[----:B------:R-:W-:Y:S01]  /*13a80*/  @!P1 LEA.HI.X R5, R5, c[0x0][0x2a4], R8, 0x2, P0 ;  /* 0x0000a90005059a11 */ /* 0x000fe200000f1408 */
[----:B------:R-:W-:Y:S03]  /*13a90*/  IMAD.SHL.U32 R8, R76, 0x2, RZ ;  /* 0x000000024c087824 */ /* 0x000fe600078e00ff */
[----:B------:R-:W-:Y:S01]  /*13aa0*/  SHF.R.S32.HI R2, RZ, 0x1f, R225 ;  /* 0x0000001fff027819 */ /* 0x000fe200000114e1 */
[----:B------:R1:W2:Y:S04]  /*13ab0*/  @!P1 LDG.E R222, [R4.64] ;  /* 0x0000000804de9981 */ /* 0x0002a8000c1e1900 */
[----:B-1----:R-:W-:Y:S02]  /*13ac0*/  IMAD R4, R2, c[0x0][0x1e0], RZ ;  /* 0x0000780002047a24 */ /* 0x002fe400078e02ff */
[C---:B------:R-:W-:Y:S04]  /*13ad0*/  IMAD.WIDE.U32 R2, R225.reuse, c[0x0][0x1e0], RZ ;  /* 0x00007800e1027a25 */ /* 0x040fe800078e00ff */
        /* <DEDUP_REMOVED lines=12> */
.L_x_1153:
[----:B------:R-:W-:-:S05]  /*13ba0*/  BRA.DIV ~URZ, `(.L_x_1029) ;  /* 0x000103727f007947 */ /* 0x000fca000b800000 */
[----:B------:R-:W3:Y:S01]  /*13bb0*/  SHFL.IDX PT, R2, R5, RZ, 0x181f ;  /* 0x00181fff05027589 */ /* 0x000ee200000e0000 */
[----:B------:R-:W-:Y:S02]  /*13bc0*/  ISETP.GE.AND P2, PT, R76, c[0x0][0x1d4], PT ;  /* 0x000075004c007a0c */ /* 0x000fe40003f46270 */
[----:B------:R-:W-:Y:S02]  /*13bd0*/  ISETP.GE.AND P1, PT, R211, c[0x0][0x1d4], PT ;  /* 0x00007500d3007a0c */ /* 0x000fe40003f26270 */
[----:B---3--:R-:W-:Y:S05]  /*13be0*/  IADD3 R16, P0, R2, R8, RZ ;  /* 0x0000000802107210 */ /* 0x008fea0007f1e0ff */
[----:B--2---:R-:W-:Y:S01]  /*13bf0*/  IMAD.X R17, R18, 0x1, R9, P0 ;  /* 0x0000000112117824 */ /* 0x004fe200000e0609 */
[----:B------:R-:W-:Y:S04]  /*13c00*/  IADD3 R2, P0, R2, R10, RZ ;  /* 0x0000000a02027210 */ /* 0x000fe80007f1e0ff */
[----:B------:R-:W-:Y:S01]  /*13c10*/  @!PT LDS RZ, [RZ] ;  /* 0x00000000fffff984 */ /* 0x000fe20000000800 */
[----:B------:R-:W-:Y:S01]  /*13c20*/  @!PT LDS RZ, [RZ] ;  /* 0x00000000fffff984 */ /* 0x000fe20000000800 */
[----:B------:R2:W-:Y:S01]  /*13c30*/  LDGSTS.E.BYPASS.LTC128B.128 [R210+0x8100], [R16.64], !P2 ;  /* 0x0810000010d27fae */ /* 0x0005e2000d101d48 */
[----:B------:R-:W-:Y:S05]  /*13c40*/  IMAD.X R3, R18, 0x1, R11, P0 ;  /* 0x0000000112037824 */ /* 0x000fea00000e060b */
[----:B------:R3:W-:Y:S04]  /*13c50*/  LDGSTS.E.BYPASS.LTC128B.128 [R210+0xb100], [R2.64], !P1 ;  /* 0x0b10000002d27fae */ /* 0x0007e8000c901d48 */
[----:B---3--:R-:W2:Y:S04]  /*13c60*/  SHFL.IDX PT, R2, R5, 0x1, 0x181f ;  /* 0x00381f0005027f89 */ /* 0x008ea800000e0000 */
[----:B------:R-:W3:Y:S04]  /*13c70*/  SHFL.IDX PT, R3, R4, 0x1, 0x181f ;  /* 0x00381f0004037f89 */ /* 0x000ee800000e0000 */
[----:B-1----:R-:W1:Y:S04]  /*13c80*/  SHFL.IDX PT, R4, R4, 0x2, 0x181f ;  /* 0x00581f0004047f89 */ /* 0x002e6800000e0000 */
[----:B------:R-:W4:Y:S01]  /*13c90*/  SHFL.IDX PT, R5, R5, 0x2, 0x181f ;  /* 0x00581f0005057f89 */ /* 0x000f2200000e0000 */
[C---:B--2---:R-:W-:Y:S05]  /*13ca0*/  IADD3 R16, P0, R2.reuse, R8, RZ ;  /* 0x0000000802107210 */ /* 0x044fea0007f1e0ff */
[C---:B---3--:R-:W-:Y:S01]  /*13cb0*/  IMAD.X R17, R3.reuse, 0x1, R9, P0 ;  /* 0x0000000103117824 */ /* 0x048fe200000e0609 */
[----:B------:R-:W-:Y:S04]  /*13cc0*/  IADD3 R2, P0, R2, R10, RZ ;  /* 0x0000000a02027210 */ /* 0x000fe80007f1e0ff */
[----:B------:R2:W-:Y:S01]  /*13cd0*/  LDGSTS.E.BYPASS.LTC128B.128 [R210+0x9100], [R16.64], !P2 ;  /* 0x0910000010d27fae */ /* 0x0005e2000d101d48 */
[----:B------:R-:W-:Y:S05]  /*13ce0*/  IMAD.X R3, R3, 0x1, R11, P0 ;  /* 0x0000000103037824 */ /* 0x000fea00000e060b */
[----:B------:R3:W-:Y:S01]  /*13cf0*/  LDGSTS.E.BYPASS.LTC128B.128 [R210+0xc100], [R2.64], !P1 ;  /* 0x0c10000002d27fae */ /* 0x0007e2000c901d48 */
[----:B--2---:R-:W-:Y:S02]  /*13d00*/  SEL R16, RZ, 0x10, P2 ;  /* 0x00000010ff107807 */ /* 0x004fe40001000000 */
[----:B------:R-:W-:Y:S02]  /*13d10*/  SEL R17, RZ, 0x10, P1 ;  /* 0x00000010ff117807 */ /* 0x000fe40000800000 */
.L_x_1154:
        /* <DEDUP_REMOVED lines=15> */
.L_x_1027:
[----:B--234-:R-:W-:Y:S05]  /*13e10*/  BSYNC B0 ;  /* 0x0000000000007941 */ /* 0x01cfea0003800000 */
.L_x_1026:
[----:B------:R-:W-:Y:S01]  /*13e20*/  LOP3.LUT R11, RZ, c[0x0][0x324], RZ, 0x33, !PT ;  /* 0x0000c900ff0b7a12 */ /* 0x000fe200078e33ff */
[----:B-1----:R-:W2:Y:S01]  /*13e30*/  LDL R3, [R1+0xc] ;  /* 0x00000c0001037983 */ /* 0x002ea20000100800 */
[----:B------:R-:W-:Y:S03]  /*13e40*/  IMAD.MOV.U32 R4, RZ, RZ, c[0x0][0x2c4] ;  /* 0x0000b100ff047624 */ /* 0x000fe600078e00ff */
[----:B------:R-:W2:Y:S02]  /*13e50*/  LDL R2, [R1+0x14] ;  /* 0x0000140001027983 */ /* 0x000ea40000100800 */
[----:B------:R-:W-:Y:S01]  /*13e60*/  ISETP.NE.AND P0, PT, R4, 0x1, PT ;  /* 0x000000010400780c */ /* 0x000fe20003f05270 */
[----:B------:R-:W-:Y:S01]  /*13e70*/  IMAD R4, R212, -0x60, RZ ;  /* 0xffffffa0d4047824 */ /* 0x000fe200078e02ff */
[----:B------:R-:W0:Y:S01]  /*13e80*/  LDGDEPBAR ;  /* 0x00000000000079af */ /* 0x000e220000000000 */
[----:B--2---:R-:W-:Y:S10]  /*13e90*/  IMAD.IADD R8, R2, 0x1, R3 ;  /* 0x0000000102087824 */ /* 0x004ff400078e0203 */
[----:B------:R-:W-:Y:S05]  /*13ea0*/  @P0 IMAD.HI.U32 R2, R8, c[0x0][0x2c8], RZ ;  /* 0x0000b20008020a27 */ /* 0x000fea00078e00ff */
[----:B------:R-:W-:Y:S02]  /*13eb0*/  @P0 SHF.R.U32.HI R8, RZ, c[0x0][0x2cc], R2 ;  /* 0x0000b300ff080a19 */ /* 0x000fe40000011602 */
[----:B------:R-:W-:Y:S04]  /*13ec0*/  IADD3 R2, -R245, 0x1, R4 ;  /* 0x00000001f5027810 */ /* 0x000fe80007ffe104 */
[----:B------:R-:W-:Y:S04]  /*13ed0*/  IADD3 R9, -R243, R2, R244 ;  /* 0x00000002f3097210 */ /* 0x000fe80007ffe1f4 */
[----:B------:R-:W-:Y:S01]  /*13ee0*/  IADD3 R10, R9, c[0x0][0x328], RZ ;  /* 0x0000ca00090a7a10 */ /* 0x000fe20007ffe0ff */
[----:B------:R-:W-:-:S05]  /*13ef0*/  BRA.DIV ~URZ, `(.L_x_1030) ;  /* 0x000103b27f007947 */ /* 0x000fca000b800000 */
[----:B------:R1:W2:Y:S02]  /*13f00*/  SHFL.IDX PT, R5, R8, RZ, 0x1c1f ;  /* 0x001c1fff08057589 */ /* 0x0002a400000e0000 */
.L_x_1155:
        /* <DEDUP_REMOVED lines=19> */
.L_x_1033:
[----:B------:R-:W-:Y:S04]  /*14040*/  MOV R11, c[0x0][0x32c] ;  /* 0x0000cb00000b7a02 */ /* 0x000fe80000000f00 */
[----:B------:R-:W-:Y:S11]  /*14050*/  ISETP.NE.AND P0, PT, R11, 0x1, PT ;  /* 0x000000010b00780c */ /* 0x000ff60003f05270 */
[----:B------:R-:W-:Y:S02]  /*14060*/  @!UPT UIADD3 URZ, URZ, URZ, URZ ;  /* 0x0000003f3f3ff290 */ /* 0x000fe4000fffe03f */
[----:B------:R-:W-:Y:S05]  /*14070*/  @P0 IMAD.HI.U32 R11, R5, c[0x0][0x330], RZ ;  /* 0x0000cc00050b0a27 */ /* 0x000fea00078e00ff */
[----:B------:R-:W-:Y:S02]  /*14080*/  @P0 SHF.R.U32.HI R5, RZ, c[0x0][0x334], R11 ;  /* 0x0000cd00ff050a19 */ /* 0x000fe4000001160b */
.L_x_1034:
[----:B------:R-:W-:Y:S05]  /*14090*/  BSYNC B0 ;  /* 0x0000000000007941 */ /* 0x000fea0003800000 */
.L_x_1032:
[----:B------:R-:W-:Y:S04]  /*140a0*/  IMAD.IADD R11, R4, 0x1, -R245 ;  /* 0x00000001040b7824 */ /* 0x000fe800078e0af5 */
[----:B------:R-:W-:Y:S05]  /*140b0*/  IMAD R5, R5, c[0x0][0x32c], R11 ;  /* 0x0000cb0005057a24 */ /* 0x000fea00078e020b */
[----:B------:R-:W-:Y:S02]  /*140c0*/  IMNMX R2, R2, R5, !PT ;  /* 0x0000000502027217 */ /* 0x000fe40007800200 */
[----:B------:R-:W-:Y:S04]  /*140d0*/  IADD3 R5, R5, c[0x0][0x32c], RZ ;  /* 0x0000cb0005057a10 */ /* 0x000fe80007ffe0ff */
[----:B------:R-:W-:Y:S02]  /*140e0*/  IMNMX R3, R3, R5, PT ;  /* 0x0000000503037217 */ /* 0x000fe40003800200 */
.L_x_1031:
[C---:B------:R-:W-:Y:S02]  /*140f0*/  ISETP.GE.AND P0, PT, R4.reuse, 0x1, PT ;  /* 0x000000010400780c */ /* 0x040fe40003f06270 */
[C---:B------:R-:W-:Y:S02]  /*14100*/  ISETP.GE.AND P1, PT, R4.reuse, 0x2, PT ;  /* 0x000000020400780c */ /* 0x040fe40003f26270 */
[----:B------:R-:W-:Y:S02]  /*14110*/  LOP3.LUT R209, R209, 0xffff7fff, RZ, 0xc0, !PT ;  /* 0xffff7fffd1d17812 */ /* 0x000fe400078ec0ff */
[C---:B------:R-:W-:Y:S02]  /*14120*/  ISETP.GE.AND P6, PT, R4.reuse, 0x42, PT ;  /* 0x000000420400780c */ /* 0x040fe40003fc6270 */
[C---:B------:R-:W-:Y:S02]  /*14130*/  ISETP.GE.AND P5, PT, R4.reuse, 0x49, PT ;  /* 0x000000490400780c */ /* 0x040fe40003fa6270 */
[C---:B------:R-:W-:Y:S02]  /*14140*/  ISETP.GE.AND P4, PT, R4.reuse, 0x4a, PT ;  /* 0x0000004a0400780c */ /* 0x040fe40003f86270 */
[----:B------:R-:W-:Y:S02]  /*14150*/  ISETP.GE.AND P3, PT, R4, 0x51, PT ;  /* 0x000000510400780c */ /* 0x000fe40003f66270 */
[----:B------:R-:W-:Y:S02]  /*14160*/  @P0 LOP3.LUT R209, R209, 0x8000, RZ, 0xfc, !PT ;  /* 0x00008000d1d10812 */ /* 0x000fe400078efcff */
[C---:B------:R-:W-:Y:S02]  /*14170*/  ISETP.GT.AND P0, PT, R2.reuse, RZ, !P0 ;  /* 0x000000ff0200720c */ /* 0x040fe40004704270 */
        /* <DEDUP_REMOVED lines=10> */
[C---:B------:R-:W-:Y:S02]  /*14220*/  ISETP.GE.AND P2, PT, R4.reuse, 0x59, PT ;  /* 0x000000590400780c */ /* 0x040fe40003f46270 */
[----:B------:R-:W-:Y:S02]  /*14230*/  ISETP.LT.OR P0, PT, R3, 0x9, P0 ;  /* 0x000000090300780c */ /* 0x000fe40000701670 */
        /* <DEDUP_REMOVED lines=114> */
.L_x_1156:
        /* <DEDUP_REMOVED lines=19> */
.L_x_1038:
[----:B-12---:R-:W-:Y:S04]  /*14a90*/  MOV R8, c[0x0][0x32c] ;  /* 0x0000cb0000087a02 */ /* 0x006fe80000000f00 */
[----:B------:R-:W-:Y:S11]  /*14aa0*/  ISETP.NE.AND P0, PT, R8, 0x1, PT ;  /* 0x000000010800780c */ /* 0x000ff60003f05270 */
[----:B------:R-:W-:Y:S02]  /*14ab0*/  @!UPT UIADD3 URZ, URZ, URZ, URZ ;  /* 0x0000003f3f3ff290 */ /* 0x000fe4000fffe03f */
[----:B------:R-:W-:Y:S05]  /*14ac0*/  @P0 IMAD.HI.U32 R8, R5, c[0x0][0x330], RZ ;  /* 0x0000cc0005080a27 */ /* 0x000fea00078e00ff */
[----:B------:R-:W-:Y:S02]  /*14ad0*/  @P0 SHF.R.U32.HI R5, RZ, c[0x0][0x334], R8 ;  /* 0x0000cd00ff050a19 */ /* 0x000fe40000011608 */
.L_x_1039:
[----:B------:R-:W-:Y:S05]  /*14ae0*/  BSYNC B0 ;  /* 0x0000000000007941 */ /* 0x000fea0003800000 */
.L_x_1037:
[----:B------:R-:W-:Y:S04]  /*14af0*/  IMAD.IADD R4, R4, 0x1, -R245 ;  /* 0x0000000104047824 */ /* 0x000fe800078e0af5 */
[----:B------:R-:W-:Y:S05]  /*14b00*/  IMAD R5, R5, c[0x0][0x32c], R4 ;  /* 0x0000cb0005057a24 */ /* 0x000fea00078e0204 */
[----:B------:R-:W-:Y:S02]  /*14b10*/  IMNMX R2, R2, R5, !PT ;  /* 0x0000000502027217 */ /* 0x000fe40007800200 */
[----:B------:R-:W-:Y:S04]  /*14b20*/  IADD3 R5, R5, c[0x0][0x32c], RZ ;  /* 0x0000cb0005057a10 */ /* 0x000fe80007ffe0ff */
[----:B------:R-:W-:Y:S02]  /*14b30*/  IMNMX R3, R3, R5, PT ;  /* 0x0000000503037217 */ /* 0x000fe40003800200 */
.L_x_1036:
[----:B------:R-:W-:Y:S02]  /*14b40*/  LOP3.LUT P0, RZ, R209, 0x8000, RZ, 0xc0, !PT ;  /* 0x00008000d1ff7812 */ /* 0x000fe4000780c0ff */
[C---:B------:R-:W-:Y:S02]  /*14b50*/  ISETP.GT.AND P1, PT, R2.reuse, 0x51, !P1 ;  /* 0x000000510200780c */ /* 0x040fe40004f24270 */
[----:B------:R-:W-:Y:S04]  /*14b60*/  ISETP.GT.AND P0, PT, R2, RZ, !P0 ;  /* 0x000000ff0200720c */ /* 0x000fe80004704270 */
[----:B------:R-:W-:Y:S04]  /*14b70*/  ISETP.LT.OR P0, PT, R3, 0x1, P0 ;  /* 0x000000010300780c */ /* 0x000fe80000701670 */
[----:B------:R-:W-:Y:S02]  /*14b80*/  FSEL R9, R224, -INF , !P0 ;  /* 0xff800000e0097808 */ /* 0x000fe40004000000 */
[----:B------:R-:W-:Y:S04]  /*14b90*/  LOP3.LUT P0, RZ, R209, 0x10000, RZ, 0xc0, !PT ;  /* 0x00010000d1ff7812 */ /* 0x000fe8000780c0ff */
[C---:B------:R-:W-:Y:S04]  /*14ba0*/  ISETP.GT.AND P0, PT, R2.reuse, 0x1, !P0 ;  /* 0x000000010200780c */ /* 0x040fe80004704270 */
[----:B------:R-:W-:Y:S04]  /*14bb0*/  ISETP.LT.OR P0, PT, R3, 0x2, P0 ;  /* 0x000000020300780c */ /* 0x000fe80000701670 */
[----:B------:R-:W-:Y:S02]  /*14bc0*/  FSEL R36, R223, -INF , !P0 ;  /* 0xff800000df247808 */ /* 0x000fe40004000000 */
[----:B------:R-:W-:Y:S04]  /*14bd0*/  LOP3.LUT P0, RZ, R209, 0x4000, RZ, 0xc0, !PT ;  /* 0x00004000d1ff7812 */ /* 0x000fe8000780c0ff */
[C---:B------:R-:W-:Y:S04]  /*14be0*/  ISETP.GT.AND P0, PT, R2.reuse, 0x8, !P0 ;  /* 0x000000080200780c */ /* 0x040fe80004704270 */
[----:B------:R-:W-:Y:S04]  /*14bf0*/  ISETP.LT.OR P0, PT, R3, 0x9, P0 ;  /* 0x000000090300780c */ /* 0x000fe80000701670 */
[----:B------:R-:W-:Y:S02]  /*14c00*/  FSEL R35, R221, -INF , !P0 ;  /* 0xff800000dd237808 */ /* 0x000fe40004000000 */
[----:B------:R-:W-:Y:S04]  /*14c10*/  LOP3.LUT P0, RZ, R209, 0x2000, RZ, 0xc0, !PT ;  /* 0x00002000d1ff7812 */ /* 0x000fe8000780c0ff */
[----:B------:R-:W-:Y:S04]  /*14c20*/  ISETP.GT.AND P0, PT, R2, 0x9, !P0 ;  /* 0x000000090200780c */ /* 0x000fe80004704270 */
        /* <DEDUP_REMOVED lines=54> */
[----:B------:R-:W-:Y:S02]  /*14f90*/  ISETP.GT.AND P0, PT, R2, 0x41, !P6 ;  /* 0x000000410200780c */ /* 0x000fe40007704270 */
[----:B------:R-:W-:Y:S02]  /*14fa0*/  LOP3.LUT P6, RZ, R209, 0x20000, RZ, 0xc0, !PT ;  /* 0x00020000d1ff7812 */ /* 0x000fe400078cc0ff */
        /* <DEDUP_REMOVED lines=8> */
[C---:B------:R-:W-:Y:S02]  /*15030*/  ISETP.GT.AND P0, PT, R2.reuse, 0x50, !P3 ;  /* 0x000000500200780c */ /* 0x040fe40005f04270 */
[C---:B------:R-:W-:Y:S02]  /*15040*/  ISETP.LT.OR P3, PT, R3.reuse, 0x52, P1 ;  /* 0x000000520300780c */ /* 0x040fe40000f61670 */
[----:B------:R-:W-:Y:S02]  /*15050*/  ISETP.LT.OR P0, PT, R3, 0x51, P0 ;  /* 0x000000510300780c */ /* 0x000fe40000701670 */
[----:B------:R-:W-:Y:S02]  /*15060*/  FSEL R16, R151, -INF , !P3 ;  /* 0xff80000097107808 */ /* 0x000fe40005800000 */
[----:B------:R-:W-:Y:S02]  /*15070*/  FSEL R17, R141, -INF , !P0 ;  /* 0xff8000008d117808 */ /* 0x000fe40004000000 */
[C---:B------:R-:W-:Y:S02]  /*15080*/  ISETP.GT.AND P0, PT, R2.reuse, 0x58, !P2 ;  /* 0x000000580200780c */ /* 0x040fe40005704270 */
[----:B------:R-:W-:Y:S02]  /*15090*/  ISETP.GT.AND P2, PT, R2, 0x59, !P6 ;  /* 0x000000590200780c */ /* 0x000fe40007744270 */
[C---:B------:R-:W-:Y:S02]  /*150a0*/  ISETP.LT.OR P1, PT, R3.reuse, 0x59, P0 ;  /* 0x000000590300780c */ /* 0x040fe40000721670 */
[----:B------:R-:W-:Y:S02]  /*150b0*/  ISETP.LT.OR P0, PT, R3, 0x5a, P2 ;  /* 0x0000005a0300780c */ /* 0x000fe40001701670 */
        /* <DEDUP_REMOVED lines=42> */
[----:B------:R-:W-:Y:S02]  /*15360*/  FSEL R11, R147, -INF , !P1 ;  /* 0xff800000930b7808 */ /* 0x000fe40004800000 */
[----:B------:R-:W-:Y:S02]  /*15370*/  FMNMX.FTZ R3, R40, R3, !PT ;  /* 0x0000000328037209 */ /* 0x000fe40007810000 */
[----:B------:R-:W-:Y:S02]  /*15380*/  FMNMX.FTZ R2, R16, R2, !PT ;  /* 0x0000000210027209 */ /* 0x000fe40007810000 */
[----:B------:R-:W-:Y:S02]  /*15390*/  FSEL R10, R150, -INF , !P0 ;  /* 0xff800000960a7808 */ /* 0x000fe40004000000 */
[----:B------:R-:W-:Y:S02]  /*153a0*/  FMNMX.FTZ R3, R39, R3, !PT ;  /* 0x0000000327037209 */ /* 0x000fe40007810000 */
[----:B------:R-:W-:Y:S02]  /*153b0*/  FMNMX.FTZ R2, R11, R2, !PT ;  /* 0x000000020b027209 */ /* 0x000fe40007810000 */
[----:B------:R-:W-:Y:S02]  /*153c0*/  FMNMX.FTZ R4, R38, R3, !PT ;  /* 0x0000000326047209 */ /* 0x000fe40007810000 */
[----:B-12---:R-:W-:Y:S01]  /*153d0*/  FMNMX.FTZ R8, R10, R2, !PT ;  /* 0x000000020a087209 */ /* 0x006fe20007810000 */
[----:B------:R-:W-:-:S05]  /*153e0*/  BRA.DIV ~URZ, `(.L_x_1040) ;  /* 0x0000efa27f007947 */ /* 0x000fca000b800000 */
[----:B------:R1:W2:Y:S02]  /*153f0*/  SHFL.BFLY PT, R2, R4, 0x2, 0x1f ;  /* 0x0c401f0004027f89 */ /* 0x0002a400000e0000 */
.L_x_1157:
[----:B-12---:R-:W-:Y:S01]  /*15400*/  FMNMX.FTZ R4, R4, R2, !PT ;  /* 0x0000000204047209 */ /* 0x006fe20007810000 */
[----:B------:R-:W-:-:S05]  /*15410*/  BRA.DIV ~URZ, `(.L_x_1041) ;  /* 0x0000efc27f007947 */ /* 0x000fca000b800000 */
[----:B------:R-:W1:Y:S02]  /*15420*/  SHFL.BFLY PT, R2, R4, 0x1, 0x1f ;  /* 0x0c201f0004027f89 */ /* 0x000e6400000e0000 */
[----:B-1----:R-:W-:Y:S02]  /*15430*/  FMNMX.FTZ R5, R4, R2, !PT ;  /* 0x0000000204057209 */ /* 0x002fe40007810000 */
[----:B------:R-:W1:Y:S02]  /*15440*/  SHFL.BFLY PT, R2, R8, 0x2, 0x1f ;  /* 0x0c401f0008027f89 */ /* 0x000e6400000e0000 */
[----:B-1----:R-:W-:Y:S05]  /*15450*/  FMNMX.FTZ R4, R8, R2, !PT ;  /* 0x0000000208047209 */ /* 0x002fea0007810000 */
[----:B------:R1:W2:Y:S02]  /*15460*/  SHFL.BFLY PT, R2, R4, 0x1, 0x1f ;  /* 0x0c201f0004027f89 */ /* 0x0002a400000e0000 */
.L_x_1158:
[C---:B------:R-:W-:Y:S01]  /*15470*/  FSETP.NEU.FTZ.AND P0, PT, R5.reuse, -INF , PT ;  /* 0xff8000000500780b */ /* 0x040fe20003f1d000 */
[C---:B------:R-:W-:Y:S01]  /*15480*/  FMUL.FTZ R3, R5.reuse, c[0x0][0x2d0] ;  /* 0x0000b40005037a20 */ /* 0x040fe20000410000 */
[----:B-12---:R-:W-:Y:S01]  /*15490*/  FMNMX.FTZ R4, R2, R4, !PT ;  /* 0x0000000402047209 */ /* 0x006fe20007810000 */
[----:B------:R-:W-:Y:S01]  /*154a0*/  WARPSYNC 0xffffffff ;  /* 0xffffffff00007948 */ /* 0x000fe20003800000 */
[----:B------:R-:W-:Y:S02]  /*154b0*/  FSEL R2, R5, RZ, P0 ;  /* 0x000000ff05027208 */ /* 0x000fe40000000000 */
[----:B------:R-:W-:Y:S02]  /*154c0*/  FSEL R3, R3, RZ, P0 ;  /* 0x000000ff03037208 */ /* 0x000fe40000000000 */
[----:B------:R-:W-:Y:S01]  /*154d0*/  FSETP.NEU.FTZ.AND P0, PT, R4, -INF , PT ;  /* 0xff8000000400780b */ /* 0x000fe20003f1d000 */
[----:B------:R-:W-:Y:S02]  /*154e0*/  FADD.FTZ R2, -R2, R6 ;  /* 0x0000000602027221 */ /* 0x000fe40000010100 */
[--C-:B------:R-:W-:Y:S02]  /*154f0*/  FFMA.FTZ R6, R37, c[0x0][0x2d0], -R3.reuse ;  /* 0x0000b40025067a23 */ /* 0x100fe40000010803 */
        /* <DEDUP_REMOVED lines=26> */
[----:B------:R-:W-:Y:S01]  /*156a0*/  FFMA.FTZ R226, R44, c[0x0][0x2d0], -R3 ;  /* 0x0000b4002ce27a23 */ /* 0x000fe20000010803 */
[----:B-1----:R-:W-:Y:S01]  /*156b0*/  F2FP.BF16.PACK_AB R140, R6, R38 ;  /* 0x00000026068c723e */ /* 0x002fe200000010ff */
[C---:B------:R-:W-:Y:S02]  /*156c0*/  FFMA.FTZ R3, R2.reuse, R228, R38 ;  /* 0x000000e402037223 */ /* 0x040fe40000010026 */
[----:B------:R-:W-:Y:S01]  /*156d0*/  MUFU.EX2 R38, R59 ;  /* 0x0000003b00267308 */ /* 0x000fe20000000800 */
[----:B------:R-:W-:Y:S02]  /*156e0*/  FMUL.FTZ R56, R2, R80 ;  /* 0x0000005002387220 */ /* 0x000fe40000410000 */
[----:B------:R-:W-:Y:S01]  /*156f0*/  FADD.FTZ R37, R6, R3 ;  /* 0x0000000306257221 */ /* 0x000fe20000010000 */
[C---:B------:R-:W-:Y:S01]  /*15700*/  FSEL R3, R4.reuse, RZ, P0 ;  /* 0x000000ff04037208 */ /* 0x040fe20000000000 */
[----:B------:R-:W-:Y:S02]  /*15710*/  FMUL.FTZ R6, R4, c[0x0][0x2d0] ;  /* 0x0000b40004067a20 */ /* 0x000fe40000410000 */
[----:B------:R-:W-:Y:S02]  /*15720*/  FMUL.FTZ R57, R2, R81 ;  /* 0x0000005102397220 */ /* 0x000fe40000410000 */
[----:B------:R-:W-:Y:S01]  /*15730*/  FADD.FTZ R3, -R3, R14 ;  /* 0x0000000e03037221 */ /* 0x000fe20000010100 */
[----:B------:R-:W-:Y:S01]  /*15740*/  FSEL R6, R6, RZ, P0 ;  /* 0x000000ff06067208 */ /* 0x000fe20000000000 */
[----:B------:R-:W-:Y:S01]  /*15750*/  FMUL.FTZ R40, R2, R96 ;  /* 0x0000006002287220 */ /* 0x000fe20000410000 */
[C---:B------:R-:W-:Y:S01]  /*15760*/  ISETP.GT.AND P0, PT, R212.reuse, R246, PT ;  /* 0x000000f6d400720c */ /* 0x040fe20003f04270 */
[----:B------:R-:W-:Y:S01]  /*15770*/  FMUL.FTZ R3, R3, c[0x0][0x2d0] ;  /* 0x0000b40003037a20 */ /* 0x000fe20000410000 */
[----:B------:R-:W-:Y:S01]  /*15780*/  IADD3 R212, R212, -0x1, RZ ;  /* 0xffffffffd4d47810 */ /* 0x000fe20007ffe0ff */
[--C-:B------:R-:W-:Y:S02]  /*15790*/  FFMA.FTZ R8, R36, c[0x0][0x2d0], -R6.reuse ;  /* 0x0000b40024087a23 */ /* 0x100fe40000010806 */
        /* <DEDUP_REMOVED lines=13> */
[--C-:B------:R-:W-:Y:S01]  /*15870*/  FFMA.FTZ R146, R33, c[0x0][0x2d0], -R6.reuse ;  /* 0x0000b40021927a23 */ /* 0x100fe20000010806 */
[----:B-1----:R-:W-:Y:S01]  /*15880*/  F2FP.BF16.PACK_AB R142, R36, R38 ;  /* 0x00000026248e723e */ /* 0x002fe200000010ff */
[--C-:B------:R-:W-:Y:S02]  /*15890*/  FFMA.FTZ R145, R32, c[0x0][0x2d0], -R6.reuse ;  /* 0x0000b40020917a23 */ /* 0x100fe40000010806 */
[--C-:B------:R-:W-:Y:S01]  /*158a0*/  FFMA.FTZ R147, R31, c[0x0][0x2d0], -R6.reuse ;  /* 0x0000b4001f937a23 */ /* 0x100fe20000010806 */
[----:B------:R-:W-:Y:S01]  /*158b0*/  MUFU.EX2 R240, R146 ;  /* 0x0000009200f07308 */ /* 0x000fe20000000800 */
[--C-:B------:R-:W-:Y:S02]  /*158c0*/  FFMA.FTZ R148, R30, c[0x0][0x2d0], -R6.reuse ;  /* 0x0000b4001e947a23 */ /* 0x100fe40000010806 */
[--C-:B------:R-:W-:Y:S02]  /*158d0*/  FFMA.FTZ R154, R29, c[0x0][0x2d0], -R6.reuse ;  /* 0x0000b4001d9a7a23 */ /* 0x100fe40000010806 */
[--C-:B------:R-:W-:Y:S02]  /*158e0*/  FFMA.FTZ R153, R28, c[0x0][0x2d0], -R6.reuse ;  /* 0x0000b4001c997a23 */ /* 0x100fe40000010806 */
[C---:B--2---:R-:W-:Y:S02]  /*158f0*/  FMUL.FTZ R58, R3.reuse, R82 ;  /* 0x00000052033a7220 */ /* 0x044fe40000410000 */
[----:B------:R-:W-:Y:S01]  /*15900*/  FMUL.FTZ R59, R3, R83 ;  /* 0x00000053033b7220 */ /* 0x000fe20000410000 */
[----:B------:R-:W-:Y:S01]  /*15910*/  MUFU.EX2 R239, R145 ;  /* 0x0000009100ef7308 */ /* 0x000fe20000000800 */
[----:B------:R-:W1:Y:S01]  /*15920*/  LDSM.16.MT88.4 R80, [R189] ;  /* 0x00000000bd50783b */ /* 0x000e620000004200 */
[--C-:B------:R-:W-:Y:S02]  /*15930*/  FFMA.FTZ R163, R23, c[0x0][0x2d0], -R6.reuse ;  /* 0x0000b40017a37a23 */ /* 0x100fe40000010806 */
        /* <DEDUP_REMOVED lines=10> */
[----:B------:R-:W2:Y:S01]  /*159e0*/  MUFU.EX2 R11, R9 ;  /* 0x00000009000b7308 */ /* 0x000ea20000000800 */
[C---:B------:R-:W-:Y:S02]  /*159f0*/  FMUL.FTZ R18, R3.reuse, R126 ;  /* 0x0000007e03127220 */ /* 0x040fe40000410000 */
[C---:B------:R-:W-:Y:S02]  /*15a00*/  FMUL.FTZ R19, R3.reuse, R127 ;  /* 0x0000007f03137220 */ /* 0x040fe40000410000 */
[C---:B------:R-:W-:Y:S01]  /*15a10*/  FMUL.FTZ R20, R2.reuse, R120 ;  /* 0x0000007802147220 */ /* 0x040fe20000410000 */
[----:B------:R-:W-:Y:S01]  /*15a20*/  LDSM.16.MT88.4 R124, [R189+0x2800] ;  /* 0x00280000bd7c783b */ /* 0x000fe20000004200 */
        /* <DEDUP_REMOVED lines=9> */
[C---:B------:R-:W-:Y:S01]  /*15ac0*/  FMUL.FTZ R29, R2.reuse, R113 ;  /* 0x00000071021d7220 */ /* 0x040fe20000410000 */
[----:B------:R-:W-:Y:S01]  /*15ad0*/  LDSM.16.MT88.4 R116, [R190+0x2800] ;  /* 0x00280000be74783b */ /* 0x000fe20000004200 */
[C---:B------:R-:W-:Y:S02]  /*15ae0*/  FMUL.FTZ R30, R3.reuse, R114 ;  /* 0x00000072031e7220 */ /* 0x040fe40000410000 */
[C---:B--2---:R-:W-:Y:S02]  /*15af0*/  FFMA.FTZ R9, R3.reuse, R236, R11 ;  /* 0x000000ec03097223 */ /* 0x044fe4000001000b */
[C---:B------:R-:W-:Y:S02]  /*15b00*/  FMUL.FTZ R31, R3.reuse, R115 ;  /* 0x00000073031f7220 */ /* 0x040fe40000410000 */
[C---:B------:R-:W-:Y:S01]  /*15b10*/  FMUL.FTZ R35, R3.reuse, R111 ;  /* 0x0000006f03237220 */ /* 0x040fe20000410000 */
[----:B------:R-:W2:Y:S01]  /*15b20*/  MUFU.EX2 R112, R143 ;  /* 0x0000008f00707308 */ /* 0x000ea20000000800 */
[C---:B------:R-:W-:Y:S02]  /*15b30*/  FMUL.FTZ R32, R2.reuse, R108 ;  /* 0x0000006c02207220 */ /* 0x040fe40000410000 */
[----:B------:R-:W-:Y:S01]  /*15b40*/  FMUL.FTZ R33, R2, R109 ;  /* 0x0000006d02217220 */ /* 0x000fe20000410000 */
[----:B---3--:R-:W-:Y:S01]  /*15b50*/  F2FP.BF16.PACK_AB R141, R10, R11 ;  /* 0x0000000b0a8d723e */ /* 0x008fe200000010ff */
[----:B------:R-:W-:Y:S02]  /*15b60*/  FADD.FTZ R8, R38, R37 ;  /* 0x0000002526087221 */ /* 0x000fe40000010000 */
[----:B------:R-:W-:Y:S02]  /*15b70*/  FADD.FTZ R235, R10, R9 ;  /* 0x000000090aeb7221 */ /* 0x000fe40000010000 */
[----:B------:R-:W-:Y:S01]  /*15b80*/  FMUL.FTZ R9, R2, R129 ;  /* 0x0000008102097220 */ /* 0x000fe20000410000 */
[----:B------:R-:W3:Y:S01]  /*15b90*/  MUFU.EX2 R14, R152 ;  /* 0x00000098000e7308 */ /* 0x000ee20000000800 */
[C---:B------:R-:W-:Y:S02]  /*15ba0*/  FMUL.FTZ R10, R3.reuse, R130 ;  /* 0x00000082030a7220 */ /* 0x040fe40000410000 */
[C---:B------:R-:W-:Y:S02]  /*15bb0*/  FMUL.FTZ R11, R3.reuse, R131 ;  /* 0x00000083030b7220 */ /* 0x040fe40000410000 */
[----:B------:R-:W-:Y:S02]  /*15bc0*/  FADD.FTZ R144, R36, R8 ;  /* 0x0000000824907221 */ /* 0x000fe40000010000 */
[C---:B------:R-:W-:Y:S02]  /*15bd0*/  FMUL.FTZ R8, R2.reuse, R128 ;  /* 0x0000008002087220 */ /* 0x040fe40000410000 */
[C---:B------:R-:W-:Y:S01]  /*15be0*/  FMUL.FTZ R38, R3.reuse, R106 ;  /* 0x0000006a03267220 */ /* 0x040fe20000410000 */
[----:B------:R-:W-:Y:S01]  /*15bf0*/  MUFU.EX2 R109, R224 ;  /* 0x000000e0006d7308 */ /* 0x000fe20000000800 */
[C---:B------:R-:W-:Y:S02]  /*15c00*/  FMUL.FTZ R39, R3.reuse, R107 ;  /* 0x0000006b03277220 */ /* 0x040fe40000410000 */
[----:B------:R-:W-:Y:S01]  /*15c10*/  FMUL.FTZ R36, R2, R104 ;  /* 0x0000006802247220 */ /* 0x000fe20000410000 */
[----:B--2---:R-:W-:Y:S01]  /*15c20*/  F2FP.BF16.PACK_AB R143, R112, R110 ;  /* 0x0000006e708f723e */ /* 0x004fe200000010ff */
[C---:B------:R-:W-:Y:S02]  /*15c30*/  FMUL.FTZ R41, R2.reuse, R97 ;  /* 0x0000006102297220 */ /* 0x040fe40000410000 */
[C---:B------:R-:W-:Y:S02]  /*15c40*/  FMUL.FTZ R42, R3.reuse, R98 ;  /* 0x00000062032a7220 */ /* 0x040fe40000410000 */
[C---:B------:R-:W-:Y:S01]  /*15c50*/  FMUL.FTZ R43, R3.reuse, R99 ;  /* 0x00000063032b7220 */ /* 0x040fe20000410000 */
[----:B------:R-:W-:Y:S01]  /*15c60*/  MUFU.EX2 R104, R214 ;  /* 0x000000d600687308 */ /* 0x000fe20000000800 */
[C---:B-1----:R-:W-:Y:S01]  /*15c70*/  HMMA.16816.F32.BF16 R8, R140.reuse, R80, R8 ;  /* 0x000000508c08723c */ /* 0x042fe20000041808 */
[----:B------:R-:W-:Y:S04]  /*15c80*/  LDSM.16.MT88.4 R96, [R190+0x1800] ;  /* 0x00180000be60783b */ /* 0x000fe80000004200 */
[C---:B------:R-:W-:Y:S02]  /*15c90*/  FMUL.FTZ R46, R3.reuse, R94 ;  /* 0x0000005e032e7220 */ /* 0x040fe40000410000 */
[C---:B------:R-:W-:Y:S01]  /*15ca0*/  FMUL.FTZ R47, R3.reuse, R95 ;  /* 0x0000005f032f7220 */ /* 0x040fe20000410000 */
[C---:B------:R-:W-:Y:S01]  /*15cb0*/  HMMA.16816.F32.BF16 R16, R140.reuse, R82, R16 ;  /* 0x000000528c10723c */ /* 0x040fe20000041810 */
[----:B------:R-:W1:Y:S01]  /*15cc0*/  LDSM.16.MT88.4 R80, [R190] ;  /* 0x00000000be50783b */ /* 0x000e620000004200 */
[----:B------:R-:W-:Y:S02]  /*15cd0*/  MUFU.EX2 R108, R223 ;  /* 0x000000df006c7308 */ /* 0x000fe40000000800 */
[C---:B------:R-:W-:Y:S02]  /*15ce0*/  FMUL.FTZ R50, R3.reuse, R90 ;  /* 0x0000005a03327220 */ /* 0x040fe40000410000 */
[C---:B------:R-:W-:Y:S02]  /*15cf0*/  FMUL.FTZ R51, R3.reuse, R91 ;  /* 0x0000005b03337220 */ /* 0x040fe40000410000 */
[C---:B------:R-:W-:Y:S04]  /*15d00*/  FMUL.FTZ R52, R2.reuse, R84 ;  /* 0x0000005402347220 */ /* 0x040fe80000410000 */
[C---:B------:R-:W-:Y:S01]  /*15d10*/  FMUL.FTZ R53, R2.reuse, R85 ;  /* 0x0000005502357220 */ /* 0x040fe20000410000 */
[----:B------:R-:W-:Y:S01]  /*15d20*/  MUFU.EX2 R152, R163 ;  /* 0x000000a300987308 */ /* 0x000fe20000000800 */
[C---:B------:R-:W-:Y:S02]  /*15d30*/  FMUL.FTZ R54, R3.reuse, R86 ;  /* 0x0000005603367220 */ /* 0x040fe40000410000 */
[C---:B------:R-:W-:Y:S02]  /*15d40*/  FMUL.FTZ R55, R3.reuse, R87 ;  /* 0x0000005703377220 */ /* 0x040fe40000410000 */
[----:B------:R-:W-:Y:S01]  /*15d50*/  LDSM.16.MT88.4 R84, [R189+0x800] ;  /* 0x00080000bd54783b */ /* 0x000fe20000004200 */
[C---:B------:R-:W-:Y:S02]  /*15d60*/  FMUL.FTZ R37, R2.reuse, R105 ;  /* 0x0000006902257220 */ /* 0x040fe40000410000 */
[C---:B------:R-:W-:Y:S02]  /*15d70*/  FMUL.FTZ R44, R2.reuse, R92 ;  /* 0x0000005c022c7220 */ /* 0x040fe40000410000 */
[----:B------:R-:W-:Y:S01]  /*15d80*/  MUFU.EX2 R92, R157 ;  /* 0x0000009d005c7308 */ /* 0x000fe20000000800 */
        /* <DEDUP_REMOVED lines=9> */
[C---:B------:R-:W-:Y:S01]  /*15e20*/  FMUL.FTZ R65, R2.reuse, R65 ;  /* 0x0000004102417220 */ /* 0x040fe20000410000 */
[C---:B-1----:R-:W-:Y:S02]  /*15e30*/  HMMA.16816.F32.BF16 R20, R140.reuse, R80, R20 ;  /* 0x000000508c14723c */ /* 0x042fe40000041814 */
[----:B------:R-:W-:Y:S01]  /*15e40*/  MUFU.EX2 R88, R149 ;  /* 0x0000009500587308 */ /* 0x000fe20000000800 */
[C---:B------:R-:W-:Y:S02]  /*15e50*/  FMUL.FTZ R66, R3.reuse, R66 ;  /* 0x0000004203427220 */ /* 0x040fe40000410000 */
[C---:B------:R-:W-:Y:S02]  /*15e60*/  FMUL.FTZ R67, R3.reuse, R67 ;  /* 0x0000004303437220 */ /* 0x040fe40000410000 */
[C---:B------:R-:W-:Y:S01]  /*15e70*/  FMUL.FTZ R70, R3.reuse, R70 ;  /* 0x0000004603467220 */ /* 0x040fe20000410000 */
[C---:B------:R-:W-:Y:S01]  /*15e80*/  HMMA.16816.F32.BF16 R24, R140.reuse, R82, R24 ;  /* 0x000000528c18723c */ /* 0x040fe20000041818 */
[----:B------:R-:W1:Y:S03]  /*15e90*/  LDSM.16.MT88.4 R80, [R192] ;  /* 0x00000000c050783b */ /* 0x000e660000004200 */
[----:B------:R-:W-:Y:S01]  /*15ea0*/  MUFU.EX2 R93, R158 ;  /* 0x0000009e005d7308 */ /* 0x000fe20000000800 */
[C---:B------:R-:W-:Y:S02]  /*15eb0*/  FMUL.FTZ R71, R3.reuse, R71 ;  /* 0x0000004703477220 */ /* 0x040fe40000410000 */
[C---:B------:R-:W-:Y:S02]  /*15ec0*/  FMUL.FTZ R74, R3.reuse, R74 ;  /* 0x0000004a034a7220 */ /* 0x040fe40000410000 */
[----:B------:R-:W-:Y:S03]  /*15ed0*/  FMUL.FTZ R75, R3, R75 ;  /* 0x0000004b034b7220 */ /* 0x000fe60000410000 */
[C---:B------:R-:W-:Y:S02]  /*15ee0*/  FMUL.FTZ R68, R2.reuse, R68 ;  /* 0x0000004402447220 */ /* 0x040fe40000410000 */
[----:B------:R-:W-:Y:S01]  /*15ef0*/  MUFU.EX2 R105, R215 ;  /* 0x000000d700697308 */ /* 0x000fe20000000800 */
[C---:B------:R-:W-:Y:S02]  /*15f00*/  FMUL.FTZ R69, R2.reuse, R69 ;  /* 0x0000004502457220 */ /* 0x040fe40000410000 */
[C---:B------:R-:W-:Y:S02]  /*15f10*/  FMUL.FTZ R72, R2.reuse, R72 ;  /* 0x0000004802487220 */ /* 0x040fe40000410000 */
[----:B------:R-:W-:Y:S02]  /*15f20*/  FMUL.FTZ R73, R2, R73 ;  /* 0x0000004902497220 */ /* 0x000fe40000410000 */
[----:B---3--:R-:W-:Y:S03]  /*15f30*/  FADD.FTZ R2, R14, R144 ;  /* 0x000000900e027221 */ /* 0x008fe60000010000 */
[----:B------:R-:W-:Y:S10]  /*15f40*/  MUFU.EX2 R158, R153 ;  /* 0x00000099009e7308 */ /* 0x000ff40000000800 */
        /* <DEDUP_REMOVED lines=10> */
[----:B------:R-:W1:Y:S01]  /*15ff0*/  MUFU.EX2 R3, R151 ;  /* 0x0000009700037308 */ /* 0x000e620000000800 */
[C---:B------:R-:W-:Y:S01]  /*16000*/  HMMA.16816.F32.BF16 R40, R140.reuse, R82, R40 ;  /* 0x000000528c28723c */ /* 0x040fe20000041828 */
[----:B------:R-:W2:Y:S08]  /*16010*/  LDSM.16.MT88.4 R80, [R189+0x3000] ;  /* 0x00300000bd50783b */ /* 0x000eb00000004200 */
[----:B------:R-:W-:Y:S10]  /*16020*/  MUFU.EX2 R151, R213 ;  /* 0x000000d500977308 */ /* 0x000ff40000000800 */
[----:B------:R-:W3:Y:S01]  /*16030*/  MUFU.EX2 R236, R148 ;  /* 0x0000009400ec7308 */ /* 0x000ee20000000800 */
[----:B-1----:R-:W-:Y:S04]  /*16040*/  FADD.FTZ R2, R3, R2 ;  /* 0x0000000203027221 */ /* 0x002fe80000010000 */
[----:B------:R-:W-:Y:S05]  /*16050*/  FADD.FTZ R2, R89, R2 ;  /* 0x0000000259027221 */ /* 0x000fea0000010000 */
[----:B------:R-:W-:Y:S01]  /*16060*/  MUFU.EX2 R148, R220 ;  /* 0x000000dc00947308 */ /* 0x000fe20000000800 */
[C---:B------:R-:W-:Y:S09]  /*16070*/  FADD.FTZ R2, R88.reuse, R2 ;  /* 0x0000000258027221 */ /* 0x040ff20000010000 */
[----:B------:R-:W-:Y:S01]  /*16080*/  MUFU.EX2 R146, R228 ;  /* 0x000000e400927308 */ /* 0x000fe20000000800 */
[C---:B--2---:R-:W-:Y:S09]  /*16090*/  HMMA.16816.F32.BF16 R44, R140.reuse, R80, R44 ;  /* 0x000000508c2c723c */ /* 0x044ff2000004182c */
[----:B------:R-:W1:Y:S01]  /*160a0*/  MUFU.EX2 R145, R229 ;  /* 0x000000e500917308 */ /* 0x000e620000000800 */
[C---:B------:R-:W-:Y:S01]  /*160b0*/  HMMA.16816.F32.BF16 R48, R140.reuse, R82, R48 ;  /* 0x000000528c30723c */ /* 0x040fe20000041830 */
[----:B------:R-:W2:Y:S08]  /*160c0*/  LDSM.16.MT88.4 R80, [R190+0x3000] ;  /* 0x00300000be50783b */ /* 0x000eb00000004200 */
[----:B------:R-:W-:Y:S10]  /*160d0*/  MUFU.EX2 R144, R231 ;  /* 0x000000e700907308 */ /* 0x000ff40000000800 */
[----:B------:R-:W4:Y:S01]  /*160e0*/  MUFU.EX2 R6, R6 ;  /* 0x0000000600067308 */ /* 0x000f220000000800 */
        /* <DEDUP_REMOVED lines=10> */
[----:B------:R-:W-:Y:S03]  /*16190*/  F2FP.BF16.PACK_AB R81, R239, R240 ;  /* 0x000000f0ef51723e */ /* 0x000fe600000010ff */
[----:B------:R-:W-:Y:S02]  /*161a0*/  F2FP.BF16.PACK_AB R82, R88, R89 ;  /* 0x000000595852723e */ /* 0x000fe400000010ff */
[----:B------:R-:W5:Y:S02]  /*161b0*/  LDSM.16.MT88.4 R88, [R190+0x800] ;  /* 0x00080000be58783b */ /* 0x000f640000004200 */
[----:B------:R-:W2:Y:S01]  /*161c0*/  MUFU.EX2 R3, R159 ;  /* 0x0000009f00037308 */ /* 0x000ea20000000800 */
[----:B---3--:R-:W-:Y:S02]  /*161d0*/  F2FP.BF16.PACK_AB R83, R236, R237 ;  /* 0x000000edec53723e */ /* 0x008fe400000010ff */
[----:B-1----:R-:W-:Y:S02]  /*161e0*/  F2FP.BF16.PACK_AB R141, R145, R146 ;  /* 0x00000092918d723e */ /* 0x002fe400000010ff */
[----:B----4-:R-:W-:Y:S03]  /*161f0*/  F2FP.BF16.PACK_AB R143, R6, R144 ;  /* 0x00000090068f723e */ /* 0x010fe600000010ff */
[C---:B------:R-:W-:Y:S02]  /*16200*/  HMMA.16816.F32.BF16 R8, R80.reuse, R84, R8 ;  /* 0x000000545008723c */ /* 0x040fe40000041808 */
[----:B------:R-:W1:Y:S03]  /*16210*/  MUFU.EX2 R159, R154 ;  /* 0x0000009a009f7308 */ /* 0x000e660000000800 */
[----:B--2---:R-:W-:Y:S03]  /*16220*/  FADD.FTZ R2, R14, R2 ;  /* 0x000000020e027221 */ /* 0x004fe60000010000 */
[C---:B------:R-:W-:Y:S01]  /*16230*/  HMMA.16816.F32.BF16 R16, R80.reuse, R86, R16 ;  /* 0x000000565010723c */ /* 0x040fe20000041810 */
[----:B------:R-:W2:Y:S03]  /*16240*/  LDSM.16.MT88.4 R84, [R192+0x800] ;  /* 0x00080000c054783b */ /* 0x000ea60000004200 */
[----:B------:R-:W-:Y:S01]  /*16250*/  MUFU.EX2 R154, R162 ;  /* 0x000000a2009a7308 */ /* 0x000fe20000000800 */
[----:B------:R-:W-:Y:S04]  /*16260*/  FADD.FTZ R2, R3, R2 ;  /* 0x0000000203027221 */ /* 0x000fe80000010000 */
[----:B------:R-:W-:Y:S04]  /*16270*/  FADD.FTZ R2, R93, R2 ;  /* 0x000000025d027221 */ /* 0x000fe80000010000 */
[C---:B------:R-:W-:Y:S01]  /*16280*/  FADD.FTZ R2, R92.reuse, R2 ;  /* 0x000000025c027221 */ /* 0x040fe20000010000 */
[C---:B-----5:R-:W-:Y:S08]  /*16290*/  HMMA.16816.F32.BF16 R20, R80.reuse, R88, R20 ;  /* 0x000000585014723c */ /* 0x060ff00000041814 */
        /* <DEDUP_REMOVED lines=21> */
[----:B------:R-:W4:Y:S03]  /*163f0*/  LDSM.16.MT88.4 R92, [R192+0x1000] ;  /* 0x00100000c05c783b */ /* 0x000f260000004200 */
[----:B------:R-:W-:Y:S02]  /*16400*/  F2FP.BF16.PACK_AB R80, R3, R14 ;  /* 0x0000000e0350723e */ /* 0x000fe400000010ff */
[----:B-1----:R-:W-:Y:S01]  /*16410*/  F2FP.BF16.PACK_AB R81, R158, R159 ;  /* 0x0000009f9e51723e */ /* 0x002fe200000010ff */
[----:B------:R-:W1:Y:S01]  /*16420*/  MUFU.EX2 R14, R217 ;  /* 0x000000d9000e7308 */ /* 0x000e620000000800 */
[----:B------:R-:W-:Y:S07]  /*16430*/  F2FP.BF16.PACK_AB R83, R155, R157 ;  /* 0x0000009d9b53723e */ /* 0x000fee00000010ff */
[C---:B--2---:R-:W-:Y:S02]  /*16440*/  HMMA.16816.F32.BF16 R8, R80.reuse, R84, R8 ;  /* 0x000000545008723c */ /* 0x044fe40000041808 */
[----:B------:R-:W2:Y:S06]  /*16450*/  MUFU.EX2 R3, R216 ;  /* 0x000000d800037308 */ /* 0x000eac0000000800 */
[C---:B------:R-:W-:Y:S01]  /*16460*/  HMMA.16816.F32.BF16 R16, R80.reuse, R86, R16 ;  /* 0x000000565010723c */ /* 0x040fe20000041810 */
[----:B------:R-:W5:Y:S03]  /*16470*/  LDSM.16.MT88.4 R84, [R191+0x1000] ;  /* 0x00100000bf54783b */ /* 0x000f660000004200 */
[----:B-1----:R-:W-:Y:S04]  /*16480*/  FADD.FTZ R2, R14, R2 ;  /* 0x000000020e027221 */ /* 0x002fe80000010000 */
[C---:B---3--:R-:W-:Y:S08]  /*16490*/  HMMA.16816.F32.BF16 R20, R80.reuse, R88, R20 ;  /* 0x000000585014723c */ /* 0x048ff00000041814 */
[C---:B------:R-:W-:Y:S01]  /*164a0*/  HMMA.16816.F32.BF16 R24, R80.reuse, R90, R24 ;  /* 0x0000005a5018723c */ /* 0x040fe20000041818 */
[----:B------:R-:W1:Y:S03]  /*164b0*/  LDSM.16.MT88.4 R88, [R189+0x4000] ;  /* 0x00400000bd58783b */ /* 0x000e660000004200 */
[----:B--2---:R-:W-:Y:S04]  /*164c0*/  FADD.FTZ R2, R3, R2 ;  /* 0x0000000203027221 */ /* 0x004fe80000010000 */
[C---:B----4-:R-:W-:Y:S04]  /*164d0*/  HMMA.16816.F32.BF16 R28, R80.reuse, R92, R28 ;  /* 0x0000005c501c723c */ /* 0x050fe8000004181c */
[----:B------:R-:W-:Y:S04]  /*164e0*/  FADD.FTZ R2, R105, R2 ;  /* 0x0000000269027221 */ /* 0x000fe80000010000 */
[C---:B------:R-:W-:Y:S01]  /*164f0*/  HMMA.16816.F32.BF16 R32, R80.reuse, R94, R32 ;  /* 0x0000005e5020723c */ /* 0x040fe20000041820 */
[----:B------:R-:W2:Y:S03]  /*16500*/  LDSM.16.MT88.4 R92, [R190+0x4000] ;  /* 0x00400000be5c783b */ /* 0x000ea60000004200 */
[C---:B------:R-:W-:Y:S04]  /*16510*/  FADD.FTZ R2, R104.reuse, R2 ;  /* 0x0000000268027221 */ /* 0x040fe80000010000 */
        /* <DEDUP_REMOVED lines=20> */
[----:B------:R-:W4:Y:S07]  /*16660*/  LDSM.16.MT88.4 R80, [R192+0x1800] ;  /* 0x00180000c050783b */ /* 0x000f2e0000004200 */
        /* <DEDUP_REMOVED lines=10> */
[C---:B------:R-:W-:Y:S04]  /*16710*/  FADD.FTZ R2, R108.reuse, R2 ;  /* 0x000000026c027221 */ /* 0x040fe80000010000 */
        /* <DEDUP_REMOVED lines=19> */
[----:B------:R-:W4:Y:S07]  /*16850*/  LDSM.16.MT88.4 R96, [R190+0x2000] ;  /* 0x00200000be60783b */ /* 0x000f2e0000004200 */
[C---:B--2---:R-:W-:Y:S08]  /*16860*/  HMMA.16816.F32.BF16 R68, R84.reuse, R88, R68 ;  /* 0x000000585444723c */ /* 0x044ff00000041844 */
[----:B------:R-:W-:Y:S01]  /*16870*/  HMMA.16816.F32.BF16 R72, R84, R90, R72 ;  /* 0x0000005a5448723c */ /* 0x000fe20000041848 */
[----:B------:R-:W2:Y:S03]  /*16880*/  LDSM.16.MT88.4 R84, [R191+0x2000] ;  /* 0x00200000bf54783b */ /* 0x000ea60000004200 */
[C---:B-1----:R-:W-:Y:S01]  /*16890*/  F2FP.BF16.PACK_AB R140, R3.reuse, R14 ;  /* 0x0000000e038c723e */ /* 0x042fe200000010ff */
[----:B------:R-:W-:Y:S01]  /*168a0*/  FADD.FTZ R2, R14, R2 ;  /* 0x000000020e027221 */ /* 0x000fe20000010000 */
[-C--:B------:R-:W-:Y:S02]  /*168b0*/  MOV R14, R4.reuse ;  /* 0x00000004000e7202 */ /* 0x080fe40000000f00 */
[C---:B---3--:R-:W-:Y:S01]  /*168c0*/  HMMA.16816.F32.BF16 R8, R80.reuse, R92, R8 ;  /* 0x0000005c5008723c */ /* 0x048fe20000041808 */
[----:B------:R-:W1:Y:S04]  /*168d0*/  LDSM.16.MT88.4 R88, [R189+0x5000] ;  /* 0x00500000bd58783b */ /* 0x000e680000004200 */
[----:B------:R-:W-:Y:S02]  /*168e0*/  FADD.FTZ R2, R3, R2 ;  /* 0x0000000203027221 */ /* 0x000fe40000010000 */
[----:B------:R-:W-:Y:S01]  /*168f0*/  FADD.FTZ R3, R110, R235 ;  /* 0x000000eb6e037221 */ /* 0x000fe20000010000 */
[C---:B------:R-:W-:Y:S01]  /*16900*/  HMMA.16816.F32.BF16 R16, R80.reuse, R94, R16 ;  /* 0x0000005e5010723c */ /* 0x040fe20000041810 */
[----:B------:R-:W3:Y:S07]  /*16910*/  LDSM.16.MT88.4 R92, [R190+0x5000] ;  /* 0x00500000be5c783b */ /* 0x000eee0000004200 */
[C---:B----4-:R-:W-:Y:S01]  /*16920*/  HMMA.16816.F32.BF16 R20, R80.reuse, R96, R20 ;  /* 0x000000605014723c */ /* 0x050fe20000041814 */
[----:B------:R-:W-:Y:S07]  /*16930*/  LDSM.16.MT88.4 R108, [R192+0x2800] ;  /* 0x00280000c06c783b */ /* 0x000fee0000004200 */
[C---:B------:R-:W-:Y:S01]  /*16940*/  HMMA.16816.F32.BF16 R24, R80.reuse, R98, R24 ;  /* 0x000000625018723c */ /* 0x040fe20000041818 */
[----:B------:R-:W4:Y:S07]  /*16950*/  LDSM.16.MT88.4 R96, [R192+0x5000] ;  /* 0x00500000c060783b */ /* 0x000f2e0000004200 */
[C---:B------:R-:W-:Y:S08]  /*16960*/  HMMA.16816.F32.BF16 R28, R80.reuse, R104, R28 ;  /* 0x00000068501c723c */ /* 0x040ff0000004181c */
[C---:B------:R-:W-:Y:S01]  /*16970*/  HMMA.16816.F32.BF16 R32, R80.reuse, R106, R32 ;  /* 0x0000006a5020723c */ /* 0x040fe20000041820 */
[----:B------:R-:W5:Y:S07]  /*16980*/  LDSM.16.MT88.4 R104, [R191+0x5000] ;  /* 0x00500000bf68783b */ /* 0x000f6e0000004200 */
[C---:B--2---:R-:W-:Y:S01]  /*16990*/  HMMA.16816.F32.BF16 R36, R80.reuse, R84, R36 ;  /* 0x000000545024723c */ /* 0x044fe20000041824 */
[----:B------:R-:W2:Y:S07]  /*169a0*/  MUFU.EX2 R85, R233 ;  /* 0x000000e900557308 */ /* 0x000eae0000000800 */
[C---:B------:R-:W-:Y:S03]  /*169b0*/  HMMA.16816.F32.BF16 R40, R80.reuse, R86, R40 ;  /* 0x000000565028723c */ /* 0x040fe60000041828 */
[----:B------:R-:W4:Y:S05]  /*169c0*/  MUFU.EX2 R84, R234 ;  /* 0x000000ea00547308 */ /* 0x000f2a0000000800 */
[C---:B-1----:R-:W-:Y:S08]  /*169d0*/  HMMA.16816.F32.BF16 R44, R80.reuse, R88, R44 ;  /* 0x00000058502c723c */ /* 0x042ff0000004182c */
[C---:B------:R-:W-:Y:S01]  /*169e0*/  HMMA.16816.F32.BF16 R48, R80.reuse, R90, R48 ;  /* 0x0000005a5030723c */ /* 0x040fe20000041830 */
[----:B------:R-:W-:Y:S03]  /*169f0*/  LDSM.16.MT88.4 R88, [R189+0x5800] ;  /* 0x00580000bd58783b */ /* 0x000fe60000004200 */
[----:B--2---:R-:W-:Y:S04]  /*16a00*/  FADD.FTZ R2, R85, R2 ;  /* 0x0000000255027221 */ /* 0x004fe80000010000 */
[C---:B---3--:R-:W-:Y:S04]  /*16a10*/  HMMA.16816.F32.BF16 R52, R80.reuse, R92, R52 ;  /* 0x0000005c5034723c */ /* 0x048fe80000041834 */
[C---:B----4-:R-:W-:Y:S01]  /*16a20*/  F2FP.BF16.PACK_AB R142, R84.reuse, R85 ;  /* 0x00000055548e723e */ /* 0x050fe200000010ff */
[----:B------:R-:W-:Y:S02]  /*16a30*/  FADD.FTZ R228, R84, R2 ;  /* 0x0000000254e47221 */ /* 0x000fe40000010000 */
[----:B------:R-:W-:Y:S01]  /*16a40*/  FADD.FTZ R2, R112, R3 ;  /* 0x0000000370027221 */ /* 0x000fe20000010000 */
[C---:B------:R-:W-:Y:S04]  /*16a50*/  HMMA.16816.F32.BF16 R56, R80.reuse, R94, R56 ;  /* 0x0000005e5038723c */ /* 0x040fe80000041838 */
        /* <DEDUP_REMOVED lines=8> */
[----:B------:R-:W-:Y:S01]  /*16ae0*/  HMMA.16816.F32.BF16 R72, R80, R106, R72 ;  /* 0x0000006a5048723c */ /* 0x000fe20000041848 */
[----:B------:R-:W2:Y:S03]  /*16af0*/  LDSM.16.MT88.4 R80, [R190+0x5800] ;  /* 0x00580000be50783b */ /* 0x000ea60000004200 */
[----:B------:R-:W-:Y:S04]  /*16b00*/  FADD.FTZ R2, R159, R2 ;  /* 0x000000029f027221 */ /* 0x000fe80000010000 */
[C---:B------:R-:W-:Y:S01]  /*16b10*/  HMMA.16816.F32.BF16 R128, R140.reuse, R124, R8 ;  /* 0x0000007c8c80723c */ /* 0x040fe20000041808 */
[----:B------:R-:W3:Y:S04]  /*16b20*/  LDSM.16.MT88.4 R8, [R192+0x5800] ;  /* 0x00580000c008783b */ /* 0x000ee80000004200 */
[----:B------:R-:W-:Y:S03]  /*16b30*/  FADD.FTZ R2, R158, R2 ;  /* 0x000000029e027221 */ /* 0x000fe60000010000 */
[C---:B------:R-:W-:Y:S01]  /*16b40*/  HMMA.16816.F32.BF16 R124, R140.reuse, R126, R16 ;  /* 0x0000007e8c7c723c */ /* 0x040fe20000041810 */
[----:B------:R-:W4:Y:S03]  /*16b50*/  LDSM.16.MT88.4 R16, [R191+0x5800] ;  /* 0x00580000bf10783b */ /* 0x000f260000004200 */
        /* <DEDUP_REMOVED lines=9> */
[C---:B-1----:R-:W-:Y:S04]  /*16bf0*/  HMMA.16816.F32.BF16 R104, R140.reuse, R96, R36 ;  /* 0x000000608c68723c */ /* 0x042fe80000041824 */
[----:B------:R-:W-:Y:S04]  /*16c00*/  FADD.FTZ R2, R151, R2 ;  /* 0x0000000297027221 */ /* 0x000fe80000010000 */
[C---:B------:R-:W-:Y:S04]  /*16c10*/  HMMA.16816.F32.BF16 R96, R140.reuse, R98, R40 ;  /* 0x000000628c60723c */ /* 0x040fe80000041828 */
        /* <DEDUP_REMOVED lines=10> */
[----:B------:R-:W-:Y:S03]  /*16cc0*/  FADD.FTZ R2, R145, R2 ;  /* 0x0000000291027221 */ /* 0x000fe60000010000 */
[----:B------:R-:W-:Y:S01]  /*16cd0*/  MOV R8, R4 ;  /* 0x0000000400087202 */ /* 0x000fe20000000f00 */
[C---:B------:R-:W-:Y:S04]  /*16ce0*/  HMMA.16816.F32.BF16 R64, R140.reuse, R10, R64 ;  /* 0x0000000a8c40723c */ /* 0x040fe80000041840 */
[----:B------:R-:W-:Y:S04]  /*16cf0*/  FADD.FTZ R2, R144, R2 ;  /* 0x0000000290027221 */ /* 0x000fe80000010000 */
[C---:B----4-:R-:W-:Y:S04]  /*16d00*/  HMMA.16816.F32.BF16 R68, R140.reuse, R16, R68 ;  /* 0x000000108c44723c */ /* 0x050fe80000041844 */
[----:B------:R-:W-:Y:S01]  /*16d10*/  FADD.FTZ R236, R6, R2 ;  /* 0x0000000206ec7221 */ /* 0x000fe20000010000 */
[----:B------:R-:W-:Y:S03]  /*16d20*/  MOV R6, R5 ;  /* 0x0000000500067202 */ /* 0x000fe60000000f00 */
[----:B------:R-:W-:Y:S01]  /*16d30*/  HMMA.16816.F32.BF16 R72, R140, R18, R72 ;  /* 0x000000128c48723c */ /* 0x000fe20000041848 */
[----:B------:R-:W-:-:S07]  /*16d40*/  @P0 BRA `(.L_x_1042) ;  /* 0xffffb86000000947 */ /* 0x000fce000383ffff */
.L_x_1021:
[----:B------:R-:W2:Y:S01]  /*16d50*/  LDL R2, [R1+0xc] ;  /* 0x00000c0001027983 */ /* 0x000ea20000100800 */
[----:B------:R-:W-:-:S05]  /*16d60*/  IMAD.MOV.U32 R3, RZ, RZ, c[0x0][0x2c4] ;  /* 0x0000b100ff037624 */ /* 0x000fca00078e00ff */
[----:B------:R-:W-:Y:S01]  /*16d70*/  ISETP.NE.AND P1, PT, R3, 0x1, PT ;  /* 0x000000010300780c */ /* 0x000fe20003f25270 */
[----:B------:R-:W-:-:S05]  /*16d80*/  IMAD.MOV.U32 R9, RZ, RZ, c[0x0][0x32c] ;  /* 0x0000cb00ff097624 */ /* 0x000fca00078e00ff */
[----:B------:R-:W-:Y:S02]  /*16d90*/  ISETP.GE.AND P0, PT, R9, 0x1, PT ;  /* 0x000000010900780c */ /* 0x000fe40003f06270 */
[----:B------:R-:W-:Y:S02]  /*16da0*/  IADD3 R3, R244, 0x1, -R243 ;  /* 0x00000001f4037810 */ /* 0x000fe40007ffe8f3 */
[----:B--2---:R-:W-:-:S05]  /*16db0*/  IADD3 R2, R2, 0x7f, RZ ;  /* 0x0000007f02027810 */ /* 0x004fca0007ffe0ff */
        /* <DEDUP_REMOVED lines=15> */
.L_x_1045:
[----:B------:R-:W-:-:S04]  /*16eb0*/  MOV R4, 0x1 ;  /* 0x0000000100047802 */ /* 0x000fc80000000f00 */
[----:B------:R-:W-:-:S13]  /*16ec0*/  ISETP.NE.AND P0, PT, R4, c[0x0][0x32c], PT ;  /* 0x0000cb0004007a0c */ /* 0x000fda0003f05270 */
[----:B------:R-:W-:-:S05]  /*16ed0*/  @P0 IMAD.HI.U32 R4, R2, c[0x0][0x330], RZ ;  /* 0x0000cc0002040a27 */ /* 0x000fca00078e00ff */
[----:B------:R-:W-:Y:S02]  /*16ee0*/  @P0 SHF.R.U32.HI R2, RZ, c[0x0][0x334], R4 ;  /* 0x0000cd00ff020a19 */ /* 0x000fe40000011604 */
.L_x_1046:
[----:B------:R-:W-:Y:S05]  /*16ef0*/  BSYNC B0 ;  /* 0x0000000000007941 */ /* 0x000fea0003800000 */
.L_x_1044:
[----:B------:R-:W-:-:S05]  /*16f00*/  IMAD R2, R2, c[0x0][0x32c], RZ ;  /* 0x0000cb0002027a24 */ /* 0x000fca00078e02ff */
[----:B------:R-:W-:-:S04]  /*16f10*/  IMNMX R3, R3, R2, !PT ;  /* 0x0000000203037217 */ /* 0x000fc80007800200 */
.L_x_1043:
        /* <DEDUP_REMOVED lines=9> */
[----:B------:R-:W-:Y:S02]  /*16fb0*/  MOV R216, R212 ;  /* 0x000000d400d87202 */ /* 0x000fe40000000f00 */
.L_x_1058:
        /* <DEDUP_REMOVED lines=37> */
.L_x_1159:
        /* <DEDUP_REMOVED lines=24> */
.L_x_1160:
        /* <DEDUP_REMOVED lines=15> */
.L_x_1049:
[----:B--23--:R-:W-:Y:S05]  /*17480*/  BSYNC B0 ;  /* 0x0000000000007941 */ /* 0x00cfea0003800000 */
.L_x_1048:
        /* <DEDUP_REMOVED lines=128> */
[----:B------:R3:W4:Y:S02]  /*17c90*/  MUFU.TANH R213, R4 ;  /* 0x0000000400d57308 */ /* 0x0007240000002400 */
[----:B------:R-:W-:Y:S08]  /*17ca0*/  FMUL.FTZ R3, R20, c[0x0][0x320] ;  /* 0x0000c80014037a20 */ /* 0x000ff00000410000 */
[----:B------:R-:W2:Y:S01]  /*17cb0*/  MUFU.TANH R157, R3 ;  /* 0x00000003009d7308 */ /* 0x000ea20000002400 */
[----:B-1----:R-:W-:Y:S09]  /*17cc0*/  FMUL.FTZ R2, R9, c[0x0][0x320] ;  /* 0x0000c80009027a20 */ /* 0x002ff20000410000 */
[----:B------:R1:W1:Y:S01]  /*17cd0*/  MUFU.TANH R163, R2 ;  /* 0x0000000200a37308 */ /* 0x0002620000002400 */
[----:B---3--:R-:W-:Y:S09]  /*17ce0*/  FMUL.FTZ R4, R27, c[0x0][0x320] ;  /* 0x0000c8001b047a20 */ /* 0x008ff20000410000 */
[----:B------:R3:W2:Y:S10]  /*17cf0*/  MUFU.TANH R214, R5 ;  /* 0x0000000500d67308 */ /* 0x0006b40000002400 */
[----:B------:R-:W2:Y:S01]  /*17d00*/  MUFU.TANH R154, R4 ;  /* 0x00000004009a7308 */ /* 0x000ea20000002400 */
[----:B-1----:R-:W-:Y:S09]  /*17d10*/  FMUL.FTZ R2, R10, c[0x0][0x320] ;  /* 0x0000c8000a027a20 */ /* 0x002ff20000410000 */
[----:B------:R1:W1:Y:S01]  /*17d20*/  MUFU.TANH R212, R2 ;  /* 0x0000000200d47308 */ /* 0x0002620000002400 */
[----:B---3--:R-:W-:Y:S09]  /*17d30*/  FMUL.FTZ R5, R26, c[0x0][0x320] ;  /* 0x0000c8001a057a20 */ /* 0x008ff20000410000 */
[----:B------:R-:W3:Y:S01]  /*17d40*/  MUFU.TANH R155, R5 ;  /* 0x00000005009b7308 */ /* 0x000ee20000002400 */
        /* <DEDUP_REMOVED lines=10> */
[----:B------:R5:W1:Y:S06]  /*17df0*/  MUFU.TANH R159, R2 ;  /* 0x00000002009f7308 */ /* 0x000a6c0000002400 */
[----:B------:R-:W-:Y:S04]  /*17e00*/  FMUL.FTZ R3, R28, c[0x0][0x320] ;  /* 0x0000c8001c037a20 */ /* 0x000fe80000410000 */
[----:B------:R-:W1:Y:S04]  /*17e10*/  MUFU.TANH R149, R3 ;  /* 0x0000000300957308 */ /* 0x000e680000002400 */
[----:B------:R-:W-:Y:S02]  /*17e20*/  FMUL.FTZ R4, R35, c[0x0][0x320] ;  /* 0x0000c80023047a20 */ /* 0x000fe40000410000 */
[----:B------:R-:W-:Y:S04]  /*17e30*/  FMUL.FTZ R5, R34, c[0x0][0x320] ;  /* 0x0000c80022057a20 */ /* 0x000fe80000410000 */
[----:B------:R-:W2:Y:S01]  /*17e40*/  MUFU.TANH R147, R5 ;  /* 0x0000000500937308 */ /* 0x000ea20000002400 */
[----:B-----5:R-:W-:Y:S09]  /*17e50*/  FMUL.FTZ R2, R21, c[0x0][0x320] ;  /* 0x0000c80015027a20 */ /* 0x020ff20000410000 */
[----:B------:R5:W2:Y:S01]  /*17e60*/  MUFU.TANH R156, R2 ;  /* 0x00000002009c7308 */ /* 0x000aa20000002400 */
[C---:B-1----:R-:W-:Y:S09]  /*17e70*/  HMMA.16816.F32.BF16 R36, R184.reuse, R16, R36 ;  /* 0x00000010b824723c */ /* 0x042ff20000041824 */
[----:B------:R1:W1:Y:S01]  /*17e80*/  MUFU.TANH R146, R4 ;  /* 0x0000000400927308 */ /* 0x0002620000002400 */
[C---:B------:R-:W-:Y:S01]  /*17e90*/  HMMA.16816.F32.BF16 R40, R184.reuse, R18, R40 ;  /* 0x00000012b828723c */ /* 0x040fe20000041828 */
[----:B------:R-:W2:Y:S01]  /*17ea0*/  LDSM.16.M88.4 R16, [R15+0x2800] ;  /* 0x002800000f10783b */ /* 0x000ea20000000200 */
[----:B------:R-:W-:Y:S04]  /*17eb0*/  DEPBAR.LE SB0, 0x0 ;  /* 0x000080000000791a */ /* 0x000fe80000000000 */
[----:B-----5:R-:W-:Y:S02]  /*17ec0*/  FMUL.FTZ R2, R22, c[0x0][0x320] ;  /* 0x0000c80016027a20 */ /* 0x020fe40000410000 */
[C---:B------:R-:W-:Y:S02]  /*17ed0*/  HMMA.16816.F32.BF16 R44, R184.reuse, R8, R44 ;  /* 0x00000008b82c723c */ /* 0x040fe4000004182c */
[----:B------:R5:W2:Y:S01]  /*17ee0*/  MUFU.TANH R161, R2 ;  /* 0x0000000200a17308 */ /* 0x000aa20000002400 */
[----:B------:R-:W-:Y:S03]  /*17ef0*/  BAR.SYNC.DEFER_BLOCKING 0x0 ;  /* 0x0000000000007b1d */ /* 0x000fe60000010000 */
[----:B------:R-:W-:Y:S02]  /*17f00*/  FMUL.FTZ R3, R36, c[0x0][0x320] ;  /* 0x0000c80024037a20 */ /* 0x000fe40000410000 */
[C---:B------:R-:W-:Y:S04]  /*17f10*/  HMMA.16816.F32.BF16 R48, R184.reuse, R10, R48 ;  /* 0x0000000ab830723c */ /* 0x040fe80000041830 */
[----:B------:R3:W3:Y:S04]  /*17f20*/  MUFU.TANH R141, R3 ;  /* 0x00000003008d7308 */ /* 0x0006e80000002400 */
[----:B------:R-:W-:Y:S04]  /*17f30*/  FMUL.FTZ R5, R42, c[0x0][0x320] ;  /* 0x0000c8002a057a20 */ /* 0x000fe80000410000 */
[----:B-1----:R-:W-:Y:S02]  /*17f40*/  FMUL.FTZ R4, R43, c[0x0][0x320] ;  /* 0x0000c8002b047a20 */ /* 0x002fe40000410000 */
[----:B-----5:R-:W-:Y:S04]  /*17f50*/  FMUL.FTZ R2, R23, c[0x0][0x320] ;  /* 0x0000c80017027a20 */ /* 0x020fe80000410000 */
[----:B------:R1:W1:Y:S01]  /*17f60*/  MUFU.TANH R160, R2 ;  /* 0x0000000200a07308 */ /* 0x0002620000002400 */
[C---:B--2---:R-:W-:Y:S03]  /*17f70*/  HMMA.16816.F32.BF16 R52, R184.reuse, R16, R52 ;  /* 0x00000010b834723c */ /* 0x044fe60000041834 */
[----:B---3--:R-:W-:Y:S05]  /*17f80*/  FMUL.FTZ R3, R45, c[0x0][0x320] ;  /* 0x0000c8002d037a20 */ /* 0x008fea0000410000 */
[----:B------:R-:W-:Y:S04]  /*17f90*/  HMMA.16816.F32.BF16 R56, R184, R18, R56 ;  /* 0x00000012b838723c */ /* 0x000fe80000041838 */
[----:B-1----:R-:W-:Y:S04]  /*17fa0*/  FMUL.FTZ R2, R24, c[0x0][0x320] ;  /* 0x0000c80018027a20 */ /* 0x002fe80000410000 */
[----:B------:R1:W2:Y:S04]  /*17fb0*/  MUFU.TANH R153, R2 ;  /* 0x0000000200997308 */ /* 0x0002a80000002400 */
[----:B-1----:R-:W-:Y:S06]  /*17fc0*/  FMUL.FTZ R2, R25, c[0x0][0x320] ;  /* 0x0000c80019027a20 */ /* 0x002fec0000410000 */
        /* <DEDUP_REMOVED lines=13> */
[----:B------:R-:W1:Y:S10]  /*180a0*/  MUFU.TANH R37, R4 ;  /* 0x0000000400257308 */ /* 0x000e740000002400 */
[----:B------:R5:W1:Y:S02]  /*180b0*/  MUFU.TANH R140, R2 ;  /* 0x00000002008c7308 */ /* 0x000a640000002400 */
[----:B-----5:R-:W-:Y:S08]  /*180c0*/  FMUL.FTZ R2, R38, c[0x0][0x320] ;  /* 0x0000c80026027a20 */ /* 0x020ff00000410000 */
        /* <DEDUP_REMOVED lines=77> */
.L_x_1161:
        /* <DEDUP_REMOVED lines=24> */
.L_x_1162:
        /* <DEDUP_REMOVED lines=15> */
.L_x_1053:
[----:B--234-:R-:W-:Y:S05]  /*18810*/  BSYNC B0 ;  /* 0x0000000000007941 */ /* 0x01cfea0003800000 */
.L_x_1052:
        /* <DEDUP_REMOVED lines=51> */
.L_x_1163:
[----:B-12---:R-:W-:Y:S01]  /*18b50*/  FMNMX.FTZ R4, R4, R2, !PT ;  /* 0x0000000204047209 */ /* 0x006fe20007810000 */
[----:B------:R-:W-:-:S05]  /*18b60*/  BRA.DIV ~URZ, `(.L_x_1057) ;  /* 0x0000c1a27f007947 */ /* 0x000fca000b800000 */
[----:B------:R-:W1:Y:S02]  /*18b70*/  SHFL.BFLY PT, R2, R4, 0x1, 0x1f ;  /* 0x0c201f0004027f89 */ /* 0x000e6400000e0000 */
[----:B-1----:R-:W-:Y:S02]  /*18b80*/  FMNMX.FTZ R5, R4, R2, !PT ;  /* 0x0000000204057209 */ /* 0x002fe40007810000 */
[----:B------:R-:W1:Y:S02]  /*18b90*/  SHFL.BFLY PT, R2, R8, 0x2, 0x1f ;  /* 0x0c401f0008027f89 */ /* 0x000e6400000e0000 */
[----:B-1----:R-:W-:Y:S05]  /*18ba0*/  FMNMX.FTZ R4, R8, R2, !PT ;  /* 0x0000000208047209 */ /* 0x002fea0007810000 */
[----:B------:R1:W2:Y:S02]  /*18bb0*/  SHFL.BFLY PT, R2, R4, 0x1, 0x1f ;  /* 0x0c201f0004027f89 */ /* 0x0002a400000e0000 */
.L_x_1164:
[----:B-12---:R-:W-:Y:S01]  /*18bc0*/  FMNMX.FTZ R4, R2, R4, !PT ;  /* 0x0000000402047209 */ /* 0x006fe20007810000 */
[C---:B------:R-:W-:Y:S01]  /*18bd0*/  FADD.FTZ R2, -R5.reuse, R6 ;  /* 0x0000000605027221 */ /* 0x040fe20000010100 */
[----:B------:R-:W-:Y:S01]  /*18be0*/  WARPSYNC 0xffffffff ;  /* 0xffffffff00007948 */ /* 0x000fe20003800000 */
[----:B------:R-:W-:Y:S01]  /*18bf0*/  FMUL.FTZ R6, R5, c[0x0][0x2d0] ;  /* 0x0000b40005067a20 */ /* 0x000fe20000410000 */
        /* <DEDUP_REMOVED lines=31> */
[----:B------:R-:W-:Y:S01]  /*18df0*/  MUFU.EX2 R6, R6 ;  /* 0x0000000600067308 */ /* 0x000fe20000000800 */
[C---:B-1----:R-:W-:Y:S01]  /*18e00*/  FFMA.FTZ R2, R3.reuse, R228, R9 ;  /* 0x000000e403027223 */ /* 0x042fe20000010009 */
[C---:B--2---:R-:W-:Y:S01]  /*18e10*/  F2FP.BF16.PACK_AB R140, R8.reuse, R9 ;  /* 0x00000009088c723e */ /* 0x044fe200000010ff */
[C---:B------:R-:W-:Y:S02]  /*18e20*/  FMUL.FTZ R56, R3.reuse, R80 ;  /* 0x0000005003387220 */ /* 0x040fe40000410000 */
[----:B------:R-:W-:Y:S02]  /*18e30*/  FADD.FTZ R16, R8, R2 ;  /* 0x0000000208107221 */ /* 0x000fe40000010000 */
[C---:B------:R-:W-:Y:S02]  /*18e40*/  FADD.FTZ R2, -R4.reuse, R14 ;  /* 0x0000000e04027221 */ /* 0x040fe40000010100 */
[----:B------:R-:W-:Y:S02]  /*18e50*/  FMUL.FTZ R8, R4, c[0x0][0x2d0] ;  /* 0x0000b40004087a20 */ /* 0x000fe40000410000 */
[----:B------:R-:W-:Y:S02]  /*18e60*/  FMUL.FTZ R2, R2, c[0x0][0x2d0] ;  /* 0x0000b40002027a20 */ /* 0x000fe40000410000 */
[----:B------:R-:W-:Y:S02]  /*18e70*/  FMUL.FTZ R57, R3, R81 ;  /* 0x0000005103397220 */ /* 0x000fe40000410000 */
[--C-:B------:R-:W-:Y:S02]  /*18e80*/  FFMA.FTZ R14, R214, c[0x0][0x2d0], -R8.reuse ;  /* 0x0000b400d60e7a23 */ /* 0x100fe40000010808 */
[----:B------:R-:W1:Y:S01]  /*18e90*/  MUFU.EX2 R2, R2 ;  /* 0x0000000200027308 */ /* 0x000e620000000800 */
[--C-:B------:R-:W-:Y:S02]  /*18ea0*/  FFMA.FTZ R214, R35, c[0x0][0x2d0], -R8.reuse ;  /* 0x0000b40023d67a23 */ /* 0x100fe40000010808 */
[--C-:B------:R-:W-:Y:S02]  /*18eb0*/  FFMA.FTZ R229, R26, c[0x0][0x2d0], -R8.reuse ;  /* 0x0000b4001ae57a23 */ /* 0x100fe40000010808 */
[--C-:B------:R-:W-:Y:S02]  /*18ec0*/  FFMA.FTZ R231, R25, c[0x0][0x2d0], -R8.reuse ;  /* 0x0000b40019e77a23 */ /* 0x100fe40000010808 */
[--C-:B------:R-:W-:Y:S02]  /*18ed0*/  FFMA.FTZ R233, R24, c[0x0][0x2d0], -R8.reuse ;  /* 0x0000b40018e97a23 */ /* 0x100fe40000010808 */
[--C-:B------:R-:W-:Y:S02]  /*18ee0*/  FFMA.FTZ R9, R212, c[0x0][0x2d0], -R8.reuse ;  /* 0x0000b400d4097a23 */ /* 0x100fe40000010808 */
[--C-:B------:R-:W-:Y:S02]  /*18ef0*/  FFMA.FTZ R212, R38, c[0x0][0x2d0], -R8.reuse ;  /* 0x0000b40026d47a23 */ /* 0x100fe40000010808 */
[--C-:B---3--:R-:W-:Y:S01]  /*18f00*/  FFMA.FTZ R10, R215, c[0x0][0x2d0], -R8.reuse ;  /* 0x0000b400d70a7a23 */ /* 0x108fe20000010808 */
[----:B------:R2:W-:Y:S01]  /*18f10*/  MUFU.EX2 R18, R9 ;  /* 0x0000000900127308 */ /* 0x0005e20000000800 */
[--C-:B------:R-:W-:Y:S02]  /*18f20*/  FFMA.FTZ R144, R213, c[0x0][0x2d0], -R8.reuse ;  /* 0x0000b400d5907a23 */ /* 0x100fe40000010808 */
[--C-:B------:R-:W-:Y:S02]  /*18f30*/  FFMA.FTZ R148, R161, c[0x0][0x2d0], -R8.reuse ;  /* 0x0000b400a1947a23 */ /* 0x100fe40000010808 */
[--C-:B------:R-:W-:Y:S02]  /*18f40*/  FFMA.FTZ R161, R143, c[0x0][0x2d0], -R8.reuse ;  /* 0x0000b4008fa17a23 */ /* 0x100fe40000010808 */
[--C-:B------:R-:W-:Y:S02]  /*18f50*/  FFMA.FTZ R145, R160, c[0x0][0x2d0], -R8.reuse ;  /* 0x0000b400a0917a23 */ /* 0x100fe40000010808 */
[--C-:B------:R-:W-:Y:S01]  /*18f60*/  FFMA.FTZ R149, R155, c[0x0][0x2d0], -R8.reuse ;  /* 0x0000b4009b957a23 */ /* 0x100fe20000010808 */
[----:B------:R-:W-:Y:S01]  /*18f70*/  MUFU.EX2 R240, R148 ;  /* 0x0000009400f07308 */ /* 0x000fe20000000800 */
[C---:B-1----:R-:W-:Y:S02]  /*18f80*/  FMUL.FTZ R58, R2.reuse, R82 ;  /* 0x00000052023a7220 */ /* 0x042fe40000410000 */
[----:B------:R-:W-:Y:S02]  /*18f90*/  FMUL.FTZ R59, R2, R83 ;  /* 0x00000053023b7220 */ /* 0x000fe40000410000 */
[--C-:B------:R-:W-:Y:S01]  /*18fa0*/  FFMA.FTZ R154, R154, c[0x0][0x2d0], -R8.reuse ;  /* 0x0000b4009a9a7a23 */ /* 0x100fe20000010808 */
[----:B------:R-:W1:Y:S01]  /*18fb0*/  LDSM.16.MT88.4 R80, [R189] ;  /* 0x00000000bd50783b */ /* 0x000e620000004200 */
[--C-:B------:R-:W-:Y:S02]  /*18fc0*/  FFMA.FTZ R151, R151, c[0x0][0x2d0], -R8.reuse ;  /* 0x0000b40097977a23 */ /* 0x100fe40000010808 */
[--C-:B------:R-:W-:Y:S01]  /*18fd0*/  FFMA.FTZ R150, R150, c[0x0][0x2d0], -R8.reuse ;  /* 0x0000b40096967a23 */ /* 0x100fe20000010808 */
[----:B------:R-:W-:Y:S01]  /*18fe0*/  MUFU.EX2 R239, R145 ;  /* 0x0000009100ef7308 */ /* 0x000fe20000000800 */
[--C-:B------:R-:W-:Y:S02]  /*18ff0*/  FFMA.FTZ R147, R147, c[0x0][0x2d0], -R8.reuse ;  /* 0x0000b40093937a23 */ /* 0x100fe40000010808 */
[--C-:B------:R-:W-:Y:S02]  /*19000*/  FFMA.FTZ R155, R146, c[0x0][0x2d0], -R8.reuse ;  /* 0x0000b400929b7a23 */ /* 0x100fe40000010808 */
[--C-:B------:R-:W-:Y:S01]  /*19010*/  FFMA.FTZ R160, R142, c[0x0][0x2d0], -R8.reuse ;  /* 0x0000b4008ea07a23 */ /* 0x100fe20000010808 */
[----:B------:R-:W-:Y:S01]  /*19020*/  F2FP.BF16.PACK_AB R142, R11, R17 ;  /* 0x000000110b8e723e */ /* 0x000fe200000010ff */
[--C-:B------:R-:W-:Y:S02]  /*19030*/  FFMA.FTZ R213, R37, c[0x0][0x2d0], -R8.reuse ;  /* 0x0000b40025d57a23 */ /* 0x100fe40000010808 */
[--C-:B------:R-:W-:Y:S01]  /*19040*/  FFMA.FTZ R215, R34, c[0x0][0x2d0], -R8.reuse ;  /* 0x0000b40022d77a23 */ /* 0x100fe20000010808 */
[----:B------:R-:W-:Y:S01]  /*19050*/  MUFU.EX2 R155, R155 ;  /* 0x0000009b009b7308 */ /* 0x000fe20000000800 */
[--C-:B------:R-:W-:Y:S02]  /*19060*/  FFMA.FTZ R221, R30, c[0x0][0x2d0], -R8.reuse ;  /* 0x0000b4001edd7a23 */ /* 0x100fe40000010808 */
[--C-:B------:R-:W-:Y:S02]  /*19070*/  FFMA.FTZ R228, R29, c[0x0][0x2d0], -R8.reuse ;  /* 0x0000b4001de47a23 */ /* 0x100fe40000010808 */
[----:B------:R-:W-:Y:S02]  /*19080*/  FFMA.FTZ R235, R23, c[0x0][0x2d0], -R8 ;  /* 0x0000b40017eb7a23 */ /* 0x000fe40000010808 */
[----:B------:R-:W-:Y:S02]  /*19090*/  FADD.FTZ R8, R17, R16 ;  /* 0x0000001011087221 */ /* 0x000fe40000010000 */
[----:B------:R-:W-:Y:S01]  /*190a0*/  FMUL.FTZ R29, R3, R113 ;  /* 0x00000071031d7220 */ /* 0x000fe20000410000 */
[----:B------:R-:W-:Y:S01]  /*190b0*/  MUFU.EX2 R148, R221 ;  /* 0x000000dd00947308 */ /* 0x000fe20000000800 */
[----:B------:R-:W-:Y:S02]  /*190c0*/  FADD.FTZ R146, R11, R8 ;  /* 0x000000080b927221 */ /* 0x000fe40000010000 */
[C---:B------:R-:W-:Y:S02]  /*190d0*/  FMUL.FTZ R34, R2.reuse, R110 ;  /* 0x0000006e02227220 */ /* 0x040fe40000410000 */
[C---:B------:R-:W-:Y:S02]  /*190e0*/  FMUL.FTZ R8, R3.reuse, R128 ;  /* 0x0000008003087220 */ /* 0x040fe40000410000 */
[C---:B--2---:R-:W-:Y:S02]  /*190f0*/  FMUL.FTZ R9, R3.reuse, R129 ;  /* 0x0000008103097220 */ /* 0x044fe40000410000 */
        /* <DEDUP_REMOVED lines=13> */
[----:B------:R-:W3:Y:S01]  /*191d0*/  MUFU.EX2 R113, R144 ;  /* 0x0000009000717308 */ /* 0x000ee20000000800 */
[C---:B------:R-:W-:Y:S02]  /*191e0*/  FMUL.FTZ R27, R2.reuse, R119 ;  /* 0x00000077021b7220 */ /* 0x040fe40000410000 */
[C---:B------:R-:W-:Y:S01]  /*191f0*/  FMUL.FTZ R30, R2.reuse, R114 ;  /* 0x00000072021e7220 */ /* 0x040fe20000410000 */
[C---:B--2---:R-:W-:Y:S01]  /*19200*/  F2FP.BF16.PACK_AB R141, R11.reuse, R18 ;  /* 0x000000120b8d723e */ /* 0x044fe200000010ff */
[C---:B------:R-:W-:Y:S01]  /*19210*/  FFMA.FTZ R10, R2.reuse, R236, R18 ;  /* 0x000000ec020a7223 */ /* 0x040fe20000010012 */
[----:B------:R-:W-:Y:S01]  /*19220*/  LDSM.16.MT88.4 R116, [R190+0x2800] ;  /* 0x00280000be74783b */ /* 0x000fe20000004200 */
[C---:B------:R-:W-:Y:S02]  /*19230*/  FMUL.FTZ R18, R2.reuse, R126 ;  /* 0x0000007e02127220 */ /* 0x040fe40000410000 */
[----:B------:R-:W-:Y:S01]  /*19240*/  FADD.FTZ R112, R11, R10 ;  /* 0x0000000a0b707221 */ /* 0x000fe20000010000 */
[----:B------:R-:W2:Y:S01]  /*19250*/  MUFU.EX2 R14, R157 ;  /* 0x0000009d000e7308 */ /* 0x000ea20000000800 */
[C---:B------:R-:W-:Y:S02]  /*19260*/  FMUL.FTZ R10, R2.reuse, R130 ;  /* 0x00000082020a7220 */ /* 0x040fe40000410000 */
[C---:B------:R-:W-:Y:S01]  /*19270*/  FMUL.FTZ R11, R2.reuse, R131 ;  /* 0x00000083020b7220 */ /* 0x040fe20000410000 */
[----:B------:R-:W-:Y:S01]  /*19280*/  LDSM.16.MT88.4 R124, [R189+0x2800] ;  /* 0x00280000bd7c783b */ /* 0x000fe20000004200 */
[C---:B------:R-:W-:Y:S02]  /*19290*/  FMUL.FTZ R31, R2.reuse, R115 ;  /* 0x00000073021f7220 */ /* 0x040fe40000410000 */
[C---:B------:R-:W-:Y:S02]  /*192a0*/  FMUL.FTZ R35, R2.reuse, R111 ;  /* 0x0000006f02237220 */ /* 0x040fe40000410000 */
[C---:B------:R-:W-:Y:S01]  /*192b0*/  FMUL.FTZ R32, R3.reuse, R108 ;  /* 0x0000006c03207220 */ /* 0x040fe20000410000 */
[----:B------:R-:W-:Y:S01]  /*192c0*/  MUFU.EX2 R157, R150 ;  /* 0x00000096009d7308 */ /* 0x000fe20000000800 */
[----:B------:R-:W-:Y:S02]  /*192d0*/  FMUL.FTZ R33, R3, R109 ;  /* 0x0000006d03217220 */ /* 0x000fe40000410000 */
[C---:B------:R-:W-:Y:S01]  /*192e0*/  FMUL.FTZ R38, R2.reuse, R106 ;  /* 0x0000006a02267220 */ /* 0x040fe20000410000 */
[----:B---3--:R-:W-:Y:S01]  /*192f0*/  F2FP.BF16.PACK_AB R143, R113, R110 ;  /* 0x0000006e718f723e */ /* 0x008fe200000010ff */
[C---:B------:R-:W-:Y:S02]  /*19300*/  FMUL.FTZ R39, R2.reuse, R107 ;  /* 0x0000006b02277220 */ /* 0x040fe40000410000 */
[C---:B------:R-:W-:Y:S02]  /*19310*/  FMUL.FTZ R40, R3.reuse, R96 ;  /* 0x0000006003287220 */ /* 0x040fe40000410000 */
[C---:B------:R-:W-:Y:S01]  /*19320*/  FMUL.FTZ R41, R3.reuse, R97 ;  /* 0x0000006103297220 */ /* 0x040fe20000410000 */
[----:B------:R-:W-:Y:S01]  /*19330*/  MUFU.EX2 R109, R224 ;  /* 0x000000e0006d7308 */ /* 0x000fe20000000800 */
[C---:B-1----:R-:W-:Y:S05]  /*19340*/  HMMA.16816.F32.BF16 R8, R140.reuse, R80, R8 ;  /* 0x000000508c08723c */ /* 0x042fea0000041808 */
        /* <DEDUP_REMOVED lines=15> */
[----:B------:R-:W-:Y:S01]  /*19440*/  LDSM.16.MT88.4 R84, [R189+0x800] ;  /* 0x00080000bd54783b */ /* 0x000fe20000004200 */
        /* <DEDUP_REMOVED lines=24> */
[C---:B------:R-:W-:Y:S02]  /*195d0*/  FMUL.FTZ R72, R3.reuse, R72 ;  /* 0x0000004803487220 */ /* 0x040fe40000410000 */
[----:B------:R-:W-:Y:S02]  /*195e0*/  FMUL.FTZ R73, R3, R73 ;  /* 0x0000004903497220 */ /* 0x000fe40000410000 */
[C---:B------:R-:W-:Y:S02]  /*195f0*/  FMUL.FTZ R70, R2.reuse, R70 ;  /* 0x0000004602467220 */ /* 0x040fe40000410000 */
[C---:B------:R-:W-:Y:S02]  /*19600*/  FMUL.FTZ R71, R2.reuse, R71 ;  /* 0x0000004702477220 */ /* 0x040fe40000410000 */
[C---:B------:R-:W-:Y:S01]  /*19610*/  FMUL.FTZ R74, R2.reuse, R74 ;  /* 0x0000004a024a7220 */ /* 0x040fe20000410000 */
[----:B------:R-:W-:Y:S01]  /*19620*/  MUFU.EX2 R105, R218 ;  /* 0x000000da00697308 */ /* 0x000fe20000000800 */
[----:B------:R-:W-:Y:S02]  /*19630*/  FMUL.FTZ R75, R2, R75 ;  /* 0x0000004b024b7220 */ /* 0x000fe40000410000 */
[----:B--2---:R-:W-:Y:S07]  /*19640*/  FADD.FTZ R2, R14, R146 ;  /* 0x000000920e027221 */ /* 0x004fee0000010000 */
[----:B------:R-:W-:Y:S01]  /*19650*/  MUFU.EX2 R104, R217 ;  /* 0x000000d900687308 */ /* 0x000fe20000000800 */
[C---:B-1----:R-:W-:Y:S09]  /*19660*/  HMMA.16816.F32.BF16 R28, R140.reuse, R80, R28 ;  /* 0x000000508c1c723c */ /* 0x042ff2000004181c */
[----:B------:R-:W-:Y:S01]  /*19670*/  MUFU.EX2 R158, R151 ;  /* 0x00000097009e7308 */ /* 0x000fe20000000800 */
[C---:B------:R-:W-:Y:S01]  /*19680*/  HMMA.16816.F32.BF16 R32, R140.reuse, R82, R32 ;  /* 0x000000528c20723c */ /* 0x040fe20000041820 */
[----:B------:R-:W1:Y:S08]  /*19690*/  LDSM.16.MT88.4 R80, [R191] ;  /* 0x00000000bf50783b */ /* 0x000e700000004200 */
[----:B------:R-:W-:Y:S10]  /*196a0*/  MUFU.EX2 R153, R160 ;  /* 0x000000a000997308 */ /* 0x000ff40000000800 */
[----:B------:R2:W-:Y:S10]  /*196b0*/  MUFU.EX2 R152, R212 ;  /* 0x000000d400987308 */ /* 0x0005f40000000800 */
[----:B------:R-:W-:Y:S10]  /*196c0*/  MUFU.EX2 R151, R213 ;  /* 0x000000d500977308 */ /* 0x000ff40000000800 */
[----:B------:R-:W-:Y:S01]  /*196d0*/  MUFU.EX2 R149, R215 ;  /* 0x000000d700957308 */ /* 0x000fe20000000800 */
[----:B--2---:R-:W-:Y:S01]  /*196e0*/  IADD3 R212, R216, -0x1, RZ ;  /* 0xffffffffd8d47810 */ /* 0x004fe20007ffe0ff */
[C---:B-1----:R-:W-:Y:S03]  /*196f0*/  HMMA.16816.F32.BF16 R36, R140.reuse, R80, R36 ;  /* 0x000000508c24723c */ /* 0x042fe60000041824 */
[----:B------:R-:W-:Y:S05]  /*19700*/  MOV R216, R212 ;  /* 0x000000d400d87202 */ /* 0x000fea0000000f00 */
[----:B------:R-:W1:Y:S01]  /*19710*/  MUFU.EX2 R3, R156 ;  /* 0x0000009c00037308 */ /* 0x000e620000000800 */
[C---:B------:R-:W-:Y:S01]  /*19720*/  HMMA.16816.F32.BF16 R40, R140.reuse, R82, R40 ;  /* 0x000000528c28723c */ /* 0x040fe20000041828 */
[----:B------:R-:W2:Y:S08]  /*19730*/  LDSM.16.MT88.4 R80, [R189+0x3000] ;  /* 0x00300000bd50783b */ /* 0x000eb00000004200 */
[----:B------:R-:W-:Y:S10]  /*19740*/  MUFU.EX2 R156, R147 ;  /* 0x00000093009c7308 */ /* 0x000ff40000000800 */
[----:B------:R-:W-:Y:S01]  /*19750*/  MUFU.EX2 R147, R228 ;  /* 0x000000e400937308 */ /* 0x000fe20000000800 */
[----:B-1----:R-:W-:Y:S04]  /*19760*/  FADD.FTZ R2, R3, R2 ;  /* 0x0000000203027221 */ /* 0x002fe80000010000 */
[----:B------:R-:W-:Y:S05]  /*19770*/  FADD.FTZ R2, R89, R2 ;  /* 0x0000000259027221 */ /* 0x000fea0000010000 */
[----:B------:R-:W1:Y:S01]  /*19780*/  MUFU.EX2 R236, R154 ;  /* 0x0000009a00ec7308 */ /* 0x000e620000000800 */
[C---:B------:R-:W-:Y:S09]  /*19790*/  FADD.FTZ R2, R88.reuse, R2 ;  /* 0x0000000258027221 */ /* 0x040ff20000010000 */
[----:B------:R-:W-:Y:S01]  /*197a0*/  MUFU.EX2 R154, R161 ;  /* 0x000000a1009a7308 */ /* 0x000fe20000000800 */
[C---:B--2---:R-:W-:Y:S09]  /*197b0*/  HMMA.16816.F32.BF16 R44, R140.reuse, R80, R44 ;  /* 0x000000508c2c723c */ /* 0x044ff2000004182c */
[----:B------:R-:W-:Y:S01]  /*197c0*/  MUFU.EX2 R146, R229 ;  /* 0x000000e500927308 */ /* 0x000fe20000000800 */
[C---:B------:R-:W-:Y:S01]  /*197d0*/  HMMA.16816.F32.BF16 R48, R140.reuse, R82, R48 ;  /* 0x000000528c30723c */ /* 0x040fe20000041830 */
[----:B------:R-:W2:Y:S08]  /*197e0*/  LDSM.16.MT88.4 R80, [R190+0x3000] ;  /* 0x00300000be50783b */ /* 0x000eb00000004200 */
[----:B------:R-:W3:Y:S10]  /*197f0*/  MUFU.EX2 R145, R231 ;  /* 0x000000e700917308 */ /* 0x000ef40000000800 */
[----:B------:R-:W-:Y:S01]  /*19800*/  MUFU.EX2 R144, R233 ;  /* 0x000000e900907308 */ /* 0x000fe20000000800 */
        /* <DEDUP_REMOVED lines=12> */
[----:B------:R-:W4:Y:S02]  /*198d0*/  LDSM.16.MT88.4 R88, [R190+0x800] ;  /* 0x00080000be58783b */ /* 0x000f240000004200 */
[----:B------:R-:W5:Y:S01]  /*198e0*/  MUFU.EX2 R3, R162 ;  /* 0x000000a200037308 */ /* 0x000f620000000800 */
[----:B-1----:R-:W-:Y:S02]  /*198f0*/  F2FP.BF16.PACK_AB R83, R236, R237 ;  /* 0x000000edec53723e */ /* 0x002fe400000010ff */
[----:B---3--:R-:W-:Y:S05]  /*19900*/  F2FP.BF16.PACK_AB R141, R145, R146 ;  /* 0x00000092918d723e */ /* 0x008fea00000010ff */
[C---:B------:R-:W-:Y:S05]  /*19910*/  HMMA.16816.F32.BF16 R8, R80.reuse, R84, R8 ;  /* 0x000000545008723c */ /* 0x040fea0000041808 */
[----:B--2---:R-:W-:Y:S03]  /*19920*/  FADD.FTZ R2, R14, R2 ;  /* 0x000000020e027221 */ /* 0x004fe60000010000 */
[C---:B------:R-:W-:Y:S01]  /*19930*/  HMMA.16816.F32.BF16 R16, R80.reuse, R86, R16 ;  /* 0x000000565010723c */ /* 0x040fe20000041810 */
[----:B------:R-:W1:Y:S03]  /*19940*/  LDSM.16.MT88.4 R84, [R192+0x800] ;  /* 0x00080000c054783b */ /* 0x000e660000004200 */
[----:B-----5:R-:W-:Y:S04]  /*19950*/  FADD.FTZ R2, R3, R2 ;  /* 0x0000000203027221 */ /* 0x020fe80000010000 */
[----:B------:R-:W-:Y:S04]  /*19960*/  FADD.FTZ R2, R93, R2 ;  /* 0x000000025d027221 */ /* 0x000fe80000010000 */
[C---:B------:R-:W-:Y:S01]  /*19970*/  FADD.FTZ R2, R92.reuse, R2 ;  /* 0x000000025c027221 */ /* 0x040fe20000010000 */
        /* <DEDUP_REMOVED lines=22> */
[----:B------:R-:W3:Y:S03]  /*19ae0*/  LDSM.16.MT88.4 R92, [R192+0x1000] ;  /* 0x00100000c05c783b */ /* 0x000ee60000004200 */
[----:B------:R-:W-:Y:S02]  /*19af0*/  F2FP.BF16.PACK_AB R80, R3, R14 ;  /* 0x0000000e0350723e */ /* 0x000fe400000010ff */
[----:B------:R-:W-:Y:S01]  /*19b00*/  F2FP.BF16.PACK_AB R81, R157, R158 ;  /* 0x0000009e9d51723e */ /* 0x000fe200000010ff */
[----:B------:R-:W4:Y:S01]  /*19b10*/  MUFU.EX2 R14, R220 ;  /* 0x000000dc000e7308 */ /* 0x000f220000000800 */
[----:B------:R-:W-:Y:S07]  /*19b20*/  F2FP.BF16.PACK_AB R83, R155, R156 ;  /* 0x0000009c9b53723e */ /* 0x000fee00000010ff */
[C---:B-1----:R-:W-:Y:S02]  /*19b30*/  HMMA.16816.F32.BF16 R8, R80.reuse, R84, R8 ;  /* 0x000000545008723c */ /* 0x042fe40000041808 */
[----:B------:R-:W1:Y:S06]  /*19b40*/  MUFU.EX2 R3, R219 ;  /* 0x000000db00037308 */ /* 0x000e6c0000000800 */
[C---:B------:R-:W-:Y:S01]  /*19b50*/  HMMA.16816.F32.BF16 R16, R80.reuse, R86, R16 ;  /* 0x000000565010723c */ /* 0x040fe20000041810 */
[----:B------:R-:W5:Y:S03]  /*19b60*/  LDSM.16.MT88.4 R84, [R191+0x1000] ;  /* 0x00100000bf54783b */ /* 0x000f660000004200 */
[----:B----4-:R-:W-:Y:S04]  /*19b70*/  FADD.FTZ R2, R14, R2 ;  /* 0x000000020e027221 */ /* 0x010fe80000010000 */
[C---:B--2---:R-:W-:Y:S08]  /*19b80*/  HMMA.16816.F32.BF16 R20, R80.reuse, R88, R20 ;  /* 0x000000585014723c */ /* 0x044ff00000041814 */
[C---:B------:R-:W-:Y:S01]  /*19b90*/  HMMA.16816.F32.BF16 R24, R80.reuse, R90, R24 ;  /* 0x0000005a5018723c */ /* 0x040fe20000041818 */
[----:B------:R-:W2:Y:S03]  /*19ba0*/  LDSM.16.MT88.4 R88, [R189+0x4000] ;  /* 0x00400000bd58783b */ /* 0x000ea60000004200 */
[----:B-1----:R-:W-:Y:S04]  /*19bb0*/  FADD.FTZ R2, R3, R2 ;  /* 0x0000000203027221 */ /* 0x002fe80000010000 */
[C---:B---3--:R-:W-:Y:S04]  /*19bc0*/  HMMA.16816.F32.BF16 R28, R80.reuse, R92, R28 ;  /* 0x0000005c501c723c */ /* 0x048fe8000004181c */
[----:B------:R-:W-:Y:S04]  /*19bd0*/  FADD.FTZ R2, R105, R2 ;  /* 0x0000000269027221 */ /* 0x000fe80000010000 */
[C---:B------:R-:W-:Y:S01]  /*19be0*/  HMMA.16816.F32.BF16 R32, R80.reuse, R94, R32 ;  /* 0x0000005e5020723c */ /* 0x040fe20000041820 */
[----:B------:R-:W1:Y:S03]  /*19bf0*/  LDSM.16.MT88.4 R92, [R190+0x4000] ;  /* 0x00400000be5c783b */ /* 0x000e660000004200 */
[C---:B------:R-:W-:Y:S04]  /*19c00*/  FADD.FTZ R2, R104.reuse, R2 ;  /* 0x0000000268027221 */ /* 0x040fe80000010000 */
        /* <DEDUP_REMOVED lines=51> */
[----:B------:R-:W4:Y:S07]  /*19f40*/  LDSM.16.MT88.4 R96, [R190+0x2000] ;  /* 0x00200000be60783b */ /* 0x000f2e0000004200 */
[C---:B-1----:R-:W-:Y:S08]  /*19f50*/  HMMA.16816.F32.BF16 R68, R84.reuse, R88, R68 ;  /* 0x000000585444723c */ /* 0x042ff00000041844 */
[----:B------:R-:W-:Y:S01]  /*19f60*/  HMMA.16816.F32.BF16 R72, R84, R90, R72 ;  /* 0x0000005a5448723c */ /* 0x000fe20000041848 */
[----:B------:R-:W1:Y:S03]  /*19f70*/  LDSM.16.MT88.4 R84, [R191+0x2000] ;  /* 0x00200000bf54783b */ /* 0x000e660000004200 */
[C---:B--2---:R-:W-:Y:S01]  /*19f80*/  F2FP.BF16.PACK_AB R140, R3.reuse, R14 ;  /* 0x0000000e038c723e */ /* 0x044fe200000010ff */
[----:B------:R-:W-:Y:S02]  /*19f90*/  FADD.FTZ R2, R14, R2 ;  /* 0x000000020e027221 */ /* 0x000fe40000010000 */
[----:B------:R-:W2:Y:S01]  /*19fa0*/  MUFU.EX2 R14, R235 ;  /* 0x000000eb000e7308 */ /* 0x000ea20000000800 */
[C---:B---3--:R-:W-:Y:S01]  /*19fb0*/  HMMA.16816.F32.BF16 R8, R80.reuse, R92, R8 ;  /* 0x0000005c5008723c */ /* 0x048fe20000041808 */
[----:B------:R-:W3:Y:S04]  /*19fc0*/  LDSM.16.MT88.4 R88, [R189+0x5000] ;  /* 0x00500000bd58783b */ /* 0x000ee80000004200 */
[----:B------:R-:W-:Y:S02]  /*19fd0*/  FADD.FTZ R2, R3, R2 ;  /* 0x0000000203027221 */ /* 0x000fe40000010000 */
[----:B------:R-:W-:Y:S01]  /*19fe0*/  FADD.FTZ R3, R110, R112 ;  /* 0x000000706e037221 */ /* 0x000fe20000010000 */
[C---:B------:R-:W-:Y:S01]  /*19ff0*/  HMMA.16816.F32.BF16 R16, R80.reuse, R94, R16 ;  /* 0x0000005e5010723c */ /* 0x040fe20000041810 */
[----:B------:R-:W5:Y:S07]  /*1a000*/  LDSM.16.MT88.4 R92, [R190+0x5000] ;  /* 0x00500000be5c783b */ /* 0x000f6e0000004200 */
[C---:B----4-:R-:W-:Y:S01]  /*1a010*/  HMMA.16816.F32.BF16 R20, R80.reuse, R96, R20 ;  /* 0x000000605014723c */ /* 0x050fe20000041814 */
[----:B------:R-:W-:Y:S03]  /*1a020*/  LDSM.16.MT88.4 R108, [R192+0x2800] ;  /* 0x00280000c06c783b */ /* 0x000fe60000004200 */
[----:B--2---:R-:W-:Y:S04]  /*1a030*/  F2FP.BF16.PACK_AB R143, R14, R144 ;  /* 0x000000900e8f723e */ /* 0x004fe800000010ff */
[C---:B------:R-:W-:Y:S01]  /*1a040*/  HMMA.16816.F32.BF16 R24, R80.reuse, R98, R24 ;  /* 0x000000625018723c */ /* 0x040fe20000041818 */
[----:B------:R-:W2:Y:S07]  /*1a050*/  LDSM.16.MT88.4 R96, [R192+0x5000] ;  /* 0x00500000c060783b */ /* 0x000eae0000004200 */
[C---:B------:R-:W-:Y:S08]  /*1a060*/  HMMA.16816.F32.BF16 R28, R80.reuse, R104, R28 ;  /* 0x00000068501c723c */ /* 0x040ff0000004181c */
[C---:B------:R-:W-:Y:S01]  /*1a070*/  HMMA.16816.F32.BF16 R32, R80.reuse, R106, R32 ;  /* 0x0000006a5020723c */ /* 0x040fe20000041820 */
[----:B------:R-:W4:Y:S07]  /*1a080*/  LDSM.16.MT88.4 R104, [R191+0x5000] ;  /* 0x00500000bf68783b */ /* 0x000f2e0000004200 */
[C---:B-1----:R-:W-:Y:S01]  /*1a090*/  HMMA.16816.F32.BF16 R36, R80.reuse, R84, R36 ;  /* 0x000000545024723c */ /* 0x042fe20000041824 */
[----:B------:R-:W1:Y:S07]  /*1a0a0*/  MUFU.EX2 R84, R234 ;  /* 0x000000ea00547308 */ /* 0x000e6e0000000800 */
[C---:B------:R-:W-:Y:S08]  /*1a0b0*/  HMMA.16816.F32.BF16 R40, R80.reuse, R86, R40 ;  /* 0x000000565028723c */ /* 0x040ff00000041828 */
[C---:B---3--:R-:W-:Y:S08]  /*1a0c0*/  HMMA.16816.F32.BF16 R44, R80.reuse, R88, R44 ;  /* 0x00000058502c723c */ /* 0x048ff0000004182c */
[C---:B------:R-:W-:Y:S01]  /*1a0d0*/  HMMA.16816.F32.BF16 R48, R80.reuse, R90, R48 ;  /* 0x0000005a5030723c */ /* 0x040fe20000041830 */
[----:B------:R-:W-:Y:S03]  /*1a0e0*/  LDSM.16.MT88.4 R88, [R189+0x5800] ;  /* 0x00580000bd58783b */ /* 0x000fe60000004200 */
[----:B-1----:R-:W-:Y:S01]  /*1a0f0*/  F2FP.BF16.PACK_AB R142, R6, R84 ;  /* 0x00000054068e723e */ /* 0x002fe200000010ff */
[----:B------:R-:W-:Y:S03]  /*1a100*/  FADD.FTZ R2, R84, R2 ;  /* 0x0000000254027221 */ /* 0x000fe60000010000 */
[C---:B-----5:R-:W-:Y:S04]  /*1a110*/  HMMA.16816.F32.BF16 R52, R80.reuse, R92, R52 ;  /* 0x0000005c5034723c */ /* 0x060fe80000041834 */
[----:B------:R-:W-:Y:S01]  /*1a120*/  FADD.FTZ R228, R6, R2 ;  /* 0x0000000206e47221 */ /* 0x000fe20000010000 */
[----:B------:R-:W-:Y:S01]  /*1a130*/  MOV R6, R5 ;  /* 0x0000000500067202 */ /* 0x000fe20000000f00 */
[----:B------:R-:W-:Y:S02]  /*1a140*/  FADD.FTZ R2, R113, R3 ;  /* 0x0000000371027221 */ /* 0x000fe40000010000 */
[C---:B------:R-:W-:Y:S04]  /*1a150*/  HMMA.16816.F32.BF16 R56, R80.reuse, R94, R56 ;  /* 0x0000005e5038723c */ /* 0x040fe80000041838 */
[----:B------:R-:W-:Y:S04]  /*1a160*/  FADD.FTZ R2, R240, R2 ;  /* 0x00000002f0027221 */ /* 0x000fe80000010000 */
        /* <DEDUP_REMOVED lines=38> */
[-C--:B------:R-:W-:Y:S01]  /*1a3d0*/  MOV R8, R4.reuse ;  /* 0x0000000400087202 */ /* 0x080fe20000000f00 */
[C---:B------:R-:W-:Y:S04]  /*1a3e0*/  HMMA.16816.F32.BF16 R64, R140.reuse, R10, R64 ;  /* 0x0000000a8c40723c */ /* 0x040fe80000041840 */
[----:B------:R-:W-:Y:S04]  /*1a3f0*/  FADD.FTZ R2, R144, R2 ;  /* 0x0000000290027221 */ /* 0x000fe80000010000 */
[C---:B----4-:R-:W-:Y:S04]  /*1a400*/  HMMA.16816.F32.BF16 R68, R140.reuse, R16, R68 ;  /* 0x000000108c44723c */ /* 0x050fe80000041844 */
[----:B------:R-:W-:Y:S01]  /*1a410*/  FADD.FTZ R236, R14, R2 ;  /* 0x000000020eec7221 */ /* 0x000fe20000010000 */
[----:B------:R-:W-:Y:S03]  /*1a420*/  MOV R14, R4 ;  /* 0x00000004000e7202 */ /* 0x000fe60000000f00 */
[----:B------:R-:W-:Y:S01]  /*1a430*/  HMMA.16816.F32.BF16 R72, R140, R18, R72 ;  /* 0x000000128c48723c */ /* 0x000fe20000041848 */
[----:B------:R-:W-:-:S07]  /*1a440*/  @P0 BRA `(.L_x_1058) ;  /* 0xffffcb7000000947 */ /* 0x000fce000383ffff */
.L_x_1047:
[----:B------:R-:W-:-:S13]  /*1a450*/  ISETP.GE.AND P0, PT, R212, R242, PT ;  /* 0x000000f2d400720c */ /* 0x000fda0003f06270 */
[----:B------:R-:W-:Y:S05]  /*1a460*/  @!P0 BRA `(.L_x_1059) ;  /* 0x0000469000008947 */ /* 0x000fea0003800000 */
[----:B------:R-:W-:Y:S02]  /*1a470*/  MOV R14, R8 ;  /* 0x00000008000e7202 */ /* 0x000fe40000000f00 */
[----:B------:R-:W-:Y:S02]  /*1a480*/  MOV R6, R5 ;  /* 0x0000000500067202 */ /* 0x000fe40000000f00 */
.L_x_1077:
[----:B------:R-:W-:Y:S04]  /*1a490*/  DEPBAR.LE SB0, 0x0 ;  /* 0x000080000000791a */ /* 0x000fe80000000000 */
[----:B------:R-:W-:Y:S01]  /*1a4a0*/  WARPSYNC 0xffffffff ;  /* 0xffffffff00007948 */ /* 0x000fe20003800000 */
[----:B------:R-:W-:Y:S01]  /*1a4b0*/  BAR.SYNC.DEFER_BLOCKING 0x0 ;  /* 0x0000000000007b1d */ /* 0x000fe20000010000 */
[----:B------:R-:W-:Y:S01]  /*1a4c0*/  SHF.R.S32.HI R2, RZ, 0x1f, R225 ;  /* 0x0000001fff027819 */ /* 0x000fe200000114e1 */
[----:B------:R-:W-:Y:S01]  /*1a4d0*/  IMAD.SHL.U32 R20, R76, 0x2, RZ ;  /* 0x000000024c147824 */ /* 0x000fe200078e00ff */
[----:B------:R-:W-:Y:S02]  /*1a4e0*/  SHF.R.S32.HI R5, RZ, 0x1f, R222 ;  /* 0x0000001fff057819 */ /* 0x000fe400000114de */
[C---:B------:R-:W-:Y:S01]  /*1a4f0*/  SHF.L.U64.HI R23, R211.reuse, 0x1, R238 ;  /* 0x00000001d3177819 */ /* 0x040fe200000102ee */
[----:B------:R-:W-:Y:S01]  /*1a500*/  IMAD R4, R2, c[0x0][0x208], RZ ;  /* 0x0000820002047a24 */ /* 0x000fe200078e02ff */
[----:B------:R-:W-:Y:S01]  /*1a510*/  SHF.L.U32 R22, R211, 0x1, RZ ;  /* 0x00000001d3167819 */ /* 0x000fe200000006ff */
[C---:B------:R-:W-:Y:S01]  /*1a520*/  IMAD.WIDE.U32 R2, R225.reuse, c[0x0][0x208], RZ ;  /* 0x00008200e1027a25 */ /* 0x040fe200078e00ff */
[----:B------:R-:W-:Y:S03]  /*1a530*/  SHF.L.U64.HI R21, R76, 0x1, R77 ;  /* 0x000000014c157819 */ /* 0x000fe6000001024d */
[----:B------:R-:W-:Y:S02]  /*1a540*/  IMAD R4, R225, c[0x0][0x20c], R4 ;  /* 0x00008300e1047a24 */ /* 0x000fe400078e0204 */
[----:B------:R-:W-:Y:S02]  /*1a550*/  IMAD R5, R5, c[0x0][0x218], RZ ;  /* 0x0000860005057a24 */ /* 0x000fe400078e02ff */
[----:B------:R-:W-:Y:S02]  /*1a560*/  IMAD.IADD R3, R3, 0x1, R4 ;  /* 0x0000000103037824 */ /* 0x000fe400078e0204 */
[C---:B------:R-:W-:Y:S02]  /*1a570*/  IMAD R5, R222.reuse, c[0x0][0x21c], R5 ;  /* 0x00008700de057a24 */ /* 0x040fe400078e0205 */
[----:B------:R-:W-:Y:S01]  /*1a580*/  IMAD.WIDE.U32 R2, R222, c[0x0][0x218], R2 ;  /* 0x00008600de027a25 */ /* 0x000fe200078e0002 */
[----:B------:R1:W2:Y:S04]  /*1a590*/  LDSM.16.M88.4 R16, [R188] ;  /* 0x00000000bc10783b */ /* 0x0002a80000000200 */
[----:B------:R-:W-:Y:S01]  /*1a5a0*/  IADD3 R2, P0, R248, R2, RZ ;  /* 0x00000002f8027210 */ /* 0x000fe20007f1e0ff */
[----:B------:R1:W3:Y:S03]  /*1a5b0*/  LDSM.16.M88.4 R24, [R188+0x800] ;  /* 0x00080000bc18783b */ /* 0x0002e60000000200 */
[----:B------:R-:W-:Y:S02]  /*1a5c0*/  IADD3.X R3, R247, R3, R5, P0, !PT ;  /* 0x00000003f7037210 */ /* 0x000fe400007fe405 */
[C---:B------:R-:W-:Y:S01]  /*1a5d0*/  LEA R5, P0, R2.reuse, c[0x0][0x1f8], 0x1 ;  /* 0x00007e0002057a11 */ /* 0x040fe200078008ff */
[----:B------:R1:W4:Y:S03]  /*1a5e0*/  LDSM.16.M88.4 R32, [R188+0x1000] ;  /* 0x00100000bc20783b */ /* 0x0003260000000200 */
[----:B------:R-:W-:Y:S01]  /*1a5f0*/  LEA.HI.X R4, R2, c[0x0][0x1fc], R3, 0x1, P0 ;  /* 0x00007f0002047a11 */ /* 0x000fe200000f0c03 */
        /* <DEDUP_REMOVED lines=9> */
[----:B------:R-:W-:-:S05]  /*1a690*/  BRA.DIV ~URZ, `(.L_x_1060) ;  /* 0x0000a7527f007947 */ /* 0x000fca000b800000 */
[----:B--23--:R2:W3:Y:S02]  /*1a6a0*/  SHFL.IDX PT, R28, R4, RZ, 0x181f ;  /* 0x00181fff041c7589 */ /* 0x00c4e400000e0000 */
.L_x_1165:
        /* <DEDUP_REMOVED lines=15> */
[C---:B------:R-:W-:Y:S01]  /*1a7a0*/  HMMA.16816.F32.BF16 R8, R132.reuse, R16, RZ ;  /* 0x000000108408723c */ /* 0x040fe200000418ff */
[----:B------:R-:W2:Y:S02]  /*1a7b0*/  SHFL.IDX PT, R2, R5, RZ, 0x181f ;  /* 0x00181fff05027589 */ /* 0x000ea400000e0000 */
[----:B------:R-:W-:Y:S05]  /*1a7c0*/  IADD3.X R53, RZ, R3, R23, P1, P0 ;  /* 0x00000003ff357210 */ /* 0x000fea0000fe0417 */
[C---:B------:R-:W-:Y:S01]  /*1a7d0*/  HMMA.16816.F32.BF16 R16, R132.reuse, R18, RZ ;  /* 0x000000128410723c */ /* 0x040fe200000418ff */
[----:B------:R-:W5:Y:S03]  /*1a7e0*/  SHFL.IDX PT, R3, R5, 0x1, 0x181f ;  /* 0x00381f0005037f89 */ /* 0x000f6600000e0000 */
[----:B--2---:R-:W-:Y:S04]  /*1a7f0*/  IADD3 R36, P0, R2, R20, RZ ;  /* 0x0000001402247210 */ /* 0x004fe80007f1e0ff */
[----:B---3--:R-:W-:Y:S04]  /*1a800*/  IADD3.X R37, R28, R21, RZ, P0, !PT ;  /* 0x000000151c257210 */ /* 0x008fe800007fe4ff */
[----:B------:R-:W-:Y:S01]  /*1a810*/  IADD3 R30, P0, R2, R22, RZ ;  /* 0x00000016021e7210 */ /* 0x000fe20007f1e0ff */
[----:B------:R2:W-:Y:S03]  /*1a820*/  LDGSTS.E.BYPASS.LTC128B.128 [R241+0x100], [R36.64], !P3 ;  /* 0x0010000024f17fae */ /* 0x0005e6000d901d48 */
[----:B------:R-:W-:Y:S02]  /*1a830*/  IADD3.X R31, R28, R23, RZ, P0, !PT ;  /* 0x000000171c1f7210 */ /* 0x000fe400007fe4ff */
[----:B-----5:R-:W-:Y:S04]  /*1a840*/  IADD3 R4, P0, R3, R20, RZ ;  /* 0x0000001403047210 */ /* 0x020fe80007f1e0ff */
[----:B------:R-:W-:Y:S01]  /*1a850*/  IADD3.X R5, R29, R21, RZ, P0, !PT ;  /* 0x000000151d057210 */ /* 0x000fe200007fe4ff */
[----:B------:R3:W-:Y:S01]  /*1a860*/  LDGSTS.E.BYPASS.LTC128B.128 [R241+0x3100], [R30.64], !P2 ;  /* 0x031000001ef17fae */ /* 0x0007e2000d101d48 */
[----:B------:R-:W-:Y:S04]  /*1a870*/  IADD3 R2, P0, R3, R22, RZ ;  /* 0x0000001603027210 */ /* 0x000fe80007f1e0ff */
[----:B------:R-:W-:Y:S02]  /*1a880*/  IADD3.X R3, R29, R23, RZ, P0, !PT ;  /* 0x000000171d037210 */ /* 0x000fe400007fe4ff */
[C---:B------:R-:W-:Y:S01]  /*1a890*/  HMMA.16816.F32.BF16 R20, R132.reuse, R24, RZ ;  /* 0x000000188414723c */ /* 0x040fe200000418ff */
[----:B------:R5:W-:Y:S01]  /*1a8a0*/  LDGSTS.E.BYPASS.LTC128B.128 [R241+0x1100], [R4.64], !P3 ;  /* 0x0110000004f17fae */ /* 0x000be2000d901d48 */
[----:B------:R-:W-:Y:S06]  /*1a8b0*/  ISETP.NE.U32.AND P0, PT, R38, RZ, PT ;  /* 0x000000ff2600720c */ /* 0x000fec0003f05070 */
[C---:B------:R-:W-:Y:S01]  /*1a8c0*/  HMMA.16816.F32.BF16 R24, R132.reuse, R26, RZ ;  /* 0x0000001a8418723c */ /* 0x040fe200000418ff */
[----:B------:R4:W-:Y:S08]  /*1a8d0*/  LDGSTS.E.BYPASS.LTC128B.128 [R241+0x4100], [R2.64], !P2 ;  /* 0x0410000002f17fae */ /* 0x0009f0000d101d48 */
[----:B------:R1:W-:Y:S01]  /*1a8e0*/  LDGSTS.E.BYPASS.LTC128B.128.ZFILL [R241+0x2100], [R44.64], P0 ;  /* 0x021000002cf17fae */ /* 0x0003e20008141d48 */
[----:B------:R-:W-:Y:S01]  /*1a8f0*/  ISETP.NE.U32.AND P0, PT, R39, RZ, PT ;  /* 0x000000ff2700720c */ /* 0x000fe20003f05070 */
[C---:B---34-:R-:W-:Y:S08]  /*1a900*/  HMMA.16816.F32.BF16 R28, R132.reuse, R32, RZ ;  /* 0x00000020841c723c */ /* 0x058ff000000418ff */
[C---:B------:R-:W-:Y:S04]  /*1a910*/  HMMA.16816.F32.BF16 R32, R132.reuse, R34, RZ ;  /* 0x000000228420723c */ /* 0x040fe800000418ff */
[----:B------:R3:W-:Y:S01]  /*1a920*/  LDGSTS.E.BYPASS.LTC128B.128.ZFILL [R241+0x5100], [R52.64], P0 ;  /* 0x0510000034f17fae */ /* 0x0007e20008141d48 */
[----:B------:R-:W-:Y:S03]  /*1a930*/  ISETP.GT.AND P0, PT, R212, R242, PT ;  /* 0x000000f2d400720c */ /* 0x000fe60003f04270 */
[C---:B-12---:R-:W-:Y:S04]  /*1a940*/  HMMA.16816.F32.BF16 R36, R132.reuse, R40, RZ ;  /* 0x000000288424723c */ /* 0x046fe800000418ff */
[----:B------:R-:W0:Y:S04]  /*1a950*/  LDGDEPBAR ;  /* 0x00000000000079af */ /* 0x000e280000000000 */
[C---:B------:R-:W-:Y:S08]  /*1a960*/  HMMA.16816.F32.BF16 R40, R132.reuse, R42, RZ ;  /* 0x0000002a8428723c */ /* 0x040ff000000418ff */
[C---:B------:R-:W-:Y:S08]  /*1a970*/  HMMA.16816.F32.BF16 R44, R132.reuse, R48, RZ ;  /* 0x00000030842c723c */ /* 0x040ff000000418ff */
[C---:B------:R-:W-:Y:S08]  /*1a980*/  HMMA.16816.F32.BF16 R48, R132.reuse, R50, RZ ;  /* 0x000000328430723c */ /* 0x040ff000000418ff */
[C---:B---3--:R-:W-:Y:S08]  /*1a990*/  HMMA.16816.F32.BF16 R52, R132.reuse, R56, RZ ;  /* 0x000000388434723c */ /* 0x048ff000000418ff */
        /* <DEDUP_REMOVED lines=60> */
[C---:B------:R-:W-:Y:S08]  /*1ad60*/  HMMA.16816.F32.BF16 R28, R172.reuse, R156, R28 ;  /* 0x0000009cac1c723c */ /* 0x040ff0000004181c */
[C---:B------:R-:W-:Y:S01]  /*1ad70*/  HMMA.16816.F32.BF16 R32, R172.reuse, R158, R32 ;  /* 0x0000009eac20723c */ /* 0x040fe20000041820 */
[----:B------:R-:W4:Y:S07]  /*1ad80*/  LDSM.16.M88.4 R156, [R195] ;  /* 0x00000000c39c783b */ /* 0x000f2e0000000200 */
        /* <DEDUP_REMOVED lines=27> */
[C---:B------:R-:W-:Y:S08]  /*1af40*/  HMMA.16816.F32.BF16 R8, R180.reuse, R156, R8 ;  /* 0x0000009cb408723c */ /* 0x040ff00000041808 */
[C---:B------:R-:W-:Y:S01]  /*1af50*/  HMMA.16816.F32.BF16 R16, R180.reuse, R158, R16 ;  /* 0x0000009eb410723c */ /* 0x040fe20000041810 */
[----:B------:R-:W4:Y:S07]  /*1af60*/  LDSM.16.M88.4 R156, [R103+0x5800] ;  /* 0x00580000679c783b */ /* 0x000f2e0000000200 */
        /* <DEDUP_REMOVED lines=29> */
[----:B--2---:R-:W-:Y:S08]  /*1b140*/  FMUL.FTZ R2, R16, c[0x0][0x320] ;  /* 0x0000c80010027a20 */ /* 0x004ff00000410000 */
[----:B------:R2:W2:Y:S01]  /*1b150*/  MUFU.TANH R216, R2 ;  /* 0x0000000200d87308 */ /* 0x0004a20000002400 */
[C---:B-1----:R-:W-:Y:S08]  /*1b160*/  HMMA.16816.F32.BF16 R28, R184.reuse, R8, R28 ;  /* 0x00000008b81c723c */ /* 0x042ff0000004181c */
[C---:B------:R-:W-:Y:S01]  /*1b170*/  HMMA.16816.F32.BF16 R32, R184.reuse, R10, R32 ;  /* 0x0000000ab820723c */ /* 0x040fe20000041820 */
[----:B------:R-:W-:Y:S03]  /*1b180*/  LDSM.16.M88.4 R8, [R15+0x2000] ;  /* 0x002000000f08783b */ /* 0x000fe60000000200 */
[----:B--2---:R-:W-:Y:S04]  /*1b190*/  FMUL.FTZ R2, R17, c[0x0][0x320] ;  /* 0x0000c80011027a20 */ /* 0x004fe80000410000 */
[----:B------:R1:W2:Y:S11]  /*1b1a0*/  MUFU.TANH R213, R2 ;  /* 0x0000000200d57308 */ /* 0x0002b60000002400 */
[----:B------:R-:W-:Y:S05]  /*1b1b0*/  @!UPT UIADD3 URZ, URZ, URZ, URZ ;  /* 0x0000003f3f3ff290 */ /* 0x000fea000fffe03f */
[----:B------:R-:W-:Y:S04]  /*1b1c0*/  FMUL.FTZ R3, R35, c[0x0][0x320] ;  /* 0x0000c80023037a20 */ /* 0x000fe80000410000 */
[----:B------:R-:W2:Y:S01]  /*1b1d0*/  MUFU.TANH R157, R3 ;  /* 0x00000003009d7308 */ /* 0x000ea20000002400 */
[----:B-1----:R-:W-:Y:S02]  /*1b1e0*/  FMUL.FTZ R2, R18, c[0x0][0x320] ;  /* 0x0000c80012027a20 */ /* 0x002fe40000410000 */
[----:B------:R-:W1:Y:S07]  /*1b1f0*/  LDSM.16.M88.4 R16, [R15+0x1800] ;  /* 0x001800000f10783b */ /* 0x000e6e0000000200 */
[----:B------:R2:W1:Y:S02]  /*1b200*/  MUFU.TANH R221, R2 ;  /* 0x0000000200dd7308 */ /* 0x0004640000002400 */
[----:B--2---:R-:W-:Y:S08]  /*1b210*/  FMUL.FTZ R2, R20, c[0x0][0x320] ;  /* 0x0000c80014027a20 */ /* 0x004ff00000410000 */
[----:B------:R2:W2:Y:S01]  /*1b220*/  MUFU.TANH R161, R2 ;  /* 0x0000000200a17308 */ /* 0x0004a20000002400 */
[C---:B-1----:R-:W-:Y:S08]  /*1b230*/  HMMA.16816.F32.BF16 R36, R184.reuse, R16, R36 ;  /* 0x00000010b824723c */ /* 0x042ff00000041824 */
[C---:B------:R-:W-:Y:S01]  /*1b240*/  HMMA.16816.F32.BF16 R40, R184.reuse, R18, R40 ;  /* 0x00000012b828723c */ /* 0x040fe20000041828 */
[----:B------:R-:W1:Y:S01]  /*1b250*/  LDSM.16.M88.4 R16, [R15+0x2800] ;  /* 0x002800000f10783b */ /* 0x000e620000000200 */
[----:B------:R-:W-:Y:S04]  /*1b260*/  DEPBAR.LE SB0, 0x0 ;  /* 0x000080000000791a */ /* 0x000fe80000000000 */
[----:B--2---:R-:W-:Y:S02]  /*1b270*/  FMUL.FTZ R2, R21, c[0x0][0x320] ;  /* 0x0000c80015027a20 */ /* 0x004fe40000410000 */
[C---:B------:R-:W-:Y:S02]  /*1b280*/  HMMA.16816.F32.BF16 R44, R184.reuse, R8, R44 ;  /* 0x00000008b82c723c */ /* 0x040fe4000004182c */
[----:B------:R2:W1:Y:S01]  /*1b290*/  MUFU.TANH R160, R2 ;  /* 0x0000000200a07308 */ /* 0x0004620000002400 */
[----:B------:R-:W-:Y:S05]  /*1b2a0*/  BAR.SYNC.DEFER_BLOCKING 0x0 ;  /* 0x0000000000007b1d */ /* 0x000fea0000010000 */
[C---:B------:R-:W-:Y:S08]  /*1b2b0*/  HMMA.16816.F32.BF16 R48, R184.reuse, R10, R48 ;  /* 0x0000000ab830723c */ /* 0x040ff00000041830 */
[----:B-----5:R-:W-:Y:S04]  /*1b2c0*/  FMUL.FTZ R4, R42, c[0x0][0x320] ;  /* 0x0000c8002a047a20 */ /* 0x020fe80000410000 */
[----:B------:R-:W3:Y:S01]  /*1b2d0*/  MUFU.TANH R148, R4 ;  /* 0x0000000400947308 */ /* 0x000ee20000002400 */
[----:B------:R-:W-:Y:S02]  /*1b2e0*/  FMUL.FTZ R3, R43, c[0x0][0x320] ;  /* 0x0000c8002b037a20 */ /* 0x000fe40000410000 */
[----:B--2---:R-:W-:Y:S07]  /*1b2f0*/  FMUL.FTZ R2, R22, c[0x0][0x320] ;  /* 0x0000c80016027a20 */ /* 0x004fee0000410000 */
        /* <DEDUP_REMOVED lines=72> */
[----:B------:R-:W3:Y:S01]  /*1b780*/  LDL R227, [R1+0x10] ;  /* 0x0000100001e37983 */ /* 0x000ee20000100800 */
[----:B------:R-:W-:Y:S01]  /*1b790*/  IMAD.MOV.U32 R222, RZ, RZ, RZ ;  /* 0x000000ffffde7224 */ /* 0x000fe200078e00ff */
[----:B------:R-:W-:Y:S01]  /*1b7a0*/  ISETP.GT.AND P4, PT, R0, 0x5f, PT ;  /* 0x0000005f0000780c */ /* 0x000fe20003f84270 */
[----:B------:R-:W-:Y:S01]  /*1b7b0*/  IMAD.SHL.U32 R10, R211, 0x2, RZ ;  /* 0x00000002d30a7824 */ /* 0x000fe200078e00ff */
[----:B------:R-:W4:Y:S01]  /*1b7c0*/  LDL.64 R230, [R1] ;  /* 0x0000000001e67983 */ /* 0x000f220000100a00 */
[----:B------:R-:W-:Y:S02]  /*1b7d0*/  ISETP.NE.AND P5, PT, R229, 0x1, PT ;  /* 0x00000001e500780c */ /* 0x000fe40003fa5270 */
[----:B------:R-:W-:Y:S02]  /*1b7e0*/  SHF.L.U64.HI R11, R211, 0x1, R238 ;  /* 0x00000001d30b7819 */ /* 0x000fe400000102ee */
[----:B------:R-:W-:Y:S01]  /*1b7f0*/  SHF.L.U64.HI R9, R76, 0x1, R77 ;  /* 0x000000014c097819 */ /* 0x000fe2000001024d */
[----:B------:R-:W5:Y:S01]  /*1b800*/  LDL R226, [R1+0x8] ;  /* 0x0000080001e27983 */ /* 0x000f620000100800 */
[----:B---3--:R-:W-:Y:S05]  /*1b810*/  IMAD R3, R212, 0x60, R227 ;  /* 0x00000060d4037824 */ /* 0x008fea00078e02e3 */
[----:B------:R-:W-:Y:S05]  /*1b820*/  IADD3 R3, R3, -0x60, R0 ;  /* 0xffffffa003037810 */ /* 0x000fea0007ffe000 */
[----:B------:R-:W-:Y:S04]  /*1b830*/  @P5 IMAD.HI.U32 R4, R3, c[0x0][0x2bc], RZ ;  /* 0x0000af0003045a27 */ /* 0x000fe800078e00ff */
[--C-:B--2---:R-:W-:Y:S01]  /*1b840*/  IMAD.MOV.U32 R2, RZ, RZ, R3.reuse ;  /* 0x000000ffff027224 */ /* 0x104fe200078e0003 */
[----:B------:R-:W-:Y:S04]  /*1b850*/  @P5 SHF.R.U32.HI R2, RZ, c[0x0][0x2c0], R4 ;  /* 0x0000b000ff025a19 */ /* 0x000fe80000011604 */
[C---:B----4-:R-:W-:Y:S04]  /*1b860*/  @!P4 IADD3 R5, P0, R2.reuse, R230, RZ ;  /* 0x000000e60205c210 */ /* 0x050fe80007f1e0ff */
[----:B-----5:R-:W-:Y:S01]  /*1b870*/  @!P4 LEA.HI.X.SX32 R8, R2, R226, 0x1, P0 ;  /* 0x000000e20208c211 */ /* 0x020fe200000f0eff */
[----:B------:R-:W-:Y:S01]  /*1b880*/  IMAD.MOV R2, RZ, RZ, -R2 ;  /* 0x000000ffff027224 */ /* 0x000fe200078e0a02 */
[C---:B------:R-:W-:Y:S03]  /*1b890*/  @!P4 LEA R4, P0, R5.reuse, c[0x0][0x2a0], 0x2 ;  /* 0x0000a8000504ca11 */ /* 0x040fe600078010ff */
[----:B------:R-:W-:Y:S01]  /*1b8a0*/  IMAD R225, R2, c[0x0][0x2b8], R3 ;  /* 0x0000ae0002e17a24 */ /* 0x000fe200078e0203 */
[----:B------:R-:W-:Y:S01]  /*1b8b0*/  @!P4 LEA.HI.X R5, R5, c[0x0][0x2a4], R8, 0x2, P0 ;  /* 0x0000a9000505ca11 */ /* 0x000fe200000f1408 */
[----:B------:R-:W-:Y:S03]  /*1b8c0*/  IMAD.SHL.U32 R8, R76, 0x2, RZ ;  /* 0x000000024c087824 */ /* 0x000fe600078e00ff */
[----:B------:R-:W-:Y:S01]  /*1b8d0*/  SHF.R.S32.HI R2, RZ, 0x1f, R225 ;  /* 0x0000001fff027819 */ /* 0x000fe200000114e1 */
[----:B------:R2:W3:Y:S04]  /*1b8e0*/  @!P4 LDG.E R222, [R4.64] ;  /* 0x0000000804dec981 */ /* 0x0004e8000c1e1900 */
[----:B--2---:R-:W-:Y:S02]  /*1b8f0*/  IMAD R4, R2, c[0x0][0x1e0], RZ ;  /* 0x0000780002047a24 */ /* 0x004fe400078e02ff */
[C---:B------:R-:W-:Y:S04]  /*1b900*/  IMAD.WIDE.U32 R2, R225.reuse, c[0x0][0x1e0], RZ ;  /* 0x00007800e1027a25 */ /* 0x040fe800078e00ff */
[----:B------:R-:W-:Y:S04]  /*1b910*/  IMAD R4, R225, c[0x0][0x1e4], R4 ;  /* 0x00007900e1047a24 */ /* 0x000fe800078e0204 */
[----:B------:R-:W-:Y:S01]  /*1b920*/  IMAD.IADD R3, R3, 0x1, R4 ;  /* 0x0000000103037824 */ /* 0x000fe200078e0204 */
[----:B---3--:R-:W-:Y:S03]  /*1b930*/  SHF.R.S32.HI R4, RZ, 0x1f, R222 ;  /* 0x0000001fff047819 */ /* 0x008fe600000114de */
        /* <DEDUP_REMOVED lines=9> */
.L_x_1166:
[----:B------:R-:W-:-:S05]  /*1b9d0*/  BRA.DIV ~URZ, `(.L_x_1064) ;  /* 0x000094e27f007947 */ /* 0x000fca000b800000 */
[----:B------:R-:W4:Y:S02]  /*1b9e0*/  SHFL.IDX PT, R2, R5, RZ, 0x181f ;  /* 0x00181fff05027589 */ /* 0x000f2400000e0000 */
[----:B----4-:R-:W-:Y:S05]  /*1b9f0*/  IADD3 R16, P0, R2, R8, RZ ;  /* 0x0000000802107210 */ /* 0x010fea0007f1e0ff */
[----:B---3--:R-:W-:Y:S01]  /*1ba00*/  IMAD.X R17, R18, 0x1, R9, P0 ;  /* 0x0000000112117824 */ /* 0x008fe200000e0609 */
[----:B------:R-:W-:Y:S04]  /*1ba10*/  IADD3 R2, P0, R2, R10, RZ ;  /* 0x0000000a02027210 */ /* 0x000fe80007f1e0ff */
[----:B------:R-:W-:Y:S01]  /*1ba20*/  @!PT LDS RZ, [RZ] ;  /* 0x00000000fffff984 */ /* 0x000fe20000000800 */
[----:B------:R-:W-:Y:S01]  /*1ba30*/  @!PT LDS RZ, [RZ] ;  /* 0x00000000fffff984 */ /* 0x000fe20000000800 */
[----:B------:R3:W-:Y:S01]  /*1ba40*/  LDGSTS.E.BYPASS.LTC128B.128 [R210+0x8100], [R16.64], !P3 ;  /* 0x0810000010d27fae */ /* 0x0007e2000d901d48 */
[----:B------:R-:W-:Y:S05]  /*1ba50*/  IMAD.X R3, R18, 0x1, R11, P0 ;  /* 0x0000000112037824 */ /* 0x000fea00000e060b */
[----:B------:R4:W-:Y:S04]  /*1ba60*/  LDGSTS.E.BYPASS.LTC128B.128 [R210+0xb100], [R2.64], !P2 ;  /* 0x0b10000002d27fae */ /* 0x0009e8000d101d48 */
[----:B----4-:R-:W3:Y:S04]  /*1ba70*/  SHFL.IDX PT, R2, R5, 0x1, 0x181f ;  /* 0x00381f0005027f89 */ /* 0x010ee800000e0000 */
[----:B------:R-:W4:Y:S04]  /*1ba80*/  SHFL.IDX PT, R3, R4, 0x1, 0x181f ;  /* 0x00381f0004037f89 */ /* 0x000f2800000e0000 */
[----:B--2---:R-:W2:Y:S04]  /*1ba90*/  SHFL.IDX PT, R4, R4, 0x2, 0x181f ;  /* 0x00581f0004047f89 */ /* 0x004ea800000e0000 */
[----:B------:R-:W1:Y:S01]  /*1baa0*/  SHFL.IDX PT, R5, R5, 0x2, 0x181f ;  /* 0x00581f0005057f89 */ /* 0x000e6200000e0000 */
[C---:B---3--:R-:W-:Y:S05]  /*1bab0*/  IADD3 R16, P0, R2.reuse, R8, RZ ;  /* 0x0000000802107210 */ /* 0x048fea0007f1e0ff */
[C---:B----4-:R-:W-:Y:S01]  /*1bac0*/  IMAD.X R17, R3.reuse, 0x1, R9, P0 ;  /* 0x0000000103117824 */ /* 0x050fe200000e0609 */
[----:B------:R-:W-:Y:S04]  /*1bad0*/  IADD3 R2, P0, R2, R10, RZ ;  /* 0x0000000a02027210 */ /* 0x000fe80007f1e0ff */
[----:B------:R3:W-:Y:S01]  /*1bae0*/  LDGSTS.E.BYPASS.LTC128B.128 [R210+0x9100], [R16.64], !P3 ;  /* 0x0910000010d27fae */ /* 0x0007e2000d901d48 */
[----:B------:R-:W-:Y:S05]  /*1baf0*/  IMAD.X R3, R3, 0x1, R11, P0 ;  /* 0x0000000103037824 */ /* 0x000fea00000e060b */
[----:B------:R3:W-:Y:S03]  /*1bb00*/  LDGSTS.E.BYPASS.LTC128B.128 [R210+0xc100], [R2.64], !P2 ;  /* 0x0c10000002d27fae */ /* 0x0007e6000d101d48 */
.L_x_1167:
[C---:B-123--:R-:W-:Y:S05]  /*1bb10*/  IADD3 R2, P0, R5.reuse, R8, RZ ;  /* 0x0000000805027210 */ /* 0x04efea0007f1e0ff */
[C---:B------:R-:W-:Y:S05]  /*1bb20*/  IMAD.X R3, R4.reuse, 0x1, R9, P0 ;  /* 0x0000000104037824 */ /* 0x040fea00000e0609 */
[----:B------:R-:W-:Y:S01]  /*1bb30*/  @!PT LDS RZ, [RZ] ;  /* 0x00000000fffff984 */ /* 0x000fe20000000800 */
[----:B------:R-:W-:Y:S01]  /*1bb40*/  @!PT LDS RZ, [RZ] ;  /* 0x00000000fffff984 */ /* 0x000fe20000000800 */
[----:B------:R-:W-:Y:S01]  /*1bb50*/  @!PT LDS RZ, [RZ] ;  /* 0x00000000fffff984 */ /* 0x000fe20000000800 */
[----:B------:R1:W-:Y:S02]  /*1bb60*/  LDGSTS.E.BYPASS.LTC128B.128 [R210+0xa100], [R2.64], !P3 ;  /* 0x0a10000002d27fae */ /* 0x0003e4000d901d48 */
[----:B-1----:R-:W-:Y:S05]  /*1bb70*/  IADD3 R2, P0, R5, R10, RZ ;  /* 0x0000000a05027210 */ /* 0x002fea0007f1e0ff */
[----:B------:R-:W-:Y:S05]  /*1bb80*/  IMAD.X R3, R4, 0x1, R11, P0 ;  /* 0x0000000104037824 */ /* 0x000fea00000e060b */
[----:B------:R1:W-:Y:S03]  /*1bb90*/  LDGSTS.E.BYPASS.LTC128B.128 [R210+0xd100], [R2.64], !P2 ;  /* 0x0d10000002d27fae */ /* 0x0003e6000d101d48 */
.L_x_1062:
[----:B---34-:R-:W-:Y:S05]  /*1bba0*/  BSYNC B0 ;  /* 0x0000000000007941 */ /* 0x018fea0003800000 */
.L_x_1061:
[----:B------:R-:W-:Y:S01]  /*1bbb0*/  LOP3.LUT R11, RZ, c[0x0][0x324], RZ, 0x33, !PT ;  /* 0x0000c900ff0b7a12 */ /* 0x000fe200078e33ff */
[----:B-1----:R-:W3:Y:S01]  /*1bbc0*/  LDL R3, [R1+0xc] ;  /* 0x00000c0001037983 */ /* 0x002ee20000100800 */
[----:B------:R-:W-:Y:S03]  /*1bbd0*/  IMAD.MOV.U32 R4, RZ, RZ, c[0x0][0x2c4] ;  /* 0x0000b100ff047624 */ /* 0x000fe600078e00ff */
[----:B--2---:R-:W3:Y:S02]  /*1bbe0*/  LDL R2, [R1+0x14] ;  /* 0x0000140001027983 */ /* 0x004ee40000100800 */
[----:B------:R-:W-:Y:S01]  /*1bbf0*/  ISETP.NE.AND P0, PT, R4, 0x1, PT ;  /* 0x000000010400780c */ /* 0x000fe20003f05270 */
[----:B------:R-:W-:Y:S01]  /*1bc00*/  IMAD R4, R212, -0x60, RZ ;  /* 0xffffffa0d4047824 */ /* 0x000fe200078e02ff */
[----:B------:R-:W0:Y:S01]  /*1bc10*/  LDGDEPBAR ;  /* 0x00000000000079af */ /* 0x000e220000000000 */
[----:B---3--:R-:W-:Y:S10]  /*1bc20*/  IMAD.IADD R8, R2, 0x1, R3 ;  /* 0x0000000102087824 */ /* 0x008ff400078e0203 */
[----:B------:R-:W-:Y:S05]  /*1bc30*/  @P0 IMAD.HI.U32 R2, R8, c[0x0][0x2c8], RZ ;  /* 0x0000b20008020a27 */ /* 0x000fea00078e00ff */
[----:B------:R-:W-:Y:S02]  /*1bc40*/  @P0 SHF.R.U32.HI R8, RZ, c[0x0][0x2cc], R2 ;  /* 0x0000b300ff080a19 */ /* 0x000fe40000011602 */
[----:B------:R-:W-:Y:S04]  /*1bc50*/  IADD3 R2, -R245, 0x1, R4 ;  /* 0x00000001f5027810 */ /* 0x000fe80007ffe104 */
[----:B------:R-:W-:Y:S04]  /*1bc60*/  IADD3 R9, -R243, R2, R244 ;  /* 0x00000002f3097210 */ /* 0x000fe80007ffe1f4 */
[----:B------:R-:W-:Y:S01]  /*1bc70*/  IADD3 R10, R9, c[0x0][0x328], RZ ;  /* 0x0000ca00090a7a10 */ /* 0x000fe20007ffe0ff */
[----:B------:R-:W-:-:S05]  /*1bc80*/  BRA.DIV ~URZ, `(.L_x_1065) ;  /* 0x000095227f007947 */ /* 0x000fca000b800000 */
[----:B------:R1:W2:Y:S02]  /*1bc90*/  SHFL.IDX PT, R5, R8, RZ, 0x1c1f ;  /* 0x001c1fff08057589 */ /* 0x0002a400000e0000 */
.L_x_1168:
        /* <DEDUP_REMOVED lines=19> */
.L_x_1068:
[----:B------:R-:W-:Y:S04]  /*1bdd0*/  MOV R11, c[0x0][0x32c] ;  /* 0x0000cb00000b7a02 */ /* 0x000fe80000000f00 */
[----:B------:R-:W-:Y:S11]  /*1bde0*/  ISETP.NE.AND P0, PT, R11, 0x1, PT ;  /* 0x000000010b00780c */ /* 0x000ff60003f05270 */
[----:B------:R-:W-:Y:S02]  /*1bdf0*/  @!UPT UIADD3 URZ, URZ, URZ, URZ ;  /* 0x0000003f3f3ff290 */ /* 0x000fe4000fffe03f */
[----:B------:R-:W-:Y:S05]  /*1be00*/  @P0 IMAD.HI.U32 R11, R5, c[0x0][0x330], RZ ;  /* 0x0000cc00050b0a27 */ /* 0x000fea00078e00ff */
[----:B------:R-:W-:Y:S02]  /*1be10*/  @P0 SHF.R.U32.HI R5, RZ, c[0x0][0x334], R11 ;  /* 0x0000cd00ff050a19 */ /* 0x000fe4000001160b */
.L_x_1069:
[----:B------:R-:W-:Y:S05]  /*1be20*/  BSYNC B0 ;  /* 0x0000000000007941 */ /* 0x000fea0003800000 */
.L_x_1067:
[----:B------:R-:W-:Y:S04]  /*1be30*/  IMAD.IADD R11, R4, 0x1, -R245 ;  /* 0x00000001040b7824 */ /* 0x000fe800078e0af5 */
[----:B------:R-:W-:Y:S05]  /*1be40*/  IMAD R5, R5, c[0x0][0x32c], R11 ;  /* 0x0000cb0005057a24 */ /* 0x000fea00078e020b */
[----:B------:R-:W-:Y:S02]  /*1be50*/  IMNMX R2, R2, R5, !PT ;  /* 0x0000000502027217 */ /* 0x000fe40007800200 */
[----:B------:R-:W-:Y:S04]  /*1be60*/  IADD3 R5, R5, c[0x0][0x32c], RZ ;  /* 0x0000cb0005057a10 */ /* 0x000fe80007ffe0ff */
[----:B------:R-:W-:Y:S02]  /*1be70*/  IMNMX R3, R3, R5, PT ;  /* 0x0000000503037217 */ /* 0x000fe40003800200 */
.L_x_1066:
        /* <DEDUP_REMOVED lines=135> */
.L_x_1169:
        /* <DEDUP_REMOVED lines=19> */
.L_x_1073:
[----:B-12---:R-:W-:Y:S04]  /*1c820*/  MOV R8, c[0x0][0x32c] ;  /* 0x0000cb0000087a02 */ /* 0x006fe80000000f00 */
[----:B------:R-:W-:Y:S11]  /*1c830*/  ISETP.NE.AND P0, PT, R8, 0x1, PT ;  /* 0x000000010800780c */ /* 0x000ff60003f05270 */
[----:B------:R-:W-:Y:S02]  /*1c840*/  @!UPT UIADD3 URZ, URZ, URZ, URZ ;  /* 0x0000003f3f3ff290 */ /* 0x000fe4000fffe03f */
[----:B------:R-:W-:Y:S05]  /*1c850*/  @P0 IMAD.HI.U32 R8, R5, c[0x0][0x330], RZ ;  /* 0x0000cc0005080a27 */ /* 0x000fea00078e00ff */
[----:B------:R-:W-:Y:S02]  /*1c860*/  @P0 SHF.R.U32.HI R5, RZ, c[0x0][0x334], R8 ;  /* 0x0000cd00ff050a19 */ /* 0x000fe40000011608 */
.L_x_1074:
[----:B------:R-:W-:Y:S05]  /*1c870*/  BSYNC B0 ;  /* 0x0000000000007941 */ /* 0x000fea0003800000 */
.L_x_1072:
[----:B------:R-:W-:Y:S04]  /*1c880*/  IMAD.IADD R4, R4, 0x1, -R245 ;  /* 0x0000000104047824 */ /* 0x000fe800078e0af5 */
[----:B------:R-:W-:Y:S05]  /*1c890*/  IMAD R5, R5, c[0x0][0x32c], R4 ;  /* 0x0000cb0005057a24 */ /* 0x000fea00078e0204 */
[----:B------:R-:W-:Y:S02]  /*1c8a0*/  IMNMX R2, R2, R5, !PT ;  /* 0x0000000502027217 */ /* 0x000fe40007800200 */
[----:B------:R-:W-:Y:S04]  /*1c8b0*/  IADD3 R5, R5, c[0x0][0x32c], RZ ;  /* 0x0000cb0005057a10 */ /* 0x000fe80007ffe0ff */
[----:B------:R-:W-:Y:S02]  /*1c8c0*/  IMNMX R3, R3, R5, PT ;  /* 0x0000000503037217 */ /* 0x000fe40003800200 */
.L_x_1071:
        /* <DEDUP_REMOVED lines=140> */
.L_x_1170:
[----:B-12---:R-:W-:Y:S01]  /*1d190*/  FMNMX.FTZ R4, R4, R2, !PT ;  /* 0x0000000204047209 */ /* 0x006fe20007810000 */
[----:B------:R-:W-:-:S05]  /*1d1a0*/  BRA.DIV ~URZ, `(.L_x_1076) ;  /* 0x000081327f007947 */ /* 0x000fca000b800000 */
[----:B------:R-:W1:Y:S02]  /*1d1b0*/  SHFL.BFLY PT, R2, R4, 0x1, 0x1f ;  /* 0x0c201f0004027f89 */ /* 0x000e6400000e0000 */
[----:B-1----:R-:W-:Y:S02]  /*1d1c0*/  FMNMX.FTZ R5, R4, R2, !PT ;  /* 0x0000000204057209 */ /* 0x002fe40007810000 */
[----:B------:R-:W1:Y:S02]  /*1d1d0*/  SHFL.BFLY PT, R2, R8, 0x2, 0x1f ;  /* 0x0c401f0008027f89 */ /* 0x000e6400000e0000 */
[----:B-1----:R-:W-:Y:S05]  /*1d1e0*/  FMNMX.FTZ R4, R8, R2, !PT ;  /* 0x0000000208047209 */ /* 0x002fea0007810000 */
[----:B------:R1:W2:Y:S02]  /*1d1f0*/  SHFL.BFLY PT, R2, R4, 0x1, 0x1f ;  /* 0x0c201f0004027f89 */ /* 0x0002a400000e0000 */
.L_x_1171:
        /* <DEDUP_REMOVED lines=47> */
[----:B------:R-:W-:Y:S01]  /*1d4f0*/  ISETP.GT.AND P0, PT, R212, R242, PT ;  /* 0x000000f2d400720c */ /* 0x000fe20003f04270 */
[----:B------:R-:W-:Y:S02]  /*1d500*/  FMUL.FTZ R3, R3, c[0x0][0x2d0] ;  /* 0x0000b40003037a20 */ /* 0x000fe40000410000 */
        /* <DEDUP_REMOVED lines=342> */
[----:B------:R-:W-:Y:S01]  /*1ea70*/  FADD.FTZ R3, R144, R2 ;  /* 0x0000000290037221 */ /* 0x000fe20000010000 */
[----:B------:R-:W-:Y:S03]  /*1ea80*/  IADD3 R2, R212, -0x1, RZ ;  /* 0xffffffffd4027810 */ /* 0x000fe60007ffe0ff */
[C---:B----4-:R-:W-:Y:S04]  /*1ea90*/  HMMA.16816.F32.BF16 R68, R140.reuse, R16, R68 ;  /* 0x000000108c44723c */ /* 0x050fe80000041844 */
[----:B------:R-:W-:Y:S01]  /*1eaa0*/  FADD.FTZ R236, R6, R3 ;  /* 0x0000000306ec7221 */ /* 0x000fe20000010000 */
[----:B------:R-:W-:Y:S02]  /*1eab0*/  MOV R212, R2 ;  /* 0x0000000200d47202 */ /* 0x000fe40000000f00 */
[----:B------:R-:W-:Y:S01]  /*1eac0*/  MOV R6, R5 ;  /* 0x0000000500067202 */ /* 0x000fe20000000f00 */
[----:B------:R-:W-:Y:S01]  /*1ead0*/  HMMA.16816.F32.BF16 R72, R140, R18, R72 ;  /* 0x000000128c48723c */ /* 0x000fe20000041848 */
[----:B------:R-:W-:Y:S07]  /*1eae0*/  @!UPT UIADD3 URZ, URZ, URZ, URZ ;  /* 0x0000003f3f3ff290 */ /* 0x000fee000fffe03f */
[----:B------:R-:W-:-:S11]  /*1eaf0*/  @P0 BRA `(.L_x_1077) ;  /* 0xffffb99000000947 */ /* 0x000fd6000383ffff */
.L_x_1059:
[----:B------:R-:W-:Y:S05]  /*1eb00*/  BRA.DIV ~URZ, `(.L_x_1078) ;  /* 0x000068b27f007947 */ /* 0x000fea000b800000 */
[----:B------:R1:W2:Y:S02]  /*1eb10*/  SHFL.BFLY PT, R2, R228, 0x2, 0x1f ;  /* 0x0c401f00e4027f89 */ /* 0x0002a400000e0000 */
.L_x_1172:
[----:B--2---:R-:W-:Y:S01]  /*1eb20*/  FADD.FTZ R6, R2, R228 ;  /* 0x000000e402067221 */ /* 0x004fe20000010000 */
[----:B------:R-:W-:Y:S05]  /*1eb30*/  BRA.DIV ~URZ, `(.L_x_1079) ;  /* 0x000068e27f007947 */ /* 0x000fea000b800000 */
[----:B------:R-:W2:Y:S04]  /*1eb40*/  SHFL.BFLY PT, R2, R236, 0x2, 0x1f ;  /* 0x0c401f00ec027f89 */ /* 0x000ea800000e0000 */
[----:B------:R-:W3:Y:S01]  /*1eb50*/  SHFL.BFLY PT, R3, R6, 0x1, 0x1f ;  /* 0x0c201f0006037f89 */ /* 0x000ee200000e0000 */
[----:B--2---:R-:W-:-:S02]  /*1eb60*/  FADD.FTZ R4, R2, R236 ;  /* 0x000000ec02047221 */ /* 0x004fc40000010000 */
[----:B---3--:R-:W-:-:S03]  /*1eb70*/  FADD.FTZ R6, R6, R3 ;  /* 0x0000000306067221 */ /* 0x008fc60000010000 */
[----:B------:R2:W3:Y:S04]  /*1eb80*/  SHFL.BFLY PT, R2, R4, 0x1, 0x1f ;  /* 0x0c201f0004027f89 */ /* 0x0004e800000e0000 */
.L_x_1173:
[----:B------:R-:W-:Y:S01]  /*1eb90*/  FSETP.NE.FTZ.AND P1, PT, R6, RZ, PT ;  /* 0x000000ff0600720b */ /* 0x000fe20003f35000 */
[----:B--23--:R-:W-:Y:S01]  /*1eba0*/  FADD.FTZ R4, R2, R4 ;  /* 0x0000000402047221 */ /* 0x00cfe20000010000 */
[----:B------:R-:W-:Y:S02]  /*1ebb0*/  MOV R3, RZ ;  /* 0x000000ff00037202 */ /* 0x000fe40000000f00 */
[----:B------:R-:W-:Y:S02]  /*1ebc0*/  MOV R2, RZ ;  /* 0x000000ff00027202 */ /* 0x000fe40000000f00 */
[----:B------:R-:W-:Y:S02]  /*1ebd0*/  FSETP.NE.FTZ.AND P0, PT, R4, RZ, PT ;  /* 0x000000ff0400720b */ /* 0x000fe40003f15000 */
[----:B------:R-:W-:Y:S02]  /*1ebe0*/  MOV R25, 0xff800000 ;  /* 0xff80000000197802 */ /* 0x000fe40000000f00 */
[----:B------:R-:W-:-:S03]  /*1ebf0*/  MOV R24, 0xff800000 ;  /* 0xff80000000187802 */ /* 0x000fc60000000f00 */
[----:B------:R-:W2:Y:S08]  /*1ec00*/  @P1 MUFU.RCP R3, R6 ;  /* 0x0000000600031308 */ /* 0x000eb00000001000 */
[----:B------:R3:W4:Y:S01]  /*1ec10*/  @P1 MUFU.LG2 R9, R6 ;  /* 0x0000000600091308 */ /* 0x0007220000000c00 */
[----:B--2---:R-:W-:-:S07]  /*1ec20*/  FMUL.FTZ R46, R3, R84 ;  /* 0x00000054032e7220 */ /* 0x004fce0000410000 */
[----:B------:R-:W2:Y:S01]  /*1ec30*/  @P0 MUFU.RCP R2, R4 ;  /* 0x0000000400020308 */ /* 0x000ea20000001000 */
[C---:B------:R-:W-:Y:S02]  /*1ec40*/  FMUL.FTZ R47, R3.reuse, R85 ;  /* 0x00000055032f7220 */ /* 0x040fe40000410000 */
[C---:B------:R-:W-:Y:S02]  /*1ec50*/  FMUL.FTZ R54, R3.reuse, R128 ;  /* 0x0000008003367220 */ /* 0x040fe40000410000 */
[C---:B------:R-:W-:Y:S02]  /*1ec60*/  FMUL.FTZ R55, R3.reuse, R129 ;  /* 0x0000008103377220 */ /* 0x040fe40000410000 */
[C---:B------:R-:W-:Y:S01]  /*1ec70*/  FMUL.FTZ R30, R3.reuse, R124 ;  /* 0x0000007c031e7220 */ /* 0x040fe20000410000 */
[----:B---3--:R-:W-:Y:S01]  /*1ec80*/  @P1 MOV R6, 0x3f317218 ;  /* 0x3f31721800061802 */ /* 0x008fe20000000f00 */
        /* <DEDUP_REMOVED lines=28> */
[----:B----4-:R-:W-:Y:S02]  /*1ee50*/  @P1 FMUL.FTZ R9, R9, 0.69314718246459960938 ;  /* 0x3f31721809091820 */ /* 0x010fe40000410000 */
[----:B------:R-:W-:Y:S02]  /*1ee60*/  @P1 FMUL.FTZ R6, R6, c[0x0][0x2d0] ;  /* 0x0000b40006061a20 */ /* 0x000fe40000410000 */
[----:B--2---:R-:W-:Y:S02]  /*1ee70*/  FMUL.FTZ R80, R2, R90 ;  /* 0x0000005a02507220 */ /* 0x004fe40000410000 */
[----:B------:R-:W-:Y:S01]  /*1ee80*/  @P1 FFMA.FTZ R25, R6, R5, R9 ;  /* 0x0000000506191223 */ /* 0x000fe20000010009 */
[----:B------:R-:W-:Y:S01]  /*1ee90*/  MOV R5, 0x1 ;  /* 0x0000000100057802 */ /* 0x000fe20000000f00 */
[----:B------:R-:W-:-:S02]  /*1eea0*/  FMUL.FTZ R81, R2, R91 ;  /* 0x0000005b02517220 */ /* 0x000fc40000410000 */
[C---:B------:R-:W-:Y:S02]  /*1eeb0*/  FMUL.FTZ R90, R2.reuse, R82 ;  /* 0x00000052025a7220 */ /* 0x040fe40000410000 */
[C---:B------:R-:W-:Y:S02]  /*1eec0*/  FMUL.FTZ R91, R2.reuse, R83 ;  /* 0x00000053025b7220 */ /* 0x040fe40000410000 */
[C---:B------:R-:W-:Y:S01]  /*1eed0*/  FMUL.FTZ R82, R2.reuse, R62 ;  /* 0x0000003e02527220 */ /* 0x040fe20000410000 */
[----:B---3--:R-:W-:Y:S01]  /*1eee0*/  @P0 MOV R4, 0x3f317218 ;  /* 0x3f31721800040802 */ /* 0x008fe20000000f00 */
        /* <DEDUP_REMOVED lines=31> */
.L_x_964:
[----:B------:R2:W5:Y:S04]  /*1f0e0*/  LDL R6, [R1+0x18] ;  /* 0x0000180001067983 */ /* 0x0005680000100800 */
[----:B------:R-:W3:Y:S01]  /*1f0f0*/  S2R R3, SR_TID.X ;  /* 0x0000000000037919 */ /* 0x000ee20000002100 */
[----:B------:R-:W-:Y:S01]  /*1f100*/  BSSY B0, `(.L_x_1080) ;  /* 0x0000011000007945 */ /* 0x000fe20003800000 */
[----:B---3--:R-:W-:-:S13]  /*1f110*/  LOP3.LUT P0, RZ, R3, 0xff, RZ, 0xc0, !PT ;  /* 0x000000ff03ff7812 */ /* 0x008fda000780c0ff */
[----:B------:R-:W-:Y:S05]  /*1f120*/  @P0 BRA `(.L_x_1081) ;  /* 0x000000e000000947 */ /* 0x000fea0003800000 */
[----:B--2---:R-:W2:Y:S01]  /*1f130*/  S2R R5, SR_LANEID ;  /* 0x0000000000057919 */ /* 0x004ea20000000000 */
[----:B------:R-:W-:Y:S01]  /*1f140*/  VOTEU.ANY UR4, UPT, PT ;  /* 0x0000000000047886 */ /* 0x000fe200038e0100 */
[----:B------:R-:W-:Y:S01]  /*1f150*/  IMAD.MOV.U32 R8, RZ, RZ, c[0x0][0x560] ;  /* 0x00015800ff087624 */ /* 0x000fe200078e00ff */
[----:B------:R-:W2:Y:S01]  /*1f160*/  FLO.U32 R4, UR4 ;  /* 0x0000000400047d00 */ /* 0x000ea200080e0000 */
[----:B------:R-:W-:-:S07]  /*1f170*/  IMAD.MOV.U32 R9, RZ, RZ, c[0x0][0x564] ;  /* 0x00015900ff097624 */ /* 0x000fce00078e00ff */
[----:B------:R-:W3:Y:S01]  /*1f180*/  POPC R3, UR4 ;  /* 0x0000000400037d09 */ /* 0x000ee20008000000 */
[----:B--2---:R-:W-:-:S13]  /*1f190*/  ISETP.EQ.U32.AND P0, PT, R4, R5, PT ;  /* 0x000000050400720c */ /* 0x004fda0003f02070 */
[----:B---3--:R-:W2:Y:S04]  /*1f1a0*/  @P0 ATOMG.E.ADD.STRONG.GPU PT, R3, [R8.64], R3 ;  /* 0x00000003080309a8 */ /* 0x008ea800081ee1c8 */
[----:B------:R-:W3:Y:S04]  /*1f1b0*/  S2R R5, SR_LTMASK ;  /* 0x0000000000057919 */ /* 0x000ee80000003900 */
[----:B--2---:R3:W2:Y:S02]  /*1f1c0*/  SHFL.IDX PT, R4, R3, R4, 0x1f ;  /* 0x00001f0403047589 */ /* 0x0046a400000e0000 */
[----:B---3--:R-:W-:-:S06]  /*1f1d0*/  LOP3.LUT R3, R5, UR4, RZ, 0xc0, !PT ;  /* 0x0000000405037c12 */ /* 0x008fcc000f8ec0ff */
[----:B------:R-:W2:Y:S02]  /*1f1e0*/  POPC R3, R3 ;  /* 0x0000000300037309 */ /* 0x000ea40000000000 */
[----:B--2--5:R-:W-:-:S05]  /*1f1f0*/  IADD3 R6, R4, c[0x0][0xc], R3 ;  /* 0x0000030004067a10 */ /* 0x024fca0007ffe003 */
[----:B------:R2:W-:Y:S02]  /*1f200*/  STL [R1+0x18], R6 ;  /* 0x0000180601007387 */ /* 0x0005e40000100800 */
.L_x_1081:
[----:B--2---:R-:W-:Y:S05]  /*1f210*/  BSYNC B0 ;  /* 0x0000000000007941 */ /* 0x004fea0003800000 */
.L_x_1080:
[----:B------:R-:W-:Y:S01]  /*1f220*/  PRMT R2, R2, 0x9910, RZ ;  /* 0x0000991002027816 */ /* 0x000fe200000000ff */
[----:B------:R-:W-:Y:S01]  /*1f230*/  BSSY B1, `(.L_x_1082) ;  /* 0x00002d5000017945 */ /* 0x000fe20003800000 */
[----:B-----5:R-:W-:Y:S02]  /*1f240*/  IMAD.MOV.U32 R29, RZ, RZ, R6 ;  /* 0x000000ffff1d7224 */ /* 0x020fe400078e0006 */
[----:B------:R-:W-:-:S13]  /*1f250*/  ISETP.NE.AND P0, PT, R2, RZ, PT ;  /* 0x000000ff0200720c */ /* 0x000fda0003f05270 */
[----:B------:R-:W-:Y:S05]  /*1f260*/  @!P0 BRA `(.L_x_1083) ;  /* 0x000021f000008947 */ /* 0x000fea0003800000 */
[----:B------:R-:W2:Y:S04]  /*1f270*/  LDL R14, [R1+0x30] ;  /* 0x00003000010e7983 */ /* 0x000ea80000100800 */
        /* <DEDUP_REMOVED lines=13> */
[----:B--2---:R2:W-:Y:S04]  /*1f350*/  STS [R14+0x80], R2 ;  /* 0x000080020e007388 */ /* 0x0045e80000000800 */
[----:B------:R1:W-:Y:S04]  /*1f360*/  STS [R14+0x480], R3 ;  /* 0x000480030e007388 */ /* 0x0003e80000000800 */
[----:B---3--:R3:W-:Y:S01]  /*1f370*/  STS [R6], R4 ;  /* 0x0000000406007388 */ /* 0x0087e20000000800 */
[----:B--2---:R-:W-:-:S02]  /*1f380*/  F2FP.BF16.PACK_AB R2, R69, R68 ;  /* 0x000000444502723e */ /* 0x004fc400000010ff */
[----:B-1----:R-:W-:-:S03]  /*1f390*/  F2FP.BF16.PACK_AB R3, R33, R32 ;  /* 0x000000202103723e */ /* 0x002fc600000010ff */
        /* <DEDUP_REMOVED lines=21> */
[----:B------:R3:W-:Y:S04]  /*1f4f0*/  STS [R11], R5 ;  /* 0x000000050b007388 */ /* 0x0007e80000000800 */
[----:B------:R4:W-:Y:S01]  /*1f500*/  STS [R11+0x400], R3 ;  /* 0x000400030b007388 */ /* 0x0009e20000000800 */
[----:B-1----:R-:W-:Y:S02]  /*1f510*/  F2FP.BF16.PACK_AB R2, R93, R92 ;  /* 0x0000005c5d02723e */ /* 0x002fe400000010ff */
[----:B--2---:R-:W-:-:S03]  /*1f520*/  F2FP.BF16.PACK_AB R4, R45, R44 ;  /* 0x0000002c2d04723e */ /* 0x004fc600000010ff */
[----:B------:R-:W-:Y:S01]  /*1f530*/  STS [R14+0x4080], R2 ;  /* 0x004080020e007388 */ /* 0x000fe20000000800 */
[----:B---3--:R-:W-:Y:S02]  /*1f540*/  F2FP.BF16.PACK_AB R5, R61, R60 ;  /* 0x0000003c3d05723e */ /* 0x008fe400000010ff */
[----:B----4-:R-:W-:-:S03]  /*1f550*/  F2FP.BF16.PACK_AB R3, R81, R80 ;  /* 0x000000505103723e */ /* 0x010fc600000010ff */
[----:B------:R1:W-:Y:S04]  /*1f560*/  STS [R14+0x4480], R5 ;  /* 0x004480050e007388 */ /* 0x0003e80000000800 */
[----:B-1----:R-:W2:Y:S01]  /*1f570*/  LDL R14, [R1+0x24] ;  /* 0x00002400010e7983 */ /* 0x002ea20000100800 */
[----:B------:R-:W-:Y:S02]  /*1f580*/  F2FP.BF16.PACK_AB R2, R47, R46 ;  /* 0x0000002e2f02723e */ /* 0x000fe400000010ff */
[----:B------:R-:W-:Y:S01]  /*1f590*/  F2FP.BF16.PACK_AB R5, R87, R86 ;  /* 0x000000565705723e */ /* 0x000fe200000010ff */
[----:B------:R1:W-:Y:S04]  /*1f5a0*/  STS [R6+0x4000], R4 ;  /* 0x0040000406007388 */ /* 0x0003e80000000800 */
[----:B------:R3:W-:Y:S04]  /*1f5b0*/  STS [R6+0x4400], R3 ;  /* 0x0044000306007388 */ /* 0x0007e80000000800 */
[----:B------:R4:W-:Y:S04]  /*1f5c0*/  STS [R10+0x4080], R2 ;  /* 0x004080020a007388 */ /* 0x0009e80000000800 */
[----:B------:R4:W-:Y:S01]  /*1f5d0*/  STS [R10+0x4480], R5 ;  /* 0x004480050a007388 */ /* 0x0009e20000000800 */
[----:B-1----:R-:W-:-:S02]  /*1f5e0*/  F2FP.BF16.PACK_AB R4, R91, R90 ;  /* 0x0000005a5b04723e */ /* 0x002fc400000010ff */
[----:B---3--:R-:W-:Y:S02]  /*1f5f0*/  F2FP.BF16.PACK_AB R6, R49, R48 ;  /* 0x000000303106723e */ /* 0x008fe400000010ff */
[----:B------:R-:W-:Y:S02]  /*1f600*/  F2FP.BF16.PACK_AB R3, R85, R84 ;  /* 0x000000545503723e */ /* 0x000fe400000010ff */
[----:B----4-:R-:W-:Y:S01]  /*1f610*/  F2FP.BF16.PACK_AB R2, R83, R82 ;  /* 0x000000525302723e */ /* 0x010fe200000010ff */
[----:B------:R1:W-:Y:S01]  /*1f620*/  STS [R16+0x4000], R6 ;  /* 0x0040000610007388 */ /* 0x0003e20000000800 */
[----:B------:R-:W-:-:S03]  /*1f630*/  F2FP.BF16.PACK_AB R5, R65, R64 ;  /* 0x000000404105723e */ /* 0x000fc600000010ff */
[----:B------:R3:W-:Y:S04]  /*1f640*/  STS [R16+0x4400], R4 ;  /* 0x0044000410007388 */ /* 0x0007e80000000800 */
[----:B------:R4:W-:Y:S04]  /*1f650*/  STS [R15+0x4080], R3 ;  /* 0x004080030f007388 */ /* 0x0009e80000000800 */
[----:B------:R4:W-:Y:S04]  /*1f660*/  STS [R15+0x4480], R2 ;  /* 0x004480020f007388 */ /* 0x0009e80000000800 */
[----:B------:R-:W-:Y:S01]  /*1f670*/  STS [R9+0x4000], R5 ;  /* 0x0040000509007388 */ /* 0x000fe20000000800 */
[----:B------:R-:W-:-:S02]  /*1f680*/  ISETP.NE.U32.AND P0, PT, RZ, c[0x0][0x508], PT ;  /* 0x00014200ff007a0c */ /* 0x000fc40003f05070 */
[----:B------:R-:W-:Y:S01]  /*1f690*/  ISETP.NE.U32.AND P2, PT, RZ, c[0x0][0x500], PT ;  /* 0x00014000ff007a0c */ /* 0x000fe20003f45070 */
[----:B------:R-:W2:Y:S01]  /*1f6a0*/  LDL.LU R10, [R1+0x1c] ;  /* 0x00001c00010a7983 */ /* 0x000ea20000300800 */
[----:B------:R-:W-:Y:S01]  /*1f6b0*/  ISETP.NE.AND.EX P1, PT, RZ, c[0x0][0x50c], PT, P0 ;  /* 0x00014300ff007a0c */ /* 0x000fe20003f25300 */
[----:B------:R-:W-:Y:S01]  /*1f6c0*/  IMAD.MOV.U32 R17, RZ, RZ, c[0x0][0x388] ;  /* 0x0000e200ff117624 */ /* 0x000fe200078e00ff */
[----:B------:R-:W-:Y:S02]  /*1f6d0*/  ISETP.NE.AND.EX P2, PT, RZ, c[0x0][0x504], PT, P2 ;  /* 0x00014100ff007a0c */ /* 0x000fe40003f45320 */
[----:B-1----:R-:W-:Y:S02]  /*1f6e0*/  F2FP.BF16.PACK_AB R6, R27, R26 ;  /* 0x0000001a1b06723e */ /* 0x002fe400000010ff */
[----:B---3--:R-:W-:Y:S02]  /*1f6f0*/  F2FP.BF16.PACK_AB R4, R67, R66 ;  /* 0x000000424304723e */ /* 0x008fe400000010ff */
[----:B----4-:R-:W-:-:S03]  /*1f700*/  F2FP.BF16.PACK_AB R3, R51, R50 ;  /* 0x000000323303723e */ /* 0x010fc600000010ff */
[----:B------:R1:W-:Y:S01]  /*1f710*/  STS [R9+0x4400], R4 ;  /* 0x0044000409007388 */ /* 0x0003e20000000800 */
[----:B------:R-:W-:-:S03]  /*1f720*/  F2FP.BF16.PACK_AB R2, R63, R62 ;  /* 0x0000003e3f02723e */ /* 0x000fc600000010ff */
[----:B------:R3:W-:Y:S04]  /*1f730*/  STS [R8+0x4080], R3 ;  /* 0x0040800308007388 */ /* 0x0007e80000000800 */
[----:B------:R4:W-:Y:S04]  /*1f740*/  STS [R8+0x4480], R2 ;  /* 0x0044800208007388 */ /* 0x0009e80000000800 */
[----:B------:R2:W-:Y:S01]  /*1f750*/  STS [R11+0x4000], R6 ;  /* 0x004000060b007388 */ /* 0x0005e20000000800 */
[----:B-1----:R-:W-:Y:S02]  /*1f760*/  IMAD.MOV.U32 R4, RZ, RZ, 0x4 ;  /* 0x00000004ff047424 */ /* 0x002fe400078e00ff */
[----:B---3--:R-:W-:Y:S01]  /*1f770*/  IMAD.MOV.U32 R3, RZ, RZ, RZ ;  /* 0x000000ffff037224 */ /* 0x008fe200078e00ff */
[----:B----4-:R-:W-:-:S05]  /*1f780*/  F2FP.BF16.PACK_AB R2, R57, R56 ;  /* 0x000000383902723e */ /* 0x010fca00000010ff */
[----:B------:R1:W-:Y:S01]  /*1f790*/  STS [R11+0x4400], R2 ;  /* 0x004400020b007388 */ /* 0x0003e20000000800 */
[----:B--2---:R-:W-:-:S03]  /*1f7a0*/  @P1 IMAD.WIDE R8, R14, R4, c[0x0][0x508] ;  /* 0x000142000e081625 */ /* 0x004fc600078e0204 */
[----:B------:R-:W-:Y:S01]  /*1f7b0*/  BAR.SYNC.DEFER_BLOCKING 0x1, 0x100 ;  /* 0x0044000000007b1d */ /* 0x000fe20000010000 */
[----:B------:R-:W-:-:S05]  /*1f7c0*/  IMAD.WIDE R4, R14, R4, c[0x0][0x500] ;  /* 0x000140000e047625 */ /* 0x000fca00078e0204 */
[----:B------:R1:W5:Y:S04]  /*1f7d0*/  @P1 LDG.E R17, [R8.64] ;  /* 0x0000000808111981 */ /* 0x000368000c1e1900 */
[----:B------:R1:W5:Y:S01]  /*1f7e0*/  @P2 LDG.E R3, [R4.64] ;  /* 0x0000000804032981 */ /* 0x000362000c1e1900 */
[----:B------:R-:W-:-:S04]  /*1f7f0*/  ISETP.NE.AND P0, PT, R10, RZ, PT ;  /* 0x000000ff0a00720c */ /* 0x000fc80003f05270 */
[----:B------:R-:W-:Y:S01]  /*1f800*/  SEL R6, R10, c[0x0][0x3d4], P0 ;  /* 0x0000f5000a067a07 */ /* 0x000fe20000000000 */
[----:B------:R-:W-:Y:S05]  /*1f810*/  @P1 BRA `(.L_x_1084) ;  /* 0x0000004000001947 */ /* 0x000fea0003800000 */
[----:B-1----:R-:W-:Y:S05]  /*1f820*/  @!P2 BRA `(.L_x_1084) ;  /* 0x000000300000a947 */ /* 0x002fea0003800000 */
[----:B------:R1:W2:Y:S04]  /*1f830*/  LDG.E R2, [R4.64] ;  /* 0x0000000804027981 */ /* 0x0002a8000c1e1900 */
[----:B-1----:R-:W2:Y:S02]  /*1f840*/  LDG.E R4, [R4.64+0x4] ;  /* 0x0000040804047981 */ /* 0x002ea4000c1e1900 */
[----:B--2--5:R-:W-:Y:S02]  /*1f850*/  IADD3 R17, -R2, R4, RZ ;  /* 0x0000000402117210 */ /* 0x024fe40007ffe1ff */
.L_x_1084:
[----:B-1----:R-:W2:Y:S04]  /*1f860*/  LDL R8, [R1+0x14] ;  /* 0x0000140001087983 */ /* 0x002ea80000100800 */
[----:B------:R-:W3:Y:S04]  /*1f870*/  LDL.LU R5, [R1+0x20] ;  /* 0x0000200001057983 */ /* 0x000ee80000300800 */
[----:B------:R-:W2:Y:S04]  /*1f880*/  LDL R28, [R1+0xc] ;  /* 0x00000c00011c7983 */ /* 0x000ea80000100800 */
[----:B------:R-:W4:Y:S04]  /*1f890*/  LDL R70, [R1+0x28] ;  /* 0x0000280001467983 */ /* 0x000f280000100800 */
[----:B------:R-:W4:Y:S01]  /*1f8a0*/  LDL R71, [R1+0x68] ;  /* 0x0000680001477983 */ /* 0x000f220000100800 */
        /* <DEDUP_REMOVED lines=10> */
[----:B------:R-:W-:Y:S02]  /*1f950*/  ISETP.NE.AND.EX P0, PT, RZ, c[0x0][0x504], PT, P0 ;  /* 0x00014100ff007a0c */ /* 0x000fe40003f05300 */
[----:B------:R-:W-:Y:S02]  /*1f960*/  SHF.R.S32.HI R4, RZ, 0x1f, R14 ;  /* 0x0000001fff047819 */ /* 0x000fe4000001140e */
[----:B------:R-:W-:Y:S01]  /*1f970*/  SEL R2, R14, RZ, !P0 ;  /* 0x000000ff0e027207 */ /* 0x000fe20004000000 */
[----:B------:R-:W1:Y:S01]  /*1f980*/  S2R R74, SR_TID.X ;  /* 0x00000000004a7919 */ /* 0x000e620000002100 */
[----:B---3--:R-:W-:Y:S01]  /*1f990*/  LOP3.LUT R5, R5, 0xffff, RZ, 0xc0, !PT ;  /* 0x0000ffff05057812 */ /* 0x008fe200078ec0ff */
[----:B--2---:R-:W-:Y:S01]  /*1f9a0*/  IMAD.IADD R6, R8, 0x1, R28 ;  /* 0x0000000108067824 */ /* 0x004fe200078e021c */
[----:B------:R-:W-:Y:S01]  /*1f9b0*/  SEL R8, R4, RZ, !P0 ;  /* 0x000000ff04087207 */ /* 0x000fe20004000000 */
[----:B-1----:R-:W-:-:S02]  /*1f9c0*/  IMAD R4, R11, R2, RZ ;  /* 0x000000020b047224 */ /* 0x002fc400078e02ff */
[----:B------:R-:W-:-:S04]  /*1f9d0*/  @P3 IMAD.HI.U32 R14, R6, c[0x0][0x4ec], RZ ;  /* 0x00013b00060e3a27 */ /* 0x000fc800078e00ff */
[C---:B------:R-:W-:Y:S02]  /*1f9e0*/  IMAD R16, R10.reuse, R8, R4 ;  /* 0x000000080a107224 */ /* 0x040fe400078e0204 */
[----:B------:R-:W-:-:S04]  /*1f9f0*/  IMAD.WIDE.U32 R8, R10, R2, RZ ;  /* 0x000000020a087225 */ /* 0x000fc800078e00ff */
[----:B------:R-:W-:-:S04]  /*1fa00*/  IMAD.WIDE.U32 R10, R18, R5, RZ ;  /* 0x00000005120a7225 */ /* 0x000fc800078e00ff */
[----:B------:R-:W-:Y:S01]  /*1fa10*/  IMAD.MOV.U32 R4, RZ, RZ, R6 ;  /* 0x000000ffff047224 */ /* 0x000fe200078e0006 */
[----:B------:R-:W-:Y:S01]  /*1fa20*/  @P3 SHF.R.U32.HI R4, RZ, c[0x0][0x4f0], R14 ;  /* 0x00013c00ff043a19 */ /* 0x000fe2000001160e */
[----:B------:R-:W-:Y:S01]  /*1fa30*/  IMAD R15, R19, R5, RZ ;  /* 0x00000005130f7224 */ /* 0x000fe200078e02ff */
[----:B----4-:R-:W-:Y:S01]  /*1fa40*/  SEL R14, R70, RZ, P2 ;  /* 0x000000ff460e7207 */ /* 0x010fe20001000000 */
        /* <DEDUP_REMOVED lines=45> */
[----:B------:R-:W-:Y:S01]  /*1fd20*/  IADD3 R6, R0, R28, RZ ;  /* 0x0000001c00067210 */ /* 0x000fe20007ffe0ff */
        /* <DEDUP_REMOVED lines=34> */
[----:B------:R-:W-:Y:S02]  /*1ff50*/  IADD3 R5, R101, R28, RZ ;  /* 0x0000001c65057210 */ /* 0x000fe40007ffe0ff */
[----:B------:R-:W-:Y:S01]  /*1ff60*/  LEA.HI.X R6, R2, c[0x0][0x384], R3, 0x1, P0 ;  /* 0x0000e10002067a11 */ /* 0x000fe200000f0c03 */
[----:B------:R-:W-:Y:S05]  /*1ff70*/  BRA.DIV ~URZ, `(.L_x_1086) ;  /* 0x000055927f007947 */ /* 0x000fea000b800000 */
[----:B--234-:R2:W3:Y:S02]  /*1ff80*/  SHFL.IDX PT, R9, R6, RZ, 0x181f ;  /* 0x00181fff06097589 */ /* 0x01c4e400000e0000 */
.L_x_1174:
[----:B------:R-:W-:Y:S05]  /*1ff90*/  BRA.DIV ~URZ, `(.L_x_1087) ;  /* 0x000055e27f007947 */ /* 0x000fea000b800000 */
[----:B------:R4:W2:Y:S02]  /*1ffa0*/  SHFL.IDX PT, R2, R8, RZ, 0x181f ;  /* 0x00181fff08027589 */ /* 0x0008a400000e0000 */
.L_x_1175:
[----:B------:R-:W-:Y:S01]  /*1ffb0*/  ISETP.GE.AND P0, PT, R5, R4, PT ;  /* 0x000000040500720c */ /* 0x000fe20003f06270 */
[----:B------:R-:W-:-:S12]  /*1ffc0*/  BSSY B0, `(.L_x_1088) ;  /* 0x000000a000007945 */ /* 0x000fd80003800000 */
[----:B------:R-:W-:Y:S05]  /*1ffd0*/  @P0 BRA `(.L_x_1089) ;  /* 0x0000008000000947 */ /* 0x000fea0003800000 */
[----:B------:R-:W-:Y:S02]  /*1ffe0*/  ISETP.GE.AND P1, PT, R76, c[0x0][0x3c8], PT ;  /* 0x0000f2004c007a0c */ /* 0x000fe40003f26270 */
[----:B------:R-:W-:-:S11]  /*1fff0*/  ISETP.GE.AND P0, PT, R211, c[0x0][0x3c8], PT ;  /* 0x0000f200d3007a0c */ /* 0x000fd60003f06270 */
[CC--:B--2---:R-:W-:Y:S02]  /*20000*/  @!P1 LEA R10, P3, R76.reuse, R2.reuse, 0x1 ;  /* 0x000000024c0a9211 */ /* 0x0c4fe400078608ff */
[C---:B------:R-:W-:Y:S02]  /*20010*/  @!P0 LEA R2, P2, R211.reuse, R2, 0x1 ;  /* 0x00000002d3028211 */ /* 0x040fe400078408ff */
[-C--:B---3--:R-:W-:Y:S02]  /*20020*/  @!P1 LEA.HI.X R11, R76, R9.reuse, R77, 0x1, P3 ;  /* 0x000000094c0b9211 */ /* 0x088fe400018f0c4d */
[----:B------:R-:W-:-:S03]  /*20030*/  @!P0 LEA.HI.X R3, R211, R9, R238, 0x1, P2 ;  /* 0x00000009d3038211 */ /* 0x000fc600010f0cee */
[----:B------:R2:W-:Y:S04]  /*20040*/  @!P1 ST.E.128 [R10.64], R20 ;  /* 0x000000140a009985 */ /* 0x0005e8000c101d08 */
[----:B-1----:R2:W-:Y:S02]  /*20050*/  @!P0 ST.E.128 [R2.64], R16 ;  /* 0x0000001002008985 */ /* 0x0025e4000c101d08 */
.L_x_1089:
[----:B------:R-:W-:Y:S05]  /*20060*/  BSYNC B0 ;  /* 0x0000000000007941 */ /* 0x000fea0003800000 */
.L_x_1088:
[----:B------:R-:W-:Y:S05]  /*20070*/  BRA.DIV ~URZ, `(.L_x_1090) ;  /* 0x000055727f007947 */ /* 0x000fea000b800000 */
[----:B---3--:R3:W4:Y:S04]  /*20080*/  SHFL.IDX PT, R9, R6, 0x1, 0x181f ;  /* 0x00381f0006097f89 */ /* 0x00872800000e0000 */
[----:B--2---:R3:W2:Y:S02]  /*20090*/  SHFL.IDX PT, R2, R8, 0x1, 0x181f ;  /* 0x00381f0008027f89 */ /* 0x0046a400000e0000 */
.L_x_1176:
[----:B------:R-:W-:Y:S01]  /*200a0*/  IADD3 R3, R5, 0x20, RZ ;  /* 0x0000002005037810 */ /* 0x000fe20007ffe0ff */
[----:B------:R-:W-:Y:S03]  /*200b0*/  BSSY B0, `(.L_x_1091) ;  /* 0x000000b000007945 */ /* 0x000fe60003800000 */
[----:B------:R-:W-:-:S13]  /*200c0*/  ISETP.GE.AND P0, PT, R3, R4, PT ;  /* 0x000000040300720c */ /* 0x000fda0003f06270 */
[----:B------:R-:W-:Y:S05]  /*200d0*/  @P0 BRA `(.L_x_1092) ;  /* 0x0000008000000947 */ /* 0x000fea0003800000 */
[----:B------:R-:W-:Y:S02]  /*200e0*/  ISETP.GE.AND P1, PT, R76, c[0x0][0x3c8], PT ;  /* 0x0000f2004c007a0c */ /* 0x000fe40003f26270 */
[----:B------:R-:W-:-:S11]  /*200f0*/  ISETP.GE.AND P0, PT, R211, c[0x0][0x3c8], PT ;  /* 0x0000f200d3007a0c */ /* 0x000fd60003f06270 */
[CC--:B--2---:R-:W-:Y:S02]  /*20100*/  @!P1 LEA R10, P3, R76.reuse, R2.reuse, 0x1 ;  /* 0x000000024c0a9211 */ /* 0x0c4fe400078608ff */
[C---:B------:R-:W-:Y:S02]  /*20110*/  @!P0 LEA R2, P2, R211.reuse, R2, 0x1 ;  /* 0x00000002d3028211 */ /* 0x040fe400078408ff */
[-C--:B----4-:R-:W-:Y:S02]  /*20120*/  @!P1 LEA.HI.X R11, R76, R9.reuse, R77, 0x1, P3 ;  /* 0x000000094c0b9211 */ /* 0x090fe400018f0c4d */
[----:B------:R-:W-:-:S03]  /*20130*/  @!P0 LEA.HI.X R3, R211, R9, R238, 0x1, P2 ;  /* 0x00000009d3038211 */ /* 0x000fc600010f0cee */
[----:B------:R2:W-:Y:S04]  /*20140*/  @!P1 ST.E.128 [R10.64], R32 ;  /* 0x000000200a009985 */ /* 0x0005e8000c101d08 */
[----:B-1----:R2:W-:Y:S02]  /*20150*/  @!P0 ST.E.128 [R2.64], R24 ;  /* 0x0000001802008985 */ /* 0x0025e4000c101d08 */
.L_x_1092:
[----:B------:R-:W-:Y:S05]  /*20160*/  BSYNC B0 ;  /* 0x0000000000007941 */ /* 0x000fea0003800000 */
.L_x_1091:
[----:B------:R-:W-:Y:S05]  /*20170*/  BRA.DIV ~URZ, `(.L_x_1093) ;  /* 0x000055427f007947 */ /* 0x000fea000b800000 */
[----:B----4-:R4:W3:Y:S02]  /*20180*/  SHFL.IDX PT, R9, R6, 0x2, 0x181f ;  /* 0x00581f0006097f89 */ /* 0x0108e400000e0000 */
.L_x_1177:
[----:B------:R-:W-:Y:S05]  /*20190*/  BRA.DIV ~URZ, `(.L_x_1094) ;  /* 0x000055927f007947 */ /* 0x000fea000b800000 */
[----:B--2---:R2:W4:Y:S02]  /*201a0*/  SHFL.IDX PT, R2, R8, 0x2, 0x181f ;  /* 0x00581f0008027f89 */ /* 0x00452400000e0000 */
.L_x_1178:
[----:B------:R-:W-:Y:S01]  /*201b0*/  IADD3 R3, R5, 0x40, RZ ;  /* 0x0000004005037810 */ /* 0x000fe20007ffe0ff */
[----:B------:R-:W-:Y:S03]  /*201c0*/  BSSY B0, `(.L_x_1095) ;  /* 0x000000b000007945 */ /* 0x000fe60003800000 */
[----:B------:R-:W-:-:S13]  /*201d0*/  ISETP.GE.AND P0, PT, R3, R4, PT ;  /* 0x000000040300720c */ /* 0x000fda0003f06270 */
[----:B------:R-:W-:Y:S05]  /*201e0*/  @P0 BRA `(.L_x_1096) ;  /* 0x0000008000000947 */ /* 0x000fea0003800000 */
[----:B------:R-:W-:Y:S02]  /*201f0*/  ISETP.GE.AND P1, PT, R76, c[0x0][0x3c8], PT ;  /* 0x0000f2004c007a0c */ /* 0x000fe40003f26270 */
[----:B------:R-:W-:-:S11]  /*20200*/  ISETP.GE.AND P0, PT, R211, c[0x0][0x3c8], PT ;  /* 0x0000f200d3007a0c */ /* 0x000fd60003f06270 */
[CC--:B----4-:R-:W-:Y:S02]  /*20210*/  @!P1 LEA R10, P3, R76.reuse, R2.reuse, 0x1 ;  /* 0x000000024c0a9211 */ /* 0x0d0fe400078608ff */
[C---:B------:R-:W-:Y:S02]  /*20220*/  @!P0 LEA R2, P2, R211.reuse, R2, 0x1 ;  /* 0x00000002d3028211 */ /* 0x040fe400078408ff */
[-C--:B---3--:R-:W-:Y:S02]  /*20230*/  @!P1 LEA.HI.X R11, R76, R9.reuse, R77, 0x1, P3 ;  /* 0x000000094c0b9211 */ /* 0x088fe400018f0c4d */
[----:B------:R-:W-:-:S03]  /*20240*/  @!P0 LEA.HI.X R3, R211, R9, R238, 0x1, P2 ;  /* 0x00000009d3038211 */ /* 0x000fc600010f0cee */
[----:B------:R3:W-:Y:S04]  /*20250*/  @!P1 ST.E.128 [R10.64], R40 ;  /* 0x000000280a009985 */ /* 0x0007e8000c101d08 */
[----:B-1----:R3:W-:Y:S02]  /*20260*/  @!P0 ST.E.128 [R2.64], R36 ;  /* 0x0000002402008985 */ /* 0x0027e4000c101d08 */
.L_x_1096:
[----:B------:R-:W-:Y:S05]  /*20270*/  BSYNC B0 ;  /* 0x0000000000007941 */ /* 0x000fea0003800000 */
.L_x_1095:
[----:B------:R-:W-:Y:S05]  /*20280*/  BRA.DIV ~URZ, `(.L_x_1097) ;  /* 0x000055127f007947 */ /* 0x000fea000b800000 */
[----:B---3--:R3:W2:Y:S04]  /*20290*/  SHFL.IDX PT, R9, R6, 0x3, 0x181f ;  /* 0x00781f0006097f89 */ /* 0x0086a800000e0000 */
[----:B----4-:R3:W4:Y:S02]  /*202a0*/  SHFL.IDX PT, R6, R8, 0x3, 0x181f ;  /* 0x00781f0008067f89 */ /* 0x01072400000e0000 */
.L_x_1179:
        /* <DEDUP_REMOVED lines=13> */
.L_x_1085:
        /* <DEDUP_REMOVED lines=34> */
.L_x_1180:
[----:B------:R-:W-:Y:S05]  /*205a0*/  BRA.DIV ~URZ, `(.L_x_1100) ;  /* 0x000053327f007947 */ /* 0x000fea000b800000 */
[----:B------:R3:W4:Y:S02]  /*205b0*/  SHFL.IDX PT, R2, R5, RZ, 0x1c1f ;  /* 0x001c1fff05027589 */ /* 0x00072400000e0000 */
.L_x_1181:
        /* <DEDUP_REMOVED lines=10> */
[----:B--2---:R-:W-:Y:S01]  /*20660*/  @!P1 IMAD.MOV.U32 R3, RZ, RZ, R4 ;  /* 0x000000ffff039224 */ /* 0x004fe200078e0004 */
[----:B------:R-:W-:Y:S02]  /*20670*/  SHF.R.S32.HI R16, RZ, 0x1f, R16 ;  /* 0x0000001fff107819 */ /* 0x000fe40000011410 */
[----:B----4-:R-:W-:Y:S01]  /*20680*/  @!P0 LEA R8, P2, R15, R2, 0x2 ;  /* 0x000000020f088211 */ /* 0x010fe200078410ff */
[C---:B------:R-:W-:Y:S01]  /*20690*/  @!P1 IMAD.WIDE R10, R245.reuse, 0x4, R2 ;  /* 0x00000004f50a9825 */ /* 0x040fe200078e0202 */
[----:B------:R-:W-:-:S02]  /*206a0*/  IADD3 R19, R245, 0x20, RZ ;  /* 0x00000020f5137810 */ /* 0x000fc40007ffe0ff */
[----:B------:R-:W-:Y:S02]  /*206b0*/  @!P0 LEA.HI.X R9, R15, R4, R16, 0x2, P2 ;  /* 0x000000040f098211 */ /* 0x000fe400010f1410 */
[C---:B------:R-:W-:Y:S01]  /*206c0*/  IADD3 R15, R245.reuse, 0x28, RZ ;  /* 0x00000028f50f7810 */ /* 0x040fe20007ffe0ff */
[----:B------:R2:W-:Y:S01]  /*206d0*/  @!P1 ST.E.64 [R10.64], R54 ;  /* 0x000000360a009985 */ /* 0x0005e2000c101b08 */
[----:B------:R-:W-:Y:S02]  /*206e0*/  IADD3 R20, R245, 0x10, RZ ;  /* 0x00000010f5147810 */ /* 0x000fe40007ffe0ff */
[----:B------:R-:W-:Y:S01]  /*206f0*/  ISETP.GE.AND P2, PT, R19, c[0x0][0x3c8], PT ;  /* 0x0000f20013007a0c */ /* 0x000fe20003f46270 */
[----:B------:R4:W-:Y:S01]  /*20700*/  @!P0 ST.E.64 [R8.64], R30 ;  /* 0x0000001e08008985 */ /* 0x0009e2000c101b08 */
[----:B------:R-:W-:Y:S02]  /*20710*/  IADD3 R16, R245, 0x18, RZ ;  /* 0x00000018f5107810 */ /* 0x000fe40007ffe0ff */
[----:B------:R-:W-:-:S02]  /*20720*/  ISETP.GE.AND P1, PT, R15, c[0x0][0x3c8], PT ;  /* 0x0000f2000f007a0c */ /* 0x000fc40003f26270 */
[----:B------:R-:W-:Y:S02]  /*20730*/  SHF.R.S32.HI R20, RZ, 0x1f, R20 ;  /* 0x0000001fff147819 */ /* 0x000fe40000011414 */
[----:B------:R-:W-:Y:S02]  /*20740*/  SHF.R.S32.HI R16, RZ, 0x1f, R16 ;  /* 0x0000001fff107819 */ /* 0x000fe40000011410 */
[C---:B------:R-:W-:Y:S02]  /*20750*/  IADD3 R21, R245.reuse, 0x20, RZ ;  /* 0x00000020f5157810 */ /* 0x040fe40007ffe0ff */
[----:B------:R-:W-:Y:S02]  /*20760*/  IADD3 R3, R245, 0x48, RZ ;  /* 0x00000048f5037810 */ /* 0x000fe40007ffe0ff */
[----:B------:R-:W-:Y:S02]  /*20770*/  SHF.R.S32.HI R21, RZ, 0x1f, R21 ;  /* 0x0000001fff157819 */ /* 0x000fe40000011415 */
[----:B------:R-:W-:-:S02]  /*20780*/  SHF.R.S32.HI R3, RZ, 0x1f, R3 ;  /* 0x0000001fff037819 */ /* 0x000fc40000011403 */
        /* <DEDUP_REMOVED lines=35> */
[----:B------:R-:W-:Y:S01]  /*209c0*/  @!P2 LEA R14, P0, R18, R2, 0x2 ;  /* 0x00000002120ea211 */ /* 0x000fe200078010ff */
[----:B------:R4:W-:Y:S01]  /*209d0*/  @!P4 ST.E.64 [R8.64], R42 ;  /* 0x0000002a0800c985 */ /* 0x0009e2000c101b08 */
[----:B------:R-:W-:Y:S02]  /*209e0*/  ISETP.GE.AND P5, PT, R20, c[0x0][0x3c8], PT ;  /* 0x0000f20014007a0c */ /* 0x000fe40003fa6270 */
[----:B------:R-:W-:-:S04]  /*209f0*/  SHF.R.S32.HI R21, RZ, 0x1f, R21 ;  /* 0x0000001fff157819 */ /* 0x000fc80000011415 */
[----:B------:R-:W-:Y:S02]  /*20a00*/  @!P2 LEA.HI.X R15, R18, R4, R21, 0x2, P0 ;  /* 0x00000004120fa211 */ /* 0x000fe400000f1415 */
[C---:B------:R-:W-:Y:S02]  /*20a10*/  IADD3 R18, R245.reuse, 0x60, RZ ;  /* 0x00000060f5127810 */ /* 0x040fe40007ffe0ff */
[----:B------:R-:W-:Y:S01]  /*20a20*/  IADD3 R21, R245, 0x58, RZ ;  /* 0x00000058f5157810 */ /* 0x000fe20007ffe0ff */
[----:B------:R5:W-:Y:S01]  /*20a30*/  @!P2 ST.E.64 [R14.64], R92 ;  /* 0x0000005c0e00a985 */ /* 0x000be2000c101b08 */
[----:B------:R-:W-:Y:S02]  /*20a40*/  ISETP.GE.AND P4, PT, R18, c[0x0][0x3c8], PT ;  /* 0x0000f20012007a0c */ /* 0x000fe40003f86270 */
[----:B------:R-:W-:Y:S02]  /*20a50*/  SHF.R.S32.HI R21, RZ, 0x1f, R21 ;  /* 0x0000001fff157819 */ /* 0x000fe40000011415 */
[----:B--2---:R-:W-:-:S02]  /*20a60*/  @!P6 LEA R10, P0, R16, R2, 0x2 ;  /* 0x00000002100ae211 */ /* 0x004fc400078010ff */
        /* <DEDUP_REMOVED lines=11> */
[----:B------:R-:W-:Y:S02]  /*20b20*/  ISETP.GE.AND P1, PT, R19, c[0x0][0x3c8], PT ;  /* 0x0000f20013007a0c */ /* 0x000fe40003f26270 */
[----:B------:R-:W-:Y:S02]  /*20b30*/  ISETP.GE.AND P0, PT, R16, c[0x0][0x3c8], PT ;  /* 0x0000f20010007a0c */ /* 0x000fe40003f06270 */
[-C--:B-----5:R-:W-:Y:S02]  /*20b40*/  @!P4 LEA R14, P6, R18, R2.reuse, 0x2 ;  /* 0x00000002120ec211 */ /* 0x0a0fe400078c10ff */
[----:B--2---:R-:W-:-:S04]  /*20b50*/  @!P5 LEA R8, P3, R20, R2, 0x2 ;  /* 0x000000021408d211 */ /* 0x004fc800078610ff */
[----:B------:R-:W-:Y:S02]  /*20b60*/  @!P5 LEA.HI.X R9, R20, R4, R21, 0x2, P3 ;  /* 0x000000041409d211 */ /* 0x000fe400018f1415 */
[C---:B------:R-:W-:Y:S02]  /*20b70*/  IADD3 R20, R245.reuse, 0x60, RZ ;  /* 0x00000060f5147810 */ /* 0x040fe40007ffe0ff */
[----:B------:R-:W-:Y:S01]  /*20b80*/  IADD3 R21, R245, 0x68, RZ ;  /* 0x00000068f5157810 */ /* 0x000fe20007ffe0ff */
[----:B------:R2:W-:Y:S01]  /*20b90*/  @!P5 ST.E.64 [R8.64], R48 ;  /* 0x000000300800d985 */ /* 0x0005e2000c101b08 */
[----:B------:R-:W-:Y:S02]  /*20ba0*/  SHF.R.S32.HI R20, RZ, 0x1f, R20 ;  /* 0x0000001fff147819 */ /* 0x000fe40000011414 */
[----:B----4-:R-:W-:Y:S02]  /*20bb0*/  @!P2 LEA R10, P3, R3, R2, 0x2 ;  /* 0x00000002030aa211 */ /* 0x010fe400078610ff */
[----:B------:R-:W-:-:S02]  /*20bc0*/  @!P4 LEA.HI.X R15, R18, R4, R20, 0x2, P6 ;  /* 0x00000004120fc211 */ /* 0x000fc400030f1414 */
[----:B------:R-:W-:Y:S02]  /*20bd0*/  SHF.R.S32.HI R21, RZ, 0x1f, R21 ;  /* 0x0000001fff157819 */ /* 0x000fe40000011415 */
[C---:B------:R-:W-:Y:S01]  /*20be0*/  IADD3 R20, R245.reuse, 0x70, RZ ;  /* 0x00000070f5147810 */ /* 0x040fe20007ffe0ff */
[----:B------:R4:W-:Y:S01]  /*20bf0*/  @!P4 ST.E.64 [R14.64], R84 ;  /* 0x000000540e00c985 */ /* 0x0009e2000c101b08 */
[----:B------:R-:W-:Y:S02]  /*20c00*/  IADD3 R18, R245, 0x78, RZ ;  /* 0x00000078f5127810 */ /* 0x000fe40007ffe0ff */
[----:B------:R-:W-:Y:S02]  /*20c10*/  SHF.R.S32.HI R20, RZ, 0x1f, R20 ;  /* 0x0000001fff147819 */ /* 0x000fe40000011414 */
[----:B------:R-:W-:Y:S02]  /*20c20*/  @!P2 LEA.HI.X R11, R3, R4, R21, 0x2, P3 ;  /* 0x00000004030ba211 */ /* 0x000fe400018f1415 */
[----:B------:R-:W-:-:S03]  /*20c30*/  SHF.R.S32.HI R18, RZ, 0x1f, R18 ;  /* 0x0000001fff127819 */ /* 0x000fc60000011412 */
[----:B------:R4:W-:Y:S01]  /*20c40*/  @!P2 ST.E.64 [R10.64], R64 ;  /* 0x000000400a00a985 */ /* 0x0009e2000c101b08 */
[CC--:B--2---:R-:W-:Y:S02]  /*20c50*/  @!P1 LEA R8, P5, R19.reuse, R2.reuse, 0x2 ;  /* 0x0000000213089211 */ /* 0x0c4fe400078a10ff */
[C---:B------:R-:W-:Y:S02]  /*20c60*/  @!P0 LEA R2, P3, R16.reuse, R2, 0x2 ;  /* 0x0000000210028211 */ /* 0x040fe400078610ff */
[-C--:B------:R-:W-:Y:S02]  /*20c70*/  @!P1 LEA.HI.X R9, R19, R4.reuse, R20, 0x2, P5 ;  /* 0x0000000413099211 */ /* 0x080fe400028f1414 */
[----:B------:R-:W-:-:S03]  /*20c80*/  @!P0 LEA.HI.X R3, R16, R4, R18, 0x2, P3 ;  /* 0x0000000410038211 */ /* 0x000fc600018f1412 */
[----:B------:R4:W-:Y:S04]  /*20c90*/  @!P1 ST.E.64 [R8.64], R50 ;  /* 0x0000003208009985 */ /* 0x0009e8000c101b08 */
[----:B------:R4:W-:Y:S02]  /*20ca0*/  @!P0 ST.E.64 [R2.64], R26 ;  /* 0x0000001a02008985 */ /* 0x0009e4000c101b08 */
.L_x_1102:
[----:B------:R-:W-:Y:S05]  /*20cb0*/  BSYNC B0 ;  /* 0x0000000000007941 */ /* 0x000fea0003800000 */
.L_x_1101:
[----:B------:R-:W-:Y:S05]  /*20cc0*/  BRA.DIV ~URZ, `(.L_x_1103) ;  /* 0x00004c827f007947 */ /* 0x000fea000b800000 */
[----:B--2---:R2:W1:Y:S04]  /*20cd0*/  SHFL.IDX PT, R4, R6, 0x1, 0x1c1f ;  /* 0x003c1f0006047f89 */ /* 0x00446800000e0000 */
[----:B----4-:R2:W4:Y:S02]  /*20ce0*/  SHFL.IDX PT, R2, R5, 0x1, 0x1c1f ;  /* 0x003c1f0005027f89 */ /* 0x01052400000e0000 */
.L_x_1182:
[----:B------:R-:W-:-:S13]  /*20cf0*/  ISETP.NE.AND P0, PT, R17, RZ, PT ;  /* 0x000000ff1100720c */ /* 0x000fda0003f05270 */
[----:B------:R-:W-:Y:S05]  /*20d00*/  @P0 BRA `(.L_x_1098) ;  /* 0x0000127000000947 */ /* 0x000fea0003800000 */
[C---:B------:R-:W-:Y:S02]  /*20d10*/  IADD3 R19, R245.reuse, 0x8, RZ ;  /* 0x00000008f5137810 */ /* 0x040fe40007ffe0ff */
[----:B------:R-:W-:Y:S02]  /*20d20*/  ISETP.GE.AND P2, PT, R245, c[0x0][0x3c8], PT ;  /* 0x0000f200f5007a0c */ /* 0x000fe40003f46270 */
[----:B------:R-:W-:Y:S02]  /*20d30*/  ISETP.GE.AND P1, PT, R19, c[0x0][0x3c8], PT ;  /* 0x0000f20013007a0c */ /* 0x000fe40003f26270 */
[C---:B-12---:R-:W-:Y:S02]  /*20d40*/  IADD3 R6, R245.reuse, 0x10, RZ ;  /* 0x00000010f5067810 */ /* 0x046fe40007ffe0ff */
[----:B------:R-:W-:Y:S02]  /*20d50*/  IADD3 R20, R245, 0x20, RZ ;  /* 0x00000020f5147810 */ /* 0x000fe40007ffe0ff */
[----:B------:R-:W-:-:S02]  /*20d60*/  ISETP.GE.AND P0, PT, R6, c[0x0][0x3c8], PT ;  /* 0x0000f20006007a0c */ /* 0x000fc40003f06270 */
[----:B------:R-:W-:Y:S02]  /*20d70*/  IADD3 R21, R245, 0x8, RZ ;  /* 0x00000008f5157810 */ /* 0x000fe40007ffe0ff */
[----:B------:R-:W-:Y:S01]  /*20d80*/  ISETP.GE.AND P4, PT, R20, c[0x0][0x3c8], PT ;  /* 0x0000f20014007a0c */ /* 0x000fe20003f86270 */
[----:B------:R-:W-:Y:S01]  /*20d90*/  @!P2 IMAD.MOV.U32 R3, RZ, RZ, R4 ;  /* 0x000000ffff03a224 */ /* 0x000fe200078e0004 */
[----:B------:R-:W-:Y:S02]  /*20da0*/  SHF.R.S32.HI R21, RZ, 0x1f, R21 ;  /* 0x0000001fff157819 */ /* 0x000fe40000011415 */
[----:B----4-:R-:W-:Y:S01]  /*20db0*/  @!P1 LEA R10, P3, R19, R2, 0x2 ;  /* 0x00000002130a9211 */ /* 0x010fe200078610ff */
[C---:B------:R-:W-:Y:S01]  /*20dc0*/  @!P2 IMAD.WIDE R14, R245.reuse, 0x4, R2 ;  /* 0x00000004f50ea825 */ /* 0x040fe200078e0202 */
[----:B------:R-:W-:Y:S02]  /*20dd0*/  IADD3 R18, R245, 0x10, RZ ;  /* 0x00000010f5127810 */ /* 0x000fe40007ffe0ff */
[----:B------:R-:W-:-:S02]  /*20de0*/  @!P1 LEA.HI.X R11, R19, R4, R21, 0x2, P3 ;  /* 0x00000004130b9211 */ /* 0x000fc400018f1415 */
[----:B---3--:R-:W-:Y:S01]  /*20df0*/  IADD3 R5, R245, 0x18, RZ ;  /* 0x00000018f5057810 */ /* 0x008fe20007ffe0ff */
[----:B------:R1:W-:Y:S01]  /*20e00*/  @!P2 ST.E.64 [R14.64], R88 ;  /* 0x000000580e00a985 */ /* 0x0003e2000c101b08 */
[C---:B------:R-:W-:Y:S02]  /*20e10*/  @!P0 LEA R8, P6, R6.reuse, R2, 0x2 ;  /* 0x0000000206088211 */ /* 0x040fe400078c10ff */
[----:B------:R-:W-:Y:S01]  /*20e20*/  SHF.R.S32.HI R18, RZ, 0x1f, R18 ;  /* 0x0000001fff127819 */ /* 0x000fe20000011412 */
[----:B------:R2:W-:Y:S01]  /*20e30*/  @!P1 ST.E.64 [R10.64], R68 ;  /* 0x000000440a009985 */ /* 0x0005e2000c101b08 */
[----:B------:R-:W-:Y:S02]  /*20e40*/  ISETP.GE.AND P5, PT, R5, c[0x0][0x3c8], PT ;  /* 0x0000f20005007a0c */ /* 0x000fe40003fa6270 */
[----:B------:R-:W-:Y:S02]  /*20e50*/  @!P0 LEA.HI.X R9, R6, R4, R18, 0x2, P6 ;  /* 0x0000000406098211 */ /* 0x000fe400030f1412 */
[----:B------:R-:W-:-:S02]  /*20e60*/  IADD3 R16, R245, 0x28, RZ ;  /* 0x00000028f5107810 */ /* 0x000fc40007ffe0ff */
[C---:B------:R-:W-:Y:S01]  /*20e70*/  IADD3 R19, R245.reuse, 0x18, RZ ;  /* 0x00000018f5137810 */ /* 0x040fe20007ffe0ff */
[----:B------:R3:W-:Y:S01]  /*20e80*/  @!P0 ST.E.64 [R8.64], R52 ;  /* 0x0000003408008985 */ /* 0x0007e2000c101b08 */
[C---:B------:R-:W-:Y:S02]  /*20e90*/  IADD3 R18, R245.reuse, 0x38, RZ ;  /* 0x00000038f5127810 */ /* 0x040fe40007ffe0ff */
[----:B------:R-:W-:Y:S02]  /*20ea0*/  ISETP.GE.AND P3, PT, R16, c[0x0][0x3c8], PT ;  /* 0x0000f20010007a0c */ /* 0x000fe40003f66270 */
[----:B------:R-:W-:Y:S02]  /*20eb0*/  SHF.R.S32.HI R19, RZ, 0x1f, R19 ;  /* 0x0000001fff137819 */ /* 0x000fe40000011413 */
[----:B------:R-:W-:Y:S02]  /*20ec0*/  IADD3 R21, R245, 0x20, RZ ;  /* 0x00000020f5157810 */ /* 0x000fe40007ffe0ff */
[----:B------:R-:W-:-:S02]  /*20ed0*/  ISETP.GE.AND P1, PT, R18, c[0x0][0x3c8], PT ;  /* 0x0000f20012007a0c */ /* 0x000fc40003f26270 */
[----:B------:R-:W-:Y:S02]  /*20ee0*/  IADD3 R6, R245, 0x30, RZ ;  /* 0x00000030f5067810 */ /* 0x000fe40007ffe0ff */
[----:B------:R-:W-:Y:S02]  /*20ef0*/  SHF.R.S32.HI R21, RZ, 0x1f, R21 ;  /* 0x0000001fff157819 */ /* 0x000fe40000011415 */
[----:B------:R-:W-:Y:S02]  /*20f00*/  ISETP.GE.AND P2, PT, R6, c[0x0][0x3c8], PT ;  /* 0x0000f20006007a0c */ /* 0x000fe40003f46270 */
[-C--:B-1----:R-:W-:Y:S02]  /*20f10*/  @!P5 LEA R14, P0, R5, R2.reuse, 0x2 ;  /* 0x00000002050ed211 */ /* 0x082fe400078010ff */
[----:B------:R-:W-:Y:S02]  /*20f20*/  IADD3 R17, R245, 0x38, RZ ;  /* 0x00000038f5117810 */ /* 0x000fe40007ffe0ff */
[----:B--2---:R-:W-:-:S02]  /*20f30*/  @!P4 LEA R10, P6, R20, R2, 0x2 ;  /* 0x00000002140ac211 */ /* 0x004fc400078c10ff */
[----:B------:R-:W-:Y:S02]  /*20f40*/  @!P5 LEA.HI.X R15, R5, R4, R19, 0x2, P0 ;  /* 0x00000004050fd211 */ /* 0x000fe400000f1413 */
[C---:B------:R-:W-:Y:S02]  /*20f50*/  IADD3 R19, R245.reuse, 0x28, RZ ;  /* 0x00000028f5137810 */ /* 0x040fe40007ffe0ff */
[----:B------:R-:W-:Y:S01]  /*20f60*/  IADD3 R5, R245, 0x40, RZ ;  /* 0x00000040f5057810 */ /* 0x000fe20007ffe0ff */
[----:B------:R1:W-:Y:S01]  /*20f70*/  @!P5 ST.E.64 [R14.64], R96 ;  /* 0x000000600e00d985 */ /* 0x0003e2000c101b08 */
[----:B------:R-:W-:Y:S02]  /*20f80*/  SHF.R.S32.HI R19, RZ, 0x1f, R19 ;  /* 0x0000001fff137819 */ /* 0x000fe40000011413 */
[----:B------:R-:W-:-:S03]  /*20f90*/  SHF.R.S32.HI R17, RZ, 0x1f, R17 ;  /* 0x0000001fff117819 */ /* 0x000fc60000011411 */
[----:B------:R-:W-:Y:S02]  /*20fa0*/  P2R R3, PR, RZ, 0x40 ;  /* 0x00000040ff037803 */ /* 0x000fe40000000000 */
[C---:B---3--:R-:W-:Y:S02]  /*20fb0*/  @!P3 LEA R8, P6, R16.reuse, R2, 0x2 ;  /* 0x000000021008b211 */ /* 0x048fe400078c10ff */
[----:B------:R-:W-:Y:S02]  /*20fc0*/  ISETP.NE.AND P0, PT, R3, RZ, PT ;  /* 0x000000ff0300720c */ /* 0x000fe40003f05270 */
[-C--:B------:R-:W-:Y:S02]  /*20fd0*/  @!P3 LEA.HI.X R9, R16, R4.reuse, R19, 0x2, P6 ;  /* 0x000000041009b211 */ /* 0x080fe400030f1413 */
[----:B------:R-:W-:Y:S02]  /*20fe0*/  @!P4 LEA.HI.X R11, R20, R4, R21, 0x2, P0 ;  /* 0x00000004140bc211 */ /* 0x000fe400000f1415 */
[----:B------:R-:W-:-:S02]  /*20ff0*/  ISETP.GE.AND P0, PT, R5, c[0x0][0x3c8], PT ;  /* 0x0000f20005007a0c */ /* 0x000fc40003f06270 */
[C---:B------:R-:W-:Y:S01]  /*21000*/  IADD3 R20, R245.reuse, 0x30, RZ ;  /* 0x00000030f5147810 */ /* 0x040fe20007ffe0ff */
[----:B------:R2:W-:Y:S01]  /*21010*/  @!P4 ST.E.64 [R10.64], R72 ;  /* 0x000000480a00c985 */ /* 0x0005e2000c101b08 */
[----:B------:R-:W-:Y:S02]  /*21020*/  IADD3 R19, R245, 0x48, RZ ;  /* 0x00000048f5137810 */ /* 0x000fe40007ffe0ff */
[----:B------:R-:W-:Y:S01]  /*21030*/  SHF.R.S32.HI R20, RZ, 0x1f, R20 ;  /* 0x0000001fff147819 */ /* 0x000fe20000011414 */
[----:B------:R3:W-:Y:S01]  /*21040*/  @!P3 ST.E.64 [R8.64], R58 ;  /* 0x0000003a0800b985 */ /* 0x0007e2000c101b08 */
[----:B------:R-:W-:Y:S02]  /*21050*/  ISETP.GE.AND P5, PT, R19, c[0x0][0x3c8], PT ;  /* 0x0000f20013007a0c */ /* 0x000fe40003fa6270 */
[C---:B------:R-:W-:Y:S02]  /*21060*/  IADD3 R16, R245.reuse, 0x50, RZ ;  /* 0x00000050f5107810 */ /* 0x040fe40007ffe0ff */
[----:B------:R-:W-:-:S02]  /*21070*/  IADD3 R21, R245, 0x48, RZ ;  /* 0x00000048f5157810 */ /* 0x000fc40007ffe0ff */
[C---:B-1----:R-:W-:Y:S02]  /*21080*/  @!P2 LEA R14, P3, R6.reuse, R2, 0x2 ;  /* 0x00000002060ea211 */ /* 0x042fe400078610ff */
[----:B------:R-:W-:Y:S02]  /*21090*/  SHF.R.S32.HI R21, RZ, 0x1f, R21 ;  /* 0x0000001fff157819 */ /* 0x000fe40000011415 */
[----:B------:R-:W-:Y:S02]  /*210a0*/  @!P2 LEA.HI.X R15, R6, R4, R20, 0x2, P3 ;  /* 0x00000004060fa211 */ /* 0x000fe400018f1414 */
[C---:B------:R-:W-:Y:S02]  /*210b0*/  IADD3 R6, R245.reuse, 0x40, RZ ;  /* 0x00000040f5067810 */ /* 0x040fe40007ffe0ff */
[----:B------:R-:W-:Y:S01]  /*210c0*/  IADD3 R20, R245, 0x60, RZ ;  /* 0x00000060f5147810 */ /* 0x000fe20007ffe0ff */
[----:B------:R-:W-:Y:S01]  /*210d0*/  @!P2 ST.E.64 [R14.64], R106 ;  /* 0x0000006a0e00a985 */ /* 0x000fe2000c101b08 */
[----:B------:R-:W-:-:S02]  /*210e0*/  SHF.R.S32.HI R6, RZ, 0x1f, R6 ;  /* 0x0000001fff067819 */ /* 0x000fc40000011406 */
[----:B------:R-:W-:Y:S02]  /*210f0*/  ISETP.GE.AND P2, PT, R20, c[0x0][0x3c8], PT ;  /* 0x0000f20014007a0c */ /* 0x000fe40003f46270 */
[-C--:B--2---:R-:W-:Y:S02]  /*21100*/  @!P1 LEA R10, P4, R18, R2.reuse, 0x2 ;  /* 0x00000002120a9211 */ /* 0x084fe400078810ff */
[----:B---3--:R-:W-:-:S04]  /*21110*/  @!P0 LEA R8, P6, R5, R2, 0x2 ;  /* 0x0000000205088211 */ /* 0x008fc800078c10ff */
[----:B------:R-:W-:Y:S02]  /*21120*/  @!P0 LEA.HI.X R9, R5, R4, R6, 0x2, P6 ;  /* 0x0000000405098211 */ /* 0x000fe400030f1406 */
[C---:B------:R-:W-:Y:S02]  /*21130*/  IADD3 R6, R245.reuse, 0x58, RZ ;  /* 0x00000058f5067810 */ /* 0x040fe40007ffe0ff */
[----:B------:R-:W-:-:S03]  /*21140*/  IADD3 R5, R245, 0x70, RZ ;  /* 0x00000070f5057810 */ /* 0x000fc60007ffe0ff */
[----:B------:R-:W-:Y:S02]  /*21150*/  P2R R3, PR, RZ, 0x10 ;  /* 0x00000010ff037803 */ /* 0x000fe40000000000 */
[----:B------:R-:W-:Y:S02]  /*21160*/  ISETP.GE.AND P4, PT, R16, c[0x0][0x3c8], PT ;  /* 0x0000f20010007a0c */ /* 0x000fe40003f86270 */
[----:B------:R-:W-:-:S04]  /*21170*/  ISETP.NE.AND P3, PT, R3, RZ, PT ;  /* 0x000000ff0300720c */ /* 0x000fc80003f65270 */
[----:B------:R-:W-:Y:S02]  /*21180*/  @!P1 LEA.HI.X R11, R18, R4, R17, 0x2, P3 ;  /* 0x00000004120b9211 */ /* 0x000fe400018f1411 */
[----:B------:R-:W-:Y:S02]  /*21190*/  ISETP.GE.AND P3, PT, R6, c[0x0][0x3c8], PT ;  /* 0x0000f20006007a0c */ /* 0x000fe40003f66270 */
[C---:B------:R-:W-:Y:S01]  /*211a0*/  IADD3 R17, R245.reuse, 0x50, RZ ;  /* 0x00000050f5117810 */ /* 0x040fe20007ffe0ff */
[----:B------:R1:W-:Y:S01]  /*211b0*/  @!P1 ST.E.64 [R10.64], R98 ;  /* 0x000000620a009985 */ /* 0x0003e2000c101b08 */
[----:B------:R-:W-:Y:S02]  /*211c0*/  IADD3 R18, R245, 0x68, RZ ;  /* 0x00000068f5127810 */ /* 0x000fe40007ffe0ff */
[----:B------:R-:W-:Y:S01]  /*211d0*/  SHF.R.S32.HI R17, RZ, 0x1f, R17 ;  /* 0x0000001fff117819 */ /* 0x000fe20000011411 */
[----:B------:R2:W-:Y:S01]  /*211e0*/  @!P0 ST.E.64 [R8.64], R60 ;  /* 0x0000003c08008985 */ /* 0x0005e2000c101b08 */
[----:B------:R-:W-:-:S02]  /*211f0*/  ISETP.GE.AND P1, PT, R18, c[0x0][0x3c8], PT ;  /* 0x0000f20012007a0c */ /* 0x000fc40003f26270 */
[----:B-1----:R-:W-:-:S04]  /*21200*/  @!P5 LEA R10, P0, R19, R2, 0x2 ;  /* 0x00000002130ad211 */ /* 0x002fc800078010ff */
[----:B------:R-:W-:Y:S02]  /*21210*/  @!P5 LEA.HI.X R11, R19, R4, R21, 0x2, P0 ;  /* 0x00000004130bd211 */ /* 0x000fe400000f1415 */
[C---:B--2---:R-:W-:Y:S02]  /*21220*/  @!P4 LEA R8, P6, R16.reuse, R2, 0x2 ;  /* 0x000000021008c211 */ /* 0x044fe400078c10ff */
[----:B------:R-:W-:Y:S01]  /*21230*/  IADD3 R19, R245, 0x58, RZ ;  /* 0x00000058f5137810 */ /* 0x000fe20007ffe0ff */
[----:B------:R1:W-:Y:S01]  /*21240*/  @!P5 ST.E.64 [R10.64], R80 ;  /* 0x000000500a00d985 */ /* 0x0003e2000c101b08 */
[----:B------:R-:W-:Y:S02]  /*21250*/  @!P4 LEA.HI.X R9, R16, R4, R17, 0x2, P6 ;  /* 0x000000041009c211 */ /* 0x000fe400030f1411 */
[----:B------:R-:W-:Y:S02]  /*21260*/  @!P3 LEA R16, P5, R6, R2, 0x2 ;  /* 0x000000020610b211 */ /* 0x000fe400078a10ff */
[----:B------:R-:W-:Y:S01]  /*21270*/  ISETP.GE.AND P0, PT, R5, c[0x0][0x3c8], PT ;  /* 0x0000f20005007a0c */ /* 0x000fe20003f06270 */
[----:B------:R2:W-:Y:S01]  /*21280*/  @!P4 ST.E.64 [R8.64], R86 ;  /* 0x000000560800c985 */ /* 0x0005e2000c101b08 */
[----:B------:R-:W-:-:S02]  /*21290*/  SHF.R.S32.HI R19, RZ, 0x1f, R19 ;  /* 0x0000001fff137819 */ /* 0x000fc40000011413 */
[----:B------:R-:W-:Y:S02]  /*212a0*/  IADD3 R21, R245, 0x60, RZ ;  /* 0x00000060f5157810 */ /* 0x000fe40007ffe0ff */
[----:B------:R-:W-:Y:S02]  /*212b0*/  @!P2 LEA R14, P6, R20, R2, 0x2 ;  /* 0x00000002140ea211 */ /* 0x000fe400078c10ff */
[----:B------:R-:W-:-:S03]  /*212c0*/  SHF.R.S32.HI R21, RZ, 0x1f, R21 ;  /* 0x0000001fff157819 */ /* 0x000fc60000011415 */
[----:B------:R-:W-:Y:S02]  /*212d0*/  P2R R3, PR, RZ, 0x20 ;  /* 0x00000020ff037803 */ /* 0x000fe40000000000 */
[----:B------:R-:W-:Y:S02]  /*212e0*/  @!P2 LEA.HI.X R15, R20, R4, R21, 0x2, P6 ;  /* 0x00000004140fa211 */ /* 0x000fe400030f1415 */
[----:B------:R-:W-:-:S04]  /*212f0*/  ISETP.NE.AND P4, PT, R3, RZ, PT ;  /* 0x000000ff0300720c */ /* 0x000fc80003f85270 */
[----:B------:R-:W-:Y:S02]  /*21300*/  @!P3 LEA.HI.X R17, R6, R4, R19, 0x2, P4 ;  /* 0x000000040611b211 */ /* 0x000fe400020f1413 */
[C---:B------:R-:W-:Y:S02]  /*21310*/  IADD3 R19, R245.reuse, 0x68, RZ ;  /* 0x00000068f5137810 */ /* 0x040fe40007ffe0ff */
[----:B------:R-:W-:Y:S01]  /*21320*/  IADD3 R6, R245, 0x70, RZ ;  /* 0x00000070f5067810 */ /* 0x000fe20007ffe0ff */
[----:B------:R3:W-:Y:S01]  /*21330*/  @!P3 ST.E.64 [R16.64], R90 ;  /* 0x0000005a1000b985 */ /* 0x0007e2000c101b08 */
[----:B-1----:R-:W-:Y:S02]  /*21340*/  @!P1 LEA R10, P5, R18, R2, 0x2 ;  /* 0x00000002120a9211 */ /* 0x002fe400078a10ff */
[----:B------:R-:W-:Y:S01]  /*21350*/  SHF.R.S32.HI R19, RZ, 0x1f, R19 ;  /* 0x0000001fff137819 */ /* 0x000fe20000011413 */
[----:B------:R3:W-:Y:S01]  /*21360*/  @!P2 ST.E.64 [R14.64], R82 ;  /* 0x000000520e00a985 */ /* 0x0007e2000c101b08 */
[----:B------:R-:W-:-:S02]  /*21370*/  SHF.R.S32.HI R6, RZ, 0x1f, R6 ;  /* 0x0000001fff067819 */ /* 0x000fc40000011406 */
[C---:B--2---:R-:W-:Y:S02]  /*21380*/  @!P0 LEA R8, P4, R5.reuse, R2, 0x2 ;  /* 0x0000000205088211 */ /* 0x044fe400078810ff */
[-C--:B------:R-:W-:Y:S02]  /*21390*/  @!P1 LEA.HI.X R11, R18, R4.reuse, R19, 0x2, P5 ;  /* 0x00000004120b9211 */ /* 0x080fe400028f1413 */
[----:B------:R-:W-:Y:S02]  /*213a0*/  @!P0 LEA.HI.X R9, R5, R4, R6, 0x2, P4 ;  /* 0x0000000405098211 */ /* 0x000fe400020f1406 */
[----:B------:R-:W-:Y:S01]  /*213b0*/  IADD3 R5, R245, 0x78, RZ ;  /* 0x00000078f5057810 */ /* 0x000fe20007ffe0ff */
[----:B------:R3:W-:Y:S04]  /*213c0*/  @!P1 ST.E.64 [R10.64], R66 ;  /* 0x000000420a009985 */ /* 0x0007e8000c101b08 */
[----:B------:R3:W-:Y:S01]  /*213d0*/  @!P0 ST.E.64 [R8.64], R62 ;  /* 0x0000003e08008985 */ /* 0x0007e2000c101b08 */
[----:B------:R-:W-:-:S13]  /*213e0*/  ISETP.GE.AND P0, PT, R5, c[0x0][0x3c8], PT ;  /* 0x0000f20005007a0c */ /* 0x000fda0003f06270 */
[----:B------:R-:W-:Y:S05]  /*213f0*/  @P0 BRA `(.L_x_1098) ;  /* 0x00000b8000000947 */ /* 0x000fea0003800000 */
[----:B------:R-:W-:Y:S02]  /*21400*/  IADD3 R6, R245, 0x78, RZ ;  /* 0x00000078f5067810 */ /* 0x000fe40007ffe0ff */
[----:B------:R-:W-:Y:S02]  /*21410*/  LEA R2, P0, R5, R2, 0x2 ;  /* 0x0000000205027211 */ /* 0x000fe400078010ff */
[----:B------:R-:W-:-:S04]  /*21420*/  SHF.R.S32.HI R6, RZ, 0x1f, R6 ;  /* 0x0000001fff067819 */ /* 0x000fc80000011406 */
[----:B------:R-:W-:-:S05]  /*21430*/  LEA.HI.X R3, R5, R4, R6, 0x2, P0 ;  /* 0x0000000405037211 */ /* 0x000fca00000f1406 */
[----:B------:R1:W-:Y:S01]  /*21440*/  ST.E.64 [R2.64], R56 ;  /* 0x0000003802007985 */ /* 0x0003e2000c101b08 */
[----:B------:R-:W-:Y:S05]  /*21450*/  BRA `(.L_x_1098) ;  /* 0x00000b2000007947 */ /* 0x000fea0003800000 */
.L_x_1083:
[----:B------:R-:W2:Y:S04]  /*21460*/  LDL.LU R3, [R1+0x1c] ;  /* 0x00001c0001037983 */ /* 0x000ea80000300800 */
[----:B------:R-:W3:Y:S01]  /*21470*/  LDL R10, [R1+0x24] ;  /* 0x00002400010a7983 */ /* 0x000ee20000100800 */
[----:B------:R-:W-:Y:S01]  /*21480*/  ISETP.NE.U32.AND P0, PT, RZ, c[0x0][0x508], PT ;  /* 0x00014200ff007a0c */ /* 0x000fe20003f05070 */
[----:B------:R-:W-:Y:S01]  /*21490*/  IMAD.MOV.U32 R8, RZ, RZ, 0x4 ;  /* 0x00000004ff087424 */ /* 0x000fe200078e00ff */
[----:B------:R-:W-:Y:S01]  /*214a0*/  ISETP.NE.U32.AND P2, PT, RZ, c[0x0][0x500], PT ;  /* 0x00014000ff007a0c */ /* 0x000fe20003f45070 */
[----:B------:R-:W-:Y:S01]  /*214b0*/  IMAD.MOV.U32 R21, RZ, RZ, c[0x0][0x388] ;  /* 0x0000e200ff157624 */ /* 0x000fe200078e00ff */
[----:B------:R-:W-:Y:S01]  /*214c0*/  ISETP.NE.AND.EX P0, PT, RZ, c[0x0][0x50c], PT, P0 ;  /* 0x00014300ff007a0c */ /* 0x000fe20003f05300 */
[----:B------:R-:W-:Y:S01]  /*214d0*/  IMAD.MOV.U32 R2, RZ, RZ, RZ ;  /* 0x000000ffff027224 */ /* 0x000fe200078e00ff */
[----:B------:R-:W-:Y:S01]  /*214e0*/  ISETP.NE.AND.EX P2, PT, RZ, c[0x0][0x504], PT, P2 ;  /* 0x00014100ff007a0c */ /* 0x000fe20003f45320 */
[----:B---3--:R-:W-:-:S10]  /*214f0*/  IMAD.WIDE R4, R10, R8, c[0x0][0x500] ;  /* 0x000140000a047625 */ /* 0x008fd400078e0208 */
[----:B------:R-:W-:Y:S02]  /*21500*/  @P0 IMAD.WIDE R8, R10, R8, c[0x0][0x508] ;  /* 0x000142000a080625 */ /* 0x000fe400078e0208 */
[----:B------:R3:W5:Y:S04]  /*21510*/  @P2 LDG.E R2, [R4.64] ;  /* 0x0000000804022981 */ /* 0x000768000c1e1900 */
[----:B------:R3:W5:Y:S01]  /*21520*/  @P0 LDG.E R21, [R8.64] ;  /* 0x0000000808150981 */ /* 0x000762000c1e1900 */
[----:B--2---:R-:W-:-:S04]  /*21530*/  ISETP.NE.AND P1, PT, R3, RZ, PT ;  /* 0x000000ff0300720c */ /* 0x004fc80003f25270 */
[----:B------:R-:W-:Y:S01]  /*21540*/  SEL R23, R3, c[0x0][0x3d4], P1 ;  /* 0x0000f50003177a07 */ /* 0x000fe20000800000 */
[----:B------:R-:W-:Y:S05]  /*21550*/  @P0 BRA `(.L_x_1104) ;  /* 0x0000004000000947 */ /* 0x000fea0003800000 */
[----:B------:R-:W-:Y:S05]  /*21560*/  @!P2 BRA `(.L_x_1104) ;  /* 0x000000300000a947 */ /* 0x000fea0003800000 */
[----:B------:R2:W4:Y:S04]  /*21570*/  LDG.E R3, [R4.64] ;  /* 0x0000000804037981 */ /* 0x000528000c1e1900 */
[----:B--23--:R-:W4:Y:S02]  /*21580*/  LDG.E R4, [R4.64+0x4] ;  /* 0x0000040804047981 */ /* 0x00cf24000c1e1900 */
[----:B----45:R-:W-:Y:S02]  /*21590*/  IADD3 R21, -R3, R4, RZ ;  /* 0x0000000403157210 */ /* 0x030fe40007ffe1ff */
.L_x_1104:
[----:B---3--:R-:W2:Y:S01]  /*215a0*/  LDL.LU R4, [R1+0x20] ;  /* 0x0000200001047983 */ /* 0x008ea20000300800 */
[----:B------:R-:W-:Y:S01]  /*215b0*/  SHF.R.S32.HI R3, RZ, 0x1f, R10 ;  /* 0x0000001fff037819 */ /* 0x000fe2000001140a */
[----:B------:R-:W-:Y:S01]  /*215c0*/  BSSY B0, `(.L_x_1105) ;  /* 0x0000039000007945 */ /* 0x000fe20003800000 */
[----:B-----5:R-:W-:Y:S01]  /*215d0*/  SHF.R.S32.HI R22, RZ, 0x1f, R2 ;  /* 0x0000001fff167819 */ /* 0x020fe20000011402 */
[----:B------:R-:W3:Y:S01]  /*215e0*/  S2R R5, SR_TID.X ;  /* 0x0000000000057919 */ /* 0x000ee20000002100 */
[----:B------:R-:W-:-:S02]  /*215f0*/  SEL R14, R10, RZ, !P2 ;  /* 0x000000ff0a0e7207 */ /* 0x000fc40005000000 */
[----:B------:R-:W-:Y:S02]  /*21600*/  SEL R25, R3, RZ, !P2 ;  /* 0x000000ff03197207 */ /* 0x000fe40005000000 */
[----:B---3--:R-:W-:Y:S02]  /*21610*/  ISETP.GT.AND P0, PT, R5, 0x7f, PT ;  /* 0x0000007f0500780c */ /* 0x008fe40003f04270 */
[----:B--2---:R-:W-:-:S11]  /*21620*/  LOP3.LUT R6, R4, 0xffff, RZ, 0xc0, !PT ;  /* 0x0000ffff04067812 */ /* 0x004fd600078ec0ff */
[----:B------:R-:W-:Y:S05]  /*21630*/  @P0 BRA `(.L_x_1106) ;  /* 0x0000031000000947 */ /* 0x000fea0003800000 */
[----:B------:R-:W2:Y:S01]  /*21640*/  LDL R4, [R1+0xc] ;  /* 0x00000c0001047983 */ /* 0x000ea20000100800 */
[----:B------:R-:W-:Y:S01]  /*21650*/  IMAD R3, R21, c[0x0][0x4e8], RZ ;  /* 0x00013a0015037a24 */ /* 0x000fe200078e02ff */
[----:B--2---:R-:W-:-:S04]  /*21660*/  IADD3 R15, R4, R5, RZ ;  /* 0x00000005040f7210 */ /* 0x004fc80007ffe0ff */
[----:B------:R-:W-:-:S13]  /*21670*/  ISETP.GE.AND P0, PT, R15, R3, PT ;  /* 0x000000030f00720c */ /* 0x000fda0003f06270 */
[----:B------:R-:W-:Y:S05]  /*21680*/  @P0 BRA `(.L_x_1106) ;  /* 0x000002c000000947 */ /* 0x000fea0003800000 */
[----:B------:R-:W2:Y:S01]  /*21690*/  LDL.LU R26, [R1+0x28] ;  /* 0x00002800011a7983 */ /* 0x000ea20000300800 */
[----:B------:R-:W-:Y:S01]  /*216a0*/  IMAD.MOV.U32 R3, RZ, RZ, 0x368 ;  /* 0x00000368ff037424 */ /* 0x000fe200078e00ff */
[----:B------:R-:W-:-:S04]  /*216b0*/  ISETP.GT.AND P2, PT, R23, 0x1, PT ;  /* 0x000000011700780c */ /* 0x000fc80003f44270 */
[----:B------:R-:W-:-:S04]  /*216c0*/  SEL R3, R3, 0x328, P2 ;  /* 0x0000032803037807 */ /* 0x000fc80001000000 */
[----:B------:R3:W4:Y:S08]  /*216d0*/  LDC.64 R10, c[0x0][R3+0x170] ;  /* 0x00005c00030a7b82 */ /* 0x0007300000000a00 */
[----:B------:R3:W5:Y:S08]  /*216e0*/  LDC.64 R8, c[0x0][R3+0x168] ;  /* 0x00005a0003087b82 */ /* 0x0007700000000a00 */
[----:B------:R3:W1:Y:S08]  /*216f0*/  LDC.64 R18, c[0x0][R3+0x178] ;  /* 0x00005e0003127b82 */ /* 0x0006700000000a00 */
[----:B------:R3:W1:Y:S02]  /*21700*/  LDC.64 R16, c[0x0][R3+0x160] ;  /* 0x0000580003107b82 */ /* 0x0006640000000a00 */
[----:B---3--:R-:W-:-:S02]  /*21710*/  IMAD.MOV.U32 R3, RZ, RZ, c[0x0][0x4e8] ;  /* 0x00013a00ff037624 */ /* 0x008fc400078e00ff */
[-C--:B----4-:R-:W-:Y:S02]  /*21720*/  IMAD R11, R11, R14.reuse, RZ ;  /* 0x0000000e0b0b7224 */ /* 0x090fe400078e02ff */
[C---:B------:R-:W-:Y:S01]  /*21730*/  IMAD.WIDE.U32 R4, R10.reuse, R14, RZ ;  /* 0x0000000e0a047225 */ /* 0x040fe200078e00ff */
[----:B------:R-:W-:Y:S02]  /*21740*/  ISETP.NE.AND P0, PT, R3, 0x1, PT ;  /* 0x000000010300780c */ /* 0x000fe40003f05270 */
[----:B------:R-:W-:Y:S01]  /*21750*/  MOV R3, R15 ;  /* 0x0000000f00037202 */ /* 0x000fe20000000f00 */
[----:B------:R-:W-:Y:S02]  /*21760*/  IMAD R11, R10, R25, R11 ;  /* 0x000000190a0b7224 */ /* 0x000fe400078e020b */
[-C--:B-----5:R-:W-:Y:S02]  /*21770*/  IMAD R20, R9, R6.reuse, RZ ;  /* 0x0000000609147224 */ /* 0x0a0fe400078e02ff */
        /* <DEDUP_REMOVED lines=8> */
[----:B------:R-:W-:Y:S02]  /*21800*/  IADD3.X R15, R5, R20, R22, P1, P0 ;  /* 0x00000014050f7210 */ /* 0x000fe40000fe0416 */
[----:B------:R-:W-:Y:S02]  /*21810*/  SHF.R.S32.HI R5, RZ, 0x1f, R3 ;  /* 0x0000001fff057819 */ /* 0x000fe40000011403 */
[----:B--2---:R-:W-:-:S05]  /*21820*/  SEL R10, R26, RZ, P2 ;  /* 0x000000ff1a0a7207 */ /* 0x004fca0001000000 */
[-C--:B-1----:R-:W-:Y:S02]  /*21830*/  IMAD R11, R19, R10.reuse, RZ ;  /* 0x0000000a130b7224 */ /* 0x082fe400078e02ff */
[----:B------:R-:W-:Y:S01]  /*21840*/  IMAD.WIDE.U32 R8, R18, R10, RZ ;  /* 0x0000000a12087225 */ /* 0x000fe200078e00ff */
[----:B------:R-:W-:-:S04]  /*21850*/  SHF.R.S32.HI R10, RZ, 0x1f, R4 ;  /* 0x0000001fff0a7819 */ /* 0x000fc80000011404 */
[----:B------:R-:W-:Y:S01]  /*21860*/  IADD3 R9, R9, R11, RZ ;  /* 0x0000000b09097210 */ /* 0x000fe20007ffe0ff */
[----:B------:R-:W-:Y:S01]  /*21870*/  IMAD.MOV.U32 R11, RZ, RZ, c[0x0][0x4a8] ;  /* 0x00012a00ff0b7624 */ /* 0x000fe200078e00ff */
[----:B------:R-:W-:Y:S01]  /*21880*/  IADD3 R8, P1, P0, R3, R24, R8 ;  /* 0x0000001803087210 */ /* 0x000fe2000783e008 */
[----:B------:R-:W-:-:S03]  /*21890*/  IMAD R3, R17, R4, RZ ;  /* 0x0000000411037224 */ /* 0x000fc600078e02ff */
[----:B------:R-:W-:Y:S01]  /*218a0*/  IADD3.X R9, R5, R15, R9, P1, P0 ;  /* 0x0000000f05097210 */ /* 0x000fe20000fe0409 */
[----:B------:R-:W-:-:S04]  /*218b0*/  IMAD R3, R16, R10, R3 ;  /* 0x0000000a10037224 */ /* 0x000fc800078e0203 */
        /* <DEDUP_REMOVED lines=9> */
.L_x_1106:
[----:B------:R-:W-:Y:S05]  /*21950*/  BSYNC B0 ;  /* 0x0000000000007941 */ /* 0x000fea0003800000 */
.L_x_1105:
        /* <DEDUP_REMOVED lines=13> */
[----:B--2---:R-:W-:-:S04]  /*21a30*/  IADD3 R3, R0, R10, RZ ;  /* 0x0000000a00037210 */ /* 0x004fc80007ffe0ff */
[----:B------:R-:W-:Y:S01]  /*21a40*/  MOV R2, R3 ;  /* 0x0000000300027202 */ /* 0x000fe20000000f00 */
[----:B------:R-:W-:-:S05]  /*21a50*/  @P0 IMAD.HI.U32 R9, R3, c[0x0][0x4ec], RZ ;  /* 0x00013b0003090a27 */ /* 0x000fca00078e00ff */
[----:B------:R-:W-:Y:S01]  /*21a60*/  @P0 SHF.R.U32.HI R2, RZ, c[0x0][0x4f0], R9 ;  /* 0x00013c00ff020a19 */ /* 0x000fe20000011609 */
[----:B------:R-:W-:-:S03]  /*21a70*/  IMAD R9, R14, c[0x0][0x3f4], R8 ;  /* 0x0000fd000e097a24 */ /* 0x000fc600078e0208 */
[----:B------:R-:W-:Y:S02]  /*21a80*/  SHF.R.S32.HI R8, RZ, 0x1f, R2 ;  /* 0x0000001fff087819 */ /* 0x000fe40000011402 */
[----:B------:R-:W-:Y:S02]  /*21a90*/  IADD3 R6, -R2, RZ, RZ ;  /* 0x000000ff02067210 */ /* 0x000fe40007ffe1ff */
[----:B------:R-:W-:Y:S01]  /*21aa0*/  IADD3 R5, R5, R9, RZ ;  /* 0x0000000905057210 */ /* 0x000fe20007ffe0ff */
[----:B------:R-:W-:Y:S02]  /*21ab0*/  IMAD R8, R8, c[0x0][0x3e0], RZ ;  /* 0x0000f80008087a24 */ /* 0x000fe400078e02ff */
        /* <DEDUP_REMOVED lines=13> */
[----:B------:R1:W2:Y:S02]  /*21b90*/  SHFL.IDX PT, R9, R5, RZ, 0x181f ;  /* 0x00181fff05097589 */ /* 0x0002a400000e0000 */
.L_x_1183:
[----:B------:R-:W-:Y:S05]  /*21ba0*/  BRA.DIV ~URZ, `(.L_x_1108) ;  /* 0x00003ee27f007947 */ /* 0x000fea000b800000 */
[----:B------:R3:W4:Y:S02]  /*21bb0*/  SHFL.IDX PT, R2, R8, RZ, 0x181f ;  /* 0x00181fff08027589 */ /* 0x00072400000e0000 */
.L_x_1184:
[----:B------:R-:W-:Y:S01]  /*21bc0*/  IMAD R4, R21, c[0x0][0x4e8], RZ ;  /* 0x00013a0015047a24 */ /* 0x000fe200078e02ff */
[----:B------:R-:W-:Y:S04]  /*21bd0*/  BSSY B0, `(.L_x_1109) ;  /* 0x000000b000007945 */ /* 0x000fe80003800000 */
[----:B------:R-:W-:-:S13]  /*21be0*/  ISETP.GE.AND P0, PT, R6, R4, PT ;  /* 0x000000040600720c */ /* 0x000fda0003f06270 */
[----:B------:R-:W-:Y:S05]  /*21bf0*/  @P0 BRA `(.L_x_1110) ;  /* 0x0000008000000947 */ /* 0x000fea0003800000 */
[----:B------:R-:W-:Y:S02]  /*21c00*/  ISETP.GE.AND P1, PT, R76, c[0x0][0x3c8], PT ;  /* 0x0000f2004c007a0c */ /* 0x000fe40003f26270 */
[----:B------:R-:W-:-:S11]  /*21c10*/  ISETP.GE.AND P0, PT, R211, c[0x0][0x3c8], PT ;  /* 0x0000f200d3007a0c */ /* 0x000fd60003f06270 */
[CC--:B----4-:R-:W-:Y:S02]  /*21c20*/  @!P1 LEA R10, P3, R76.reuse, R2.reuse, 0x1 ;  /* 0x000000024c0a9211 */ /* 0x0d0fe400078608ff */
[C---:B------:R-:W-:Y:S02]  /*21c30*/  @!P0 LEA R2, P2, R211.reuse, R2, 0x1 ;  /* 0x00000002d3028211 */ /* 0x040fe400078408ff */
[-C--:B--2---:R-:W-:Y:S02]  /*21c40*/  @!P1 LEA.HI.X R11, R76, R9.reuse, R77, 0x1, P3 ;  /* 0x000000094c0b9211 */ /* 0x084fe400018f0c4d */
[----:B------:R-:W-:-:S03]  /*21c50*/  @!P0 LEA.HI.X R3, R211, R9, R238, 0x1, P2 ;  /* 0x00000009d3038211 */ /* 0x000fc600010f0cee */
[----:B------:R2:W-:Y:S04]  /*21c60*/  @!P1 ST.E.128 [R10.64], RZ ;  /* 0x000000ff0a009985 */ /* 0x0005e8000c101d08 */
[----:B------:R2:W-:Y:S02]  /*21c70*/  @!P0 ST.E.128 [R2.64], RZ ;  /* 0x000000ff02008985 */ /* 0x0005e4000c101d08 */
.L_x_1110:
[----:B------:R-:W-:Y:S05]  /*21c80*/  BSYNC B0 ;  /* 0x0000000000007941 */ /* 0x000fea0003800000 */
.L_x_1109:
[----:B------:R-:W-:Y:S05]  /*21c90*/  BRA.DIV ~URZ, `(.L_x_1111) ;  /* 0x00003e627f007947 */ /* 0x000fea000b800000 */
[----:B--2---:R2:W1:Y:S04]  /*21ca0*/  SHFL.IDX PT, R9, R5, 0x1, 0x181f ;  /* 0x00381f0005097f89 */ /* 0x00446800000e0000 */
[----:B----4-:R2:W4:Y:S02]  /*21cb0*/  SHFL.IDX PT, R2, R8, 0x1, 0x181f ;  /* 0x00381f0008027f89 */ /* 0x01052400000e0000 */
.L_x_1185:
        /* <DEDUP_REMOVED lines=8> */
[-C--:B-1----:R-:W-:Y:S02]  /*21d40*/  @!P1 LEA.HI.X R11, R76, R9.reuse, R77, 0x1, P3 ;  /* 0x000000094c0b9211 */ /* 0x082fe400018f0c4d */
[----:B------:R-:W-:-:S03]  /*21d50*/  @!P0 LEA.HI.X R3, R211, R9, R238, 0x1, P2 ;  /* 0x00000009d3038211 */ /* 0x000fc600010f0cee */
[----:B------:R1:W-:Y:S04]  /*21d60*/  @!P1 ST.E.128 [R10.64], RZ ;  /* 0x000000ff0a009985 */ /* 0x0003e8000c101d08 */
[----:B------:R1:W-:Y:S02]  /*21d70*/  @!P0 ST.E.128 [R2.64], RZ ;  /* 0x000000ff02008985 */ /* 0x0003e4000c101d08 */
.L_x_1113:
[----:B------:R-:W-:Y:S05]  /*21d80*/  BSYNC B0 ;  /* 0x0000000000007941 */ /* 0x000fea0003800000 */
.L_x_1112:
[----:B------:R-:W-:Y:S05]  /*21d90*/  BRA.DIV ~URZ, `(.L_x_1114) ;  /* 0x00003e327f007947 */ /* 0x000fea000b800000 */
[----:B-1----:R1:W2:Y:S02]  /*21da0*/  SHFL.IDX PT, R9, R5, 0x2, 0x181f ;  /* 0x00581f0005097f89 */ /* 0x0022a400000e0000 */
.L_x_1186:
[----:B------:R-:W-:Y:S05]  /*21db0*/  BRA.DIV ~URZ, `(.L_x_1115) ;  /* 0x00003e827f007947 */ /* 0x000fea000b800000 */
[----:B----4-:R4:W1:Y:S02]  /*21dc0*/  SHFL.IDX PT, R2, R8, 0x2, 0x181f ;  /* 0x00581f0008027f89 */ /* 0x01086400000e0000 */
.L_x_1187:
[----:B------:R-:W-:Y:S01]  /*21dd0*/  IADD3 R3, R6, 0x40, RZ ;  /* 0x0000004006037810 */ /* 0x000fe20007ffe0ff */
[----:B------:R-:W-:Y:S03]  /*21de0*/  BSSY B0, `(.L_x_1116) ;  /* 0x000000b000007945 */ /* 0x000fe60003800000 */
[----:B------:R-:W-:-:S13]  /*21df0*/  ISETP.GE.AND P0, PT, R3, R4, PT ;  /* 0x000000040300720c */ /* 0x000fda0003f06270 */
[----:B------:R-:W-:Y:S05]  /*21e00*/  @P0 BRA `(.L_x_1117) ;  /* 0x0000008000000947 */ /* 0x000fea0003800000 */
[----:B------:R-:W-:Y:S02]  /*21e10*/  ISETP.GE.AND P1, PT, R76, c[0x0][0x3c8], PT ;  /* 0x0000f2004c007a0c */ /* 0x000fe40003f26270 */
[----:B------:R-:W-:-:S11]  /*21e20*/  ISETP.GE.AND P0, PT, R211, c[0x0][0x3c8], PT ;  /* 0x0000f200d3007a0c */ /* 0x000fd60003f06270 */
[CC--:B-1----:R-:W-:Y:S02]  /*21e30*/  @!P1 LEA R10, P3, R76.reuse, R2.reuse, 0x1 ;  /* 0x000000024c0a9211 */ /* 0x0c2fe400078608ff */
[C---:B------:R-:W-:Y:S02]  /*21e40*/  @!P0 LEA R2, P2, R211.reuse, R2, 0x1 ;  /* 0x00000002d3028211 */ /* 0x040fe400078408ff */
[-C--:B--2---:R-:W-:Y:S02]  /*21e50*/  @!P1 LEA.HI.X R11, R76, R9.reuse, R77, 0x1, P3 ;  /* 0x000000094c0b9211 */ /* 0x084fe400018f0c4d */
[----:B------:R-:W-:-:S03]  /*21e60*/  @!P0 LEA.HI.X R3, R211, R9, R238, 0x1, P2 ;  /* 0x00000009d3038211 */ /* 0x000fc600010f0cee */
[----:B------:R1:W-:Y:S04]  /*21e70*/  @!P1 ST.E.128 [R10.64], RZ ;  /* 0x000000ff0a009985 */ /* 0x0003e8000c101d08 */
[----:B------:R1:W-:Y:S02]  /*21e80*/  @!P0 ST.E.128 [R2.64], RZ ;  /* 0x000000ff02008985 */ /* 0x0003e4000c101d08 */
.L_x_1117:
[----:B------:R-:W-:Y:S05]  /*21e90*/  BSYNC B0 ;  /* 0x0000000000007941 */ /* 0x000fea0003800000 */
.L_x_1116:
[----:B------:R-:W-:Y:S05]  /*21ea0*/  BRA.DIV ~URZ, `(.L_x_1118) ;  /* 0x00003e027f007947 */ /* 0x000fea000b800000 */
[----:B--2---:R2:W3:Y:S04]  /*21eb0*/  SHFL.IDX PT, R9, R5, 0x3, 0x181f ;  /* 0x00781f0005097f89 */ /* 0x0044e800000e0000 */
[----:B-1----:R2:W1:Y:S02]  /*21ec0*/  SHFL.IDX PT, R2, R8, 0x3, 0x181f ;  /* 0x00781f0008027f89 */ /* 0x00246400000e0000 */
.L_x_1188:
[----:B------:R-:W-:-:S04]  /*21ed0*/  IADD3 R6, R6, 0x60, RZ ;  /* 0x0000006006067810 */ /* 0x000fc80007ffe0ff */
[----:B------:R-:W-:-:S13]  /*21ee0*/  ISETP.GE.AND P0, PT, R6, R4, PT ;  /* 0x000000040600720c */ /* 0x000fda0003f06270 */
[----:B------:R-:W-:Y:S05]  /*21ef0*/  @P0 BRA `(.L_x_1098) ;  /* 0x0000008000000947 */ /* 0x000fea0003800000 */
[----:B------:R-:W-:Y:S02]  /*21f00*/  ISETP.GE.AND P1, PT, R76, c[0x0][0x3c8], PT ;  /* 0x0000f2004c007a0c */ /* 0x000fe40003f26270 */
[----:B------:R-:W-:-:S11]  /*21f10*/  ISETP.GE.AND P0, PT, R211, c[0x0][0x3c8], PT ;  /* 0x0000f200d3007a0c */ /* 0x000fd60003f06270 */
[CC--:B-1----:R-:W-:Y:S02]  /*21f20*/  @!P1 LEA R4, P3, R76.reuse, R2.reuse, 0x1 ;  /* 0x000000024c049211 */ /* 0x0c2fe400078608ff */
[C---:B------:R-:W-:Y:S02]  /*21f30*/  @!P0 LEA R2, P2, R211.reuse, R2, 0x1 ;  /* 0x00000002d3028211 */ /* 0x040fe400078408ff */
[-C--:B--23--:R-:W-:Y:S02]  /*21f40*/  @!P1 LEA.HI.X R5, R76, R9.reuse, R77, 0x1, P3 ;  /* 0x000000094c059211 */ /* 0x08cfe400018f0c4d */
[----:B------:R-:W-:-:S03]  /*21f50*/  @!P0 LEA.HI.X R3, R211, R9, R238, 0x1, P2 ;  /* 0x00000009d3038211 */ /* 0x000fc600010f0cee */
[----:B------:R1:W-:Y:S04]  /*21f60*/  @!P1 ST.E.128 [R4.64], RZ ;  /* 0x000000ff04009985 */ /* 0x0003e8000c101d08 */
[----:B------:R1:W-:Y:S02]  /*21f70*/  @!P0 ST.E.128 [R2.64], RZ ;  /* 0x000000ff02008985 */ /* 0x0003e4000c101d08 */
.L_x_1098:
[----:B------:R-:W-:Y:S05]  /*21f80*/  BSYNC B1 ;  /* 0x0000000000017941 */ /* 0x000fea0003800000 */
.L_x_1082:
[----:B-1--4-:R-:W4:Y:S02]  /*21f90*/  LDL R2, [R1+0x5c] ;  /* 0x00005c0001027983 */ /* 0x012f240000100800 */
[----:B----4-:R-:W-:-:S13]  /*21fa0*/  ISETP.NE.AND P0, PT, R2, RZ, PT ;  /* 0x000000ff0200720c */ /* 0x010fda0003f05270 */
[----:B------:R-:W-:Y:S01]  /*21fb0*/  @P0 WARPSYNC 0xffffffff ;  /* 0xffffffff00000948 */ /* 0x000fe20003800000 */
[----:B------:R-:W-:Y:S06]  /*21fc0*/  @P0 BAR.SYNC.DEFER_BLOCKING 0x5, 0x100 ;  /* 0x0144000000000b1d */ /* 0x000fec0000010000 */
[----:B--23--:R-:W1:Y:S04]  /*21fd0*/  @P0 LDS.128 R8, [0xe100] ;  /* 0x00e10000ff080984 */ /* 0x00ce680000000c00 */
        /* <DEDUP_REMOVED lines=10> */
.L_x_1189:
[----:B------:R-:W-:Y:S05]  /*22080*/  BRA.DIV ~URZ, `(.L_x_1121) ;  /* 0x00003d627f007947 */ /* 0x000fea000b800000 */
[----:B------:R3:W4:Y:S02]  /*22090*/  SHFL.IDX PT, R9, R29, 0x1, 0x1f ;  /* 0x00201f001d097f89 */ /* 0x00072400000e0000 */
.L_x_1190:
        /* <DEDUP_REMOVED lines=19> */
.L_x_1191:
        /* <DEDUP_REMOVED lines=16> */
.L_x_1192:
[----:B---3--:R-:W-:Y:S01]  /*222d0*/  IMAD R2, R2, c[0x0][0x538], RZ ;  /* 0x00014e0002027a24 */ /* 0x008fe200078e02ff */
[----:B------:R-:W-:Y:S04]  /*222e0*/  BSSY B1, `(.L_x_1124) ;  /* 0x00000cf000017945 */ /* 0x000fe80003800000 */
[----:B----4-:R-:W-:-:S04]  /*222f0*/  IADD3 R9, R2, R9, RZ ;  /* 0x0000000902097210 */ /* 0x010fc80007ffe0ff */
[----:B--2---:R-:W-:-:S13]  /*22300*/  ISETP.GT.AND P0, PT, R9, R10, PT ;  /* 0x0000000a0900720c */ /* 0x004fda0003f04270 */
[----:B------:R-:W-:Y:S05]  /*22310*/  @P0 BRA `(.L_x_1125) ;  /* 0x0000026000000947 */ /* 0x000fea0003800000 */
.L_x_1129:
        /* <DEDUP_REMOVED lines=18> */
.L_x_1193:
        /* <DEDUP_REMOVED lines=16> */
.L_x_1194:
[----:B--2---:R-:W-:-:S05]  /*22540*/  IMAD R2, R2, c[0x0][0x538], RZ ;  /* 0x00014e0002027a24 */ /* 0x004fca00078e02ff */
[----:B------:R-:W-:-:S04]  /*22550*/  IADD3 R9, R2, R9, RZ ;  /* 0x0000000902097210 */ /* 0x000fc80007ffe0ff */
[----:B------:R-:W-:-:S13]  /*22560*/  ISETP.GT.AND P0, PT, R9, R10, PT ;  /* 0x0000000a0900720c */ /* 0x000fda0003f04270 */
[----:B-1----:R-:W-:Y:S05]  /*22570*/  @!P0 BRA `(.L_x_1129) ;  /* 0xfffffda000008947 */ /* 0x002fea000383ffff */
.L_x_1125:
[----:B------:R-:W-:-:S05]  /*22580*/  IADD3 R11, -R2, R9, RZ ;  /* 0x00000009020b7210 */ /* 0x000fca0007ffe1ff */
[----:B------:R-:W-:-:S05]  /*22590*/  IMAD R2, R4, c[0x0][0x538], R11 ;  /* 0x00014e0004027a24 */ /* 0x000fca00078e020b */
[----:B------:R-:W-:Y:S01]  /*225a0*/  ISETP.GT.AND P0, PT, R2, R10, PT ;  /* 0x0000000a0200720c */ /* 0x000fe20003f04270 */
[----:B------:R-:W-:-:S12]  /*225b0*/  BRA.DIV ~URZ, `(.L_x_1130) ;  /* 0x00003c827f007947 */ /* 0x000fd8000b800000 */
[----:B------:R-:W-:-:S03]  /*225c0*/  VOTE.ANY R14, PT, !P0 ;  /* 0x00000000000e7806 */ /* 0x000fc600040e0100 */
.L_x_1195:
[----:B------:R-:W2:Y:S01]  /*225d0*/  LDL.LU R2, [R1+0x24] ;  /* 0x0000240001027983 */ /* 0x000ea20000300800 */
[----:B------:R-:W2:Y:S02]  /*225e0*/  POPC R9, R14 ;  /* 0x0000000e00097309 */ /* 0x000ea40000000000 */
[----:B--2---:R-:W-:-:S05]  /*225f0*/  IADD3 R2, R9, R2, RZ ;  /* 0x0000000209027210 */ /* 0x004fca0007ffe0ff */
[----:B------:R2:W-:Y:S01]  /*22600*/  STL [R1+0x24], R2 ;  /* 0x0000240201007387 */ /* 0x0005e20000100800 */
[----:B------:R-:W-:Y:S05]  /*22610*/  BRA.DIV ~URZ, `(.L_x_1131) ;  /* 0x00003c627f007947 */ /* 0x000fea000b800000 */
[----:B------:R3:W4:Y:S04]  /*22620*/  SHFL.IDX PT, R6, R6, R9, 0x1f ;  /* 0x00001f0906067589 */ /* 0x00072800000e0000 */
[----:B------:R3:W1:Y:S02]  /*22630*/  SHFL.IDX PT, R5, R8, R9, 0x1f ;  /* 0x00001f0908057589 */ /* 0x00066400000e0000 */
.L_x_1196:
[----:B------:R-:W-:Y:S01]  /*22640*/  ISETP.NE.AND P0, PT, R14, RZ, PT ;  /* 0x000000ff0e00720c */ /* 0x000fe20003f05270 */
[----:B------:R-:W-:-:S12]  /*22650*/  BSSY B0, `(.L_x_1132) ;  /* 0x0000005000007945 */ /* 0x000fd80003800000 */
[----:B------:R-:W-:Y:S05]  /*22660*/  @!P0 BRA `(.L_x_1133) ;  /* 0x0000003000008947 */ /* 0x000fea0003800000 */
[----:B---3--:R-:W-:Y:S01]  /*22670*/  IADD3 R9, R9, -0x1, RZ ;  /* 0xffffffff09097810 */ /* 0x008fe20007ffe0ff */
[----:B------:R-:W-:Y:S05]  /*22680*/  BRA.DIV ~URZ, `(.L_x_1134) ;  /* 0x00003cc27f007947 */ /* 0x000fea000b800000 */
[----:B------:R3:W2:Y:S02]  /*22690*/  SHFL.IDX PT, R15, R4, R9, 0x1f ;  /* 0x00001f09040f7589 */ /* 0x0006a400000e0000 */
.L_x_1133:
[----:B------:R-:W-:Y:S05]  /*226a0*/  BSYNC B0 ;  /* 0x0000000000007941 */ /* 0x000fea0003800000 */
.L_x_1132:
[----:B--2---:R-:W-:Y:S01]  /*226b0*/  IMAD R2, R15, c[0x0][0x538], R11 ;  /* 0x00014e000f027a24 */ /* 0x004fe200078e020b */
[----:B-1----:R-:W-:Y:S01]  /*226c0*/  ISETP.NE.AND P0, PT, R5, 0x1, PT ;  /* 0x000000010500780c */ /* 0x002fe20003f05270 */
[----:B------:R-:W-:Y:S03]  /*226d0*/  BSSY B0, `(.L_x_1135) ;  /* 0x0000086000007945 */ /* 0x000fe60003800000 */
[----:B------:R1:W-:Y:S01]  /*226e0*/  STL [R1+0x18], R2 ;  /* 0x0000180201007387 */ /* 0x0003e20000100800 */
[----:B------:R-:W-:-:S08]  /*226f0*/  IADD3 R11, -R2, R10, RZ ;  /* 0x0000000a020b7210 */ /* 0x000fd00007ffe1ff */
[----:B------:R-:W-:Y:S05]  /*22700*/  @!P0 BRA `(.L_x_1136) ;  /* 0x000003e000008947 */ /* 0x000fea0003800000 */
[-C--:B----4-:R-:W-:Y:S01]  /*22710*/  IABS R3, R6.reuse ;  /* 0x0000000600037213 */ /* 0x090fe20000000000 */
[----:B---3--:R-:W-:Y:S01]  /*22720*/  IMAD.MOV.U32 R8, RZ, RZ, RZ ;  /* 0x000000ffff087224 */ /* 0x008fe200078e00ff */
[----:B------:R-:W-:Y:S02]  /*22730*/  IABS R14, R6 ;  /* 0x00000006000e7213 */ /* 0x000fe40000000000 */
[----:B-1----:R-:W1:Y:S08]  /*22740*/  I2F.RP R2, R3 ;  /* 0x0000000300027306 */ /* 0x002e700000209400 */
[----:B-1----:R-:W1:Y:S02]  /*22750*/  MUFU.RCP R2, R2 ;  /* 0x0000000200027308 */ /* 0x002e640000001000 */
[----:B-1----:R-:W-:-:S06]  /*22760*/  IADD3 R2, R2, 0xffffffe, RZ ;  /* 0x0ffffffe02027810 */ /* 0x002fcc0007ffe0ff */
[----:B------:R1:W2:Y:S02]  /*22770*/  F2I.FTZ.U32.TRUNC.NTZ R9, R2 ;  /* 0x0000000200097305 */ /* 0x0002a4000021f000 */
[----:B-1----:R-:W-:Y:S01]  /*22780*/  IABS R2, R5 ;  /* 0x0000000500027213 */ /* 0x002fe20000000000 */
[----:B--2---:R-:W-:-:S04]  /*22790*/  IMAD.MOV R4, RZ, RZ, -R9 ;  /* 0x000000ffff047224 */ /* 0x004fc800078e0a09 */
[----:B------:R-:W-:Y:S01]  /*227a0*/  IMAD.MOV.U32 R10, RZ, RZ, R2 ;  /* 0x000000ffff0a7224 */ /* 0x000fe200078e0002 */
[----:B------:R-:W-:Y:S01]  /*227b0*/  IABS R2, R11 ;  /* 0x0000000b00027213 */ /* 0x000fe20000000000 */
[----:B------:R-:W-:Y:S02]  /*227c0*/  IMAD R4, R4, R3, RZ ;  /* 0x0000000304047224 */ /* 0x000fe400078e02ff */
[----:B------:R-:W1:Y:S02]  /*227d0*/  I2F.RP R15, R10 ;  /* 0x0000000a000f7306 */ /* 0x000e640000209400 */
[----:B------:R-:W-:-:S04]  /*227e0*/  IMAD.HI.U32 R9, R9, R4, R8 ;  /* 0x0000000409097227 */ /* 0x000fc800078e0008 */
[----:B------:R-:W-:Y:S02]  /*227f0*/  IMAD.MOV.U32 R4, RZ, RZ, R2 ;  /* 0x000000ffff047224 */ /* 0x000fe400078e0002 */
[----:B------:R-:W-:-:S05]  /*22800*/  IMAD.MOV R2, RZ, RZ, -R14 ;  /* 0x000000ffff027224 */ /* 0x000fca00078e0a0e */
[----:B------:R-:W-:Y:S01]  /*22810*/  MOV R8, R2 ;  /* 0x0000000200087202 */ /* 0x000fe20000000f00 */
[----:B------:R-:W-:-:S04]  /*22820*/  IMAD.HI.U32 R2, R9, R4, RZ ;  /* 0x0000000409027227 */ /* 0x000fc800078e00ff */
[----:B------:R-:W-:Y:S02]  /*22830*/  IMAD R4, R2, R8, R4 ;  /* 0x0000000802047224 */ /* 0x000fe400078e0204 */
[----:B-1----:R-:W1:Y:S03]  /*22840*/  MUFU.RCP R8, R15 ;  /* 0x0000000f00087308 */ /* 0x002e660000001000 */
[----:B------:R-:W-:Y:S02]  /*22850*/  ISETP.GT.U32.AND P0, PT, R3, R4, PT ;  /* 0x000000040300720c */ /* 0x000fe40003f04070 */
[----:B-1----:R-:W-:-:S11]  /*22860*/  IADD3 R8, R8, 0xffffffe, RZ ;  /* 0x0ffffffe08087810 */ /* 0x002fd60007ffe0ff */
[----:B------:R-:W-:Y:S01]  /*22870*/  @!P0 IMAD.IADD R4, R4, 0x1, -R3 ;  /* 0x0000000104048824 */ /* 0x000fe200078e0a03 */
[----:B------:R-:W-:Y:S01]  /*22880*/  @!P0 IADD3 R2, R2, 0x1, RZ ;  /* 0x0000000102028810 */ /* 0x000fe20007ffe0ff */
[----:B------:R-:W1:Y:S01]  /*22890*/  F2I.FTZ.U32.TRUNC.NTZ R9, R8 ;  /* 0x0000000800097305 */ /* 0x000e62000021f000 */
[----:B------:R-:W-:Y:S02]  /*228a0*/  ISETP.NE.AND P0, PT, R6, RZ, PT ;  /* 0x000000ff0600720c */ /* 0x000fe40003f05270 */
[----:B------:R-:W-:Y:S02]  /*228b0*/  ISETP.GE.U32.AND P2, PT, R4, R3, PT ;  /* 0x000000030400720c */ /* 0x000fe40003f46070 */
[----:B------:R-:W-:-:S04]  /*228c0*/  LOP3.LUT R3, R11, R6, RZ, 0x3c, !PT ;  /* 0x000000060b037212 */ /* 0x000fc800078e3cff */
[----:B------:R-:W-:Y:S01]  /*228d0*/  ISETP.GE.AND P1, PT, R3, RZ, PT ;  /* 0x000000ff0300720c */ /* 0x000fe20003f26270 */
[----:B-1----:R-:W-:-:S06]  /*228e0*/  IMAD.MOV R3, RZ, RZ, -R9 ;  /* 0x000000ffff037224 */ /* 0x002fcc00078e0a09 */
[----:B------:R-:W-:Y:S01]  /*228f0*/  @P2 IADD3 R2, R2, 0x1, RZ ;  /* 0x0000000102022810 */ /* 0x000fe20007ffe0ff */
[----:B------:R-:W-:Y:S01]  /*22900*/  IMAD.MOV.U32 R8, RZ, RZ, RZ ;  /* 0x000000ffff087224 */ /* 0x000fe200078e00ff */
[----:B------:R-:W-:-:S04]  /*22910*/  MOV R4, R3 ;  /* 0x0000000300047202 */ /* 0x000fc80000000f00 */
[----:B------:R-:W-:Y:S01]  /*22920*/  @!P1 IMAD.MOV R2, RZ, RZ, -R2 ;  /* 0x000000ffff029224 */ /* 0x000fe200078e0a02 */
[----:B------:R-:W-:Y:S02]  /*22930*/  @!P0 LOP3.LUT R2, RZ, R6, RZ, 0x33, !PT ;  /* 0x00000006ff028212 */ /* 0x000fe400078e33ff */
[----:B------:R-:W-:Y:S01]  /*22940*/  IABS R3, R5 ;  /* 0x0000000500037213 */ /* 0x000fe20000000000 */
[----:B------:R-:W-:Y:S01]  /*22950*/  IMAD R4, R4, R10, RZ ;  /* 0x0000000a04047224 */ /* 0x000fe200078e02ff */
[----:B------:R-:W-:-:S03]  /*22960*/  IABS R15, R2 ;  /* 0x00000002000f7213 */ /* 0x000fc60000000000 */
[----:B------:R-:W-:Y:S02]  /*22970*/  IMAD.MOV R14, RZ, RZ, -R3 ;  /* 0x000000ffff0e7224 */ /* 0x000fe400078e0a03 */
[----:B------:R-:W-:-:S03]  /*22980*/  IMAD.HI.U32 R3, R9, R4, R8 ;  /* 0x0000000409037227 */ /* 0x000fc600078e0008 */
[----:B------:R-:W-:Y:S01]  /*22990*/  MOV R8, R14 ;  /* 0x0000000e00087202 */ /* 0x000fe20000000f00 */
        /* <DEDUP_REMOVED lines=18> */
[----:B------:R-:W-:-:S05]  /*22ac0*/  IMAD R2, R4, 0x10000, R2 ;  /* 0x0001000004027824 */ /* 0x000fca00078e0202 */
[----:B------:R1:W-:Y:S01]  /*22ad0*/  STL [R1+0x20], R2 ;  /* 0x0000200201007387 */ /* 0x0003e20000100800 */
[----:B------:R-:W-:Y:S05]  /*22ae0*/  BRA `(.L_x_1137) ;  /* 0x0000044000007947 */ /* 0x000fea0003800000 */
.L_x_1136:
[----:B---3--:R-:W2:Y:S01]  /*22af0*/  LDL R4, [R1+0x24] ;  /* 0x0000240001047983 */ /* 0x008ea20000100800 */
[----:B-1----:R-:W-:-:S04]  /*22b00*/  IMAD.MOV.U32 R2, RZ, RZ, 0x4 ;  /* 0x00000004ff027424 */ /* 0x002fc800078e00ff */
[----:B--2---:R-:W-:-:S05]  /*22b10*/  IMAD.WIDE R2, R4, R2, c[0x0][0x590] ;  /* 0x0001640004027625 */ /* 0x004fca00078e0202 */
[----:B------:R-:W2:Y:S02]  /*22b20*/  LDG.E R4, [R2.64] ;  /* 0x0000000802047981 */ /* 0x000ea4000c1e1900 */
[----:B--2-4-:R-:W-:-:S05]  /*22b30*/  IMAD R10, R4, R6, RZ ;  /* 0x00000006040a7224 */ /* 0x014fca00078e02ff */
        /* <DEDUP_REMOVED lines=16> */
[----:B------:R-:W-:Y:S02]  /*22c40*/  IMAD R3, R2, R3, R8 ;  /* 0x0000000302037224 */ /* 0x000fe400078e0208 */
[----:B------:R-:W-:-:S03]  /*22c50*/  IMAD.MOV.U32 R8, RZ, RZ, RZ ;  /* 0x000000ffff087224 */ /* 0x000fc600078e00ff */
        /* <DEDUP_REMOVED lines=19> */
[----:B------:R-:W1:Y:S08]  /*22d90*/  I2F.RP R5, R4 ;  /* 0x0000000400057306 */ /* 0x000e700000209400 */
[----:B-1----:R-:W1:Y:S02]  /*22da0*/  MUFU.RCP R5, R5 ;  /* 0x0000000500057308 */ /* 0x002e640000001000 */
[----:B-1----:R-:W-:-:S06]  /*22db0*/  IADD3 R5, R5, 0xffffffe, RZ ;  /* 0x0ffffffe05057810 */ /* 0x002fcc0007ffe0ff */
[----:B------:R-:W1:Y:S02]  /*22dc0*/  F2I.FTZ.U32.TRUNC.NTZ R9, R5 ;  /* 0x0000000500097305 */ /* 0x000e64000021f000 */
[----:B-1----:R-:W-:-:S04]  /*22dd0*/  IMAD.MOV R5, RZ, RZ, -R9 ;  /* 0x000000ffff057224 */ /* 0x002fc800078e0a09 */
[----:B------:R-:W-:Y:S01]  /*22de0*/  IMAD R10, R5, R4, RZ ;  /* 0x00000004050a7224 */ /* 0x000fe200078e02ff */
[----:B------:R-:W-:Y:S01]  /*22df0*/  MOV R5, R3 ;  /* 0x0000000300057202 */ /* 0x000fe20000000f00 */
[----:B------:R-:W-:Y:S02]  /*22e00*/  IMAD.MOV R3, RZ, RZ, -R15 ;  /* 0x000000ffff037224 */ /* 0x000fe400078e0a0f */
        /* <DEDUP_REMOVED lines=16> */
[----:B------:R-:W-:-:S05]  /*22f10*/  IMAD R2, R3, R4, R5 ;  /* 0x0000000403027224 */ /* 0x000fca00078e0205 */
[----:B------:R1:W-:Y:S02]  /*22f20*/  STL [R1+0x20], R2 ;  /* 0x0000200201007387 */ /* 0x0003e40000100800 */
.L_x_1137:
[----:B------:R-:W-:Y:S05]  /*22f30*/  BSYNC B0 ;  /* 0x0000000000007941 */ /* 0x000fea0003800000 */
.L_x_1135:
[----:B------:R-:W-:-:S04]  /*22f40*/  LOP3.LUT R3, RZ, R3, RZ, 0x33, !PT ;  /* 0x00000003ff037212 */ /* 0x000fc800078e33ff */
[----:B-1----:R-:W-:-:S05]  /*22f50*/  IADD3 R2, R3, R6, RZ ;  /* 0x0000000603027210 */ /* 0x002fca0007ffe0ff */
[----:B------:R1:W-:Y:S01]  /*22f60*/  STL [R1+0x1c], R2 ;  /* 0x00001c0201007387 */ /* 0x0003e20000100800 */
[----:B------:R-:W-:Y:S05]  /*22f70*/  BRA `(.L_x_1138) ;  /* 0x0000005000007947 */ /* 0x000fea0003800000 */
.L_x_1126:
[----:B------:R-:W-:Y:S01]  /*22f80*/  MOV R2, c[0x0][0x53c] ;  /* 0x00014f0000027a02 */ /* 0x000fe20000000f00 */
[----:B------:R2:W-:Y:S04]  /*22f90*/  STL [R1+0x18], R10 ;  /* 0x0000180a01007387 */ /* 0x0005e80000100800 */
[----:B------:R2:W-:Y:S04]  /*22fa0*/  STL [R1+0x1c], RZ ;  /* 0x00001cff01007387 */ /* 0x0005e80000100800 */
[----:B------:R2:W-:Y:S04]  /*22fb0*/  STL [R1+0x20], RZ ;  /* 0x000020ff01007387 */ /* 0x0005e80000100800 */
[----:B------:R2:W-:Y:S02]  /*22fc0*/  STL [R1+0x24], R2 ;  /* 0x0000240201007387 */ /* 0x0005e40000100800 */
.L_x_1138:
[----:B------:R-:W-:Y:S05]  /*22fd0*/  BSYNC B1 ;  /* 0x0000000000017941 */ /* 0x000fea0003800000 */
.L_x_1124:
        /* <DEDUP_REMOVED lines=9> */
.L_x_1119:
[----:B-1----:R-:W3:Y:S02]  /*23070*/  LDL R2, [R1+0x24] ;  /* 0x0000240001027983 */ /* 0x002ee40000100800 */
[----:B---3--:R-:W-:-:S13]  /*23080*/  ISETP.GE.AND P0, PT, R2, c[0x0][0x53c], PT ;  /* 0x00014f0002007a0c */ /* 0x008fda0003f06270 */
[----:B--2---:R-:W-:Y:S01]  /*23090*/  @P0 CALL.REL.NOINC `(.L_x_1139) ;  /* 0x0000001000000944 */ /* 0x004fe20003c00000 */
[----:B------:R-:W-:Y:S05]  /*230a0*/  BRA `(.L_x_1140) ;  /* 0xfffdec8000007947 */ /* 0x000fea000383ffff */
.L_x_1139:
[----:B------:R-:W-:Y:S05]  /*230b0*/  EXIT ;  /* 0x000000000000794d */ /* 0x000fea0003800000 */
.L_x_893:
[----:B------:R-:W-:Y:S02]  /*230c0*/  MOV R3, 0x1 ;  /* 0x0000000100037802 */ /* 0x000fe40000000f00 */
[----:B------:R-:W-:Y:S02]  /*230d0*/  MOV R4, 0x230f0 ;  /* 0x000230f000047802 */ /* 0x000fe40000000f00 */
[----:B------:R-:W-:Y:S05]  /*230e0*/  CALL.REL.NOINC `($__internal_16_$__cuda_sm70_shflsync_up_p) ;  /* 0x0000339000007944 */ /* 0x000fea0003c00000 */
[----:B------:R-:W-:Y:S01]  /*230f0*/  MOV R0, R3 ;  /* 0x0000000300007202 */ /* 0x000fe20000000f00 */
[----:B------:R-:W-:Y:S05]  /*23100*/  BRA `(.L_x_1141) ;  /* 0xfffdd35000007947 */ /* 0x000fea000383ffff */
.L_x_894:
[----:B------:R-:W-:Y:S02]  /*23110*/  MOV R3, 0x2 ;  /* 0x0000000200037802 */ /* 0x000fe40000000f00 */
[----:B------:R-:W-:Y:S02]  /*23120*/  MOV R4, 0x23140 ;  /* 0x0002314000047802 */ /* 0x000fe40000000f00 */
[----:B------:R-:W-:Y:S05]  /*23130*/  CALL.REL.NOINC `($__internal_16_$__cuda_sm70_shflsync_up_p) ;  /* 0x0000334000007944 */ /* 0x000fea0003c00000 */
[----:B------:R-:W-:Y:S02]  /*23140*/  SEL R0, R3, RZ, P4 ;  /* 0x000000ff03007207 */ /* 0x000fe40002000000 */
[----:B------:R-:W-:Y:S02]  /*23150*/  MOV R3, 0x4 ;  /* 0x0000000400037802 */ /* 0x000fe40000000f00 */
[----:B------:R-:W-:Y:S01]  /*23160*/  MOV R4, 0x231a0 ;  /* 0x000231a000047802 */ /* 0x000fe20000000f00 */
[----:B------:R-:W-:-:S04]  /*23170*/  IMAD.IADD R0, R2, 0x1, R0 ;  /* 0x0000000102007824 */ /* 0x000fc800078e0200 */
[----:B------:R-:W-:Y:S02]  /*23180*/  IMAD.MOV.U32 R2, RZ, RZ, R0 ;  /* 0x000000ffff027224 */ /* 0x000fe400078e0000 */
[----:B------:R-:W-:Y:S05]  /*23190*/  CALL.REL.NOINC `($__internal_16_$__cuda_sm70_shflsync_up_p) ;  /* 0x000032e000007944 */ /* 0x000fea0003c00000 */
[----:B------:R-:W-:Y:S02]  /*231a0*/  SEL R3, R3, RZ, P3 ;  /* 0x000000ff03037207 */ /* 0x000fe40001800000 */
[----:B------:R-:W-:-:S03]  /*231b0*/  MOV R4, 0x23200 ;  /* 0x0002320000047802 */ /* 0x000fc60000000f00 */
[----:B------:R-:W-:Y:S01]  /*231c0*/  IMAD.IADD R0, R0, 0x1, R3 ;  /* 0x0000000100007824 */ /* 0x000fe200078e0203 */
[----:B------:R-:W-:-:S03]  /*231d0*/  MOV R3, 0x8 ;  /* 0x0000000800037802 */ /* 0x000fc60000000f00 */
        /* <DEDUP_REMOVED lines=8> */
[----:B------:R-:W-:Y:S01]  /*23260*/  SEL R3, R3, RZ, P1 ;  /* 0x000000ff03037207 */ /* 0x000fe20000800000 */
[----:B------:R-:W-:Y:S01]  /*23270*/  IMAD.MOV.U32 R2, RZ, RZ, 0x1f ;  /* 0x0000001fff027424 */ /* 0x000fe200078e00ff */
[----:B------:R-:W-:-:S03]  /*23280*/  MOV R226, 0x1f ;  /* 0x0000001f00e27802 */ /* 0x000fc60000000f00 */
[----:B------:R-:W-:Y:S01]  /*23290*/  IMAD.IADD R4, R0, 0x1, R3 ;  /* 0x0000000100047824 */ /* 0x000fe200078e0203 */
[----:B------:R-:W-:-:S03]  /*232a0*/  MOV R3, 0x232d0 ;  /* 0x000232d000037802 */ /* 0x000fc60000000f00 */
[----:B------:R-:W-:Y:S02]  /*232b0*/  IMAD.MOV.U32 R28, RZ, RZ, R4 ;  /* 0x000000ffff1c7224 */ /* 0x000fe400078e0004 */
[----:B------:R-:W-:Y:S05]  /*232c0*/  CALL.REL.NOINC `($__internal_15_$__cuda_sm70_shflsync_idx_p) ;  /* 0x0000315000007944 */ /* 0x000fea0003c00000 */
[----:B------:R-:W-:Y:S01]  /*232d0*/  MOV R0, R28 ;  /* 0x0000001c00007202 */ /* 0x000fe20000000f00 */
[----:B------:R-:W-:Y:S05]  /*232e0*/  BRA `(.L_x_1142) ;  /* 0xfffdd27000007947 */ /* 0x000fea000383ffff */
.L_x_896:
[----:B------:R-:W-:Y:S02]  /*232f0*/  SEL R2, RZ, 0x1, P0 ;  /* 0x00000001ff027807 */ /* 0x000fe40000000000 */
[----:B------:R-:W-:Y:S02]  /*23300*/  MOV R3, 0x23320 ;  /* 0x0002332000037802 */ /* 0x000fe40000000f00 */
[----:B------:R-:W-:Y:S05]  /*23310*/  CALL.REL.NOINC `($__internal_17_$__cuda_sm70_votesync_ballot) ;  /* 0x000031c000007944 */ /* 0x000fea0003c00000 */
[----:B------:R-:W-:Y:S05]  /*23320*/  BRA `(.L_x_1143) ;  /* 0xfffdd2c000007947 */ /* 0x000fea000383ffff */
.L_x_897:
[----:B------:R-:W-:Y:S01]  /*23330*/  IMAD.MOV.U32 R28, RZ, RZ, R9 ;  /* 0x000000ffff1c7224 */ /* 0x000fe200078e0009 */
[----:B-1----:R-:W-:Y:S01]  /*23340*/  MOV R2, R0 ;  /* 0x0000000000027202 */ /* 0x002fe20000000f00 */
[----:B------:R-:W-:Y:S01]  /*23350*/  IMAD.MOV.U32 R226, RZ, RZ, 0x1f ;  /* 0x0000001fffe27424 */ /* 0x000fe200078e00ff */
[----:B------:R-:W-:Y:S02]  /*23360*/  MOV R3, 0x23380 ;  /* 0x0002338000037802 */ /* 0x000fe40000000f00 */
[----:B------:R-:W-:Y:S05]  /*23370*/  CALL.REL.NOINC `($__internal_15_$__cuda_sm70_shflsync_idx_p) ;  /* 0x000030a000007944 */ /* 0x000fea0003c00000 */
[----:B------:R-:W-:Y:S01]  /*23380*/  IMAD.MOV.U32 R12, RZ, RZ, R28 ;  /* 0x000000ffff0c7224 */ /* 0x000fe200078e001c */
[----:B------:R-:W-:Y:S01]  /*23390*/  MOV R28, R8 ;  /* 0x00000008001c7202 */ /* 0x000fe20000000f00 */
[----:B------:R-:W-:Y:S01]  /*233a0*/  IMAD.MOV.U32 R5, RZ, RZ, RZ ;  /* 0x000000ffff057224 */ /* 0x000fe200078e00ff */
[----:B------:R-:W-:Y:S01]  /*233b0*/  MOV R2, R0 ;  /* 0x0000000000027202 */ /* 0x000fe20000000f00 */
[----:B------:R-:W-:Y:S01]  /*233c0*/  IMAD.MOV.U32 R226, RZ, RZ, 0x1f ;  /* 0x0000001fffe27424 */ /* 0x000fe200078e00ff */
[----:B------:R-:W-:-:S02]  /*233d0*/  MOV R3, 0x233f0 ;  /* 0x000233f000037802 */ /* 0x000fc40000000f00 */
[----:B------:R-:W-:Y:S05]  /*233e0*/  CALL.REL.NOINC `($__internal_15_$__cuda_sm70_shflsync_idx_p) ;  /* 0x0000303000007944 */ /* 0x000fea0003c00000 */
[----:B------:R-:W-:Y:S01]  /*233f0*/  MOV R9, R28 ;  /* 0x0000001c00097202 */ /* 0x000fe20000000f00 */
[----:B------:R-:W-:Y:S05]  /*23400*/  BRA `(.L_x_1144) ;  /* 0xfffdd25000007947 */ /* 0x000fea000383ffff */
.L_x_900:
[----:B------:R-:W-:Y:S01]  /*23410*/  IMAD.MOV.U32 R28, RZ, RZ, R4 ;  /* 0x000000ffff1c7224 */ /* 0x000fe200078e0004 */
[----:B-1----:R-:W-:Y:S01]  /*23420*/  MOV R2, R0 ;  /* 0x0000000000027202 */ /* 0x002fe20000000f00 */
[----:B------:R-:W-:Y:S01]  /*23430*/  IMAD.MOV.U32 R226, RZ, RZ, 0x1f ;  /* 0x0000001fffe27424 */ /* 0x000fe200078e00ff */
[----:B------:R-:W-:-:S02]  /*23440*/  MOV R3, 0x23460 ;  /* 0x0002346000037802 */ /* 0x000fc40000000f00 */
[----:B---34-:R-:W-:Y:S05]  /*23450*/  CALL.REL.NOINC `($__internal_15_$__cuda_sm70_shflsync_idx_p) ;  /* 0x00002fc000007944 */ /* 0x018fea0003c00000 */
[----:B------:R-:W-:Y:S01]  /*23460*/  MOV R5, R28 ;  /* 0x0000001c00057202 */ /* 0x000fe20000000f00 */
[----:B------:R-:W-:Y:S05]  /*23470*/  BRA `(.L_x_899) ;  /* 0xfffdd24000007947 */ /* 0x000fea000383ffff */
.L_x_1003:
[----:B------:R-:W-:Y:S01]  /*23480*/  IMAD.MOV.U32 R28, RZ, RZ, R4 ;  /* 0x000000ffff1c7224 */ /* 0x000fe200078e0004 */
[----:B------:R-:W-:Y:S01]  /*23490*/  MOV R2, RZ ;  /* 0x000000ff00027202 */ /* 0x000fe20000000f00 */
[----:B------:R-:W-:Y:S01]  /*234a0*/  IMAD.MOV.U32 R226, RZ, RZ, 0x181f ;  /* 0x0000181fffe27424 */ /* 0x000fe200078e00ff */
[----:B------:R-:W-:-:S02]  /*234b0*/  MOV R3, 0x234d0 ;  /* 0x000234d000037802 */ /* 0x000fc40000000f00 */
[----:B------:R-:W-:Y:S05]  /*234c0*/  CALL.REL.NOINC `($__internal_15_$__cuda_sm70_shflsync_idx_p) ;  /* 0x00002f5000007944 */ /* 0x000fea0003c00000 */
[----:B------:R-:W-:Y:S01]  /*234d0*/  MOV R9, R28 ;  /* 0x0000001c00097202 */ /* 0x000fe20000000f00 */
[----:B------:R-:W-:Y:S05]  /*234e0*/  BRA `(.L_x_1145) ;  /* 0xfffec20000007947 */ /* 0x000fea000383ffff */
.L_x_1004:
[----:B------:R-:W-:Y:S01]  /*234f0*/  IMAD.MOV.U32 R28, RZ, RZ, R5 ;  /* 0x000000ffff1c7224 */ /* 0x000fe200078e0005 */
[----:B------:R-:W-:Y:S01]  /*23500*/  MOV R2, RZ ;  /* 0x000000ff00027202 */ /* 0x000fe20000000f00 */
[----:B------:R-:W-:Y:S01]  /*23510*/  IMAD.MOV.U32 R226, RZ, RZ, 0x181f ;  /* 0x0000181fffe27424 */ /* 0x000fe200078e00ff */
[----:B------:R-:W-:-:S02]  /*23520*/  MOV R3, 0x23540 ;  /* 0x0002354000037802 */ /* 0x000fc40000000f00 */
[----:B-12---:R-:W-:Y:S05]  /*23530*/  CALL.REL.NOINC `($__internal_15_$__cuda_sm70_shflsync_idx_p) ;  /* 0x00002ee000007944 */ /* 0x006fea0003c00000 */
[----:B------:R-:W-:Y:S01]  /*23540*/  ISETP.GE.AND P1, PT, R76, c[0x0][0x1d4], PT ;  /* 0x000075004c007a0c */ /* 0x000fe20003f26270 */
[----:B------:R-:W-:Y:S01]  /*23550*/  IMAD.MOV.U32 R226, RZ, RZ, 0x181f ;  /* 0x0000181fffe27424 */ /* 0x000fe200078e00ff */
[----:B------:R-:W-:-:S02]  /*23560*/  IADD3 R2, P0, R28, R60, RZ ;  /* 0x0000003c1c027210 */ /* 0x000fc40007f1e0ff */
[----:B------:R-:W-:-:S03]  /*23570*/  SEL R8, RZ, 0x10, P1 ;  /* 0x00000010ff087807 */ /* 0x000fc60000800000 */
[----:B------:R-:W-:Y:S01]  /*23580*/  IMAD.X R3, R9, 0x1, R62, P0 ;  /* 0x0000000109037824 */ /* 0x000fe200000e063e */
[----:B------:R-:W-:-:S04]  /*23590*/  ISETP.GE.AND P0, PT, R211, c[0x0][0x1d4], PT ;  /* 0x00007500d3007a0c */ /* 0x000fc80003f06270 */
[----:B------:R-:W-:Y:S01]  /*235a0*/  SEL R6, RZ, 0x10, P0 ;  /* 0x00000010ff067807 */ /* 0x000fe20000000000 */
[----:B------:R-:W-:Y:S01]  /*235b0*/  @!PT LDS RZ, [RZ] ;  /* 0x00000000fffff984 */ /* 0x000fe20000000800 */
[----:B------:R-:W-:Y:S01]  /*235c0*/  @!PT LDS RZ, [RZ] ;  /* 0x00000000fffff984 */ /* 0x000fe20000000800 */
[----:B------:R-:W-:Y:S01]  /*235d0*/  @!PT LDS RZ, [RZ] ;  /* 0x00000000fffff984 */ /* 0x000fe20000000800 */
[----:B------:R1:W-:Y:S02]  /*235e0*/  LDGSTS.E.BYPASS.LTC128B.128 [R210+0x8100], [R2.64], !P1 ;  /* 0x0810000002d27fae */ /* 0x0003e4000c901d48 */
[----:B-1----:R-:W-:Y:S01]  /*235f0*/  IADD3 R2, P2, R28, R63, RZ ;  /* 0x0000003f1c027210 */ /* 0x002fe20007f5e0ff */
[----:B------:R-:W-:-:S04]  /*23600*/  IMAD.MOV.U32 R28, RZ, RZ, R4 ;  /* 0x000000ffff1c7224 */ /* 0x000fc800078e0004 */
[----:B------:R-:W-:-:S05]  /*23610*/  IMAD.X R3, R9, 0x1, R96, P2 ;  /* 0x0000000109037824 */ /* 0x000fca00010e0660 */
[----:B------:R1:W-:Y:S02]  /*23620*/  LDGSTS.E.BYPASS.LTC128B.128 [R210+0xb100], [R2.64], !P0 ;  /* 0x0b10000002d27fae */ /* 0x0003e4000c101d48 */
[----:B-1----:R-:W-:Y:S01]  /*23630*/  IMAD.MOV.U32 R2, RZ, RZ, 0x1 ;  /* 0x00000001ff027424 */ /* 0x002fe200078e00ff */
[----:B------:R-:W-:Y:S02]  /*23640*/  MOV R3, 0x23660 ;  /* 0x0002366000037802 */ /* 0x000fe40000000f00 */
[----:B------:R-:W-:Y:S05]  /*23650*/  CALL.REL.NOINC `($__internal_15_$__cuda_sm70_shflsync_idx_p) ;  /* 0x00002dc000007944 */ /* 0x000fea0003c00000 */
[----:B------:R-:W-:Y:S01]  /*23660*/  IMAD.MOV.U32 R9, RZ, RZ, R28 ;  /* 0x000000ffff097224 */ /* 0x000fe200078e001c */
[----:B------:R-:W-:Y:S01]  /*23670*/  MOV R2, 0x1 ;  /* 0x0000000100027802 */ /* 0x000fe20000000f00 */
[----:B------:R-:W-:Y:S01]  /*23680*/  IMAD.MOV.U32 R28, RZ, RZ, R5 ;  /* 0x000000ffff1c7224 */ /* 0x000fe200078e0005 */
[----:B------:R-:W-:Y:S02]  /*23690*/  MOV R226, 0x181f ;  /* 0x0000181f00e27802 */ /* 0x000fe40000000f00 */
[----:B------:R-:W-:Y:S02]  /*236a0*/  MOV R3, 0x236c0 ;  /* 0x000236c000037802 */ /* 0x000fe40000000f00 */
[----:B------:R-:W-:Y:S05]  /*236b0*/  CALL.REL.NOINC `($__internal_15_$__cuda_sm70_shflsync_idx_p) ;  /* 0x00002d6000007944 */ /* 0x000fea0003c00000 */
[C---:B------:R-:W-:Y:S01]  /*236c0*/  IADD3 R2, -R8.reuse, 0x10, RZ ;  /* 0x0000001008027810 */ /* 0x040fe20007ffe1ff */
[----:B------:R-:W-:Y:S01]  /*236d0*/  IMAD.MOV.U32 R226, RZ, RZ, 0x181f ;  /* 0x0000181fffe27424 */ /* 0x000fe200078e00ff */
[----:B------:R-:W-:-:S02]  /*236e0*/  ISETP.NE.U32.AND P2, PT, R8, RZ, PT ;  /* 0x000000ff0800720c */ /* 0x000fc40003f45070 */
[----:B------:R-:W-:-:S04]  /*236f0*/  LOP3.LUT R2, R2, 0xf, RZ, 0xc0, !PT ;  /* 0x0000000f02027812 */ /* 0x000fc800078ec0ff */
[----:B------:R-:W-:-:S04]  /*23700*/  IADD3 R2, P1, P0, R2, R28, R60 ;  /* 0x0000001c02027210 */ /* 0x000fc8000783e03c */
[----:B------:R-:W-:-:S05]  /*23710*/  IADD3.X R3, RZ, R9, R62, P1, P0 ;  /* 0x00000009ff037210 */ /* 0x000fca0000fe043e */
[----:B------:R-:W-:Y:S01]  /*23720*/  @!PT LDS RZ, [RZ] ;  /* 0x00000000fffff984 */ /* 0x000fe20000000800 */
[----:B------:R-:W-:Y:S01]  /*23730*/  @!PT LDS RZ, [RZ] ;  /* 0x00000000fffff984 */ /* 0x000fe20000000800 */
[----:B------:R-:W-:Y:S01]  /*23740*/  @!PT LDS RZ, [RZ] ;  /* 0x00000000fffff984 */ /* 0x000fe20000000800 */
[----:B------:R1:W-:Y:S01]  /*23750*/  LDGSTS.E.BYPASS.LTC128B.128.ZFILL [R210+0x9100], [R2.64], P2 ;  /* 0x0910000002d27fae */ /* 0x0003e20009141d48 */
[C---:B------:R-:W-:Y:S02]  /*23760*/  ISETP.NE.U32.AND P2, PT, R6.reuse, RZ, PT ;  /* 0x000000ff0600720c */ /* 0x040fe40003f45070 */
[----:B-1----:R-:W-:-:S04]  /*23770*/  IADD3 R2, -R6, 0x10, RZ ;  /* 0x0000001006027810 */ /* 0x002fc80007ffe1ff */
[----:B------:R-:W-:-:S04]  /*23780*/  LOP3.LUT R2, R2, 0xf, RZ, 0xc0, !PT ;  /* 0x0000000f02027812 */ /* 0x000fc800078ec0ff */
[----:B------:R-:W-:Y:S01]  /*23790*/  IADD3 R2, P1, P0, R2, R28, R63 ;  /* 0x0000001c02027210 */ /* 0x000fe2000783e03f */
[----:B------:R-:W-:-:S03]  /*237a0*/  IMAD.MOV.U32 R28, RZ, RZ, R4 ;  /* 0x000000ffff1c7224 */ /* 0x000fc600078e0004 */
[----:B------:R-:W-:-:S05]  /*237b0*/  IADD3.X R3, RZ, R9, R96, P1, P0 ;  /* 0x00000009ff037210 */ /* 0x000fca0000fe0460 */
[----:B------:R1:W-:Y:S02]  /*237c0*/  LDGSTS.E.BYPASS.LTC128B.128.ZFILL [R210+0xc100], [R2.64], P2 ;  /* 0x0c10000002d27fae */ /* 0x0003e40009141d48 */
        /* <DEDUP_REMOVED lines=9> */
[----:B------:R-:W-:Y:S01]  /*23860*/  MOV R2, R28 ;  /* 0x0000001c00027202 */ /* 0x000fe20000000f00 */
[----:B------:R-:W-:Y:S05]  /*23870*/  BRA `(.L_x_1146) ;  /* 0xfffebfd000007947 */ /* 0x000fea000383ffff */
.L_x_1005:
[----:B------:R-:W-:Y:S01]  /*23880*/  IMAD.MOV.U32 R28, RZ, RZ, R5 ;  /* 0x000000ffff1c7224 */ /* 0x000fe200078e0005 */
[----:B------:R-:W-:Y:S01]  /*23890*/  MOV R2, RZ ;  /* 0x000000ff00027202 */ /* 0x000fe20000000f00 */
[----:B------:R-:W-:Y:S01]  /*238a0*/  IMAD.MOV.U32 R226, RZ, RZ, 0x1c1f ;  /* 0x00001c1fffe27424 */ /* 0x000fe200078e00ff */
[----:B------:R-:W-:-:S02]  /*238b0*/  MOV R3, 0x238d0 ;  /* 0x000238d000037802 */ /* 0x000fc40000000f00 */
[----:B------:R-:W-:Y:S05]  /*238c0*/  CALL.REL.NOINC `($__internal_15_$__cuda_sm70_shflsync_idx_p) ;  /* 0x00002b5000007944 */ /* 0x000fea0003c00000 */
[----:B------:R-:W-:Y:S01]  /*238d0*/  MOV R4, R28 ;  /* 0x0000001c00047202 */ /* 0x000fe20000000f00 */
[----:B------:R-:W-:Y:S05]  /*238e0*/  BRA `(.L_x_1147) ;  /* 0xfffec19000007947 */ /* 0x000fea000383ffff */
.L_x_1010:
[----:B------:R-:W-:Y:S01]  /*238f0*/  IMAD.MOV.U32 R28, RZ, RZ, R5 ;  /* 0x000000ffff1c7224 */ /* 0x000fe200078e0005 */
[----:B------:R-:W-:Y:S01]  /*23900*/  MOV R2, 0x1 ;  /* 0x0000000100027802 */ /* 0x000fe20000000f00 */
[----:B------:R-:W-:Y:S01]  /*23910*/  IMAD.MOV.U32 R226, RZ, RZ, 0x1c1f ;  /* 0x00001c1fffe27424 */ /* 0x000fe200078e00ff */
[----:B------:R-:W-:-:S02]  /*23920*/  MOV R3, 0x23940 ;  /* 0x0002394000037802 */ /* 0x000fc40000000f00 */
[----:B-1----:R-:W-:Y:S05]  /*23930*/  CALL.REL.NOINC `($__internal_15_$__cuda_sm70_shflsync_idx_p) ;  /* 0x00002ae000007944 */ /* 0x002fea0003c00000 */
[----:B------:R-:W-:Y:S01]  /*23940*/  MOV R4, R28 ;  /* 0x0000001c00047202 */ /* 0x000fe20000000f00 */
[----:B------:R-:W-:Y:S05]  /*23950*/  BRA `(.L_x_1148) ;  /* 0xfffecb2000007947 */ /* 0x000fea000383ffff */
.L_x_1015:
[----:B------:R-:W-:Y:S01]  /*23960*/  IMAD.MOV.U32 R4, RZ, RZ, R5 ;  /* 0x000000ffff047224 */ /* 0x000fe200078e0005 */
[----:B------:R-:W-:-:S02]  /*23970*/  MOV R3, 0x2 ;  /* 0x0000000200037802 */ /* 0x000fc40000000f00 */
[----:B------:R-:W-:Y:S02]  /*23980*/  MOV R2, 0x239a0 ;  /* 0x000239a000027802 */ /* 0x000fe40000000f00 */
[----:B------:R-:W-:Y:S05]  /*23990*/  CALL.REL.NOINC `($__internal_14_$__cuda_sm70_shflsync_bfly_p) ;  /* 0x00002a2000007944 */ /* 0x000fea0003c00000 */
[----:B------:R-:W-:Y:S01]  /*239a0*/  MOV R2, R217 ;  /* 0x000000d900027202 */ /* 0x000fe20000000f00 */
[----:B------:R-:W-:Y:S05]  /*239b0*/  BRA `(.L_x_1149) ;  /* 0xfffed50000007947 */ /* 0x000fea000383ffff */
.L_x_1016:
[----:B------:R-:W-:Y:S01]  /*239c0*/  IMAD.MOV.U32 R4, RZ, RZ, R5 ;  /* 0x000000ffff047224 */ /* 0x000fe200078e0005 */
[----:B------:R-:W-:Y:S02]  /*239d0*/  MOV R3, 0x1 ;  /* 0x0000000100037802 */ /* 0x000fe40000000f00 */
[----:B------:R-:W-:Y:S02]  /*239e0*/  MOV R2, 0x23a00 ;  /* 0x00023a0000027802 */ /* 0x000fe40000000f00 */
[----:B------:R-:W-:Y:S05]  /*239f0*/  CALL.REL.NOINC `($__internal_14_$__cuda_sm70_shflsync_bfly_p) ;  /* 0x000029c000007944 */ /* 0x000fea0003c00000 */
[----:B------:R-:W-:Y:S01]  /*23a00*/  FMNMX.FTZ R5, R5, R217, !PT ;  /* 0x000000d905057209 */ /* 0x000fe20007810000 */
[----:B------:R-:W-:Y:S01]  /*23a10*/  IMAD.MOV.U32 R4, RZ, RZ, R6 ;  /* 0x000000ffff047224 */ /* 0x000fe200078e0006 */
[----:B------:R-:W-:Y:S01]  /*23a20*/  MOV R2, 0x23a50 ;  /* 0x00023a5000027802 */ /* 0x000fe20000000f00 */
[----:B------:R-:W-:Y:S02]  /*23a30*/  IMAD.MOV.U32 R3, RZ, RZ, 0x2 ;  /* 0x00000002ff037424 */ /* 0x000fe400078e00ff */
[----:B------:R-:W-:Y:S05]  /*23a40*/  CALL.REL.NOINC `($__internal_14_$__cuda_sm70_shflsync_bfly_p) ;  /* 0x0000297000007944 */ /* 0x000fea0003c00000 */
[----:B------:R-:W-:Y:S01]  /*23a50*/  FMNMX.FTZ R4, R6, R217, !PT ;  /* 0x000000d906047209 */ /* 0x000fe20007810000 */
[----:B------:R-:W-:Y:S01]  /*23a60*/  IMAD.MOV.U32 R3, RZ, RZ, 0x1 ;  /* 0x00000001ff037424 */ /* 0x000fe200078e00ff */
[----:B------:R-:W-:Y:S02]  /*23a70*/  MOV R2, 0x23a90 ;  /* 0x00023a9000027802 */ /* 0x000fe40000000f00 */
[----:B------:R-:W-:Y:S05]  /*23a80*/  CALL.REL.NOINC `($__internal_14_$__cuda_sm70_shflsync_bfly_p) ;  /* 0x0000293000007944 */ /* 0x000fea0003c00000 */
[----:B------:R-:W-:Y:S01]  /*23a90*/  MOV R6, R217 ;  /* 0x000000d900067202 */ /* 0x000fe20000000f00 */
[----:B------:R-:W-:Y:S05]  /*23aa0*/  BRA `(.L_x_1150) ;  /* 0xfffed48000007947 */ /* 0x000fea000383ffff */
.L_x_1024:
[----:B------:R-:W-:Y:S01]  /*23ab0*/  MOV R2, RZ ;  /* 0x000000ff00027202 */ /* 0x000fe20000000f00 */
[----:B------:R-:W-:Y:S01]  /*23ac0*/  IMAD.MOV.U32 R28, RZ, RZ, R4 ;  /* 0x000000ffff1c7224 */ /* 0x000fe200078e0004 */
[----:B------:R-:W-:Y:S01]  /*23ad0*/  MOV R3, 0x23b00 ;  /* 0x00023b0000037802 */ /* 0x000fe20000000f00 */
[----:B------:R-:W-:Y:S02]  /*23ae0*/  IMAD.MOV.U32 R226, RZ, RZ, 0x181f ;  /* 0x0000181fffe27424 */ /* 0x000fe400078e00ff */
[----:B-1--4-:R-:W-:Y:S05]  /*23af0*/  CALL.REL.NOINC `($__internal_15_$__cuda_sm70_shflsync_idx_p) ;  /* 0x0000292000007944 */ /* 0x012fea0003c00000 */
[----:B------:R-:W-:Y:S01]  /*23b00*/  MOV R22, R28 ;  /* 0x0000001c00167202 */ /* 0x000fe20000000f00 */
[----:B------:R-:W-:-:S05]  /*23b10*/  BRA `(.L_x_1151) ;  /* 0xfffeece000007947 */ /* 0x000fca000383ffff */
.L_x_1025:
[----:B------:R-:W-:Y:S01]  /*23b20*/  MOV R2, RZ ;  /* 0x000000ff00027202 */ /* 0x000fe20000000f00 */
[----:B------:R-:W-:Y:S01]  /*23b30*/  IMAD.MOV.U32 R28, RZ, RZ, R5 ;  /* 0x000000ffff1c7224 */ /* 0x000fe200078e0005 */
[----:B------:R-:W-:Y:S01]  /*23b40*/  MOV R3, 0x23b70 ;  /* 0x00023b7000037802 */ /* 0x000fe20000000f00 */
[----:B------:R-:W-:Y:S02]  /*23b50*/  IMAD.MOV.U32 R226, RZ, RZ, 0x181f ;  /* 0x0000181fffe27424 */ /* 0x000fe400078e00ff */
[----:B-1234-:R-:W-:Y:S05]  /*23b60*/  CALL.REL.NOINC `($__internal_15_$__cuda_sm70_shflsync_idx_p) ;  /* 0x000028b000007944 */ /* 0x01efea0003c00000 */
[----:B------:R-:W-:Y:S01]  /*23b70*/  ISETP.GE.AND P1, PT, R76, c[0x0][0x1d4], PT ;  /* 0x000075004c007a0c */ /* 0x000fe20003f26270 */
[----:B------:R-:W-:Y:S01]  /*23b80*/  IMAD.MOV.U32 R226, RZ, RZ, 0x181f ;  /* 0x0000181fffe27424 */ /* 0x000fe200078e00ff */
[----:B------:R-:W-:Y:S02]  /*23b90*/  IADD3 R20, P2, R28, R8, RZ ;  /* 0x000000081c147210 */ /* 0x000fe40007f5e0ff */
[----:B------:R-:W-:Y:S03]  /*23ba0*/  ISETP.GE.AND P0, PT, R211, c[0x0][0x1d4], PT ;  /* 0x00007500d3007a0c */ /* 0x000fe60003f06270 */
[----:B------:R-:W-:Y:S01]  /*23bb0*/  IMAD.X R21, R22, 0x1, R9, P2 ;  /* 0x0000000116157824 */ /* 0x000fe200010e0609 */
[----:B------:R-:W-:Y:S01]  /*23bc0*/  IADD3 R2, P2, R28, R10, RZ ;  /* 0x0000000a1c027210 */ /* 0x000fe20007f5e0ff */
[----:B------:R-:W-:Y:S04]  /*23bd0*/  IMAD.MOV.U32 R28, RZ, RZ, R4 ;  /* 0x000000ffff1c7224 */ /* 0x000fe800078e0004 */
[----:B------:R-:W-:Y:S01]  /*23be0*/  @!PT LDS RZ, [RZ] ;  /* 0x00000000fffff984 */ /* 0x000fe20000000800 */
[----:B------:R-:W-:Y:S01]  /*23bf0*/  @!PT LDS RZ, [RZ] ;  /* 0x00000000fffff984 */ /* 0x000fe20000000800 */
[----:B------:R-:W-:Y:S01]  /*23c00*/  @!PT LDS RZ, [RZ] ;  /* 0x00000000fffff984 */ /* 0x000fe20000000800 */
[----:B------:R1:W-:Y:S01]  /*23c10*/  LDGSTS.E.BYPASS.LTC128B.128 [R210+0x100], [R20.64], !P1 ;  /* 0x0010000014d27fae */ /* 0x0003e2000c901d48 */
[----:B------:R-:W-:Y:S05]  /*23c20*/  IMAD.X R3, R22, 0x1, R11, P2 ;  /* 0x0000000116037824 */ /* 0x000fea00010e060b */
[----:B------:R2:W-:Y:S01]  /*23c30*/  LDGSTS.E.BYPASS.LTC128B.128 [R210+0x3100], [R2.64], !P0 ;  /* 0x0310000002d27fae */ /* 0x0005e2000c101d48 */
[----:B-1----:R-:W-:Y:S02]  /*23c40*/  SEL R20, RZ, 0x10, P1 ;  /* 0x00000010ff147807 */ /* 0x002fe40000800000 */
[----:B------:R-:W-:Y:S02]  /*23c50*/  SEL R21, RZ, 0x10, P0 ;  /* 0x00000010ff157807 */ /* 0x000fe40000000000 */
[----:B--2---:R-:W-:Y:S01]  /*23c60*/  MOV R3, 0x23c90 ;  /* 0x00023c9000037802 */ /* 0x004fe20000000f00 */
[----:B------:R-:W-:Y:S02]  /*23c70*/  IMAD.MOV.U32 R2, RZ, RZ, 0x1 ;  /* 0x00000001ff027424 */ /* 0x000fe400078e00ff */
[----:B------:R-:W-:Y:S05]  /*23c80*/  CALL.REL.NOINC `($__internal_15_$__cuda_sm70_shflsync_idx_p) ;  /* 0x0000279000007944 */ /* 0x000fea0003c00000 */
[----:B------:R-:W-:Y:S01]  /*23c90*/  MOV R2, 0x1 ;  /* 0x0000000100027802 */ /* 0x000fe20000000f00 */
[----:B------:R-:W-:Y:S01]  /*23ca0*/  IMAD.MOV.U32 R22, RZ, RZ, R28 ;  /* 0x000000ffff167224 */ /* 0x000fe200078e001c */
[----:B------:R-:W-:Y:S01]  /*23cb0*/  MOV R226, 0x181f ;  /* 0x0000181f00e27802 */ /* 0x000fe20000000f00 */
[----:B------:R-:W-:Y:S01]  /*23cc0*/  IMAD.MOV.U32 R28, RZ, RZ, R5 ;  /* 0x000000ffff1c7224 */ /* 0x000fe200078e0005 */
[----:B------:R-:W-:Y:S02]  /*23cd0*/  MOV R3, 0x23cf0 ;  /* 0x00023cf000037802 */ /* 0x000fe40000000f00 */
[----:B------:R-:W-:Y:S05]  /*23ce0*/  CALL.REL.NOINC `($__internal_15_$__cuda_sm70_shflsync_idx_p) ;  /* 0x0000273000007944 */ /* 0x000fea0003c00000 */
[C---:B------:R-:W-:Y:S01]  /*23cf0*/  IADD3 R2, -R20.reuse, 0x10, RZ ;  /* 0x0000001014027810 */ /* 0x040fe20007ffe1ff */
[----:B------:R-:W-:Y:S01]  /*23d00*/  IMAD.MOV.U32 R226, RZ, RZ, 0x181f ;  /* 0x0000181fffe27424 */ /* 0x000fe200078e00ff */
        /* <DEDUP_REMOVED lines=12> */
[----:B------:R-:W-:Y:S03]  /*23dd0*/  IMAD.MOV.U32 R28, RZ, RZ, R4 ;  /* 0x000000ffff1c7224 */ /* 0x000fe600078e0004 */
[----:B------:R-:W-:Y:S05]  /*23de0*/  IADD3.X R3, RZ, R22, R11, P1, P0 ;  /* 0x00000016ff037210 */ /* 0x000fea0000fe040b */
[----:B------:R1:W-:Y:S02]  /*23df0*/  LDGSTS.E.BYPASS.LTC128B.128.ZFILL [R210+0x4100], [R2.64], P2 ;  /* 0x0410000002d27fae */ /* 0x0003e40009141d48 */
[----:B-1----:R-:W-:Y:S01]  /*23e00*/  MOV R3, 0x23e30 ;  /* 0x00023e3000037802 */ /* 0x002fe20000000f00 */
[----:B------:R-:W-:Y:S03]  /*23e10*/  IMAD.MOV.U32 R2, RZ, RZ, 0x2 ;  /* 0x00000002ff027424 */ /* 0x000fe600078e00ff */
[----:B------:R-:W-:Y:S05]  /*23e20*/  CALL.REL.NOINC `($__internal_15_$__cuda_sm70_shflsync_idx_p) ;  /* 0x000025f000007944 */ /* 0x000fea0003c00000 */
[----:B------:R-:W-:Y:S01]  /*23e30*/  MOV R2, 0x2 ;  /* 0x0000000200027802 */ /* 0x000fe20000000f00 */
[----:B------:R-:W-:Y:S01]  /*23e40*/  IMAD.MOV.U32 R4, RZ, RZ, R28 ;  /* 0x000000ffff047224 */ /* 0x000fe200078e001c */
[----:B------:R-:W-:Y:S01]  /*23e50*/  MOV R226, 0x181f ;  /* 0x0000181f00e27802 */ /* 0x000fe20000000f00 */
[----:B------:R-:W-:Y:S01]  /*23e60*/  IMAD.MOV.U32 R28, RZ, RZ, R5 ;  /* 0x000000ffff1c7224 */ /* 0x000fe200078e0005 */
[----:B------:R-:W-:Y:S02]  /*23e70*/  MOV R3, 0x23e90 ;  /* 0x00023e9000037802 */ /* 0x000fe40000000f00 */
[----:B------:R-:W-:Y:S05]  /*23e80*/  CALL.REL.NOINC `($__internal_15_$__cuda_sm70_shflsync_idx_p) ;  /* 0x0000259000007944 */ /* 0x000fea0003c00000 */
[----:B------:R-:W-:Y:S01]  /*23e90*/  MOV R5, R28 ;  /* 0x0000001c00057202 */ /* 0x000fe20000000f00 */
[----:B------:R-:W-:-:S05]  /*23ea0*/  BRA `(.L_x_1152) ;  /* 0xfffeead000007947 */ /* 0x000fca000383ffff */
.L_x_1028:
[----:B------:R-:W-:Y:S01]  /*23eb0*/  MOV R2, RZ ;  /* 0x000000ff00027202 */ /* 0x000fe20000000f00 */
[----:B------:R-:W-:Y:S01]  /*23ec0*/  IMAD.MOV.U32 R28, RZ, RZ, R4 ;  /* 0x000000ffff1c7224 */ /* 0x000fe200078e0004 */
[----:B------:R-:W-:Y:S01]  /*23ed0*/  MOV R3, 0x23f00 ;  /* 0x00023f0000037802 */ /* 0x000fe20000000f00 */
[----:B------:R-:W-:Y:S02]  /*23ee0*/  IMAD.MOV.U32 R226, RZ, RZ, 0x181f ;  /* 0x0000181fffe27424 */ /* 0x000fe400078e00ff */
[----:B------:R-:W-:Y:S05]  /*23ef0*/  CALL.REL.NOINC `($__internal_15_$__cuda_sm70_shflsync_idx_p) ;  /* 0x0000252000007944 */ /* 0x000fea0003c00000 */
[----:B------:R-:W-:Y:S01]  /*23f00*/  MOV R18, R28 ;  /* 0x0000001c00127202 */ /* 0x000fe20000000f00 */
[----:B------:R-:W-:-:S05]  /*23f10*/  BRA `(.L_x_1153) ;  /* 0xfffefc8000007947 */ /* 0x000fca000383ffff */
.L_x_1029:
[----:B------:R-:W-:Y:S01]  /*23f20*/  MOV R2, RZ ;  /* 0x000000ff00027202 */ /* 0x000fe20000000f00 */
[----:B------:R-:W-:Y:S01]  /*23f30*/  IMAD.MOV.U32 R28, RZ, RZ, R5 ;  /* 0x000000ffff1c7224 */ /* 0x000fe200078e0005 */
[----:B------:R-:W-:Y:S01]  /*23f40*/  MOV R3, 0x23f70 ;  /* 0x00023f7000037802 */ /* 0x000fe20000000f00 */
[----:B------:R-:W-:Y:S02]  /*23f50*/  IMAD.MOV.U32 R226, RZ, RZ, 0x181f ;  /* 0x0000181fffe27424 */ /* 0x000fe400078e00ff */
[----:B-12---:R-:W-:Y:S05]  /*23f60*/  CALL.REL.NOINC `($__internal_15_$__cuda_sm70_shflsync_idx_p) ;  /* 0x000024b000007944 */ /* 0x006fea0003c00000 */
        /* <DEDUP_REMOVED lines=52> */
.L_x_1030:
[----:B------:R-:W-:Y:S01]  /*242b0*/  MOV R2, RZ ;  /* 0x000000ff00027202 */ /* 0x000fe20000000f00 */
[----:B------:R-:W-:Y:S01]  /*242c0*/  IMAD.MOV.U32 R28, RZ, RZ, R8 ;  /* 0x000000ffff1c7224 */ /* 0x000fe200078e0008 */
[----:B------:R-:W-:Y:S01]  /*242d0*/  MOV R3, 0x24300 ;  /* 0x0002430000037802 */ /* 0x000fe20000000f00 */
[----:B------:R-:W-:Y:S02]  /*242e0*/  IMAD.MOV.U32 R226, RZ, RZ, 0x1c1f ;  /* 0x00001c1fffe27424 */ /* 0x000fe400078e00ff */
[----:B------:R-:W-:Y:S05]  /*242f0*/  CALL.REL.NOINC `($__internal_15_$__cuda_sm70_shflsync_idx_p) ;  /* 0x0000212000007944 */ /* 0x000fea0003c00000 */
[----:B------:R-:W-:Y:S01]  /*24300*/  MOV R5, R28 ;  /* 0x0000001c00057202 */ /* 0x000fe20000000f00 */
[----:B------:R-:W-:-:S05]  /*24310*/  BRA `(.L_x_1155) ;  /* 0xfffefbf000007947 */ /* 0x000fca000383ffff */
.L_x_1035:
[----:B------:R-:W-:Y:S01]  /*24320*/  MOV R2, 0x1 ;  /* 0x0000000100027802 */ /* 0x000fe20000000f00 */
[----:B------:R-:W-:Y:S01]  /*24330*/  IMAD.MOV.U32 R28, RZ, RZ, R8 ;  /* 0x000000ffff1c7224 */ /* 0x000fe200078e0008 */
[----:B------:R-:W-:Y:S01]  /*24340*/  MOV R3, 0x24370 ;  /* 0x0002437000037802 */ /* 0x000fe20000000f00 */
[----:B------:R-:W-:Y:S02]  /*24350*/  IMAD.MOV.U32 R226, RZ, RZ, 0x1c1f ;  /* 0x00001c1fffe27424 */ /* 0x000fe400078e00ff */
[----:B-1----:R-:W-:Y:S05]  /*24360*/  CALL.REL.NOINC `($__internal_15_$__cuda_sm70_shflsync_idx_p) ;  /* 0x000020b000007944 */ /* 0x002fea0003c00000 */
[----:B------:R-:W-:Y:S01]  /*24370*/  MOV R5, R28 ;  /* 0x0000001c00057202 */ /* 0x000fe20000000f00 */
[----:B------:R-:W-:-:S05]  /*24380*/  BRA `(.L_x_1156) ;  /* 0xffff05d000007947 */ /* 0x000fca000383ffff */
.L_x_1040:
[----:B------:R-:W-:Y:S02]  /*24390*/  MOV R3, 0x2 ;  /* 0x0000000200037802 */ /* 0x000fe40000000f00 */
[----:B------:R-:W-:Y:S02]  /*243a0*/  MOV R2, 0x243c0 ;  /* 0x000243c000027802 */ /* 0x000fe40000000f00 */
[----:B------:R-:W-:Y:S05]  /*243b0*/  CALL.REL.NOINC `($__internal_14_$__cuda_sm70_shflsync_bfly_p) ;  /* 0x0000200000007944 */ /* 0x000fea0003c00000 */
[----:B------:R-:W-:Y:S01]  /*243c0*/  MOV R2, R217 ;  /* 0x000000d900027202 */ /* 0x000fe20000000f00 */
[----:B------:R-:W-:-:S05]  /*243d0*/  BRA `(.L_x_1157) ;  /* 0xffff102000007947 */ /* 0x000fca000383ffff */
.L_x_1041:
[----:B------:R-:W-:Y:S02]  /*243e0*/  MOV R3, 0x1 ;  /* 0x0000000100037802 */ /* 0x000fe40000000f00 */
[----:B------:R-:W-:Y:S02]  /*243f0*/  MOV R2, 0x24410 ;  /* 0x0002441000027802 */ /* 0x000fe40000000f00 */
[----:B------:R-:W-:Y:S05]  /*24400*/  CALL.REL.NOINC `($__internal_14_$__cuda_sm70_shflsync_bfly_p) ;  /* 0x00001fb000007944 */ /* 0x000fea0003c00000 */
[----:B------:R-:W-:Y:S01]  /*24410*/  IMAD.MOV.U32 R3, RZ, RZ, 0x2 ;  /* 0x00000002ff037424 */ /* 0x000fe200078e00ff */
[----:B------:R-:W-:Y:S01]  /*24420*/  FMNMX.FTZ R5, R4, R217, !PT ;  /* 0x000000d904057209 */ /* 0x000fe20007810000 */
[----:B------:R-:W-:Y:S01]  /*24430*/  IMAD.MOV.U32 R4, RZ, RZ, R8 ;  /* 0x000000ffff047224 */ /* 0x000fe200078e0008 */
[----:B------:R-:W-:Y:S02]  /*24440*/  MOV R2, 0x24460 ;  /* 0x0002446000027802 */ /* 0x000fe40000000f00 */
[----:B------:R-:W-:Y:S05]  /*24450*/  CALL.REL.NOINC `($__internal_14_$__cuda_sm70_shflsync_bfly_p) ;  /* 0x00001f6000007944 */ /* 0x000fea0003c00000 */
[----:B------:R-:W-:Y:S01]  /*24460*/  FMNMX.FTZ R4, R8, R217, !PT ;  /* 0x000000d908047209 */ /* 0x000fe20007810000 */
[----:B------:R-:W-:Y:S01]  /*24470*/  IMAD.MOV.U32 R3, RZ, RZ, 0x1 ;  /* 0x00000001ff037424 */ /* 0x000fe200078e00ff */
[----:B------:R-:W-:Y:S02]  /*24480*/  MOV R2, 0x244a0 ;  /* 0x000244a000027802 */ /* 0x000fe40000000f00 */
[----:B------:R-:W-:Y:S05]  /*24490*/  CALL.REL.NOINC `($__internal_14_$__cuda_sm70_shflsync_bfly_p) ;  /* 0x00001f2000007944 */ /* 0x000fea0003c00000 */
[----:B------:R-:W-:Y:S01]  /*244a0*/  MOV R2, R217 ;  /* 0x000000d900027202 */ /* 0x000fe20000000f00 */
[----:B------:R-:W-:-:S05]  /*244b0*/  BRA `(.L_x_1158) ;  /* 0xffff0fb000007947 */ /* 0x000fca000383ffff */
.L_x_1050:
[----:B------:R-:W-:Y:S01]  /*244c0*/  MOV R2, RZ ;  /* 0x000000ff00027202 */ /* 0x000fe20000000f00 */
[----:B------:R-:W-:Y:S01]  /*244d0*/  IMAD.MOV.U32 R28, RZ, RZ, R4 ;  /* 0x000000ffff1c7224 */ /* 0x000fe200078e0004 */
[----:B------:R-:W-:Y:S01]  /*244e0*/  MOV R3, 0x24510 ;  /* 0x0002451000037802 */ /* 0x000fe20000000f00 */
[----:B------:R-:W-:Y:S02]  /*244f0*/  IMAD.MOV.U32 R226, RZ, RZ, 0x181f ;  /* 0x0000181fffe27424 */ /* 0x000fe400078e00ff */
[----:B-1--4-:R-:W-:Y:S05]  /*24500*/  CALL.REL.NOINC `($__internal_15_$__cuda_sm70_shflsync_idx_p) ;  /* 0x00001f1000007944 */ /* 0x012fea0003c00000 */
[----:B------:R-:W-:Y:S01]  /*24510*/  MOV R22, R28 ;  /* 0x0000001c00167202 */ /* 0x000fe20000000f00 */
[----:B------:R-:W-:-:S05]  /*24520*/  BRA `(.L_x_1159) ;  /* 0xffff2ce000007947 */ /* 0x000fca000383ffff */
.L_x_1051:
        /* <DEDUP_REMOVED lines=57> */
.L_x_1054:
[----:B------:R-:W-:Y:S01]  /*248c0*/  MOV R2, RZ ;  /* 0x000000ff00027202 */ /* 0x000fe20000000f00 */
[----:B------:R-:W-:Y:S01]  /*248d0*/  IMAD.MOV.U32 R28, RZ, RZ, R4 ;  /* 0x000000ffff1c7224 */ /* 0x000fe200078e0004 */
[----:B------:R-:W-:Y:S01]  /*248e0*/  MOV R3, 0x24910 ;  /* 0x0002491000037802 */ /* 0x000fe20000000f00 */
[----:B------:R-:W-:Y:S02]  /*248f0*/  IMAD.MOV.U32 R226, RZ, RZ, 0x181f ;  /* 0x0000181fffe27424 */ /* 0x000fe400078e00ff */
[----:B------:R-:W-:Y:S05]  /*24900*/  CALL.REL.NOINC `($__internal_15_$__cuda_sm70_shflsync_idx_p) ;  /* 0x00001b1000007944 */ /* 0x000fea0003c00000 */
[----:B------:R-:W-:Y:S01]  /*24910*/  MOV R18, R28 ;  /* 0x0000001c00127202 */ /* 0x000fe20000000f00 */
[----:B------:R-:W-:-:S05]  /*24920*/  BRA `(.L_x_1161) ;  /* 0xffff3c7000007947 */ /* 0x000fca000383ffff */
.L_x_1055:
        /* <DEDUP_REMOVED lines=57> */
.L_x_1056:
[----:B------:R-:W-:Y:S02]  /*24cc0*/  MOV R3, 0x2 ;  /* 0x0000000200037802 */ /* 0x000fe40000000f00 */
[----:B------:R-:W-:Y:S02]  /*24cd0*/  MOV R2, 0x24cf0 ;  /* 0x00024cf000027802 */ /* 0x000fe40000000f00 */
[----:B------:R-:W-:Y:S05]  /*24ce0*/  CALL.REL.NOINC `($__internal_14_$__cuda_sm70_shflsync_bfly_p) ;  /* 0x000016d000007944 */ /* 0x000fea0003c00000 */
[----:B------:R-:W-:Y:S01]  /*24cf0*/  MOV R2, R217 ;  /* 0x000000d900027202 */ /* 0x000fe20000000f00 */
[----:B------:R-:W-:-:S05]  /*24d00*/  BRA `(.L_x_1163) ;  /* 0xffff3e4000007947 */ /* 0x000fca000383ffff */
.L_x_1057:
        /* <DEDUP_REMOVED lines=14> */
.L_x_1060:
[----:B--23--:R-:W-:Y:S01]  /*24df0*/  MOV R2, RZ ;  /* 0x000000ff00027202 */ /* 0x00cfe20000000f00 */
[----:B------:R-:W-:Y:S01]  /*24e00*/  IMAD.MOV.U32 R28, RZ, RZ, R4 ;  /* 0x000000ffff1c7224 */ /* 0x000fe200078e0004 */
[----:B------:R-:W-:Y:S01]  /*24e10*/  MOV R3, 0x24e40 ;  /* 0x00024e4000037802 */ /* 0x000fe20000000f00 */
[----:B------:R-:W-:Y:S02]  /*24e20*/  IMAD.MOV.U32 R226, RZ, RZ, 0x181f ;  /* 0x0000181fffe27424 */ /* 0x000fe400078e00ff */
[----:B-1--4-:R-:W-:Y:S05]  /*24e30*/  CALL.REL.NOINC `($__internal_15_$__cuda_sm70_shflsync_idx_p) ;  /* 0x000015e000007944 */ /* 0x012fea0003c00000 */
[----:B------:R-:W-:-:S05]  /*24e40*/  BRA `(.L_x_1165) ;  /* 0xffff586000007947 */ /* 0x000fca000383ffff */
.L_x_1063:
[----:B------:R-:W-:Y:S01]  /*24e50*/  MOV R2, RZ ;  /* 0x000000ff00027202 */ /* 0x000fe20000000f00 */
[----:B------:R-:W-:Y:S01]  /*24e60*/  IMAD.MOV.U32 R28, RZ, RZ, R4 ;  /* 0x000000ffff1c7224 */ /* 0x000fe200078e0004 */
[----:B------:R-:W-:Y:S01]  /*24e70*/  MOV R3, 0x24ea0 ;  /* 0x00024ea000037802 */ /* 0x000fe20000000f00 */
[----:B------:R-:W-:Y:S02]  /*24e80*/  IMAD.MOV.U32 R226, RZ, RZ, 0x181f ;  /* 0x0000181fffe27424 */ /* 0x000fe400078e00ff */
[----:B-1----:R-:W-:Y:S05]  /*24e90*/  CALL.REL.NOINC `($__internal_15_$__cuda_sm70_shflsync_idx_p) ;  /* 0x0000158000007944 */ /* 0x002fea0003c00000 */
[----:B------:R-:W-:Y:S01]  /*24ea0*/  MOV R18, R28 ;  /* 0x0000001c00127202 */ /* 0x000fe20000000f00 */
[----:B------:R-:W-:-:S05]  /*24eb0*/  BRA `(.L_x_1166) ;  /* 0xffff6b1000007947 */ /* 0x000fca000383ffff */
.L_x_1064:
[----:B------:R-:W-:Y:S01]  /*24ec0*/  MOV R2, RZ ;  /* 0x000000ff00027202 */ /* 0x000fe20000000f00 */
[----:B------:R-:W-:Y:S01]  /*24ed0*/  IMAD.MOV.U32 R28, RZ, RZ, R5 ;  /* 0x000000ffff1c7224 */ /* 0x000fe200078e0005 */
[----:B------:R-:W-:Y:S01]  /*24ee0*/  MOV R3, 0x24f10 ;  /* 0x00024f1000037802 */ /* 0x000fe20000000f00 */
[----:B------:R-:W-:Y:S02]  /*24ef0*/  IMAD.MOV.U32 R226, RZ, RZ, 0x181f ;  /* 0x0000181fffe27424 */ /* 0x000fe400078e00ff */
[----:B-123--:R-:W-:Y:S05]  /*24f00*/  CALL.REL.NOINC `($__internal_15_$__cuda_sm70_shflsync_idx_p) ;  /* 0x0000151000007944 */ /* 0x00efea0003c00000 */
[----:B------:R-:W-:Y:S02]  /*24f10*/  IADD3 R16, P0, R28, R8, RZ ;  /* 0x000000081c107210 */ /* 0x000fe40007f1e0ff */
[----:B------:R-:W-:Y:S03]  /*24f20*/  MOV R226, 0x181f ;  /* 0x0000181f00e27802 */ /* 0x000fe60000000f00 */
[----:B------:R-:W-:Y:S01]  /*24f30*/  IMAD.X R17, R18, 0x1, R9, P0 ;  /* 0x0000000112117824 */ /* 0x000fe200000e0609 */
[----:B------:R-:W-:Y:S02]  /*24f40*/  IADD3 R2, P0, R28, R10, RZ ;  /* 0x0000000a1c027210 */ /* 0x000fe40007f1e0ff */
[----:B------:R-:W-:Y:S02]  /*24f50*/  MOV R28, R4 ;  /* 0x00000004001c7202 */ /* 0x000fe40000000f00 */
[----:B------:R-:W-:Y:S01]  /*24f60*/  @!PT LDS RZ, [RZ] ;  /* 0x00000000fffff984 */ /* 0x000fe20000000800 */
[----:B------:R-:W-:Y:S01]  /*24f70*/  @!PT LDS RZ, [RZ] ;  /* 0x00000000fffff984 */ /* 0x000fe20000000800 */
[----:B------:R-:W-:Y:S01]  /*24f80*/  @!PT LDS RZ, [RZ] ;  /* 0x00000000fffff984 */ /* 0x000fe20000000800 */
[----:B------:R1:W-:Y:S01]  /*24f90*/  LDGSTS.E.BYPASS.LTC128B.128 [R210+0x8100], [R16.64], !P3 ;  /* 0x0810000010d27fae */ /* 0x0003e2000d901d48 */
[----:B------:R-:W-:Y:S05]  /*24fa0*/  IMAD.X R3, R18, 0x1, R11, P0 ;  /* 0x0000000112037824 */ /* 0x000fea00000e060b */
[----:B------:R2:W-:Y:S02]  /*24fb0*/  LDGSTS.E.BYPASS.LTC128B.128 [R210+0xb100], [R2.64], !P2 ;  /* 0x0b10000002d27fae */ /* 0x0005e4000d101d48 */
[----:B--2---:R-:W-:Y:S01]  /*24fc0*/  MOV R3, 0x24ff0 ;  /* 0x00024ff000037802 */ /* 0x004fe20000000f00 */
[----:B------:R-:W-:Y:S02]  /*24fd0*/  IMAD.MOV.U32 R2, RZ, RZ, 0x1 ;  /* 0x00000001ff027424 */ /* 0x000fe400078e00ff */
[----:B-1----:R-:W-:Y:S05]  /*24fe0*/  CALL.REL.NOINC `($__internal_15_$__cuda_sm70_shflsync_idx_p) ;  /* 0x0000143000007944 */ /* 0x002fea0003c00000 */
[----:B------:R-:W-:Y:S01]  /*24ff0*/  MOV R2, 0x1 ;  /* 0x0000000100027802 */ /* 0x000fe20000000f00 */
[----:B------:R-:W-:Y:S01]  /*25000*/  IMAD.MOV.U32 R18, RZ, RZ, R28 ;  /* 0x000000ffff127224 */ /* 0x000fe200078e001c */
[----:B------:R-:W-:Y:S01]  /*25010*/  MOV R226, 0x181f ;  /* 0x0000181f00e27802 */ /* 0x000fe20000000f00 */
[----:B------:R-:W-:Y:S01]  /*25020*/  IMAD.MOV.U32 R28, RZ, RZ, R5 ;  /* 0x000000ffff1c7224 */ /* 0x000fe200078e0005 */
[----:B------:R-:W-:Y:S02]  /*25030*/  MOV R3, 0x25050 ;  /* 0x0002505000037802 */ /* 0x000fe40000000f00 */
[----:B------:R-:W-:Y:S05]  /*25040*/  CALL.REL.NOINC `($__internal_15_$__cuda_sm70_shflsync_idx_p) ;  /* 0x000013d000007944 */ /* 0x000fea0003c00000 */
        /* <DEDUP_REMOVED lines=22> */
.L_x_1065:
[----:B------:R-:W-:Y:S01]  /*251b0*/  MOV R2, RZ ;  /* 0x000000ff00027202 */ /* 0x000fe20000000f00 */
[----:B------:R-:W-:Y:S01]  /*251c0*/  IMAD.MOV.U32 R28, RZ, RZ, R8 ;  /* 0x000000ffff1c7224 */ /* 0x000fe200078e0008 */
[----:B------:R-:W-:Y:S01]  /*251d0*/  MOV R3, 0x25200 ;  /* 0x0002520000037802 */ /* 0x000fe20000000f00 */
[----:B------:R-:W-:Y:S02]  /*251e0*/  IMAD.MOV.U32 R226, RZ, RZ, 0x1c1f ;  /* 0x00001c1fffe27424 */ /* 0x000fe400078e00ff */
[----:B------:R-:W-:Y:S05]  /*251f0*/  CALL.REL.NOINC `($__internal_15_$__cuda_sm70_shflsync_idx_p) ;  /* 0x0000122000007944 */ /* 0x000fea0003c00000 */
[----:B------:R-:W-:Y:S01]  /*25200*/  MOV R5, R28 ;  /* 0x0000001c00057202 */ /* 0x000fe20000000f00 */
[----:B------:R-:W-:-:S05]  /*25210*/  BRA `(.L_x_1168) ;  /* 0xffff6a8000007947 */ /* 0x000fca000383ffff */
.L_x_1070:
[----:B------:R-:W-:Y:S01]  /*25220*/  MOV R2, 0x1 ;  /* 0x0000000100027802 */ /* 0x000fe20000000f00 */
[----:B------:R-:W-:Y:S01]  /*25230*/  IMAD.MOV.U32 R28, RZ, RZ, R8 ;  /* 0x000000ffff1c7224 */ /* 0x000fe200078e0008 */
[----:B------:R-:W-:Y:S01]  /*25240*/  MOV R3, 0x25270 ;  /* 0x0002527000037802 */ /* 0x000fe20000000f00 */
[----:B------:R-:W-:Y:S02]  /*25250*/  IMAD.MOV.U32 R226, RZ, RZ, 0x1c1f ;  /* 0x00001c1fffe27424 */ /* 0x000fe400078e00ff */
[----:B-1----:R-:W-:Y:S05]  /*25260*/  CALL.REL.NOINC `($__internal_15_$__cuda_sm70_shflsync_idx_p) ;  /* 0x000011b000007944 */ /* 0x002fea0003c00000 */
[----:B------:R-:W-:Y:S01]  /*25270*/  MOV R5, R28 ;  /* 0x0000001c00057202 */ /* 0x000fe20000000f00 */
[----:B------:R-:W-:-:S05]  /*25280*/  BRA `(.L_x_1169) ;  /* 0xffff746000007947 */ /* 0x000fca000383ffff */
.L_x_1075:
[----:B------:R-:W-:Y:S02]  /*25290*/  MOV R3, 0x2 ;  /* 0x0000000200037802 */ /* 0x000fe40000000f00 */
[----:B------:R-:W-:Y:S02]  /*252a0*/  MOV R2, 0x252c0 ;  /* 0x000252c000027802 */ /* 0x000fe40000000f00 */
[----:B------:R-:W-:Y:S05]  /*252b0*/  CALL.REL.NOINC `($__internal_14_$__cuda_sm70_shflsync_bfly_p) ;  /* 0x0000110000007944 */ /* 0x000fea0003c00000 */
[----:B------:R-:W-:Y:S01]  /*252c0*/  MOV R2, R217 ;  /* 0x000000d900027202 */ /* 0x000fe20000000f00 */
[----:B------:R-:W-:-:S05]  /*252d0*/  BRA `(.L_x_1170) ;  /* 0xffff7eb000007947 */ /* 0x000fca000383ffff */
.L_x_1076:
        /* <DEDUP_REMOVED lines=14> */
.L_x_1078:
[----:B------:R-:W-:Y:S01]  /*253c0*/  IMAD.MOV.U32 R4, RZ, RZ, R228 ;  /* 0x000000ffff047224 */ /* 0x000fe200078e00e4 */
[----:B------:R-:W-:-:S02]  /*253d0*/  MOV R3, 0x2 ;  /* 0x0000000200037802 */ /* 0x000fc40000000f00 */
[----:B------:R-:W-:Y:S02]  /*253e0*/  MOV R2, 0x25400 ;  /* 0x0002540000027802 */ /* 0x000fe40000000f00 */
[----:B------:R-:W-:Y:S05]  /*253f0*/  CALL.REL.NOINC `($__internal_14_$__cuda_sm70_shflsync_bfly_p) ;  /* 0x00000fc000007944 */ /* 0x000fea0003c00000 */
[----:B------:R-:W-:Y:S01]  /*25400*/  MOV R2, R217 ;  /* 0x000000d900027202 */ /* 0x000fe20000000f00 */
[----:B------:R-:W-:Y:S05]  /*25410*/  BRA `(.L_x_1172) ;  /* 0xffff970000007947 */ /* 0x000fea000383ffff */
.L_x_1079:
[----:B------:R-:W-:Y:S01]  /*25420*/  IMAD.MOV.U32 R4, RZ, RZ, R6 ;  /* 0x000000ffff047224 */ /* 0x000fe200078e0006 */
[----:B------:R-:W-:Y:S02]  /*25430*/  MOV R3, 0x1 ;  /* 0x0000000100037802 */ /* 0x000fe40000000f00 */
[----:B------:R-:W-:Y:S02]  /*25440*/  MOV R2, 0x25460 ;  /* 0x0002546000027802 */ /* 0x000fe40000000f00 */
[----:B-1----:R-:W-:Y:S05]  /*25450*/  CALL.REL.NOINC `($__internal_14_$__cuda_sm70_shflsync_bfly_p) ;  /* 0x00000f6000007944 */ /* 0x002fea0003c00000 */
[----:B------:R-:W-:Y:S01]  /*25460*/  FADD.FTZ R6, R6, R217 ;  /* 0x000000d906067221 */ /* 0x000fe20000010000 */
[----:B------:R-:W-:Y:S02]  /*25470*/  MOV R4, R236 ;  /* 0x000000ec00047202 */ /* 0x000fe40000000f00 */
[----:B------:R-:W-:Y:S02]  /*25480*/  MOV R3, 0x2 ;  /* 0x0000000200037802 */ /* 0x000fe40000000f00 */
[----:B------:R-:W-:Y:S02]  /*25490*/  MOV R2, 0x254b0 ;  /* 0x000254b000027802 */ /* 0x000fe40000000f00 */
[----:B------:R-:W-:Y:S05]  /*254a0*/  CALL.REL.NOINC `($__internal_14_$__cuda_sm70_shflsync_bfly_p) ;  /* 0x00000f1000007944 */ /* 0x000fea0003c00000 */
[----:B------:R-:W-:Y:S01]  /*254b0*/  FADD.FTZ R4, R236, R217 ;  /* 0x000000d9ec047221 */ /* 0x000fe20000010000 */
[----:B------:R-:W-:-:S02]  /*254c0*/  MOV R3, 0x1 ;  /* 0x0000000100037802 */ /* 0x000fc40000000f00 */
[----:B------:R-:W-:Y:S02]  /*254d0*/  MOV R2, 0x254f0 ;  /* 0x000254f000027802 */ /* 0x000fe40000000f00 */
[----:B------:R-:W-:Y:S05]  /*254e0*/  CALL.REL.NOINC `($__internal_14_$__cuda_sm70_shflsync_bfly_p) ;  /* 0x00000ed000007944 */ /* 0x000fea0003c00000 */
[----:B------:R-:W-:Y:S01]  /*254f0*/  MOV R2, R217 ;  /* 0x000000d900027202 */ /* 0x000fe20000000f00 */
[----:B------:R-:W-:Y:S05]  /*25500*/  BRA `(.L_x_1173) ;  /* 0xffff968000007947 */ /* 0x000fea000383ffff */
.L_x_1086:
[----:B--234-:R-:W-:Y:S01]  /*25510*/  IMAD.MOV.U32 R28, RZ, RZ, R6 ;  /* 0x000000ffff1c7224 */ /* 0x01cfe200078e0006 */
[----:B------:R-:W-:Y:S01]  /*25520*/  MOV R2, RZ ;  /* 0x000000ff00027202 */ /* 0x000fe20000000f00 */
[----:B------:R-:W-:Y:S01]  /*25530*/  IMAD.MOV.U32 R226, RZ, RZ, 0x181f ;  /* 0x0000181fffe27424 */ /* 0x000fe200078e00ff */
[----:B------:R-:W-:Y:S02]  /*25540*/  MOV R3, 0x25560 ;  /* 0x0002556000037802 */ /* 0x000fe40000000f00 */
[----:B-1----:R-:W-:Y:S05]  /*25550*/  CALL.REL.NOINC `($__internal_15_$__cuda_sm70_shflsync_idx_p) ;  /* 0x00000ec000007944 */ /* 0x002fea0003c00000 */
[----:B------:R-:W-:Y:S01]  /*25560*/  MOV R9, R28 ;  /* 0x0000001c00097202 */ /* 0x000fe20000000f00 */
[----:B------:R-:W-:Y:S05]  /*25570*/  BRA `(.L_x_1174) ;  /* 0xffffaa1000007947 */ /* 0x000fea000383ffff */
.L_x_1087:
[----:B------:R-:W-:Y:S01]  /*25580*/  IMAD.MOV.U32 R28, RZ, RZ, R8 ;  /* 0x000000ffff1c7224 */ /* 0x000fe200078e0008 */
[----:B------:R-:W-:Y:S01]  /*25590*/  MOV R2, RZ ;  /* 0x000000ff00027202 */ /* 0x000fe20000000f00 */
[----:B------:R-:W-:Y:S01]  /*255a0*/  IMAD.MOV.U32 R226, RZ, RZ, 0x181f ;  /* 0x0000181fffe27424 */ /* 0x000fe200078e00ff */
[----:B------:R-:W-:Y:S02]  /*255b0*/  MOV R3, 0x255d0 ;  /* 0x000255d000037802 */ /* 0x000fe40000000f00 */
[----:B-123--:R-:W-:Y:S05]  /*255c0*/  CALL.REL.NOINC `($__internal_15_$__cuda_sm70_shflsync_idx_p) ;  /* 0x00000e5000007944 */ /* 0x00efea0003c00000 */
[----:B------:R-:W-:Y:S01]  /*255d0*/  MOV R2, R28 ;  /* 0x0000001c00027202 */ /* 0x000fe20000000f00 */
[----:B------:R-:W-:Y:S05]  /*255e0*/  BRA `(.L_x_1175) ;  /* 0xffffa9c000007947 */ /* 0x000fea000383ffff */
.L_x_1090:
[----:B------:R-:W-:Y:S01]  /*255f0*/  IMAD.MOV.U32 R28, RZ, RZ, R6 ;  /* 0x000000ffff1c7224 */ /* 0x000fe200078e0006 */
[----:B--2---:R-:W-:Y:S01]  /*25600*/  MOV R2, 0x1 ;  /* 0x0000000100027802 */ /* 0x004fe20000000f00 */
[----:B------:R-:W-:Y:S01]  /*25610*/  IMAD.MOV.U32 R226, RZ, RZ, 0x181f ;  /* 0x0000181fffe27424 */ /* 0x000fe200078e00ff */
[----:B------:R-:W-:-:S02]  /*25620*/  MOV R3, 0x25640 ;  /* 0x0002564000037802 */ /* 0x000fc40000000f00 */
[----:B-1-34-:R-:W-:Y:S05]  /*25630*/  CALL.REL.NOINC `($__internal_15_$__cuda_sm70_shflsync_idx_p) ;  /* 0x00000de000007944 */ /* 0x01afea0003c00000 */
[----:B------:R-:W-:Y:S01]  /*25640*/  IMAD.MOV.U32 R9, RZ, RZ, R28 ;  /* 0x000000ffff097224 */ /* 0x000fe200078e001c */
[----:B------:R-:W-:Y:S01]  /*25650*/  MOV R2, 0x1 ;  /* 0x0000000100027802 */ /* 0x000fe20000000f00 */
[----:B------:R-:W-:Y:S01]  /*25660*/  IMAD.MOV.U32 R28, RZ, RZ, R8 ;  /* 0x000000ffff1c7224 */ /* 0x000fe200078e0008 */
[----:B------:R-:W-:-:S02]  /*25670*/  MOV R226, 0x181f ;  /* 0x0000181f00e27802 */ /* 0x000fc40000000f00 */
[----:B------:R-:W-:Y:S02]  /*25680*/  MOV R3, 0x256a0 ;  /* 0x000256a000037802 */ /* 0x000fe40000000f00 */
[----:B------:R-:W-:Y:S05]  /*25690*/  CALL.REL.NOINC `($__internal_15_$__cuda_sm70_shflsync_idx_p) ;  /* 0x00000d8000007944 */ /* 0x000fea0003c00000 */
[----:B------:R-:W-:Y:S01]  /*256a0*/  MOV R2, R28 ;  /* 0x0000001c00027202 */ /* 0x000fe20000000f00 */
[----:B------:R-:W-:Y:S05]  /*256b0*/  BRA `(.L_x_1176) ;  /* 0xffffa9e000007947 */ /* 0x000fea000383ffff */
.L_x_1093:
[----:B------:R-:W-:Y:S01]  /*256c0*/  IMAD.MOV.U32 R28, RZ, RZ, R6 ;  /* 0x000000ffff1c7224 */ /* 0x000fe200078e0006 */
[----:B--2---:R-:W-:Y:S01]  /*256d0*/  MOV R2, 0x2 ;  /* 0x0000000200027802 */ /* 0x004fe20000000f00 */
[----:B------:R-:W-:Y:S01]  /*256e0*/  IMAD.MOV.U32 R226, RZ, RZ, 0x181f ;  /* 0x0000181fffe27424 */ /* 0x000fe200078e00ff */
[----:B------:R-:W-:Y:S02]  /*256f0*/  MOV R3, 0x25710 ;  /* 0x0002571000037802 */ /* 0x000fe40000000f00 */
[----:B-1-34-:R-:W-:Y:S05]  /*25700*/  CALL.REL.NOINC `($__internal_15_$__cuda_sm70_shflsync_idx_p) ;  /* 0x00000d1000007944 */ /* 0x01afea0003c00000 */
[----:B------:R-:W-:Y:S01]  /*25710*/  MOV R9, R28 ;  /* 0x0000001c00097202 */ /* 0x000fe20000000f00 */
[----:B------:R-:W-:Y:S05]  /*25720*/  BRA `(.L_x_1177) ;  /* 0xffffaa6000007947 */ /* 0x000fea000383ffff */
.L_x_1094:
[----:B------:R-:W-:Y:S01]  /*25730*/  IMAD.MOV.U32 R28, RZ, RZ, R8 ;  /* 0x000000ffff1c7224 */ /* 0x000fe200078e0008 */
[----:B--2---:R-:W-:Y:S01]  /*25740*/  MOV R2, 0x2 ;  /* 0x0000000200027802 */ /* 0x004fe20000000f00 */
[----:B------:R-:W-:Y:S01]  /*25750*/  IMAD.MOV.U32 R226, RZ, RZ, 0x181f ;  /* 0x0000181fffe27424 */ /* 0x000fe200078e00ff */
[----:B------:R-:W-:Y:S02]  /*25760*/  MOV R3, 0x25780 ;  /* 0x0002578000037802 */ /* 0x000fe40000000f00 */
[----:B-1-34-:R-:W-:Y:S05]  /*25770*/  CALL.REL.NOINC `($__internal_15_$__cuda_sm70_shflsync_idx_p) ;  /* 0x00000ca000007944 */ /* 0x01afea0003c00000 */
[----:B------:R-:W-:Y:S01]  /*25780*/  MOV R2, R28 ;  /* 0x0000001c00027202 */ /* 0x000fe20000000f00 */
[----:B------:R-:W-:Y:S05]  /*25790*/  BRA `(.L_x_1178) ;  /* 0xffffaa1000007947 */ /* 0x000fea000383ffff */
.L_x_1097:
[----:B------:R-:W-:Y:S01]  /*257a0*/  IMAD.MOV.U32 R28, RZ, RZ, R6 ;  /* 0x000000ffff1c7224 */ /* 0x000fe200078e0006 */
[----:B---34-:R-:W-:Y:S01]  /*257b0*/  MOV R2, 0x3 ;  /* 0x0000000300027802 */ /* 0x018fe20000000f00 */
[----:B------:R-:W-:Y:S01]  /*257c0*/  IMAD.MOV.U32 R226, RZ, RZ, 0x181f ;  /* 0x0000181fffe27424 */ /* 0x000fe200078e00ff */
[----:B------:R-:W-:-:S02]  /*257d0*/  MOV R3, 0x257f0 ;  /* 0x000257f000037802 */ /* 0x000fc40000000f00 */
[----:B-12---:R-:W-:Y:S05]  /*257e0*/  CALL.REL.NOINC `($__internal_15_$__cuda_sm70_shflsync_idx_p) ;  /* 0x00000c3000007944 */ /* 0x006fea0003c00000 */
        /* <DEDUP_REMOVED lines=8> */
.L_x_1099:
[----:B------:R-:W-:Y:S01]  /*25870*/  IMAD.MOV.U32 R28, RZ, RZ, R6 ;  /* 0x000000ffff1c7224 */ /* 0x000fe200078e0006 */
[----:B------:R-:W-:Y:S01]  /*25880*/  MOV R2, RZ ;  /* 0x000000ff00027202 */ /* 0x000fe20000000f00 */
[----:B------:R-:W-:Y:S01]  /*25890*/  IMAD.MOV.U32 R226, RZ, RZ, 0x1c1f ;  /* 0x00001c1fffe27424 */ /* 0x000fe200078e00ff */
[----:B------:R-:W-:Y:S02]  /*258a0*/  MOV R3, 0x258c0 ;  /* 0x000258c000037802 */ /* 0x000fe40000000f00 */
[----:B------:R-:W-:Y:S05]  /*258b0*/  CALL.REL.NOINC `($__internal_15_$__cuda_sm70_shflsync_idx_p) ;  /* 0x00000b6000007944 */ /* 0x000fea0003c00000 */
[----:B------:R-:W-:Y:S01]  /*258c0*/  MOV R4, R28 ;  /* 0x0000001c00047202 */ /* 0x000fe20000000f00 */
[----:B------:R-:W-:Y:S05]  /*258d0*/  BRA `(.L_x_1180) ;  /* 0xffffacc000007947 */ /* 0x000fea000383ffff */
.L_x_1100:
[----:B------:R-:W-:Y:S01]  /*258e0*/  IMAD.MOV.U32 R28, RZ, RZ, R5 ;  /* 0x000000ffff1c7224 */ /* 0x000fe200078e0005 */
[----:B------:R-:W-:Y:S01]  /*258f0*/  MOV R2, RZ ;  /* 0x000000ff00027202 */ /* 0x000fe20000000f00 */
[----:B------:R-:W-:Y:S01]  /*25900*/  IMAD.MOV.U32 R226, RZ, RZ, 0x1c1f ;  /* 0x00001c1fffe27424 */ /* 0x000fe200078e00ff */
[----:B------:R-:W-:Y:S02]  /*25910*/  MOV R3, 0x25930 ;  /* 0x0002593000037802 */ /* 0x000fe40000000f00 */
[----:B-12---:R-:W-:Y:S05]  /*25920*/  CALL.REL.NOINC `($__internal_15_$__cuda_sm70_shflsync_idx_p) ;  /* 0x00000af000007944 */ /* 0x006fea0003c00000 */
[----:B------:R-:W-:Y:S01]  /*25930*/  MOV R2, R28 ;  /* 0x0000001c00027202 */ /* 0x000fe20000000f00 */
[----:B------:R-:W-:Y:S05]  /*25940*/  BRA `(.L_x_1181) ;  /* 0xffffac7000007947 */ /* 0x000fea000383ffff */
.L_x_1103:
[----:B------:R-:W-:Y:S01]  /*25950*/  IMAD.MOV.U32 R28, RZ, RZ, R6 ;  /* 0x000000ffff1c7224 */ /* 0x000fe200078e0006 */
[----:B----4-:R-:W-:Y:S01]  /*25960*/  MOV R2, 0x1 ;  /* 0x0000000100027802 */ /* 0x010fe20000000f00 */
[----:B------:R-:W-:Y:S01]  /*25970*/  IMAD.MOV.U32 R226, RZ, RZ, 0x1c1f ;  /* 0x00001c1fffe27424 */ /* 0x000fe200078e00ff */
[----:B------:R-:W-:-:S02]  /*25980*/  MOV R3, 0x259a0 ;  /* 0x000259a000037802 */ /* 0x000fc40000000f00 */
[----:B-123--:R-:W-:Y:S05]  /*25990*/  CALL.REL.NOINC `($__internal_15_$__cuda_sm70_shflsync_idx_p) ;  /* 0x00000a8000007944 */ /* 0x00efea0003c00000 */
        /* <DEDUP_REMOVED lines=8> */
.L_x_1107:
[----:B------:R-:W-:Y:S01]  /*25a20*/  IMAD.MOV.U32 R28, RZ, RZ, R5 ;  /* 0x000000ffff1c7224 */ /* 0x000fe200078e0005 */
[----:B------:R-:W-:Y:S01]  /*25a30*/  MOV R2, RZ ;  /* 0x000000ff00027202 */ /* 0x000fe20000000f00 */
[----:B------:R-:W-:Y:S01]  /*25a40*/  IMAD.MOV.U32 R226, RZ, RZ, 0x181f ;  /* 0x0000181fffe27424 */ /* 0x000fe200078e00ff */
[----:B------:R-:W-:Y:S02]  /*25a50*/  MOV R3, 0x25a70 ;  /* 0x00025a7000037802 */ /* 0x000fe40000000f00 */
[----:B------:R-:W-:Y:S05]  /*25a60*/  CALL.REL.NOINC `($__internal_15_$__cuda_sm70_shflsync_idx_p) ;  /* 0x000009b000007944 */ /* 0x000fea0003c00000 */
[----:B------:R-:W-:Y:S01]  /*25a70*/  MOV R9, R28 ;  /* 0x0000001c00097202 */ /* 0x000fe20000000f00 */
[----:B------:R-:W-:Y:S05]  /*25a80*/  BRA `(.L_x_1183) ;  /* 0xffffc11000007947 */ /* 0x000fea000383ffff */
.L_x_1108:
[----:B------:R-:W-:Y:S01]  /*25a90*/  IMAD.MOV.U32 R28, RZ, RZ, R8 ;  /* 0x000000ffff1c7224 */ /* 0x000fe200078e0008 */
[----:B------:R-:W-:Y:S01]  /*25aa0*/  MOV R2, RZ ;  /* 0x000000ff00027202 */ /* 0x000fe20000000f00 */
[----:B------:R-:W-:Y:S01]  /*25ab0*/  IMAD.MOV.U32 R226, RZ, RZ, 0x181f ;  /* 0x0000181fffe27424 */ /* 0x000fe200078e00ff */
[----:B------:R-:W-:Y:S02]  /*25ac0*/  MOV R3, 0x25ae0 ;  /* 0x00025ae000037802 */ /* 0x000fe40000000f00 */
[----:B-12---:R-:W-:Y:S05]  /*25ad0*/  CALL.REL.NOINC `($__internal_15_$__cuda_sm70_shflsync_idx_p) ;  /* 0x0000094000007944 */ /* 0x006fea0003c00000 */
[----:B------:R-:W-:Y:S01]  /*25ae0*/  MOV R2, R28 ;  /* 0x0000001c00027202 */ /* 0x000fe20000000f00 */
[----:B------:R-:W-:Y:S05]  /*25af0*/  BRA `(.L_x_1184) ;  /* 0xffffc0c000007947 */ /* 0x000fea000383ffff */
.L_x_1111:
[----:B------:R-:W-:Y:S01]  /*25b00*/  IMAD.MOV.U32 R28, RZ, RZ, R5 ;  /* 0x000000ffff1c7224 */ /* 0x000fe200078e0005 */
[----:B--2-4-:R-:W-:Y:S01]  /*25b10*/  MOV R2, 0x1 ;  /* 0x0000000100027802 */ /* 0x014fe20000000f00 */
[----:B------:R-:W-:Y:S01]  /*25b20*/  IMAD.MOV.U32 R226, RZ, RZ, 0x181f ;  /* 0x0000181fffe27424 */ /* 0x000fe200078e00ff */
[----:B------:R-:W-:-:S02]  /*25b30*/  MOV R3, 0x25b50 ;  /* 0x00025b5000037802 */ /* 0x000fc40000000f00 */
[----:B-1-3--:R-:W-:Y:S05]  /*25b40*/  CALL.REL.NOINC `($__internal_15_$__cuda_sm70_shflsync_idx_p) ;  /* 0x000008d000007944 */ /* 0x00afea0003c00000 */
        /* <DEDUP_REMOVED lines=8> */
.L_x_1114:
[----:B------:R-:W-:Y:S01]  /*25bd0*/  IMAD.MOV.U32 R28, RZ, RZ, R5 ;  /* 0x000000ffff1c7224 */ /* 0x000fe200078e0005 */
[----:B-1--4-:R-:W-:Y:S01]  /*25be0*/  MOV R2, 0x2 ;  /* 0x0000000200027802 */ /* 0x012fe20000000f00 */
[----:B------:R-:W-:Y:S01]  /*25bf0*/  IMAD.MOV.U32 R226, RZ, RZ, 0x181f ;  /* 0x0000181fffe27424 */ /* 0x000fe200078e00ff */
[----:B------:R-:W-:Y:S02]  /*25c00*/  MOV R3, 0x25c20 ;  /* 0x00025c2000037802 */ /* 0x000fe40000000f00 */
[----:B--23--:R-:W-:Y:S05]  /*25c10*/  CALL.REL.NOINC `($__internal_15_$__cuda_sm70_shflsync_idx_p) ;  /* 0x0000080000007944 */ /* 0x00cfea0003c00000 */
[----:B------:R-:W-:Y:S01]  /*25c20*/  MOV R9, R28 ;  /* 0x0000001c00097202 */ /* 0x000fe20000000f00 */
[----:B------:R-:W-:Y:S05]  /*25c30*/  BRA `(.L_x_1186) ;  /* 0xffffc17000007947 */ /* 0x000fea000383ffff */
.L_x_1115:
[----:B------:R-:W-:Y:S01]  /*25c40*/  IMAD.MOV.U32 R28, RZ, RZ, R8 ;  /* 0x000000ffff1c7224 */ /* 0x000fe200078e0008 */
[----:B----4-:R-:W-:Y:S01]  /*25c50*/  MOV R2, 0x2 ;  /* 0x0000000200027802 */ /* 0x010fe20000000f00 */
[----:B------:R-:W-:Y:S01]  /*25c60*/  IMAD.MOV.U32 R226, RZ, RZ, 0x181f ;  /* 0x0000181fffe27424 */ /* 0x000fe200078e00ff */
[----:B------:R-:W-:Y:S02]  /*25c70*/  MOV R3, 0x25c90 ;  /* 0x00025c9000037802 */ /* 0x000fe40000000f00 */
[----:B-123--:R-:W-:Y:S05]  /*25c80*/  CALL.REL.NOINC `($__internal_15_$__cuda_sm70_shflsync_idx_p) ;  /* 0x0000079000007944 */ /* 0x00efea0003c00000 */
[----:B------:R-:W-:Y:S01]  /*25c90*/  MOV R2, R28 ;  /* 0x0000001c00027202 */ /* 0x000fe20000000f00 */
[----:B------:R-:W-:Y:S05]  /*25ca0*/  BRA `(.L_x_1187) ;  /* 0xffffc12000007947 */ /* 0x000fea000383ffff */
.L_x_1118:
[----:B------:R-:W-:Y:S01]  /*25cb0*/  IMAD.MOV.U32 R28, RZ, RZ, R5 ;  /* 0x000000ffff1c7224 */ /* 0x000fe200078e0005 */
[----:B-1----:R-:W-:Y:S01]  /*25cc0*/  MOV R2, 0x3 ;  /* 0x0000000300027802 */ /* 0x002fe20000000f00 */
[----:B------:R-:W-:Y:S01]  /*25cd0*/  IMAD.MOV.U32 R226, RZ, RZ, 0x181f ;  /* 0x0000181fffe27424 */ /* 0x000fe200078e00ff */
[----:B------:R-:W-:-:S02]  /*25ce0*/  MOV R3, 0x25d00 ;  /* 0x00025d0000037802 */ /* 0x000fc40000000f00 */
[----:B--234-:R-:W-:Y:S05]  /*25cf0*/  CALL.REL.NOINC `($__internal_15_$__cuda_sm70_shflsync_idx_p) ;  /* 0x0000072000007944 */ /* 0x01cfea0003c00000 */
        /* <DEDUP_REMOVED lines=8> */
.L_x_1120:
[----:B------:R-:W-:Y:S01]  /*25d80*/  IMAD.MOV.U32 R28, RZ, RZ, R29 ;  /* 0x000000ffff1c7224 */ /* 0x000fe200078e001d */
[----:B------:R-:W-:Y:S01]  /*25d90*/  MOV R2, RZ ;  /* 0x000000ff00027202 */ /* 0x000fe20000000f00 */
[----:B------:R-:W-:Y:S01]  /*25da0*/  IMAD.MOV.U32 R226, RZ, RZ, 0x1f ;  /* 0x0000001fffe27424 */ /* 0x000fe200078e00ff */
[----:B------:R-:W-:Y:S02]  /*25db0*/  MOV R3, 0x25dd0 ;  /* 0x00025dd000037802 */ /* 0x000fe40000000f00 */
[----:B------:R-:W-:Y:S05]  /*25dc0*/  CALL.REL.NOINC `($__internal_15_$__cuda_sm70_shflsync_idx_p) ;  /* 0x0000065000007944 */ /* 0x000fea0003c00000 */
[----:B------:R-:W-:Y:S01]  /*25dd0*/  MOV R10, R28 ;  /* 0x0000001c000a7202 */ /* 0x000fe20000000f00 */
[----:B------:R-:W-:Y:S05]  /*25de0*/  BRA `(.L_x_1189) ;  /* 0xffffc29000007947 */ /* 0x000fea000383ffff */
.L_x_1121:
[----:B------:R-:W-:Y:S01]  /*25df0*/  IMAD.MOV.U32 R28, RZ, RZ, R29 ;  /* 0x000000ffff1c7224 */ /* 0x000fe200078e001d */
[----:B------:R-:W-:Y:S01]  /*25e00*/  MOV R2, 0x1 ;  /* 0x0000000100027802 */ /* 0x000fe20000000f00 */
[----:B------:R-:W-:Y:S01]  /*25e10*/  IMAD.MOV.U32 R226, RZ, RZ, 0x1f ;  /* 0x0000001fffe27424 */ /* 0x000fe200078e00ff */
[----:B------:R-:W-:Y:S02]  /*25e20*/  MOV R3, 0x25e40 ;  /* 0x00025e4000037802 */ /* 0x000fe40000000f00 */
[----:B-12---:R-:W-:Y:S05]  /*25e30*/  CALL.REL.NOINC `($__internal_15_$__cuda_sm70_shflsync_idx_p) ;  /* 0x000005e000007944 */ /* 0x006fea0003c00000 */
[----:B------:R-:W-:Y:S01]  /*25e40*/  MOV R9, R28 ;  /* 0x0000001c00097202 */ /* 0x000fe20000000f00 */
[----:B------:R-:W-:Y:S05]  /*25e50*/  BRA `(.L_x_1190) ;  /* 0xffffc24000007947 */ /* 0x000fea000383ffff */
.L_x_1122:
[----:B------:R-:W-:Y:S02]  /*25e60*/  MOV R3, 0x1 ;  /* 0x0000000100037802 */ /* 0x000fe40000000f00 */
[----:B------:R-:W-:-:S02]  /*25e70*/  MOV R4, 0x25e90 ;  /* 0x00025e9000047802 */ /* 0x000fc40000000f00 */
[----:B-1234-:R-:W-:Y:S05]  /*25e80*/  CALL.REL.NOINC `($__internal_16_$__cuda_sm70_shflsync_up_p) ;  /* 0x000005f000007944 */ /* 0x01efea0003c00000 */
[----:B------:R-:W-:Y:S05]  /*25e90*/  BRA `(.L_x_1191) ;  /* 0xffffc33000007947 */ /* 0x000fea000383ffff */
.L_x_1123:
[----:B------:R-:W-:Y:S02]  /*25ea0*/  MOV R3, 0x2 ;  /* 0x0000000200037802 */ /* 0x000fe40000000f00 */
[----:B------:R-:W-:-:S02]  /*25eb0*/  MOV R4, 0x25ed0 ;  /* 0x00025ed000047802 */ /* 0x000fc40000000f00 */
[----:B--2-4-:R-:W-:Y:S05]  /*25ec0*/  CALL.REL.NOINC `($__internal_16_$__cuda_sm70_shflsync_up_p) ;  /* 0x000005b000007944 */ /* 0x014fea0003c00000 */
[----:B------:R-:W-:Y:S02]  /*25ed0*/  SEL R3, R3, RZ, P1 ;  /* 0x000000ff03037207 */ /* 0x000fe40000800000 */
[----:B------:R-:W-:-:S03]  /*25ee0*/  MOV R4, 0x25f20 ;  /* 0x00025f2000047802 */ /* 0x000fc60000000f00 */
[----:B------:R-:W-:Y:S02]  /*25ef0*/  IMAD.IADD R2, R2, 0x1, R3 ;  /* 0x0000000102027824 */ /* 0x000fe400078e0203 */
[----:B------:R-:W-:Y:S02]  /*25f00*/  IMAD.MOV.U32 R3, RZ, RZ, 0x4 ;  /* 0x00000004ff037424 */ /* 0x000fe400078e00ff */
[----:B------:R-:W-:Y:S05]  /*25f10*/  CALL.REL.NOINC `($__internal_16_$__cuda_sm70_shflsync_up_p) ;  /* 0x0000056000007944 */ /* 0x000fea0003c00000 */
        /* <DEDUP_REMOVED lines=12> */
[----:B------:R-:W-:Y:S01]  /*25fe0*/  IMAD.IADD R4, R3, 0x1, R2 ;  /* 0x0000000103047824 */ /* 0x000fe200078e0202 */
[----:B------:R-:W-:Y:S01]  /*25ff0*/  MOV R3, 0x26030 ;  /* 0x0002603000037802 */ /* 0x000fe20000000f00 */
[----:B------:R-:W-:Y:S02]  /*26000*/  IMAD.MOV.U32 R2, RZ, RZ, 0x1f ;  /* 0x0000001fff027424 */ /* 0x000fe400078e00ff */
[----:B------:R-:W-:Y:S02]  /*26010*/  IMAD.MOV.U32 R28, RZ, RZ, R4 ;  /* 0x000000ffff1c7224 */ /* 0x000fe400078e0004 */
[----:B------:R-:W-:Y:S05]  /*26020*/  CALL.REL.NOINC `($__internal_15_$__cuda_sm70_shflsync_idx_p) ;  /* 0x000003f000007944 */ /* 0x000fea0003c00000 */
[----:B------:R-:W-:Y:S01]  /*26030*/  MOV R2, R28 ;  /* 0x0000001c00027202 */ /* 0x000fe20000000f00 */
[----:B------:R-:W-:Y:S05]  /*26040*/  BRA `(.L_x_1192) ;  /* 0xffffc28000007947 */ /* 0x000fea000383ffff */
.L_x_1127:
[----:B------:R-:W-:Y:S02]  /*26050*/  MOV R3, 0x1 ;  /* 0x0000000100037802 */ /* 0x000fe40000000f00 */
[----:B------:R-:W-:Y:S02]  /*26060*/  MOV R4, 0x26080 ;  /* 0x0002608000047802 */ /* 0x000fe40000000f00 */
[----:B------:R-:W-:Y:S05]  /*26070*/  CALL.REL.NOINC `($__internal_16_$__cuda_sm70_shflsync_up_p) ;  /* 0x0000040000007944 */ /* 0x000fea0003c00000 */
[----:B------:R-:W-:Y:S05]  /*26080*/  BRA `(.L_x_1193) ;  /* 0xffffc3b000007947 */ /* 0x000fea000383ffff */
.L_x_1128:
[----:B------:R-:W-:Y:S02]  /*26090*/  MOV R3, 0x2 ;  /* 0x0000000200037802 */ /* 0x000fe40000000f00 */
[----:B------:R-:W-:Y:S02]  /*260a0*/  MOV R4, 0x260c0 ;  /* 0x000260c000047802 */ /* 0x000fe40000000f00 */
        /* <DEDUP_REMOVED lines=25> */
.L_x_1130:
[----:B------:R-:W-:Y:S02]  /*26240*/  SEL R2, RZ, 0x1, P0 ;  /* 0x00000001ff027807 */ /* 0x000fe40000000000 */
[----:B------:R-:W-:Y:S02]  /*26250*/  MOV R3, 0x26270 ;  /* 0x0002627000037802 */ /* 0x000fe40000000f00 */
[----:B-1----:R-:W-:Y:S05]  /*26260*/  CALL.REL.NOINC `($__internal_17_$__cuda_sm70_votesync_ballot) ;  /* 0x0000027000007944 */ /* 0x002fea0003c00000 */
[----:B------:R-:W-:Y:S05]  /*26270*/  BRA `(.L_x_1195) ;  /* 0xffffc35000007947 */ /* 0x000fea000383ffff */
.L_x_1131:
[----:B------:R-:W-:Y:S01]  /*26280*/  IMAD.MOV.U32 R28, RZ, RZ, R6 ;  /* 0x000000ffff1c7224 */ /* 0x000fe200078e0006 */
[----:B--2---:R-:W-:Y:S01]  /*26290*/  MOV R2, R9 ;  /* 0x0000000900027202 */ /* 0x004fe20000000f00 */
[----:B------:R-:W-:Y:S01]  /*262a0*/  IMAD.MOV.U32 R226, RZ, RZ, 0x1f ;  /* 0x0000001fffe27424 */ /* 0x000fe200078e00ff */
[----:B------:R-:W-:-:S02]  /*262b0*/  MOV R3, 0x262d0 ;  /* 0x000262d000037802 */ /* 0x000fc40000000f00 */
[----:B-1----:R-:W-:Y:S05]  /*262c0*/  CALL.REL.NOINC `($__internal_15_$__cuda_sm70_shflsync_idx_p) ;  /* 0x0000015000007944 */ /* 0x002fea0003c00000 */
[----:B------:R-:W-:Y:S01]  /*262d0*/  IMAD.MOV.U32 R6, RZ, RZ, R28 ;  /* 0x000000ffff067224 */ /* 0x000fe200078e001c */
[----:B------:R-:W-:Y:S01]  /*262e0*/  MOV R2, R9 ;  /* 0x0000000900027202 */ /* 0x000fe20000000f00 */
[----:B------:R-:W-:Y:S01]  /*262f0*/  IMAD.MOV.U32 R28, RZ, RZ, R8 ;  /* 0x000000ffff1c7224 */ /* 0x000fe200078e0008 */
[----:B------:R-:W-:-:S02]  /*26300*/  MOV R226, 0x1f ;  /* 0x0000001f00e27802 */ /* 0x000fc40000000f00 */
[----:B------:R-:W-:Y:S02]  /*26310*/  MOV R3, 0x26330 ;  /* 0x0002633000037802 */ /* 0x000fe40000000f00 */
[----:B------:R-:W-:Y:S05]  /*26320*/  CALL.REL.NOINC `($__internal_15_$__cuda_sm70_shflsync_idx_p) ;  /* 0x000000f000007944 */ /* 0x000fea0003c00000 */
[----:B------:R-:W-:Y:S01]  /*26330*/  MOV R5, R28 ;  /* 0x0000001c00057202 */ /* 0x000fe20000000f00 */
[----:B------:R-:W-:Y:S05]  /*26340*/  BRA `(.L_x_1196) ;  /* 0xffffc2f000007947 */ /* 0x000fea000383ffff */
.L_x_1134:
[----:B------:R-:W-:Y:S01]  /*26350*/  IMAD.MOV.U32 R28, RZ, RZ, R4 ;  /* 0x000000ffff1c7224 */ /* 0x000fe200078e0004 */
[----:B--2---:R-:W-:Y:S01]  /*26360*/  MOV R2, R9 ;  /* 0x0000000900027202 */ /* 0x004fe20000000f00 */
[----:B------:R-:W-:Y:S01]  /*26370*/  IMAD.MOV.U32 R226, RZ, RZ, 0x1f ;  /* 0x0000001fffe27424 */ /* 0x000fe200078e00ff */
[----:B------:R-:W-:Y:S02]  /*26380*/  MOV R3, 0x263a0 ;  /* 0x000263a000037802 */ /* 0x000fe40000000f00 */
[----:B-1--4-:R-:W-:Y:S05]  /*26390*/  CALL.REL.NOINC `($__internal_15_$__cuda_sm70_shflsync_idx_p) ;  /* 0x0000008000007944 */ /* 0x012fea0003c00000 */
[----:B------:R-:W-:Y:S01]  /*263a0*/  MOV R15, R28 ;  /* 0x0000001c000f7202 */ /* 0x000fe20000000f00 */
[----:B------:R-:W-:Y:S05]  /*263b0*/  BRA `(.L_x_1133) ;  /* 0xffffc2e000007947 */ /* 0x000fea000383ffff */
        .weak           $__internal_14_$__cuda_sm70_shflsync_bfly_p
        .type           $__internal_14_$__cuda_sm70_shflsync_bfly_p,@function
        .size           $__internal_14_$__cuda_sm70_shflsync_bfly_p,($__internal_15_$__cuda_sm70_shflsync_idx_p - $__internal_14_$__cuda_sm70_shflsync_bfly_p)
$__internal_14_$__cuda_sm70_shflsync_bfly_p:
[----:B------:R-:W-:Y:S02]  /*263c0*/  MOV R217, 0x1f ;  /* 0x0000001f00d97802 */ /* 0x000fe40000000f00 */
[----:B------:R-:W-:-:S04]  /*263d0*/  MOV R218, 0xffffffff ;  /* 0xffffffff00da7802 */ /* 0x000fc80000000f00 */
[----:B------:R-:W-:Y:S04]  /*263e0*/  WARPSYNC R218 ;  /* 0x000000da00007348 */ /* 0x000fe80003800000 */
[----:B------:R1:W2:Y:S02]  /*263f0*/  SHFL.BFLY PT, R217, R4, R3, R217 ;  /* 0x0c00000304d97389 */ /* 0x0002a400000e00d9 */
[----:B-1----:R-:W-:-:S04]  /*26400*/  MOV R3, 0x0 ;  /* 0x0000000000037802 */ /* 0x002fc80000000f00 */
[----:B--2---:R-:W-:Y:S05]  /*26410*/  RET.REL.NODEC R2 `(_ZN7cutlass13device_kernelIN5flash19enable_sm80_to_sm89INS1_16FlashAttnFwdSm80INS1_25CollectiveMainloopFwdSm80ILi8ELi1ELb1EN4cute5tupleIJNS5_1CILi128EEENS7_ILi96EEES8_EEELi128ENS_10bfloat16_tEfNS_4arch4Sm80ELb0ELb1ELb1ELb1ELb1ELb1ELb1ELb1EEENS1_21CollectiveEpilogueFwdINS6_IJS8_S8_S9_EEENS6_IJNS7_ILi1EEESH_SH_EEESB_SD_Li256ELb1ELb1ELb1ELb0EEENS1_36VarlenDynamicPersistentTileSchedulerILi128ELi96ELi256ELi256ELb1ELb1ELb0ELb1ELb0ELb1EEEEEEEEEvNT_6ParamsE) ;  /* 0xfffd9be002007950 */ /* 0x004fea0003c3ffff */
        .weak           $__internal_15_$__cuda_sm70_shflsync_idx_p
        .type           $__internal_15_$__cuda_sm70_shflsync_idx_p,@function
        .size           $__internal_15_$__cuda_sm70_shflsync_idx_p,($__internal_16_$__cuda_sm70_shflsync_up_p - $__internal_15_$__cuda_sm70_shflsync_idx_p)
$__internal_15_$__cuda_sm70_shflsync_idx_p:
[----:B------:R-:W-:-:S04]  /*26420*/  MOV R227, 0xffffffff ;  /* 0xffffffff00e37802 */ /* 0x000fc80000000f00 */
[----:B------:R-:W-:Y:S04]  /*26430*/  WARPSYNC R227 ;  /* 0x000000e300007348 */ /* 0x000fe80003800000 */
[----:B------:R1:W2:Y:S02]  /*26440*/  SHFL.IDX PT, R28, R28, R2, R226 ;  /* 0x000000021c1c7389 */ /* 0x0002a400000e00e2 */
[----:B-1----:R-:W-:Y:S02]  /*26450*/  MOV R2, R3 ;  /* 0x0000000300027202 */ /* 0x002fe40000000f00 */
[----:B------:R-:W-:-:S04]  /*26460*/  MOV R3, 0x0 ;  /* 0x0000000000037802 */ /* 0x000fc80000000f00 */
[----:B--2---:R-:W-:Y:S05]  /*26470*/  RET.REL.NODEC R2 `(_ZN7cutlass13device_kernelIN5flash19enable_sm80_to_sm89INS1_16FlashAttnFwdSm80INS1_25CollectiveMainloopFwdSm80ILi8ELi1ELb1EN4cute5tupleIJNS5_1CILi128EEENS7_ILi96EEES8_EEELi128ENS_10bfloat16_tEfNS_4arch4Sm80ELb0ELb1ELb1ELb1ELb1ELb1ELb1ELb1EEENS1_21CollectiveEpilogueFwdINS6_IJS8_S8_S9_EEENS6_IJNS7_ILi1EEESH_SH_EEESB_SD_Li256ELb1ELb1ELb1ELb0EEENS1_36VarlenDynamicPersistentTileSchedulerILi128ELi96ELi256ELi256ELb1ELb1ELb0ELb1ELb0ELb1EEEEEEEEEvNT_6ParamsE) ;  /* 0xfffd9b8002007950 */ /* 0x004fea0003c3ffff */
        .weak           $__internal_16_$__cuda_sm70_shflsync_up_p
        .type           $__internal_16_$__cuda_sm70_shflsync_up_p,@function
        .size           $__internal_16_$__cuda_sm70_shflsync_up_p,($__internal_17_$__cuda_sm70_votesync_ballot - $__internal_16_$__cuda_sm70_shflsync_up_p)
$__internal_16_$__cuda_sm70_shflsync_up_p:
[----:B------:R-:W-:Y:S02]  /*26480*/  MOV R11, 0xffffffff ;  /* 0xffffffff000b7802 */ /* 0x000fe40000000f00 */
[----:B------:R-:W-:Y:S02]  /*26490*/  MOV R5, RZ ;  /* 0x000000ff00057202 */ /* 0x000fe40000000f00 */
[----:B------:R-:W-:Y:S04]  /*264a0*/  WARPSYNC R11 ;  /* 0x0000000b00007348 */ /* 0x000fe80003800000 */
[----:B------:R1:W2:Y:S02]  /*264b0*/  SHFL.UP PT, R3, R2, R3, R5 ;  /* 0x0400000302037389 */ /* 0x0002a400000e0005 */
[----:B-1----:R-:W-:-:S04]  /*264c0*/  MOV R5, 0x0 ;  /* 0x0000000000057802 */ /* 0x002fc80000000f00 */
[----:B--2---:R-:W-:Y:S05]  /*264d0*/  RET.REL.NODEC R4 `(_ZN7cutlass13device_kernelIN5flash19enable_sm80_to_sm89INS1_16FlashAttnFwdSm80INS1_25CollectiveMainloopFwdSm80ILi8ELi1ELb1EN4cute5tupleIJNS5_1CILi128EEENS7_ILi96EEES8_EEELi128ENS_10bfloat16_tEfNS_4arch4Sm80ELb0ELb1ELb1ELb1ELb1ELb1ELb1ELb1EEENS1_21CollectiveEpilogueFwdINS6_IJS8_S8_S9_EEENS6_IJNS7_ILi1EEESH_SH_EEESB_SD_Li256ELb1ELb1ELb1ELb0EEENS1_36VarlenDynamicPersistentTileSchedulerILi128ELi96ELi256ELi256ELb1ELb1ELb0ELb1ELb0ELb1EEEEEEEEEvNT_6ParamsE) ;  /* 0xfffd9b2004007950 */ /* 0x004fea0003c3ffff */
        .weak           $__internal_17_$__cuda_sm70_votesync_ballot
        .type           $__internal_17_$__cuda_sm70_votesync_ballot,@function
        .size           $__internal_17_$__cuda_sm70_votesync_ballot,(.L_x_1806 - $__internal_17_$__cuda_sm70_votesync_ballot)
$__internal_17_$__cuda_sm70_votesync_ballot:
[----:B------:R-:W-:Y:S01]  /*264e0*/  ISETP.NE.U32.AND P0, PT, R2, 0x1, PT ;  /* 0x000000010200780c */ /* 0x000fe20003f05070 */
[----:B------:R-:W-:-:S04]  /*264f0*/  IMAD.MOV.U32 R5, RZ, RZ, -0x1 ;  /* 0xffffffffff057424 */ /* 0x000fc800078e00ff */
[----:B------:R-:W-:Y:S08]  /*26500*/  WARPSYNC R5 ;  /* 0x0000000500007348 */ /* 0x000ff00003800000 */
[----:B------:R-:W-:-:S04]  /*26510*/  VOTE.ANY R2, PT, !P0 ;  /* 0x0000000000027806 */ /* 0x000fc800040e0100 */
[----:B------:R-:W-:Y:S01]  /*26520*/  LOP3.LUT R14, R2, R5, RZ, 0xc0, !PT ;  /* 0x00000005020e7212 */ /* 0x000fe200078ec0ff */
[----:B------:R-:W-:Y:S02]  /*26530*/  IMAD.MOV.U32 R2, RZ, RZ, R3 ;  /* 0x000000ffff027224 */ /* 0x000fe400078e0003 */
[----:B------:R-:W-:-:S04]  /*26540*/  IMAD.MOV.U32 R3, RZ, RZ, 0x0 ;  /* 0x00000000ff037424 */ /* 0x000fc800078e00ff */
[----:B------:R-:W-:Y:S05]  /*26550*/  RET.REL.NODEC R2 `(_ZN7cutlass13device_kernelIN5flash19enable_sm80_to_sm89INS1_16FlashAttnFwdSm80INS1_25CollectiveMainloopFwdSm80ILi8ELi1ELb1EN4cute5tupleIJNS5_1CILi128EEENS7_ILi96EEES8_EEELi128ENS_10bfloat16_tEfNS_4arch4Sm80ELb0ELb1ELb1ELb1ELb1ELb1ELb1ELb1EEENS1_21CollectiveEpilogueFwdINS6_IJS8_S8_S9_EEENS6_IJNS7_ILi1EEESH_SH_EEESB_SD_Li256ELb1ELb1ELb1ELb0EEENS1_36VarlenDynamicPersistentTileSchedulerILi128ELi96ELi256ELi256ELb1ELb1ELb0ELb1ELb0ELb1EEEEEEEEEvNT_6ParamsE) ;  /* 0xfffd9aa002007950 */ /* 0x000fea0003c3ffff */
.L_x_1197:
        /* <DEDUP_REMOVED lines=10> */
.L_x_1806:


//--------------------- .text._ZN7cutlass13device_kernelIN5flash19enable_sm80_to_sm89INS1_16FlashAttnFwdSm80INS1_25CollectiveMainloopFwdSm80ILi4ELi1ELb0EN4cute5tupleIJNS5_1CILi128EEENS7_ILi64EEES8_EEELi128ENS_10bfloat16_tEfNS_4arch4Sm80ELb1ELb0ELb1ELb0ELb1ELb0ELb1ELb1EEENS1_21CollectiveEpilogueFwdINS6_IJS8_S8_S9_EEENS6_IJNS7_ILi1EEESH_SH_EEESB_SD_Li128ELb0ELb1ELb1ELb0EEENS1_30DynamicPersistentTileSchedulerILi128ELi128ELb1ELb1ELb0EEEEEEEEEvNT_6ParamsE --------------------------
	.section	.text._ZN7cutlass13device_kernelIN5flash19enable_sm80_to_sm89INS1_16FlashAttnFwdSm80INS1_25CollectiveMainloopFwdSm80ILi4ELi1ELb0EN4cute5tupleIJNS5_1CILi128EEENS7_ILi64EEES8_EEELi128ENS_10bfloat16_tEfNS_4arch4Sm80ELb1ELb0ELb1ELb0ELb1ELb0ELb1ELb1EEENS1_21CollectiveEpilogueFwdINS6_IJS8_S8_S9_EEENS6_IJNS7_ILi1EEESH_SH_EEESB_SD_Li128ELb0ELb1ELb1ELb0EEENS1_30DynamicPersistentTileSchedulerILi128ELi128ELb1ELb1ELb0EEEEEEEEEvNT_6ParamsE,"ax",@progbits
	.sectioninfo	@"SHI_REGISTERS=255"
	.align	128
.text._ZN7cutlass13device_kernelIN5flash19enable_sm80_to_sm89INS1_16FlashAttnFwdSm80INS1_25CollectiveMainloopFwdSm80ILi4ELi1ELb0EN4cute5tupleIJNS5_1CILi128EEENS7_ILi64EEES8_EEELi128ENS_10bfloat16_tEfNS_4arch4Sm80ELb1ELb0ELb1ELb0ELb1ELb0ELb1ELb1EEENS1_21CollectiveEpilogueFwdINS6_IJS8_S8_S9_EEENS6_IJNS7_ILi1EEESH_SH_EEESB_SD_Li128ELb0ELb1ELb1ELb0EEENS1_30DynamicPersistentTileSchedulerILi128ELi128ELb1ELb1ELb0EEEEEEEEEvNT_6ParamsE:
        .type           _ZN7cutlass13device_kernelIN5flash19enable_sm80_to_sm89INS1_16FlashAttnFwdSm80INS1_25CollectiveMainloopFwdSm80ILi4ELi1ELb0EN4cute5tupleIJNS5_1CILi128EEENS7_ILi64EEES8_EEELi128ENS_10bfloat16_tEfNS_4arch4Sm80ELb1ELb0ELb1ELb0ELb1ELb0ELb1ELb1EEENS1_21CollectiveEpilogueFwdINS6_IJS8_S8_S9_EEENS6_IJNS7_ILi1EEESH_SH_EEESB_SD_Li128ELb0ELb1ELb1ELb0EEENS1_30DynamicPersistentTileSchedulerILi128ELi128ELb1ELb1ELb0EEEEEEEEEvNT_6ParamsE,@function
        .size           _ZN7cutlass13device_kernelIN5flash19enable_sm80_to_sm89INS1_16FlashAttnFwdSm80INS1_25CollectiveMainloopFwdSm80ILi4ELi1ELb0EN4cute5tupleIJNS5_1CILi128EEENS7_ILi64EEES8_EEELi128ENS_10bfloat16_tEfNS_4arch4Sm80ELb1ELb0ELb1ELb0ELb1ELb0ELb1ELb1EEENS1_21CollectiveEpilogueFwdINS6_IJS8_S8_S9_EEENS6_IJNS7_ILi1EEESH_SH_EEESB_SD_Li128ELb0ELb1ELb1ELb0EEENS1_30DynamicPersistentTileSchedulerILi128ELi128ELb1ELb1ELb0EEEEEEEEEvNT_6ParamsE,(.L_x_1811 - _ZN7cutlass13device_kernelIN5flash19enable_sm80_to_sm89INS1_16FlashAttnFwdSm80INS1_25CollectiveMainloopFwdSm80ILi4ELi1ELb0EN4cute5tupleIJNS5_1CILi128EEENS7_ILi64EEES8_EEELi128ENS_10bfloat16_tEfNS_4arch4Sm80ELb1ELb0ELb1ELb0ELb1ELb0ELb1ELb1EEENS1_21CollectiveEpilogueFwdINS6_IJS8_S8_S9_EEENS6_IJNS7_ILi1EEESH_SH_EEESB_SD_Li128ELb0ELb1ELb1ELb0EEENS1_30DynamicPersistentTileSchedulerILi128ELi128ELb1ELb1ELb0EEEEEEEEEvNT_6ParamsE)
        .other          _ZN7cutlass13device_kernelIN5flash19enable_sm80_to_sm89INS1_16FlashAttnFwdSm80INS1_25CollectiveMainloopFwdSm80ILi4ELi1ELb0EN4cute5tupleIJNS5_1CILi128EEENS7_ILi64EEES8_EEELi128ENS_10bfloat16_tEfNS_4arch4Sm80ELb1ELb0ELb1ELb0ELb1ELb0ELb1ELb1EEENS1_21CollectiveEpilogueFwdINS6_IJS8_S8_S9_EEENS6_IJNS7_ILi1EEESH_SH_EEESB_SD_Li128ELb0ELb1ELb1ELb0EEENS1_30DynamicPersistentTileSchedulerILi128ELi128ELb1ELb1ELb0EEEEEEEEEvNT_6ParamsE,@"STO_CUDA_ENTRY STV_DEFAULT"
_ZN7cutlass13device_kernelIN5flash19enable_sm80_to_sm89INS1_16FlashAttnFwdSm80INS1_25CollectiveMainloopFwdSm80ILi4ELi1ELb0EN4cute5tupleIJNS5_1CILi128EEENS7_ILi64EEES8_EEELi128ENS_10bfloat16_tEfNS_4arch4Sm80ELb1ELb0ELb1ELb0ELb1ELb0ELb1ELb1EEENS1_21CollectiveEpilogueFwdINS6_IJS8_S8_S9_EEENS6_IJNS7_ILi1EEESH_SH_EEESB_SD_Li128ELb0ELb1ELb1ELb0EEENS1_30DynamicPersistentTileSchedulerILi128ELi128ELb1ELb1ELb0EEEEEEEEEvNT_6ParamsE:
[----:B------:R-:W-:-:S03]  /*0000*/  MOV R1, c[0x0][0x28] ;  /* 0x00000a0000017a02 */ /* 0x000fc60000000f00 */
[----:B------:R-:W1:Y:S01]  /*0010*/  S2R R17, SR_TID.X ;  /* 0x0000000000117919 */ /* 0x000e620000002100 */
[----:B------:R-:W-:-:S03]  /*0020*/  IADD3 R1, R1, -0xf8, RZ ;  /* 0xffffff0801017810 */ /* 0x000fc60007ffe0ff */
[----:B------:R-:W2:Y:S01]  /*0030*/  S2R R5, SR_CTAID.X ;  /* 0x0000000000057919 */ /* 0x000ea20000002500 */
[----:B-1----:R-:W-:-:S05]  /*0040*/  SHF.R.U32.HI R0, RZ, 0x5, R17 ;  /* 0x00000005ff007819 */ /* 0x002fca0000011611 */
[----:B------:R-:W1:Y:S04]  /*0050*/  SHFL.IDX PT, R2, R0, RZ, 0x1f ;  /* 0x00001fff00027589 */ /* 0x000e6800000e0000 */
[----:B------:R-:W3:Y:S01]  /*0060*/  SHFL.IDX PT, R0, R0, RZ, 0x1f ;  /* 0x00001fff00007589 */ /* 0x000ee200000e0000 */
[----:B-1----:R-:W-:Y:S01]  /*0070*/  ISETP.GE.AND P0, PT, R2, 0x1, PT ;  /* 0x000000010200780c */ /* 0x002fe20003f06270 */
[----:B---3--:R1:W3:-:S12]  /*0080*/  R2UR UR6, R0 ;  /* 0x00000000000673c2 */ /* 0x0082d800000e0000 */
[----:B------:R-:W-:Y:S06]  /*0090*/  @P0 BAR.ARV 0x4, 0x80 ;  /* 0x0102000000000b1d */ /* 0x000fec0000002000 */
[----:B--2---:R-:W-:-:S13]  /*00a0*/  ISETP.GE.AND P0, PT, R5, c[0x0][0x538], PT ;  /* 0x00014e0005007a0c */ /* 0x004fda0003f06270 */
[----:B------:R-:W-:Y:S05]  /*00b0*/  @P0 EXIT ;  /* 0x000000000000094d */ /* 0x000fea0003800000 */
[----:B-1-3--:R-:W-:Y:S01]  /*00c0*/  SHF.R.S32.HI R4, RZ, 0x1f, R17 ;  /* 0x0000001fff047819 */ /* 0x00afe20000011411 */
[----:B------:R-:W-:Y:S01]  /*00d0*/  IMAD.MOV.U32 R240, RZ, RZ, 0x20 ;  /* 0x00000020fff07424 */ /* 0x000fe200078e00ff */
[----:B------:R-:W-:Y:S01]  /*00e0*/  ULDC.64 UR8, c[0x0][0x118] ;  /* 0x0000460000087ab9 */ /* 0x000fe20000000a00 */
[----:B------:R-:W-:Y:S01]  /*00f0*/  IMAD.MOV.U32 R243, RZ, RZ, 0x40 ;  /* 0x00000040fff37424 */ /* 0x000fe200078e00ff */
[CC--:B------:R-:W-:Y:S02]  /*0100*/  LEA.HI R9, R4.reuse, R17.reuse, RZ, 0x3 ;  /* 0x0000001104097211 */ /* 0x0c0fe400078f18ff */
[----:B------:R-:W-:Y:S02]  /*0110*/  LEA.HI R7, R4, R17, RZ, 0x4 ;  /* 0x0000001104077211 */ /* 0x000fe400078f20ff */
[----:B------:R-:W-:Y:S02]  /*0120*/  SHF.R.S32.HI R3, RZ, 0x3, R9 ;  /* 0x00000003ff037819 */ /* 0x000fe40000011409 */
[----:B------:R-:W-:-:S02]  /*0130*/  LOP3.LUT R2, R9, 0xfffffff8, RZ, 0xc0, !PT ;  /* 0xfffffff809027812 */ /* 0x000fc400078ec0ff */
[----:B------:R-:W-:Y:S01]  /*0140*/  LEA.HI R10, R4, R17, RZ, 0x2 ;  /* 0x00000011040a7211 */ /* 0x000fe200078f10ff */
[----:B------:R-:W-:Y:S01]  /*0150*/  IMAD.SHL.U32 R8, R3, 0x40, RZ ;  /* 0x0000004003087824 */ /* 0x000fe200078e00ff */
[----:B------:R-:W-:Y:S01]  /*0160*/  LOP3.LUT R0, R7, 0xfffffff0, RZ, 0xc0, !PT ;  /* 0xfffffff007007812 */ /* 0x000fe200078ec0ff */
[C---:B------:R-:W-:Y:S01]  /*0170*/  IMAD.IADD R12, R17.reuse, 0x1, -R2 ;  /* 0x00000001110c7824 */ /* 0x040fe200078e0a02 */
[----:B------:R-:W-:Y:S02]  /*0180*/  LOP3.LUT R10, R10, 0xfffffffc, RZ, 0xc0, !PT ;  /* 0xfffffffc0a0a7812 */ /* 0x000fe400078ec0ff */
[----:B------:R-:W-:Y:S01]  /*0190*/  LOP3.LUT R8, R8, 0x1c0, RZ, 0xc0, !PT ;  /* 0x000001c008087812 */ /* 0x000fe200078ec0ff */
[C---:B------:R-:W-:Y:S01]  /*01a0*/  IMAD.IADD R0, R17.reuse, 0x1, -R0 ;  /* 0x0000000111007824 */ /* 0x040fe200078e0a00 */
[----:B------:R-:W-:Y:S01]  /*01b0*/  SHF.R.S32.HI R11, RZ, 0x4, R7 ;  /* 0x00000004ff0b7819 */ /* 0x000fe20000011407 */
[C---:B------:R-:W-:Y:S01]  /*01c0*/  IMAD.SHL.U32 R16, R12.reuse, 0x8, RZ ;  /* 0x000000080c107824 */ /* 0x040fe200078e00ff */
[----:B------:R-:W-:Y:S01]  /*01d0*/  SHF.R.U32.HI R3, RZ, 0x3, R8 ;  /* 0x00000003ff037819 */ /* 0x000fe20000011608 */
[----:B------:R-:W-:Y:S01]  /*01e0*/  IMAD.IADD R10, R17, 0x1, -R10 ;  /* 0x00000001110a7824 */ /* 0x000fe200078e0a0a */
[----:B------:R-:W-:Y:S01]  /*01f0*/  SHF.R.S32.HI R6, RZ, 0x1f, R0 ;  /* 0x0000001fff067819 */ /* 0x000fe20000011400 */
[----:B------:R-:W-:Y:S01]  /*0200*/  IMAD.SHL.U32 R250, R12, 0x40, RZ ;  /* 0x000000400cfa7824 */ /* 0x000fe200078e00ff */
[----:B------:R-:W-:Y:S01]  /*0210*/  LOP3.LUT R8, R8, 0x38, R16, 0xf8, !PT ;  /* 0x0000003808087812 */ /* 0x000fe200078ef810 */
[----:B------:R-:W-:Y:S01]  /*0220*/  STL [R1+0x18], R16 ;  /* 0x0000181001007387 */ /* 0x000fe20000100800 */
[----:B------:R-:W-:-:S02]  /*0230*/  LEA.HI R7, R7, R11, RZ, 0x1 ;  /* 0x0000000b07077211 */ /* 0x000fc400078f08ff */
[----:B------:R-:W-:Y:S02]  /*0240*/  LEA.HI R2, R10, R10, RZ, 0x1 ;  /* 0x0000000a0a027211 */ /* 0x000fe400078f08ff */
[----:B------:R-:W-:Y:S02]  /*0250*/  LEA.HI R6, R6, R0, RZ, 0x3 ;  /* 0x0000000006067211 */ /* 0x000fe400078f18ff */
[----:B------:R-:W-:Y:S02]  /*0260*/  LOP3.LUT R3, R8, R3, RZ, 0x3c, !PT ;  /* 0x0000000308037212 */ /* 0x000fe400078e3cff */
[----:B------:R-:W-:Y:S02]  /*0270*/  LOP3.LUT R7, R7, 0xfffffffe, RZ, 0xc0, !PT ;  /* 0xfffffffe07077812 */ /* 0x000fe400078ec0ff */
[C---:B------:R-:W-:Y:S01]  /*0280*/  LOP3.LUT R13, R2.reuse, 0x1ffffffe, RZ, 0xc0, !PT ;  /* 0x1ffffffe020d7812 */ /* 0x040fe200078ec0ff */
[----:B------:R-:W-:Y:S01]  /*0290*/  IMAD.SHL.U32 R2, R2, 0x20, RZ ;  /* 0x0000002002027824 */ /* 0x000fe200078e00ff */
[----:B------:R-:W-:Y:S01]  /*02a0*/  LOP3.LUT R8, R6, 0xfffffff8, RZ, 0xc0, !PT ;  /* 0xfffffff806087812 */ /* 0x000fe200078ec0ff */
[----:B------:R-:W-:Y:S01]  /*02b0*/  IMAD.IADD R7, R11, 0x1, -R7 ;  /* 0x000000010b077824 */ /* 0x000fe200078e0a07 */
[-C--:B------:R-:W-:Y:S01]  /*02c0*/  LEA.HI R12, R4, R17.reuse, RZ, 0x5 ;  /* 0x00000011040c7211 */ /* 0x080fe200078f28ff */
[----:B------:R-:W-:Y:S01]  /*02d0*/  IMAD.IADD R13, R10, 0x1, -R13 ;  /* 0x000000010a0d7824 */ /* 0x000fe200078e0a0d */
[----:B------:R-:W-:Y:S01]  /*02e0*/  LOP3.LUT R250, R250, 0x1c0, RZ, 0xc0, !PT ;  /* 0x000001c0fafa7812 */ /* 0x000fe200078ec0ff */
[----:B------:R-:W-:Y:S01]  /*02f0*/  IMAD.IADD R8, R0, 0x1, -R8 ;  /* 0x0000000100087824 */ /* 0x000fe200078e0a08 */
[----:B------:R-:W-:Y:S01]  /*0300*/  LEA.HI R0, R4, R17, RZ, 0x6 ;  /* 0x0000001104007211 */ /* 0x000fe200078f30ff */
[----:B------:R-:W-:Y:S01]  /*0310*/  IMAD.SHL.U32 R6, R6, 0x40, RZ ;  /* 0x0000004006067824 */ /* 0x000fe200078e00ff */
[--C-:B------:R-:W-:Y:S01]  /*0320*/  SHF.R.S32.HI R11, RZ, 0x5, R12.reuse ;  /* 0x00000005ff0b7819 */ /* 0x100fe2000001140c */
[----:B------:R-:W-:Y:S01]  /*0330*/  IMAD.SHL.U32 R246, R8, 0x40, RZ ;  /* 0x0000004008f67824 */ /* 0x000fe200078e00ff */
[----:B------:R-:W-:Y:S01]  /*0340*/  SHF.R.S32.HI R10, RZ, 0x1f, R12 ;  /* 0x0000001fff0a7819 */ /* 0x000fe2000001140c */
[----:B------:R-:W-:Y:S01]  /*0350*/  IMAD.SHL.U32 R0, R0, 0x8, RZ ;  /* 0x0000000800007824 */ /* 0x000fe200078e00ff */
[----:B------:R-:W-:-:S02]  /*0360*/  LOP3.LUT R12, R12, 0xffffffe0, RZ, 0xc0, !PT ;  /* 0xffffffe00c0c7812 */ /* 0x000fc400078ec0ff */
[----:B------:R-:W-:Y:S02]  /*0370*/  LEA.HI R10, R10, R11, RZ, 0x2 ;  /* 0x0000000b0a0a7211 */ /* 0x000fe400078f10ff */
[----:B------:R-:W-:Y:S01]  /*0380*/  LOP3.LUT R3, R3, 0x7ffffe00, R0, 0xf8, !PT ;  /* 0x7ffffe0003037812 */ /* 0x000fe200078ef800 */
[----:B------:R-:W-:Y:S01]  /*0390*/  IMAD.IADD R15, R17, 0x1, -R12 ;  /* 0x00000001110f7824 */ /* 0x000fe200078e0a0c */
[----:B------:R-:W-:Y:S01]  /*03a0*/  LOP3.LUT R9, R250, 0x8, R9, 0xf8, !PT ;  /* 0x00000008fa097812 */ /* 0x000fe200078ef809 */
[----:B------:R-:W-:Y:S01]  /*03b0*/  IMAD.SHL.U32 R12, R7, 0x8, RZ ;  /* 0x00000008070c7824 */ /* 0x000fe200078e00ff */
[----:B------:R-:W-:Y:S01]  /*03c0*/  SHF.R.U32.HI R250, RZ, 0x3, R250 ;  /* 0x00000003fffa7819 */ /* 0x000fe200000116fa */
[----:B------:R-:W-:Y:S01]  /*03d0*/  IMAD.SHL.U32 R3, R3, 0x2, RZ ;  /* 0x0000000203037824 */ /* 0x000fe200078e00ff */
[----:B------:R-:W-:Y:S02]  /*03e0*/  SHF.R.S32.HI R0, RZ, 0x1f, R15 ;  /* 0x0000001fff007819 */ /* 0x000fe4000001140f */
[----:B------:R-:W-:-:S02]  /*03f0*/  LOP3.LUT R10, R10, 0xffffffc, RZ, 0xc0, !PT ;  /* 0x0ffffffc0a0a7812 */ /* 0x000fc400078ec0ff */
[----:B------:R-:W-:Y:S02]  /*0400*/  LOP3.LUT R246, R246, 0x1c0, RZ, 0xc0, !PT ;  /* 0x000001c0f6f67812 */ /* 0x000fe400078ec0ff */
[----:B------:R-:W-:Y:S01]  /*0410*/  LEA.HI R0, R0, R15, RZ, 0x2 ;  /* 0x0000000f00007211 */ /* 0x000fe200078f10ff */
[----:B------:R-:W-:Y:S01]  /*0420*/  IMAD.IADD R10, R11, 0x1, -R10 ;  /* 0x000000010b0a7824 */ /* 0x000fe200078e0a0a */
[----:B------:R-:W-:Y:S02]  /*0430*/  LOP3.LUT R250, R9, R250, RZ, 0x3c, !PT ;  /* 0x000000fa09fa7212 */ /* 0x000fe400078e3cff */
[----:B------:R-:W-:Y:S02]  /*0440*/  LOP3.LUT R12, R246, 0x8, R12, 0xf8, !PT ;  /* 0x00000008f60c7812 */ /* 0x000fe400078ef80c */
[----:B------:R-:W-:Y:S01]  /*0450*/  SHF.R.S32.HI R9, RZ, 0x2, R0 ;  /* 0x00000002ff097819 */ /* 0x000fe20000011400 */
[----:B------:R-:W-:Y:S01]  /*0460*/  IMAD R250, R7, 0x200, R250 ;  /* 0x0000020007fa7824 */ /* 0x000fe200078e02fa */
[----:B------:R-:W-:-:S02]  /*0470*/  SHF.R.U32.HI R246, RZ, 0x3, R246 ;  /* 0x00000003fff67819 */ /* 0x000fc400000116f6 */
[----:B------:R-:W-:Y:S01]  /*0480*/  LOP3.LUT R6, R6, 0xfffffe00, RZ, 0xc0, !PT ;  /* 0xfffffe0006067812 */ /* 0x000fe200078ec0ff */
[----:B------:R-:W-:Y:S01]  /*0490*/  IMAD R14, R10, 0x10, R9 ;  /* 0x000000100a0e7824 */ /* 0x000fe200078e0209 */
[----:B------:R-:W-:Y:S02]  /*04a0*/  LOP3.LUT R246, R12, R246, RZ, 0x3c, !PT ;  /* 0x000000f60cf67212 */ /* 0x000fe400078e3cff */
[----:B------:R-:W-:Y:S01]  /*04b0*/  LOP3.LUT R2, R2, 0xffffffc0, RZ, 0xc0, !PT ;  /* 0xffffffc002027812 */ /* 0x000fe200078ec0ff */
[----:B------:R-:W-:Y:S01]  /*04c0*/  IMAD R251, R11, 0x400, R6 ;  /* 0x000004000bfb7824 */ /* 0x000fe200078e0206 */
[----:B------:R-:W-:Y:S01]  /*04d0*/  LOP3.LUT R0, R0, 0x7ffffffc, RZ, 0xc0, !PT ;  /* 0x7ffffffc00007812 */ /* 0x000fe200078ec0ff */
[----:B------:R1:W-:Y:S01]  /*04e0*/  STL [R1+0x14], R14 ;  /* 0x0000140e01007387 */ /* 0x0003e20000100800 */
[----:B------:R-:W-:Y:S01]  /*04f0*/  LEA.HI R4, R4, R17, RZ, 0x7 ;  /* 0x0000001104047211 */ /* 0x000fe200078f38ff */
[----:B------:R-:W-:Y:S01]  /*0500*/  IMAD.IADD R251, R251, 0x1, R246 ;  /* 0x00000001fbfb7824 */ /* 0x000fe200078e02f6 */
[----:B------:R-:W-:Y:S01]  /*0510*/  LOP3.LUT R246, R246, R6, RZ, 0xfc, !PT ;  /* 0x00000006f6f67212 */ /* 0x000fe200078efcff */
[----:B------:R-:W-:Y:S01]  /*0520*/  IMAD R2, R13, 0x8, R2 ;  /* 0x000000080d027824 */ /* 0x000fe200078e0202 */
[----:B------:R2:W-:Y:S01]  /*0530*/  STL [R1+0x1c], R5 ;  /* 0x00001c0501007387 */ /* 0x0005e20000100800 */
[----:B------:R-:W-:Y:S01]  /*0540*/  SHF.R.S32.HI R6, RZ, 0x7, R4 ;  /* 0x00000007ff067819 */ /* 0x000fe20000011404 */
[----:B------:R-:W-:Y:S01]  /*0550*/  IMAD.IADD R0, R15, 0x1, -R0 ;  /* 0x000000010f007824 */ /* 0x000fe200078e0a00 */
[----:B------:R-:W-:Y:S01]  /*0560*/  SHF.R.S32.HI R4, RZ, 0x1f, R16 ;  /* 0x0000001fff047819 */ /* 0x000fe20000011410 */
[----:B------:R-:W-:Y:S01]  /*0570*/  IMAD.IADD R2, R14, 0x1, R2 ;  /* 0x000000010e027824 */ /* 0x000fe200078e0202 */
[----:B------:R-:W-:Y:S01]  /*0580*/  R2P PR, R8, 0x6 ;  /* 0x0000000608007804 */ /* 0x000fe20000000000 */
[----:B------:R-:W-:Y:S01]  /*0590*/  IMAD.SHL.U32 R0, R0, 0x2, RZ ;  /* 0x0000000200007824 */ /* 0x000fe200078e00ff */
[----:B------:R-:W-:-:S02]  /*05a0*/  LEA R251, R251, 0x8100, 0x1 ;  /* 0x00008100fbfb7811 */ /* 0x000fc400078e08ff */
[----:B------:R-:W-:Y:S02]  /*05b0*/  LEA R246, R246, 0x100, 0x1 ;  /* 0x00000100f6f67811 */ /* 0x000fe400078e08ff */
[C---:B------:R-:W-:Y:S02]  /*05c0*/  IADD3 R15, R0.reuse, 0x8, RZ ;  /* 0x00000008000f7810 */ /* 0x040fe40007ffe0ff */
[C---:B------:R-:W-:Y:S02]  /*05d0*/  IADD3 R13, R0.reuse, 0x18, RZ ;  /* 0x00000018000d7810 */ /* 0x040fe40007ffe0ff */
[C---:B------:R-:W-:Y:S02]  /*05e0*/  IADD3 R12, R0.reuse, 0x20, RZ ;  /* 0x00000020000c7810 */ /* 0x040fe40007ffe0ff */
[C---:B------:R-:W-:Y:S02]  /*05f0*/  IADD3 R11, R0.reuse, 0x28, RZ ;  /* 0x00000028000b7810 */ /* 0x040fe40007ffe0ff */
[----:B------:R-:W-:-:S02]  /*0600*/  IADD3 R10, R0, 0x30, RZ ;  /* 0x00000030000a7810 */ /* 0x000fc40007ffe0ff */
[C---:B-1----:R-:W-:Y:S02]  /*0610*/  IADD3 R14, R0.reuse, 0x10, RZ ;  /* 0x00000010000e7810 */ /* 0x042fe40007ffe0ff */
[----:B------:R-:W-:Y:S02]  /*0620*/  IADD3 R9, R0, 0x38, RZ ;  /* 0x0000003800097810 */ /* 0x000fe40007ffe0ff */
[----:B--2---:R-:W-:Y:S02]  /*0630*/  IADD3 R5, R16, 0x40, RZ ;  /* 0x0000004010057810 */ /* 0x004fe40007ffe0ff */
[C---:B------:R-:W-:Y:S02]  /*0640*/  IADD3 R8, R0.reuse, 0x40, RZ ;  /* 0x0000004000087810 */ /* 0x040fe40007ffe0ff */
[----:B------:R-:W-:Y:S01]  /*0650*/  IADD3 R7, R0, 0x48, RZ ;  /* 0x0000004800077810 */ /* 0x000fe20007ffe0ff */
[----:B------:R1:W-:Y:S01]  /*0660*/  STL [R1+0x4], R5 ;  /* 0x0000040501007387 */ /* 0x0003e20000100800 */
[----:B------:R-:W-:-:S02]  /*0670*/  SHF.R.S32.HI R252, RZ, 0x1f, R5 ;  /* 0x0000001ffffc7819 */ /* 0x000fc40000011405 */
[----:B------:R-:W-:Y:S01]  /*0680*/  IADD3 R6, R0, 0x50, RZ ;  /* 0x0000005000067810 */ /* 0x000fe20007ffe0ff */
[----:B------:R2:W-:Y:S01]  /*0690*/  STL [R1], R4 ;  /* 0x0000000401007387 */ /* 0x0005e20000100800 */
[----:B------:R-:W-:Y:S02]  /*06a0*/  SEL R240, R240, 0xffffffe0, !P1 ;  /* 0xffffffe0f0f07807 */ /* 0x000fe40004800000 */
[----:B------:R-:W-:Y:S01]  /*06b0*/  SEL R243, R243, 0xffffffc0, !P2 ;  /* 0xffffffc0f3f37807 */ /* 0x000fe20005000000 */
[----:B------:R3:W-:Y:S01]  /*06c0*/  STL [R1+0x8], R3 ;  /* 0x0000080301007387 */ /* 0x0007e20000100800 */
[----:B------:R-:W-:Y:S01]  /*06d0*/  LEA R250, R250, 0x4100, 0x1 ;  /* 0x00004100fafa7811 */ /* 0x000fe200078e08ff */
[C---:B------:R-:W-:Y:S02]  /*06e0*/  IMAD.IADD R249, R251.reuse, 0x1, R240 ;  /* 0x00000001fbf97824 */ /* 0x040fe400078e02f0 */
[----:B------:R4:W-:Y:S01]  /*06f0*/  STL [R1+0x10], R2 ;  /* 0x0000100201007387 */ /* 0x0009e20000100800 */
[----:B------:R-:W-:-:S02]  /*0700*/  IMAD.IADD R248, R251, 0x1, R243 ;  /* 0x00000001fbf87824 */ /* 0x000fc400078e02f3 */
[C-C-:B------:R-:W-:Y:S01]  /*0710*/  IMAD.IADD R245, R240.reuse, 0x1, R246.reuse ;  /* 0x00000001f0f57824 */ /* 0x140fe200078e02f6 */
[----:B------:R-:W-:Y:S01]  /*0720*/  STL [R1+0xc], R0 ;  /* 0x00000c0001007387 */ /* 0x000fe20000100800 */
[----:B------:R-:W-:Y:S02]  /*0730*/  IMAD.IADD R244, R243, 0x1, R246 ;  /* 0x00000001f3f47824 */ /* 0x000fe400078e02f6 */
[----:B------:R-:W-:Y:S02]  /*0740*/  IMAD.IADD R247, R249, 0x1, R243 ;  /* 0x00000001f9f77824 */ /* 0x000fe400078e02f3 */
[----:B------:R-:W-:Y:S02]  /*0750*/  IMAD.IADD R240, R240, 0x1, R248 ;  /* 0x00000001f0f07824 */ /* 0x000fe400078e02f8 */
[----:B------:R-:W-:Y:S01]  /*0760*/  IMAD.IADD R243, R243, 0x1, R245 ;  /* 0x00000001f3f37824 */ /* 0x000fe200078e02f5 */
[C---:B-1----:R-:W-:Y:S02]  /*0770*/  IADD3 R5, R0.reuse, 0x58, RZ ;  /* 0x0000005800057810 */ /* 0x042fe40007ffe0ff */
[----:B--2---:R-:W-:-:S02]  /*0780*/  IADD3 R4, R0, 0x60, RZ ;  /* 0x0000006000047810 */ /* 0x004fc40007ffe0ff */
[----:B---3--:R-:W-:Y:S02]  /*0790*/  IADD3 R3, R0, 0x68, RZ ;  /* 0x0000006800037810 */ /* 0x008fe40007ffe0ff */
[----:B----4-:R-:W-:-:S05]  /*07a0*/  SHF.R.S32.HI R2, RZ, 0x1f, R0 ;  /* 0x0000001fff027819 */ /* 0x010fca0000011400 */
[----:B------:R1:W-:Y:S04]  /*07b0*/  STL [R1+0x54], R2 ;  /* 0x0000540201007387 */ /* 0x0003e80000100800 */
[----:B------:R2:W-:Y:S04]  /*07c0*/  STL [R1+0x90], R15 ;  /* 0x0000900f01007387 */ /* 0x0005e80000100800 */
[----:B------:R3:W-:Y:S04]  /*07d0*/  STL [R1+0x8c], R14 ;  /* 0x00008c0e01007387 */ /* 0x0007e80000100800 */
[----:B------:R4:W-:Y:S04]  /*07e0*/  STL [R1+0x88], R13 ;  /* 0x0000880d01007387 */ /* 0x0009e80000100800 */
[----:B------:R5:W-:Y:S04]  /*07f0*/  STL [R1+0x84], R12 ;  /* 0x0000840c01007387 */ /* 0x000be80000100800 */
[----:B------:R5:W-:Y:S04]  /*0800*/  STL [R1+0x80], R11 ;  /* 0x0000800b01007387 */ /* 0x000be80000100800 */
[----:B------:R5:W-:Y:S01]  /*0810*/  STL [R1+0x7c], R10 ;  /* 0x00007c0a01007387 */ /* 0x000be20000100800 */
[----:B-1----:R-:W-:-:S02]  /*0820*/  IADD3 R2, R0, 0x70, RZ ;  /* 0x0000007000027810 */ /* 0x002fc40007ffe0ff */
[----:B------:R-:W-:Y:S01]  /*0830*/  IADD3 R0, R0, 0x78, RZ ;  /* 0x0000007800007810 */ /* 0x000fe20007ffe0ff */
[----:B------:R1:W-:Y:S01]  /*0840*/  STL [R1+0x78], R9 ;  /* 0x0000780901007387 */ /* 0x0003e20000100800 */
[----:B--2---:R-:W-:-:S03]  /*0850*/  SHF.R.S32.HI R15, RZ, 0x1f, R15 ;  /* 0x0000001fff0f7819 */ /* 0x004fc6000001140f */
[----:B------:R2:W-:Y:S01]  /*0860*/  STL [R1+0x74], R8 ;  /* 0x0000740801007387 */ /* 0x0005e20000100800 */
[----:B---3--:R-:W-:-:S03]  /*0870*/  SHF.R.S32.HI R14, RZ, 0x1f, R14 ;  /* 0x0000001fff0e7819 */ /* 0x008fc6000001140e */
[----:B------:R3:W-:Y:S01]  /*0880*/  STL [R1+0x70], R7 ;  /* 0x0000700701007387 */ /* 0x0007e20000100800 */
[----:B----4-:R-:W-:-:S03]  /*0890*/  SHF.R.S32.HI R13, RZ, 0x1f, R13 ;  /* 0x0000001fff0d7819 */ /* 0x010fc6000001140d */
[----:B------:R4:W-:Y:S01]  /*08a0*/  STL [R1+0x6c], R6 ;  /* 0x00006c0601007387 */ /* 0x0009e20000100800 */
[----:B-----5:R-:W-:-:S03]  /*08b0*/  SHF.R.S32.HI R12, RZ, 0x1f, R12 ;  /* 0x0000001fff0c7819 */ /* 0x020fc6000001140c */
[----:B------:R5:W-:Y:S01]  /*08c0*/  STL [R1+0x68], R5 ;  /* 0x0000680501007387 */ /* 0x000be20000100800 */
[----:B------:R-:W-:-:S03]  /*08d0*/  SHF.R.S32.HI R11, RZ, 0x1f, R11 ;  /* 0x0000001fff0b7819 */ /* 0x000fc6000001140b */
[----:B------:R5:W-:Y:S01]  /*08e0*/  STL [R1+0x64], R4 ;  /* 0x0000640401007387 */ /* 0x000be20000100800 */
[----:B------:R-:W-:-:S03]  /*08f0*/  SHF.R.S32.HI R10, RZ, 0x1f, R10 ;  /* 0x0000001fff0a7819 */ /* 0x000fc6000001140a */
[----:B------:R5:W-:Y:S01]  /*0900*/  STL [R1+0x60], R3 ;  /* 0x0000600301007387 */ /* 0x000be20000100800 */
[----:B-1----:R-:W-:-:S03]  /*0910*/  SHF.R.S32.HI R9, RZ, 0x1f, R9 ;  /* 0x0000001fff097819 */ /* 0x002fc60000011409 */
[----:B------:R-:W-:Y:S01]  /*0920*/  STL [R1+0x50], R15 ;  /* 0x0000500f01007387 */ /* 0x000fe20000100800 */
[----:B--2---:R-:W-:-:S03]  /*0930*/  SHF.R.S32.HI R8, RZ, 0x1f, R8 ;  /* 0x0000001fff087819 */ /* 0x004fc60000011408 */
[----:B------:R1:W-:Y:S01]  /*0940*/  STL [R1+0x5c], R2 ;  /* 0x00005c0201007387 */ /* 0x0003e20000100800 */
[----:B---3--:R-:W-:-:S03]  /*0950*/  SHF.R.S32.HI R7, RZ, 0x1f, R7 ;  /* 0x0000001fff077819 */ /* 0x008fc60000011407 */
[----:B------:R-:W-:Y:S01]  /*0960*/  STL [R1+0x4c], R14 ;  /* 0x00004c0e01007387 */ /* 0x000fe20000100800 */
[----:B----4-:R-:W-:-:S03]  /*0970*/  SHF.R.S32.HI R6, RZ, 0x1f, R6 ;  /* 0x0000001fff067819 */ /* 0x010fc60000011406 */
[----:B------:R2:W-:Y:S01]  /*0980*/  STL [R1+0x58], R0 ;  /* 0x0000580001007387 */ /* 0x0005e20000100800 */
[----:B-----5:R-:W-:-:S03]  /*0990*/  SHF.R.S32.HI R5, RZ, 0x1f, R5 ;  /* 0x0000001fff057819 */ /* 0x020fc60000011405 */
[----:B------:R3:W-:Y:S01]  /*09a0*/  STL [R1+0x48], R13 ;  /* 0x0000480d01007387 */ /* 0x0007e20000100800 */
[----:B------:R-:W-:-:S03]  /*09b0*/  SHF.R.S32.HI R4, RZ, 0x1f, R4 ;  /* 0x0000001fff047819 */ /* 0x000fc60000011404 */
[----:B------:R3:W-:Y:S01]  /*09c0*/  STL [R1+0x44], R12 ;  /* 0x0000440c01007387 */ /* 0x0007e20000100800 */
[----:B------:R-:W-:-:S03]  /*09d0*/  SHF.R.S32.HI R3, RZ, 0x1f, R3 ;  /* 0x0000001fff037819 */ /* 0x000fc60000011403 */
[----:B------:R3:W-:Y:S04]  /*09e0*/  STL [R1+0x40], R11 ;  /* 0x0000400b01007387 */ /* 0x0007e80000100800 */
[----:B------:R3:W-:Y:S01]  /*09f0*/  STL [R1+0x3c], R10 ;  /* 0x00003c0a01007387 */ /* 0x0007e20000100800 */
[----:B-1----:R-:W-:-:S03]  /*0a00*/  SHF.R.S32.HI R2, RZ, 0x1f, R2 ;  /* 0x0000001fff027819 */ /* 0x002fc60000011402 */
[----:B------:R3:W-:Y:S04]  /*0a10*/  STL [R1+0x38], R9 ;  /* 0x0000380901007387 */ /* 0x0007e80000100800 */
[----:B------:R3:W-:Y:S01]  /*0a20*/  STL [R1+0x34], R8 ;  /* 0x0000340801007387 */ /* 0x0007e20000100800 */
[----:B--2---:R-:W-:-:S03]  /*0a30*/  SHF.R.S32.HI R0, RZ, 0x1f, R0 ;  /* 0x0000001fff007819 */ /* 0x004fc60000011400 */
[----:B------:R3:W-:Y:S04]  /*0a40*/  STL [R1+0x30], R7 ;  /* 0x0000300701007387 */ /* 0x0007e80000100800 */
[----:B------:R3:W-:Y:S04]  /*0a50*/  STL [R1+0x2c], R6 ;  /* 0x00002c0601007387 */ /* 0x0007e80000100800 */
[----:B------:R3:W-:Y:S04]  /*0a60*/  STL [R1+0x28], R5 ;  /* 0x0000280501007387 */ /* 0x0007e80000100800 */
[----:B------:R3:W-:Y:S04]  /*0a70*/  STL [R1+0x24], R4 ;  /* 0x0000240401007387 */ /* 0x0007e80000100800 */
[----:B------:R3:W-:Y:S04]  /*0a80*/  STL [R1+0x20], R3 ;  /* 0x0000200301007387 */ /* 0x0007e80000100800 */
[----:B------:R3:W-:Y:S04]  /*0a90*/  STL [R1+0x94], R2 ;  /* 0x0000940201007387 */ /* 0x0007e80000100800 */
[----:B------:R3:W-:Y:S02]  /*0aa0*/  STL [R1+0x98], R0 ;  /* 0x0000980001007387 */ /* 0x0007e40000100800 */
.L_x_1273:
[----:B---3--:R-:W2:Y:S01]  /*0ab0*/  LDL R2, [R1+0x1c] ;  /* 0x00001c0001027983 */ /* 0x008ea20000100800 */
        /* <DEDUP_REMOVED lines=11> */
[----:B------:R-:W-:Y:S02]  /*0b70*/  MOV R2, c[0x0][0x56c] ;  /* 0x00015b0000027a02 */ /* 0x000fe40000000f00 */
[----:B------:R-:W-:Y:S02]  /*0b80*/  MOV R4, R0 ;  /* 0x0000000000047202 */ /* 0x000fe40000000f00 */
[----:B------:R-:W-:-:S13]  /*0b90*/  ISETP.NE.AND P0, PT, R2, 0x1, PT ;  /* 0x000000010200780c */ /* 0x000fda0003f05270 */
[----:B------:R-:W-:-:S05]  /*0ba0*/  @P0 IMAD.HI.U32 R2, R0, c[0x0][0x570], RZ ;  /* 0x00015c0000020a27 */ /* 0x000fca00078e00ff */
[----:B------:R-:W-:-:S05]  /*0bb0*/  @P0 SHF.R.U32.HI R4, RZ, c[0x0][0x574], R2 ;  /* 0x00015d00ff040a19 */ /* 0x000fca0000011602 */
[----:B------:R-:W-:Y:S01]  /*0bc0*/  IMAD R3, R4, c[0x0][0x56c], RZ ;  /* 0x00015b0004037a24 */ /* 0x000fe200078e02ff */
[----:B------:R-:W-:Y:S05]  /*0bd0*/  BRA `(.L_x_1200) ;  /* 0x0000006000007947 */ /* 0x000fea0003800000 */
.L_x_1199:
[----:B------:R-:W-:Y:S02]  /*0be0*/  MOV R2, c[0x0][0x554] ;  /* 0x0001550000027a02 */ /* 0x000fe40000000f00 */
[----:B------:R-:W-:Y:S02]  /*0bf0*/  MOV R4, R0 ;  /* 0x0000000000047202 */ /* 0x000fe40000000f00 */
[----:B------:R-:W-:-:S13]  /*0c00*/  ISETP.NE.AND P0, PT, R2, 0x1, PT ;  /* 0x000000010200780c */ /* 0x000fda0003f05270 */
[----:B------:R-:W-:-:S05]  /*0c10*/  @P0 IMAD.HI.U32 R2, R0, c[0x0][0x558], RZ ;  /* 0x0001560000020a27 */ /* 0x000fca00078e00ff */
[----:B------:R-:W-:-:S05]  /*0c20*/  @P0 SHF.R.U32.HI R4, RZ, c[0x0][0x55c], R2 ;  /* 0x00015700ff040a19 */ /* 0x000fca0000011602 */
[----:B------:R-:W-:Y:S02]  /*0c30*/  IMAD R3, R4, c[0x0][0x554], RZ ;  /* 0x0001550004037a24 */ /* 0x000fe400078e02ff */
.L_x_1200:
[----:B------:R-:W-:Y:S05]  /*0c40*/  BSYNC B0 ;  /* 0x0000000000007941 */ /* 0x000fea0003800000 */
.L_x_1198:
        /* <DEDUP_REMOVED lines=12> */
[----:B------:R1:W-:Y:S04]  /*0d10*/  STL [R1+0xc4], R14 ;  /* 0x0000c40e01007387 */ /* 0x0003e80000100800 */
[----:B------:R2:W3:Y:S01]  /*0d20*/  @P0 LDG.E R6, [R2.64] ;  /* 0x0000000802060981 */ /* 0x0004e2000c1e1900 */
[----:B------:R-:W-:Y:S01]  /*0d30*/  IMAD.MOV.U32 R10, RZ, RZ, R4 ;  /* 0x000000ffff0a7224 */ /* 0x000fe200078e0004 */
[----:B------:R-:W-:Y:S01]  /*0d40*/  BSSY B0, `(.L_x_1201) ;  /* 0x0000042000007945 */ /* 0x000fe20003800000 */
[----:B--2---:R-:W-:-:S05]  /*0d50*/  IMAD.MOV.U32 R2, RZ, RZ, c[0x0][0x53c] ;  /* 0x00014f00ff027624 */ /* 0x004fca00078e00ff */
[----:B------:R-:W-:Y:S02]  /*0d60*/  ISETP.NE.AND P0, PT, R2, 0x1, PT ;  /* 0x000000010200780c */ /* 0x000fe40003f05270 */
[----:B------:R-:W-:-:S04]  /*0d70*/  LOP3.LUT R2, R4, 0x1ffffff, RZ, 0x3c, !PT ;  /* 0x01ffffff04027812 */ /* 0x000fc800078e3cff */
[----:B------:R-:W-:-:S07]  /*0d80*/  IADD3 R2, R2, c[0x0][0x53c], RZ ;  /* 0x00014f0002027a10 */ /* 0x000fce0007ffe0ff */
[----:B------:R-:W-:-:S05]  /*0d90*/  @P0 IMAD.HI.U32 R3, R4, c[0x0][0x540], RZ ;  /* 0x0001500004030a27 */ /* 0x000fca00078e00ff */
[----:B------:R-:W-:Y:S02]  /*0da0*/  @P0 SHF.R.U32.HI R10, RZ, c[0x0][0x544], R3 ;  /* 0x00015100ff0a0a19 */ /* 0x000fe40000011603 */
[----:B------:R-:W-:-:S03]  /*0db0*/  MOV R3, c[0x0][0x2c4] ;  /* 0x0000b10000037a02 */ /* 0x000fc60000000f00 */
[----:B------:R-:W-:Y:S01]  /*0dc0*/  IMAD R2, R10, c[0x0][0x53c], R2 ;  /* 0x00014f000a027a24 */ /* 0x000fe200078e0202 */
[----:B------:R-:W-:Y:S01]  /*0dd0*/  ISETP.NE.AND P4, PT, R3, 0x1, PT ;  /* 0x000000010300780c */ /* 0x000fe20003f85270 */
[----:B------:R-:W-:Y:S01]  /*0de0*/  IMAD.MOV.U32 R3, RZ, RZ, 0x40 ;  /* 0x00000040ff037424 */ /* 0x000fe200078e00ff */
[----:B------:R1:W-:Y:S01]  /*0df0*/  STL [R1+0xc0], R10 ;  /* 0x0000c00a01007387 */ /* 0x0003e20000100800 */
[----:B------:R-:W-:Y:S02]  /*0e00*/  IMAD.SHL.U32 R16, R2, 0x80, RZ ;  /* 0x0000008002107824 */ /* 0x000fe400078e00ff */
[----:B------:R-:W-:Y:S01]  /*0e10*/  IMAD.MOV.U32 R2, RZ, RZ, c[0x0][0x2ac] ;  /* 0x0000ab00ff027624 */ /* 0x000fe200078e00ff */
[----:B------:R-:W-:Y:S02]  /*0e20*/  IADD3 R3, R3, -c[0x0][0x168], RZ ;  /* 0x80005a0003037a10 */ /* 0x000fe40007ffe0ff */
[----:B------:R-:W-:Y:S01]  /*0e30*/  IADD3 R5, R16, 0x7f, RZ ;  /* 0x0000007f10057810 */ /* 0x000fe20007ffe0ff */
[C---:B------:R-:W-:Y:S01]  /*0e40*/  IMAD R65, R2.reuse, c[0x0][0x1d0], RZ ;  /* 0x0000740002417a24 */ /* 0x040fe200078e02ff */
[----:B------:R1:W-:Y:S01]  /*0e50*/  STL [R1+0xac], R16 ;  /* 0x0000ac1001007387 */ /* 0x0003e20000100800 */
[----:B------:R-:W-:-:S02]  /*0e60*/  IMAD R3, R2, c[0x0][0x1d0], R3 ;  /* 0x0000740002037a24 */ /* 0x000fc400078e0203 */
[----:B------:R-:W-:Y:S01]  /*0e70*/  @P4 IMAD.HI.U32 R4, R5, c[0x0][0x2c8], RZ ;  /* 0x0000b20005044a27 */ /* 0x000fe200078e00ff */
[----:B------:R-:W-:-:S04]  /*0e80*/  IADD3 R2, R65, 0x3f, RZ ;  /* 0x0000003f41027810 */ /* 0x000fc80007ffe0ff */
[----:B------:R-:W-:Y:S02]  /*0e90*/  @P4 SHF.R.U32.HI R5, RZ, c[0x0][0x2cc], R4 ;  /* 0x0000b300ff054a19 */ /* 0x000fe40000011604 */
[----:B------:R-:W-:Y:S02]  /*0ea0*/  SHF.R.S32.HI R4, RZ, 0x1f, R2 ;  /* 0x0000001fff047819 */ /* 0x000fe40000011402 */
[----:B------:R-:W-:Y:S02]  /*0eb0*/  IADD3 R5, R3, R5, RZ ;  /* 0x0000000503057210 */ /* 0x000fe40007ffe0ff */
[----:B------:R-:W-:Y:S01]  /*0ec0*/  LEA.HI R4, R4, R2, RZ, 0x6 ;  /* 0x0000000204047211 */ /* 0x000fe200078f30ff */
[----:B------:R-:W-:Y:S01]  /*0ed0*/  IMAD.MOV R2, RZ, RZ, -R14 ;  /* 0x000000ffff027224 */ /* 0x000fe200078e0a0e */
[----:B------:R-:W-:Y:S02]  /*0ee0*/  SHF.R.S32.HI R3, RZ, 0x1f, R5 ;  /* 0x0000001fff037819 */ /* 0x000fe40000011405 */
[----:B------:R-:W-:Y:S01]  /*0ef0*/  SHF.R.S32.HI R4, RZ, 0x6, R4 ;  /* 0x00000006ff047819 */ /* 0x000fe20000011404 */
[----:B------:R-:W-:Y:S01]  /*0f00*/  IMAD R7, R2, c[0x0][0x548], R0 ;  /* 0x0001520002077a24 */ /* 0x000fe200078e0200 */
[----:B------:R-:W-:-:S04]  /*0f10*/  LEA.HI R3, R3, R5, RZ, 0x6 ;  /* 0x0000000503037211 */ /* 0x000fc800078f30ff */
[----:B------:R-:W-:-:S04]  /*0f20*/  SHF.R.S32.HI R3, RZ, 0x6, R3 ;  /* 0x00000006ff037819 */ /* 0x000fc80000011403 */
[----:B------:R-:W-:Y:S01]  /*0f30*/  IMNMX R64, R4, R3, PT ;  /* 0x0000000304407217 */ /* 0x000fe20003800200 */
[----:B------:R-:W-:-:S03]  /*0f40*/  IMAD.MOV.U32 R3, RZ, RZ, RZ ;  /* 0x000000ffff037224 */ /* 0x000fc600078e00ff */
[----:B------:R-:W-:Y:S01]  /*0f50*/  ISETP.GE.AND P0, PT, R64, 0x1, PT ;  /* 0x000000014000780c */ /* 0x000fe20003f06270 */
[----:B---3--:R1:W-:Y:S04]  /*0f60*/  STL [R1+0xbc], R6 ;  /* 0x0000bc0601007387 */ /* 0x0083e80000100800 */
[----:B------:R1:W-:Y:S08]  /*0f70*/  STL [R1+0xb0], R7 ;  /* 0x0000b00701007387 */ /* 0x0003f00000100800 */
[----:B------:R-:W-:Y:S05]  /*0f80*/  @!P0 BRA `(.L_x_1202) ;  /* 0x000001d000008947 */ /* 0x000fea0003800000 */
[----:B------:R-:W-:-:S04]  /*0f90*/  SHF.R.U32.HI R3, RZ, 0x10, R10 ;  /* 0x00000010ff037819 */ /* 0x000fc8000001160a */
[----:B------:R-:W-:-:S04]  /*0fa0*/  ISETP.NE.AND P0, PT, R3, RZ, PT ;  /* 0x000000ff0300720c */ /* 0x000fc80003f05270 */
[----:B------:R-:W-:-:S04]  /*0fb0*/  SEL R3, R3, c[0x0][0x338], P0 ;  /* 0x0000ce0003037a07 */ /* 0x000fc80000000000 */
[-C--:B------:R-:W-:Y:S02]  /*0fc0*/  IABS R5, R3.reuse ;  /* 0x0000000300057213 */ /* 0x080fe40000000000 */
[----:B-1----:R-:W-:Y:S02]  /*0fd0*/  IADD3 R6, R3, -0x1, R64 ;  /* 0xffffffff03067810 */ /* 0x002fe40007ffe040 */
[----:B------:R-:W1:Y:S01]  /*0fe0*/  I2F.RP R8, R5 ;  /* 0x0000000500087306 */ /* 0x000e620000209400 */
[-C--:B------:R-:W-:Y:S02]  /*0ff0*/  IABS R0, R3.reuse ;  /* 0x0000000300007213 */ /* 0x080fe40000000000 */
[----:B------:R-:W-:Y:S02]  /*1000*/  IABS R2, R6 ;  /* 0x0000000600027213 */ /* 0x000fe40000000000 */
[----:B------:R-:W-:Y:S01]  /*1010*/  LOP3.LUT R6, R6, R3, RZ, 0x3c, !PT ;  /* 0x0000000306067212 */ /* 0x000fe200078e3cff */
        /* <DEDUP_REMOVED lines=18> */
[----:B------:R-:W-:-:S05]  /*1140*/  @!P1 LOP3.LUT R4, RZ, R3, RZ, 0x33, !PT ;  /* 0x00000003ff049212 */ /* 0x000fca00078e33ff */
[----:B------:R-:W-:Y:S02]  /*1150*/  IMAD.MOV.U32 R3, RZ, RZ, R4 ;  /* 0x000000ffff037224 */ /* 0x000fe400078e0004 */
.L_x_1202:
[----:B------:R-:W-:Y:S05]  /*1160*/  BSYNC B0 ;  /* 0x0000000000007941 */ /* 0x000fea0003800000 */
.L_x_1201:
[----:B------:R-:W-:Y:S01]  /*1170*/  LOP3.LUT R0, R10, 0xffff, RZ, 0xc0, !PT ;  /* 0x0000ffff0a007812 */ /* 0x000fe200078ec0ff */
[----:B------:R-:W-:Y:S01]  /*1180*/  IMAD.MOV.U32 R12, RZ, RZ, RZ ;  /* 0x000000ffff0c7224 */ /* 0x000fe200078e00ff */
[----:B------:R-:W-:Y:S01]  /*1190*/  PRMT R2, RZ, 0x7610, R2 ;  /* 0x00007610ff027816 */ /* 0x000fe20000000002 */
[----:B-1----:R-:W-:Y:S01]  /*11a0*/  CS2R R10, SRZ ;  /* 0x00000000000a7805 */ /* 0x002fe2000001ff00 */
[----:B------:R-:W-:Y:S01]  /*11b0*/  CS2R R126, SRZ ;  /* 0x00000000007e7805 */ /* 0x000fe2000001ff00 */
[----:B------:R-:W-:Y:S01]  /*11c0*/  IMAD R4, R0, R3, RZ ;  /* 0x0000000300047224 */ /* 0x000fe200078e02ff */
[----:B------:R-:W-:Y:S01]  /*11d0*/  CS2R R124, SRZ ;  /* 0x00000000007c7805 */ /* 0x000fe2000001ff00 */
[----:B------:R-:W-:Y:S01]  /*11e0*/  IMAD.MOV.U32 R0, RZ, RZ, RZ ;  /* 0x000000ffff007224 */ /* 0x000fe200078e00ff */
        /* <DEDUP_REMOVED lines=67> */
[----:B-1----:R-:W-:Y:S01]  /*1620*/  ISETP.NE.U32.AND P1, PT, RZ, c[0x0][0x340], PT ;  /* 0x0000d000ff007a0c */ /* 0x002fe20003f25070 */
[----:B------:R-:W2:Y:S03]  /*1630*/  LDL R15, [R1+0x18] ;  /* 0x00001800010f7983 */ /* 0x000ea60000100800 */
[----:B------:R-:W-:Y:S01]  /*1640*/  ISETP.NE.AND.EX P1, PT, RZ, c[0x0][0x344], PT, P1 ;  /* 0x0000d100ff007a0c */ /* 0x000fe20003f25310 */
[----:B------:R-:W3:Y:S04]  /*1650*/  LDL R9, [R1+0x4] ;  /* 0x0000040001097983 */ /* 0x000ee80000100800 */
[----:B------:R-:W1:Y:S08]  /*1660*/  S2R R6, SR_TID.X ;  /* 0x0000000000067919 */ /* 0x000e700000002100 */
[----:B------:R-:W-:-:S04]  /*1670*/  @P1 IMAD.MOV.U32 R0, RZ, RZ, 0x4 ;  /* 0x00000004ff001424 */ /* 0x000fc800078e00ff */
[----:B------:R-:W-:-:S05]  /*1680*/  @P1 IMAD.WIDE R2, R14, R0, c[0x0][0x340] ;  /* 0x0000d0000e021625 */ /* 0x000fca00078e0200 */
[----:B------:R4:W5:Y:S01]  /*1690*/  @P1 LDG.E R0, [R2.64] ;  /* 0x0000000802001981 */ /* 0x000962000c1e1900 */
[--C-:B-1----:R-:W-:Y:S02]  /*16a0*/  SHF.R.S32.HI R4, RZ, 0x1f, R6.reuse ;  /* 0x0000001fff047819 */ /* 0x102fe40000011406 */
[----:B------:R-:W-:Y:S02]  /*16b0*/  SHF.R.S32.HI R5, RZ, 0x1f, R6 ;  /* 0x0000001fff057819 */ /* 0x000fe40000011406 */
[-C--:B------:R-:W-:Y:S02]  /*16c0*/  LEA.HI R4, R4, R6.reuse, RZ, 0x3 ;  /* 0x0000000604047211 */ /* 0x080fe400078f18ff */
[----:B------:R-:W-:Y:S02]  /*16d0*/  LEA.HI R5, R5, R6, RZ, 0x3 ;  /* 0x0000000605057211 */ /* 0x000fe400078f18ff */
[----:B------:R-:W-:Y:S02]  /*16e0*/  LOP3.LUT R4, R4, 0xfffffff8, RZ, 0xc0, !PT ;  /* 0xfffffff804047812 */ /* 0x000fe400078ec0ff */
[----:B------:R-:W-:-:S03]  /*16f0*/  SHF.R.S32.HI R5, RZ, 0x3, R5 ;  /* 0x00000003ff057819 */ /* 0x000fc60000011405 */
[----:B------:R-:W-:Y:S01]  /*1700*/  IMAD.IADD R4, R6, 0x1, -R4 ;  /* 0x0000000106047824 */ /* 0x000fe200078e0a04 */
[----:B------:R-:W-:-:S04]  /*1710*/  SHF.R.S32.HI R10, RZ, 0x1f, R7 ;  /* 0x0000001fff0a7819 */ /* 0x000fc80000011407 */
[----:B----4-:R-:W-:Y:S01]  /*1720*/  LEA R2, R4, R5, 0x4 ;  /* 0x0000000504027211 */ /* 0x010fe200078e20ff */
[----:B------:R-:W-:Y:S01]  /*1730*/  IMAD R6, R10, c[0x0][0x1b8], RZ ;  /* 0x00006e000a067a24 */ /* 0x000fe200078e02ff */
[----:B------:R-:W-:Y:S01]  /*1740*/  SHF.R.S32.HI R8, RZ, 0x1f, R14 ;  /* 0x0000001fff087819 */ /* 0x000fe2000001140e */
[----:B------:R-:W-:-:S04]  /*1750*/  IMAD.WIDE.U32 R12, R7, c[0x0][0x1b8], RZ ;  /* 0x00006e00070c7a25 */ /* 0x000fc800078e00ff */
[----:B------:R-:W-:Y:S02]  /*1760*/  IMAD.IADD R2, R16, 0x1, R2 ;  /* 0x0000000110027824 */ /* 0x000fe400078e0202 */
[----:B------:R-:W-:Y:S02]  /*1770*/  IMAD R6, R7, c[0x0][0x1bc], R6 ;  /* 0x00006f0007067a24 */ /* 0x000fe400078e0206 */
[----:B------:R-:W-:Y:S01]  /*1780*/  @P4 IMAD.HI.U32 R3, R2, c[0x0][0x2c8], RZ ;  /* 0x0000b20002034a27 */ /* 0x000fe200078e00ff */
[----:B------:R-:W-:-:S03]  /*1790*/  MOV R5, R2 ;  /* 0x0000000200057202 */ /* 0x000fc60000000f00 */
[----:B------:R-:W-:Y:S01]  /*17a0*/  IMAD.IADD R7, R13, 0x1, R6 ;  /* 0x000000010d077824 */ /* 0x000fe200078e0206 */
[----:B------:R-:W-:Y:S01]  /*17b0*/  MOV R6, R12 ;  /* 0x0000000c00067202 */ /* 0x000fe20000000f00 */
[----:B------:R-:W-:Y:S01]  /*17c0*/  IMAD R8, R8, c[0x0][0x1c0], RZ ;  /* 0x0000700008087a24 */ /* 0x000fe200078e02ff */
[----:B------:R-:W-:-:S03]  /*17d0*/  @P4 SHF.R.U32.HI R5, RZ, c[0x0][0x2cc], R3 ;  /* 0x0000b300ff054a19 */ /* 0x000fc60000011603 */
[C---:B------:R-:W-:Y:S01]  /*17e0*/  IMAD R8, R14.reuse, c[0x0][0x1c4], R8 ;  /* 0x000071000e087a24 */ /* 0x040fe200078e0208 */
[----:B------:R-:W-:Y:S01]  /*17f0*/  SHF.R.S32.HI R4, RZ, 0x1f, R5 ;  /* 0x0000001fff047819 */ /* 0x000fe20000011405 */
[----:B------:R-:W-:-:S04]  /*1800*/  IMAD.WIDE.U32 R6, R14, c[0x0][0x1c0], R6 ;  /* 0x000070000e067a25 */ /* 0x000fc800078e0006 */
[----:B------:R-:W-:Y:S01]  /*1810*/  IMAD.MOV R3, RZ, RZ, -R5 ;  /* 0x000000ffff037224 */ /* 0x000fe200078e0a05 */
[----:B------:R-:W-:Y:S01]  /*1820*/  IADD3 R7, R7, R8, RZ ;  /* 0x0000000807077210 */ /* 0x000fe20007ffe0ff */
[----:B------:R-:W-:Y:S02]  /*1830*/  IMAD R4, R4, c[0x0][0x1b0], RZ ;  /* 0x00006c0004047a24 */ /* 0x000fe400078e02ff */
[----:B------:R-:W-:Y:S02]  /*1840*/  IMAD R3, R3, c[0x0][0x2c4], R2 ;  /* 0x0000b10003037a24 */ /* 0x000fe400078e0202 */
[C---:B------:R-:W-:Y:S02]  /*1850*/  IMAD R4, R5.reuse, c[0x0][0x1b4], R4 ;  /* 0x00006d0005047a24 */ /* 0x040fe400078e0204 */
[----:B------:R-:W-:Y:S01]  /*1860*/  IMAD.WIDE.U32 R6, R5, c[0x0][0x1b0], R6 ;  /* 0x00006c0005067a25 */ /* 0x000fe200078e0006 */
[----:B------:R-:W-:-:S03]  /*1870*/  SHF.R.S32.HI R2, RZ, 0x1f, R3 ;  /* 0x0000001fff027819 */ /* 0x000fc60000011403 */
[----:B------:R-:W-:Y:S01]  /*1880*/  IMAD.IADD R5, R7, 0x1, R4 ;  /* 0x0000000107057824 */ /* 0x000fe200078e0204 */
[----:B------:R-:W-:Y:S01]  /*1890*/  MOV R4, R6 ;  /* 0x0000000600047202 */ /* 0x000fe20000000f00 */
[----:B------:R-:W-:-:S04]  /*18a0*/  IMAD R2, R2, c[0x0][0x1a8], RZ ;  /* 0x00006a0002027a24 */ /* 0x000fc800078e02ff */
[C---:B------:R-:W-:Y:S02]  /*18b0*/  IMAD R2, R3.reuse, c[0x0][0x1ac], R2 ;  /* 0x00006b0003027a24 */ /* 0x040fe400078e0202 */
[----:B------:R-:W-:-:S04]  /*18c0*/  IMAD.WIDE.U32 R4, R3, c[0x0][0x1a8], R4 ;  /* 0x00006a0003047a25 */ /* 0x000fc800078e0004 */
[----:B------:R-:W-:Y:S01]  /*18d0*/  IMAD.IADD R2, R5, 0x1, R2 ;  /* 0x0000000105027824 */ /* 0x000fe200078e0202 */
[----:B------:R-:W-:Y:S02]  /*18e0*/  LEA R12, P0, R4, c[0x0][0x160], 0x1 ;  /* 0x00005800040c7a11 */ /* 0x000fe400078008ff */
[----:B------:R-:W-:Y:S02]  /*18f0*/  IADD3 R3, R64, -0x1, RZ ;  /* 0xffffffff40037810 */ /* 0x000fe40007ffe0ff */
[----:B------:R-:W-:Y:S02]  /*1900*/  LEA.HI.X R11, R4, c[0x0][0x164], R2, 0x1, P0 ;  /* 0x00005900040b7a11 */ /* 0x000fe400000f0c02 */
[----:B--2---:R-:W-:Y:S02]  /*1910*/  ISETP.GE.AND P5, PT, R15, c[0x0][0x198], PT ;  /* 0x000066000f007a0c */ /* 0x004fe40003fa6270 */
[----:B---3--:R-:W-:Y:S02]  /*1920*/  ISETP.GE.AND P3, PT, R9, c[0x0][0x198], PT ;  /* 0x0000660009007a0c */ /* 0x008fe40003f66270 */
[----:B------:R-:W-:Y:S01]  /*1930*/  @!P1 MOV R0, R14 ;  /* 0x0000000e00009202 */ /* 0x000fe20000000f00 */
[----:B------:R-:W-:Y:S08]  /*1940*/  BRA.DIV ~URZ, `(.L_x_1204) ;  /* 0x00011e427f007947 */ /* 0x000ff0000b800000 */
[----:B------:R1:W2:Y:S02]  /*1950*/  SHFL.IDX PT, R13, R11, RZ, 0x181f ;  /* 0x00181fff0b0d7589 */ /* 0x0002a400000e0000 */
.L_x_1274:
[----:B------:R-:W-:Y:S05]  /*1960*/  BRA.DIV ~URZ, `(.L_x_1205) ;  /* 0x00011e927f007947 */ /* 0x000fea000b800000 */
[----:B------:R3:W4:Y:S02]  /*1970*/  SHFL.IDX PT, R4, R12, RZ, 0x181f ;  /* 0x00181fff0c047589 */ /* 0x00072400000e0000 */
.L_x_1275:
[----:B---3--:R-:W3:Y:S04]  /*1980*/  LDL R5, [R1+0xac] ;  /* 0x0000ac0001057983 */ /* 0x008ee80000100800 */
[----:B------:R-:W1:Y:S01]  /*1990*/  S2R R6, SR_TID.X ;  /* 0x0000000000067919 */ /* 0x000e620000002100 */
[----:B------:R-:W-:-:S04]  /*19a0*/  IMAD.MOV.U32 R14, RZ, RZ, c[0x0][0x2c4] ;  /* 0x0000b100ff0e7624 */ /* 0x000fc800078e00ff */
[----:B------:R-:W-:Y:S01]  /*19b0*/  IMAD R14, R14, c[0x0][0x168], RZ ;  /* 0x00005a000e0e7a24 */ /* 0x000fe200078e02ff */
[----:B-1----:R-:W-:-:S04]  /*19c0*/  SHF.R.S32.HI R2, RZ, 0x1f, R6 ;  /* 0x0000001fff027819 */ /* 0x002fc80000011406 */
[----:B------:R-:W-:-:S04]  /*19d0*/  LEA.HI R2, R2, R6, RZ, 0x3 ;  /* 0x0000000602027211 */ /* 0x000fc800078f18ff */
[----:B------:R-:W-:Y:S01]  /*19e0*/  SHF.R.S32.HI R2, RZ, 0x3, R2 ;  /* 0x00000003ff027819 */ /* 0x000fe20000011402 */
[----:B------:R-:W-:Y:S04]  /*19f0*/  BSSY B0, `(.L_x_1206) ;  /* 0x0000011000007945 */ /* 0x000fe80003800000 */
[----:B---3--:R-:W-:-:S05]  /*1a00*/  IMAD.IADD R2, R2, 0x1, R5 ;  /* 0x0000000102027824 */ /* 0x008fca00078e0205 */
[----:B------:R-:W-:-:S13]  /*1a10*/  ISETP.GE.AND P0, PT, R2, R14, PT ;  /* 0x0000000e0200720c */ /* 0x000fda0003f06270 */
[----:B------:R-:W-:Y:S05]  /*1a20*/  @P0 BRA `(.L_x_1207) ;  /* 0x000000d000000947 */ /* 0x000fea0003800000 */
[----:B------:R-:W3:Y:S04]  /*1a30*/  LDL R15, [R1+0x18] ;  /* 0x00001800010f7983 */ /* 0x000ee80000100800 */
[----:B----4-:R-:W4:Y:S04]  /*1a40*/  LDL R9, [R1+0x4] ;  /* 0x0000040001097983 */ /* 0x010f280000100800 */
[----:B--2---:R-:W2:Y:S04]  /*1a50*/  LDL R16, [R1] ;  /* 0x0000000001107983 */ /* 0x004ea80000100800 */
[----:B------:R-:W2:Y:S01]  /*1a60*/  LDL R8, [R1+0x8] ;  /* 0x0000080001087983 */ /* 0x000ea20000100800 */
[----:B---3--:R-:W-:-:S02]  /*1a70*/  LEA R6, P1, R15, R4, 0x1 ;  /* 0x000000040f067211 */ /* 0x008fc400078208ff */
[----:B----4-:R-:W-:Y:S02]  /*1a80*/  LEA R4, P0, R9, R4, 0x1 ;  /* 0x0000000409047211 */ /* 0x010fe400078008ff */
[-C--:B--2---:R-:W-:Y:S02]  /*1a90*/  LEA.HI.X R7, R15, R13.reuse, R16, 0x1, P1 ;  /* 0x0000000d0f077211 */ /* 0x084fe400008f0c10 */
[----:B------:R-:W-:-:S03]  /*1aa0*/  LEA.HI.X R5, R9, R13, R252, 0x1, P0 ;  /* 0x0000000d09057211 */ /* 0x000fc600000f0cfc */
[----:B------:R-:W-:Y:S01]  /*1ab0*/  @!PT LDS RZ, [RZ] ;  /* 0x00000000fffff984 */ /* 0x000fe20000000800 */
[----:B------:R-:W-:Y:S01]  /*1ac0*/  @!PT LDS RZ, [RZ] ;  /* 0x00000000fffff984 */ /* 0x000fe20000000800 */
[----:B------:R-:W-:Y:S01]  /*1ad0*/  @!PT LDS RZ, [RZ] ;  /* 0x00000000fffff984 */ /* 0x000fe20000000800 */
[----:B------:R1:W-:Y:S04]  /*1ae0*/  LDGSTS.E.BYPASS.LTC128B.128 [R8+0x8100], [R6.64], !P5 ;  /* 0x0810000006087fae */ /* 0x0003e8000e901d48 */
[----:B------:R1:W-:Y:S02]  /*1af0*/  LDGSTS.E.BYPASS.LTC128B.128 [R8+0xc100], [R4.64], !P3 ;  /* 0x0c10000004087fae */ /* 0x0003e4000d901d48 */
.L_x_1207:
[----:B------:R-:W-:Y:S05]  /*1b00*/  BSYNC B0 ;  /* 0x0000000000007941 */ /* 0x000fea0003800000 */
.L_x_1206:
[----:B------:R-:W-:Y:S05]  /*1b10*/  BRA.DIV ~URZ, `(.L_x_1208) ;  /* 0x00011d527f007947 */ /* 0x000fea000b800000 */
[----:B--2---:R2:W3:Y:S04]  /*1b20*/  SHFL.IDX PT, R13, R11, 0x1, 0x181f ;  /* 0x00381f000b0d7f89 */ /* 0x0044e800000e0000 */
[----:B-1--4-:R2:W1:Y:S02]  /*1b30*/  SHFL.IDX PT, R4, R12, 0x1, 0x181f ;  /* 0x00381f000c047f89 */ /* 0x01246400000e0000 */
.L_x_1276:
[----:B------:R-:W-:Y:S01]  /*1b40*/  IADD3 R5, R2, 0x10, RZ ;  /* 0x0000001002057810 */ /* 0x000fe20007ffe0ff */
[----:B------:R-:W-:Y:S03]  /*1b50*/  BSSY B0, `(.L_x_1209) ;  /* 0x0000010000007945 */ /* 0x000fe60003800000 */
[----:B------:R-:W-:-:S13]  /*1b60*/  ISETP.GE.AND P0, PT, R5, R14, PT ;  /* 0x0000000e0500720c */ /* 0x000fda0003f06270 */
[----:B------:R-:W-:Y:S05]  /*1b70*/  @P0 BRA `(.L_x_1210) ;  /* 0x000000d000000947 */ /* 0x000fea0003800000 */
[----:B------:R-:W4:Y:S04]  /*1b80*/  LDL R15, [R1+0x18] ;  /* 0x00001800010f7983 */ /* 0x000f280000100800 */
[----:B--2---:R-:W2:Y:S04]  /*1b90*/  LDL R9, [R1+0x4] ;  /* 0x0000040001097983 */ /* 0x004ea80000100800 */
[----:B---3--:R-:W3:Y:S04]  /*1ba0*/  LDL R16, [R1] ;  /* 0x0000000001107983 */ /* 0x008ee80000100800 */
[----:B------:R-:W3:Y:S01]  /*1bb0*/  LDL R8, [R1+0x8] ;  /* 0x0000080001087983 */ /* 0x000ee20000100800 */
[----:B-1--4-:R-:W-:-:S02]  /*1bc0*/  LEA R6, P1, R15, R4, 0x1 ;  /* 0x000000040f067211 */ /* 0x012fc400078208ff */
[----:B--2---:R-:W-:Y:S02]  /*1bd0*/  LEA R4, P0, R9, R4, 0x1 ;  /* 0x0000000409047211 */ /* 0x004fe400078008ff */
[-C--:B---3--:R-:W-:Y:S02]  /*1be0*/  LEA.HI.X R7, R15, R13.reuse, R16, 0x1, P1 ;  /* 0x0000000d0f077211 */ /* 0x088fe400008f0c10 */
[----:B------:R-:W-:-:S03]  /*1bf0*/  LEA.HI.X R5, R9, R13, R252, 0x1, P0 ;  /* 0x0000000d09057211 */ /* 0x000fc600000f0cfc */
[----:B------:R-:W-:Y:S01]  /*1c00*/  @!PT LDS RZ, [RZ] ;  /* 0x00000000fffff984 */ /* 0x000fe20000000800 */
[----:B------:R-:W-:Y:S01]  /*1c10*/  @!PT LDS RZ, [RZ] ;  /* 0x00000000fffff984 */ /* 0x000fe20000000800 */
[----:B------:R-:W-:Y:S01]  /*1c20*/  @!PT LDS RZ, [RZ] ;  /* 0x00000000fffff984 */ /* 0x000fe20000000800 */
[----:B------:R1:W-:Y:S04]  /*1c30*/  LDGSTS.E.BYPASS.LTC128B.128 [R8+0x8900], [R6.64], !P5 ;  /* 0x0890000006087fae */ /* 0x0003e8000e901d48 */
[----:B------:R1:W-:Y:S02]  /*1c40*/  LDGSTS.E.BYPASS.LTC128B.128 [R8+0xc900], [R4.64], !P3 ;  /* 0x0c90000004087fae */ /* 0x0003e4000d901d48 */
.L_x_1210:
[----:B------:R-:W-:Y:S05]  /*1c50*/  BSYNC B0 ;  /* 0x0000000000007941 */ /* 0x000fea0003800000 */
.L_x_1209:
[----:B------:R-:W-:Y:S05]  /*1c60*/  BRA.DIV ~URZ, `(.L_x_1211) ;  /* 0x00011cd27f007947 */ /* 0x000fea000b800000 */
[----:B---3--:R3:W4:Y:S02]  /*1c70*/  SHFL.IDX PT, R13, R11, 0x2, 0x181f ;  /* 0x00581f000b0d7f89 */ /* 0x00872400000e0000 */
.L_x_1277:
[----:B------:R-:W-:Y:S05]  /*1c80*/  BRA.DIV ~URZ, `(.L_x_1212) ;  /* 0x00011d227f007947 */ /* 0x000fea000b800000 */
[----:B-1----:R1:W2:Y:S02]  /*1c90*/  SHFL.IDX PT, R4, R12, 0x2, 0x181f ;  /* 0x00581f000c047f89 */ /* 0x0022a400000e0000 */
.L_x_1278:
[----:B------:R-:W-:Y:S01]  /*1ca0*/  IADD3 R5, R2, 0x20, RZ ;  /* 0x0000002002057810 */ /* 0x000fe20007ffe0ff */
[----:B------:R-:W-:Y:S03]  /*1cb0*/  BSSY B0, `(.L_x_1213) ;  /* 0x0000010000007945 */ /* 0x000fe60003800000 */
[----:B------:R-:W-:-:S13]  /*1cc0*/  ISETP.GE.AND P0, PT, R5, R14, PT ;  /* 0x0000000e0500720c */ /* 0x000fda0003f06270 */
[----:B------:R-:W-:Y:S05]  /*1cd0*/  @P0 BRA `(.L_x_1214) ;  /* 0x000000d000000947 */ /* 0x000fea0003800000 */
[----:B---3--:R-:W3:Y:S04]  /*1ce0*/  LDL R15, [R1+0x18] ;  /* 0x00001800010f7983 */ /* 0x008ee80000100800 */
        /* <DEDUP_REMOVED lines=12> */
.L_x_1214:
[----:B------:R-:W-:Y:S05]  /*1db0*/  BSYNC B0 ;  /* 0x0000000000007941 */ /* 0x000fea0003800000 */
.L_x_1213:
[----:B------:R-:W-:Y:S05]  /*1dc0*/  BRA.DIV ~URZ, `(.L_x_1215) ;  /* 0x00011c527f007947 */ /* 0x000fea000b800000 */
[----:B----4-:R4:W1:Y:S04]  /*1dd0*/  SHFL.IDX PT, R13, R11, 0x3, 0x181f ;  /* 0x00781f000b0d7f89 */ /* 0x01086800000e0000 */
[----:B--2---:R4:W2:Y:S02]  /*1de0*/  SHFL.IDX PT, R4, R12, 0x3, 0x181f ;  /* 0x00781f000c047f89 */ /* 0x0048a400000e0000 */
.L_x_1279:
        /* <DEDUP_REMOVED lines=10> */
[-C--:B-12---:R-:W-:Y:S02]  /*1e90*/  LEA.HI.X R7, R15, R13.reuse, R16, 0x1, P1 ;  /* 0x0000000d0f077211 */ /* 0x086fe400008f0c10 */
[----:B------:R-:W-:-:S03]  /*1ea0*/  LEA.HI.X R5, R9, R13, R252, 0x1, P0 ;  /* 0x0000000d09057211 */ /* 0x000fc600000f0cfc */
[----:B------:R-:W-:Y:S01]  /*1eb0*/  @!PT LDS RZ, [RZ] ;  /* 0x00000000fffff984 */ /* 0x000fe20000000800 */
[----:B------:R-:W-:Y:S01]  /*1ec0*/  @!PT LDS RZ, [RZ] ;  /* 0x00000000fffff984 */ /* 0x000fe20000000800 */
[----:B------:R-:W-:Y:S01]  /*1ed0*/  @!PT LDS RZ, [RZ] ;  /* 0x00000000fffff984 */ /* 0x000fe20000000800 */
[----:B------:R1:W-:Y:S04]  /*1ee0*/  LDGSTS.E.BYPASS.LTC128B.128 [R8+0x9900], [R6.64], !P5 ;  /* 0x0990000006087fae */ /* 0x0003e8000e901d48 */
[----:B------:R1:W-:Y:S02]  /*1ef0*/  LDGSTS.E.BYPASS.LTC128B.128 [R8+0xd900], [R4.64], !P3 ;  /* 0x0d90000004087fae */ /* 0x0003e4000d901d48 */
.L_x_1217:
[----:B------:R-:W-:Y:S05]  /*1f00*/  BSYNC B0 ;  /* 0x0000000000007941 */ /* 0x000fea0003800000 */
.L_x_1216:
[----:B------:R-:W-:Y:S05]  /*1f10*/  BRA.DIV ~URZ, `(.L_x_1218) ;  /* 0x00011bd27f007947 */ /* 0x000fea000b800000 */
[----:B-1----:R1:W3:Y:S02]  /*1f20*/  SHFL.IDX PT, R13, R11, 0x4, 0x181f ;  /* 0x00981f000b0d7f89 */ /* 0x0022e400000e0000 */
.L_x_1280:
[----:B------:R-:W-:Y:S05]  /*1f30*/  BRA.DIV ~URZ, `(.L_x_1219) ;  /* 0x00011c227f007947 */ /* 0x000fea000b800000 */
[----:B--2---:R2:W1:Y:S02]  /*1f40*/  SHFL.IDX PT, R4, R12, 0x4, 0x181f ;  /* 0x00981f000c047f89 */ /* 0x00446400000e0000 */
.L_x_1281:
[----:B------:R-:W-:Y:S01]  /*1f50*/  IADD3 R5, R2, 0x40, RZ ;  /* 0x0000004002057810 */ /* 0x000fe20007ffe0ff */
[----:B------:R-:W-:Y:S03]  /*1f60*/  BSSY B0, `(.L_x_1220) ;  /* 0x0000010000007945 */ /* 0x000fe60003800000 */
[----:B------:R-:W-:-:S13]  /*1f70*/  ISETP.GE.AND P0, PT, R5, R14, PT ;  /* 0x0000000e0500720c */ /* 0x000fda0003f06270 */
[----:B------:R-:W-:Y:S05]  /*1f80*/  @P0 BRA `(.L_x_1221) ;  /* 0x000000d000000947 */ /* 0x000fea0003800000 */
[----:B--2---:R-:W2:Y:S04]  /*1f90*/  LDL R15, [R1+0x18] ;  /* 0x00001800010f7983 */ /* 0x004ea80000100800 */
[----:B----4-:R-:W4:Y:S04]  /*1fa0*/  LDL R9, [R1+0x4] ;  /* 0x0000040001097983 */ /* 0x010f280000100800 */
[----:B---3--:R-:W3:Y:S04]  /*1fb0*/  LDL R16, [R1] ;  /* 0x0000000001107983 */ /* 0x008ee80000100800 */
[----:B------:R-:W3:Y:S01]  /*1fc0*/  LDL R8, [R1+0x8] ;  /* 0x0000080001087983 */ /* 0x000ee20000100800 */
[----:B-12---:R-:W-:-:S02]  /*1fd0*/  LEA R6, P1, R15, R4, 0x1 ;  /* 0x000000040f067211 */ /* 0x006fc400078208ff */
[----:B----4-:R-:W-:Y:S02]  /*1fe0*/  LEA R4, P0, R9, R4, 0x1 ;  /* 0x0000000409047211 */ /* 0x010fe400078008ff */
[-C--:B---3--:R-:W-:Y:S02]  /*1ff0*/  LEA.HI.X R7, R15, R13.reuse, R16, 0x1, P1 ;  /* 0x0000000d0f077211 */ /* 0x088fe400008f0c10 */
[----:B------:R-:W-:-:S03]  /*2000*/  LEA.HI.X R5, R9, R13, R252, 0x1, P0 ;  /* 0x0000000d09057211 */ /* 0x000fc600000f0cfc */
[----:B------:R-:W-:Y:S01]  /*2010*/  @!PT LDS RZ, [RZ] ;  /* 0x00000000fffff984 */ /* 0x000fe20000000800 */
[----:B------:R-:W-:Y:S01]  /*2020*/  @!PT LDS RZ, [RZ] ;  /* 0x00000000fffff984 */ /* 0x000fe20000000800 */
[----:B------:R-:W-:Y:S01]  /*2030*/  @!PT LDS RZ, [RZ] ;  /* 0x00000000fffff984 */ /* 0x000fe20000000800 */
[----:B------:R1:W-:Y:S04]  /*2040*/  LDGSTS.E.BYPASS.LTC128B.128 [R8+0xa100], [R6.64], !P5 ;  /* 0x0a10000006087fae */ /* 0x0003e8000e901d48 */
[----:B------:R1:W-:Y:S02]  /*2050*/  LDGSTS.E.BYPASS.LTC128B.128 [R8+0xe100], [R4.64], !P3 ;  /* 0x0e10000004087fae */ /* 0x0003e4000d901d48 */
.L_x_1221:
[----:B------:R-:W-:Y:S05]  /*2060*/  BSYNC B0 ;  /* 0x0000000000007941 */ /* 0x000fea0003800000 */
.L_x_1220:
[----:B------:R-:W-:Y:S05]  /*2070*/  BRA.DIV ~URZ, `(.L_x_1222) ;  /* 0x00011b527f007947 */ /* 0x000fea000b800000 */
[----:B---3--:R3:W2:Y:S04]  /*2080*/  SHFL.IDX PT, R13, R11, 0x5, 0x181f ;  /* 0x00b81f000b0d7f89 */ /* 0x0086a800000e0000 */
[----:B-1----:R3:W1:Y:S02]  /*2090*/  SHFL.IDX PT, R4, R12, 0x5, 0x181f ;  /* 0x00b81f000c047f89 */ /* 0x00266400000e0000 */
.L_x_1282:
        /* <DEDUP_REMOVED lines=8> */
[----:B-1-3--:R-:W-:-:S02]  /*2120*/  LEA R6, P1, R15, R4, 0x1 ;  /* 0x000000040f067211 */ /* 0x00afc400078208ff */
        /* <DEDUP_REMOVED lines=8> */
.L_x_1224:
[----:B------:R-:W-:Y:S05]  /*21b0*/  BSYNC B0 ;  /* 0x0000000000007941 */ /* 0x000fea0003800000 */
.L_x_1223:
[----:B------:R-:W-:Y:S05]  /*21c0*/  BRA.DIV ~URZ, `(.L_x_1225) ;  /* 0x00011ad27f007947 */ /* 0x000fea000b800000 */
[----:B--2---:R2:W3:Y:S02]  /*21d0*/  SHFL.IDX PT, R13, R11, 0x6, 0x181f ;  /* 0x00d81f000b0d7f89 */ /* 0x0044e400000e0000 */
.L_x_1283:
[----:B------:R-:W-:Y:S05]  /*21e0*/  BRA.DIV ~URZ, `(.L_x_1226) ;  /* 0x00011b227f007947 */ /* 0x000fea000b800000 */
[----:B-1----:R1:W2:Y:S02]  /*21f0*/  SHFL.IDX PT, R4, R12, 0x6, 0x181f ;  /* 0x00d81f000c047f89 */ /* 0x0022a400000e0000 */
.L_x_1284:
[----:B------:R-:W-:Y:S01]  /*2200*/  IADD3 R5, R2, 0x60, RZ ;  /* 0x0000006002057810 */ /* 0x000fe20007ffe0ff */
[----:B------:R-:W-:Y:S03]  /*2210*/  BSSY B0, `(.L_x_1227) ;  /* 0x0000010000007945 */ /* 0x000fe60003800000 */
[----:B------:R-:W-:-:S13]  /*2220*/  ISETP.GE.AND P0, PT, R5, R14, PT ;  /* 0x0000000e0500720c */ /* 0x000fda0003f06270 */
[----:B------:R-:W-:Y:S05]  /*2230*/  @P0 BRA `(.L_x_1228) ;  /* 0x000000d000000947 */ /* 0x000fea0003800000 */
[----:B----4-:R-:W4:Y:S04]  /*2240*/  LDL R15, [R1+0x18] ;  /* 0x00001800010f7983 */ /* 0x010f280000100800 */
[----:B---3--:R-:W3:Y:S04]  /*2250*/  LDL R9, [R1+0x4] ;  /* 0x0000040001097983 */ /* 0x008ee80000100800 */
[----:B--2---:R-:W2:Y:S04]  /*2260*/  LDL R16, [R1] ;  /* 0x0000000001107983 */ /* 0x004ea80000100800 */
[----:B------:R-:W2:Y:S01]  /*2270*/  LDL R8, [R1+0x8] ;  /* 0x0000080001087983 */ /* 0x000ea20000100800 */
[----:B----4-:R-:W-:-:S02]  /*2280*/  LEA R6, P1, R15, R4, 0x1 ;  /* 0x000000040f067211 */ /* 0x010fc400078208ff */
[----:B---3--:R-:W-:Y:S02]  /*2290*/  LEA R4, P0, R9, R4, 0x1 ;  /* 0x0000000409047211 */ /* 0x008fe400078008ff */
[-C--:B--2---:R-:W-:Y:S02]  /*22a0*/  LEA.HI.X R7, R15, R13.reuse, R16, 0x1, P1 ;  /* 0x0000000d0f077211 */ /* 0x084fe400008f0c10 */
[----:B------:R-:W-:-:S03]  /*22b0*/  LEA.HI.X R5, R9, R13, R252, 0x1, P0 ;  /* 0x0000000d09057211 */ /* 0x000fc600000f0cfc */
[----:B------:R-:W-:Y:S01]  /*22c0*/  @!PT LDS RZ, [RZ] ;  /* 0x00000000fffff984 */ /* 0x000fe20000000800 */
[----:B------:R-:W-:Y:S01]  /*22d0*/  @!PT LDS RZ, [RZ] ;  /* 0x00000000fffff984 */ /* 0x000fe20000000800 */
[----:B------:R-:W-:Y:S01]  /*22e0*/  @!PT LDS RZ, [RZ] ;  /* 0x00000000fffff984 */ /* 0x000fe20000000800 */
[----:B------:R2:W-:Y:S04]  /*22f0*/  LDGSTS.E.BYPASS.LTC128B.128 [R8+0xb100], [R6.64], !P5 ;  /* 0x0b10000006087fae */ /* 0x0005e8000e901d48 */
[----:B------:R2:W-:Y:S02]  /*2300*/  LDGSTS.E.BYPASS.LTC128B.128 [R8+0xf100], [R4.64], !P3 ;  /* 0x0f10000004087fae */ /* 0x0005e4000d901d48 */
.L_x_1228:
[----:B------:R-:W-:Y:S05]  /*2310*/  BSYNC B0 ;  /* 0x0000000000007941 */ /* 0x000fea0003800000 */
.L_x_1227:
[----:B------:R-:W-:Y:S05]  /*2320*/  BRA.DIV ~URZ, `(.L_x_1229) ;  /* 0x00011a527f007947 */ /* 0x000fea000b800000 */
[----:B--234-:R-:W2:Y:S04]  /*2330*/  SHFL.IDX PT, R11, R11, 0x7, 0x181f ;  /* 0x00f81f000b0b7f89 */ /* 0x01cea800000e0000 */
[----:B-1----:R-:W1:Y:S02]  /*2340*/  SHFL.IDX PT, R12, R12, 0x7, 0x181f ;  /* 0x00f81f000c0c7f89 */ /* 0x002e6400000e0000 */
.L_x_1285:
[----:B------:R-:W3:Y:S04]  /*2350*/  LDL R25, [R1+0x18] ;  /* 0x0000180001197983 */ /* 0x000ee80000100800 */
[----:B------:R-:W4:Y:S04]  /*2360*/  LDL R85, [R1+0x4] ;  /* 0x0000040001557983 */ /* 0x000f280000100800 */
[----:B--2---:R-:W2:Y:S04]  /*2370*/  LDL R26, [R1] ;  /* 0x00000000011a7983 */ /* 0x004ea80000100800 */
[----:B------:R-:W2:Y:S01]  /*2380*/  LDL R84, [R1+0x8] ;  /* 0x0000080001547983 */ /* 0x000ea20000100800 */
[----:B------:R-:W-:-:S03]  /*2390*/  IADD3 R2, R2, 0x70, RZ ;  /* 0x0000007002027810 */ /* 0x000fc60007ffe0ff */
[----:B------:R-:W1:Y:S01]  /*23a0*/  S2R R6, SR_TID.X ;  /* 0x0000000000067919 */ /* 0x000e620000002100 */
[----:B------:R-:W-:Y:S02]  /*23b0*/  ISETP.GE.AND P2, PT, R2, R14, PT ;  /* 0x0000000e0200720c */ /* 0x000fe40003f46270 */
[----:B-----5:R-:W-:Y:S01]  /*23c0*/  SHF.R.S32.HI R2, RZ, 0x1f, R0 ;  /* 0x0000001fff027819 */ /* 0x020fe20000011400 */
[----:B------:R-:W-:-:S04]  /*23d0*/  IMAD.WIDE.U32 R144, R0, c[0x0][0x2b0], RZ ;  /* 0x0000ac0000907a25 */ /* 0x000fc800078e00ff */
[----:B------:R-:W-:-:S04]  /*23e0*/  IMAD R2, R2, c[0x0][0x2b0], RZ ;  /* 0x0000ac0002027a24 */ /* 0x000fc800078e02ff */
[----:B------:R-:W-:-:S04]  /*23f0*/  IMAD R0, R0, c[0x0][0x2b4], R2 ;  /* 0x0000ad0000007a24 */ /* 0x000fc800078e0202 */
[----:B------:R-:W-:Y:S01]  /*2400*/  IMAD.IADD R142, R145, 0x1, R0 ;  /* 0x00000001918e7824 */ /* 0x000fe200078e0200 */
[----:B------:R2:W-:Y:S04]  /*2410*/  STL.64 [R1+0xd8], R144 ;  /* 0x0000d89001007387 */ /* 0x0005e80000100a00 */
[----:B------:R2:W-:Y:S01]  /*2420*/  STL [R1+0xa4], R142 ;  /* 0x0000a48e01007387 */ /* 0x0005e20000100800 */
[--C-:B-1----:R-:W-:Y:S02]  /*2430*/  SHF.R.S32.HI R19, RZ, 0x1f, R6.reuse ;  /* 0x0000001fff137819 */ /* 0x102fe40000011406 */
[----:B------:R-:W-:Y:S02]  /*2440*/  SHF.R.S32.HI R15, RZ, 0x1f, R6 ;  /* 0x0000001fff0f7819 */ /* 0x000fe40000011406 */
[----:B------:R-:W-:-:S02]  /*2450*/  LEA.HI R19, R19, R6, RZ, 0x3 ;  /* 0x0000000613137211 */ /* 0x000fc400078f18ff */
[----:B------:R-:W-:Y:S02]  /*2460*/  LEA.HI R15, R15, R6, RZ, 0x3 ;  /* 0x000000060f0f7211 */ /* 0x000fe400078f18ff */
[----:B------:R-:W-:Y:S02]  /*2470*/  LOP3.LUT R19, R19, 0xfffffff8, RZ, 0xc0, !PT ;  /* 0xfffffff813137812 */ /* 0x000fe400078ec0ff */
[----:B------:R-:W-:-:S03]  /*2480*/  SHF.R.S32.HI R15, RZ, 0x3, R15 ;  /* 0x00000003ff0f7819 */ /* 0x000fc6000001140f */
[----:B------:R-:W-:-:S04]  /*2490*/  IMAD.IADD R19, R6, 0x1, -R19 ;  /* 0x0000000106137824 */ /* 0x000fc800078e0a13 */
[----:B------:R-:W-:Y:S01]  /*24a0*/  IMAD R66, R19, 0x10, R15 ;  /* 0x0000001013427824 */ /* 0x000fe200078e020f */
[-C--:B---3--:R-:W-:Y:S02]  /*24b0*/  @!P2 LEA R4, P1, R25, R12.reuse, 0x1 ;  /* 0x0000000c1904a211 */ /* 0x088fe400078208ff */
[----:B----4-:R-:W-:Y:S02]  /*24c0*/  @!P2 LEA R12, P0, R85, R12, 0x1 ;  /* 0x0000000c550ca211 */ /* 0x010fe400078008ff */
[-C--:B--2---:R-:W-:Y:S02]  /*24d0*/  @!P2 LEA.HI.X R5, R25, R11.reuse, R26, 0x1, P1 ;  /* 0x0000000b1905a211 */ /* 0x084fe400008f0c1a */
[----:B------:R-:W-:-:S03]  /*24e0*/  @!P2 LEA.HI.X R13, R85, R11, R252, 0x1, P0 ;  /* 0x0000000b550da211 */ /* 0x000fc600000f0cfc */
[----:B------:R-:W-:Y:S01]  /*24f0*/  @!PT LDS RZ, [RZ] ;  /* 0x00000000fffff984 */ /* 0x000fe20000000800 */
[----:B------:R-:W-:Y:S01]  /*2500*/  @!PT LDS RZ, [RZ] ;  /* 0x00000000fffff984 */ /* 0x000fe20000000800 */
[----:B------:R-:W-:Y:S01]  /*2510*/  @!PT LDS RZ, [RZ] ;  /* 0x00000000fffff984 */ /* 0x000fe20000000800 */
[----:B------:R1:W-:Y:S04]  /*2520*/  @!P2 LDGSTS.E.BYPASS.LTC128B.128 [R84+0xb900], [R4.64], !P5 ;  /* 0x0b9000000454afae */ /* 0x0003e8000e901d48 */
[----:B------:R1:W-:Y:S04]  /*2530*/  @!P2 LDGSTS.E.BYPASS.LTC128B.128 [R84+0xf900], [R12.64], !P3 ;  /* 0x0f9000000c54afae */ /* 0x0003e8000d901d48 */
[----:B------:R-:W0:Y:S01]  /*2540*/  LDGDEPBAR ;  /* 0x00000000000079af */ /* 0x000e220000000000 */
[----:B------:R-:W-:Y:S02]  /*2550*/  WARPSYNC 0xffffffff ;  /* 0xffffffff00007948 */ /* 0x000fe40003800000 */
[----:B------:R-:W2:Y:S01]  /*2560*/  LDL R143, [R1+0xbc] ;  /* 0x0000bc00018f7983 */ /* 0x000ea20000100800 */
[----:B------:R-:W-:-:S03]  /*2570*/  MOV R0, c[0x0][0x2b8] ;  /* 0x0000ae0000007a02 */ /* 0x000fc60000000f00 */
[----:B------:R-:W3:Y:S01]  /*2580*/  LDL R20, [R1+0xb0] ;  /* 0x0000b00001147983 */ /* 0x000ee20000100800 */
[----:B------:R-:W-:Y:S01]  /*2590*/  ISETP.NE.AND P3, PT, R0, 0x1, PT ;  /* 0x000000010000780c */ /* 0x000fe20003f65270 */
[----:B------:R-:W-:-:S05]  /*25a0*/  IMAD R0, R3, 0x40, R66 ;  /* 0x0000004003007824 */ /* 0x000fca00078e0242 */
[----:B------:R-:W-:-:S04]  /*25b0*/  ISETP.GE.AND P1, PT, R0, R65, PT ;  /* 0x000000410000720c */ /* 0x000fc80003f26270 */
[----:B------:R-:W-:Y:S02]  /*25c0*/  ISETP.GT.OR P1, PT, R66, 0x3f, P1 ;  /* 0x0000003f4200780c */ /* 0x000fe40000f24670 */
[----:B------:R-:W-:Y:S01]  /*25d0*/  MOV R18, RZ ;  /* 0x000000ff00127202 */ /* 0x000fe20000000f00 */
[----:B------:R-:W-:Y:S01]  /*25e0*/  BAR.SYNC.DEFER_BLOCKING 0x0 ;  /* 0x0000000000007b1d */ /* 0x000fe20000010000 */
[----:B--2---:R-:W-:-:S05]  /*25f0*/  IADD3 R0, R0, R143, RZ ;  /* 0x0000008f00007210 */ /* 0x004fca0007ffe0ff */
[----:B-1----:R-:W-:-:S04]  /*2600*/  @P3 IMAD.HI.U32 R4, R0, c[0x0][0x2bc], RZ ;  /* 0x0000af0000043a27 */ /* 0x002fc800078e00ff */
[----:B------:R-:W-:Y:S01]  /*2610*/  IMAD.MOV.U32 R2, RZ, RZ, R0 ;  /* 0x000000ffff027224 */ /* 0x000fe200078e0000 */
        /* <DEDUP_REMOVED lines=9> */
[----:B------:R-:W-:-:S04]  /*26b0*/  IMAD R4, R9, c[0x0][0x1e0], RZ ;  /* 0x0000780009047a24 */ /* 0x000fc800078e02ff */
[C---:B------:R-:W-:Y:S02]  /*26c0*/  IMAD R4, R21.reuse, c[0x0][0x1e4], R4 ;  /* 0x0000790015047a24 */ /* 0x040fe400078e0204 */
[----:B-1----:R-:W-:-:S04]  /*26d0*/  IMAD.WIDE.U32 R6, R21, c[0x0][0x1e0], RZ ;  /* 0x0000780015067a25 */ /* 0x002fc800078e00ff */
[----:B------:R-:W-:Y:S01]  /*26e0*/  IMAD R0, R10, c[0x0][0x1e8], RZ ;  /* 0x00007a000a007a24 */ /* 0x000fe200078e02ff */
[----:B------:R-:W-:Y:S01]  /*26f0*/  IADD3 R5, R7, R4, RZ ;  /* 0x0000000407057210 */ /* 0x000fe20007ffe0ff */
[----:B------:R-:W-:Y:S02]  /*2700*/  IMAD.MOV.U32 R4, RZ, RZ, R6 ;  /* 0x000000ffff047224 */ /* 0x000fe400078e0006 */
[----:B---3--:R-:W-:-:S04]  /*2710*/  IMAD.WIDE.U32 R140, R20, c[0x0][0x1e8], RZ ;  /* 0x00007a00148c7a25 */ /* 0x008fc800078e00ff */
[----:B------:R-:W-:-:S05]  /*2720*/  IMAD R0, R20, c[0x0][0x1ec], R0 ;  /* 0x00007b0014007a24 */ /* 0x000fca00078e0200 */
[----:B------:R-:W-:Y:S01]  /*2730*/  IADD3 R139, R141, R0, RZ ;  /* 0x000000008d8b7210 */ /* 0x000fe20007ffe0ff */
[----:B------:R-:W-:Y:S02]  /*2740*/  IMAD R2, R3, -0x40, R65 ;  /* 0xffffffc003027824 */ /* 0x000fe400078e0241 */
[----:B------:R-:W-:-:S04]  /*2750*/  IMAD R9, R9, c[0x0][0x208], RZ ;  /* 0x0000820009097a24 */ /* 0x000fc800078e02ff */
[----:B------:R-:W-:Y:S02]  /*2760*/  IMAD R9, R21, c[0x0][0x20c], R9 ;  /* 0x0000830015097a24 */ /* 0x000fe400078e0209 */
[----:B------:R-:W-:Y:S01]  /*2770*/  IMAD R10, R10, c[0x0][0x210], RZ ;  /* 0x000084000a0a7a24 */ /* 0x000fe200078e02ff */
[----:B------:R-:W-:Y:S03]  /*2780*/  STL [R1+0xb8], R21 ;  /* 0x0000b81501007387 */ /* 0x000fe60000100800 */
[----:B------:R-:W-:Y:S01]  /*2790*/  IMAD R10, R20, c[0x0][0x214], R10 ;  /* 0x00008500140a7a24 */ /* 0x000fe200078e020a */
[----:B------:R-:W-:Y:S01]  /*27a0*/  SHF.L.U32 R136, R25, 0x1, RZ ;  /* 0x0000000119887819 */ /* 0x000fe200000006ff */
[----:B------:R-:W-:Y:S01]  /*27b0*/  IMAD.SHL.U32 R138, R85, 0x2, RZ ;  /* 0x00000002558a7824 */ /* 0x000fe200078e00ff */
[----:B------:R-:W-:Y:S02]  /*27c0*/  IADD3 R242, R250, 0x20, RZ ;  /* 0x00000020faf27810 */ /* 0x000fe40007ffe0ff */
[----:B------:R-:W-:-:S02]  /*27d0*/  SHF.L.U64.HI R67, R25, 0x1, R26 ;  /* 0x0000000119437819 */ /* 0x000fc4000001021a */
[----:B------:R-:W-:Y:S02]  /*27e0*/  SHF.L.U64.HI R137, R85, 0x1, R252 ;  /* 0x0000000155897819 */ /* 0x000fe400000102fc */
[----:B--2---:R-:W-:Y:S01]  /*27f0*/  SHF.R.S32.HI R8, RZ, 0x1f, R18 ;  /* 0x0000001fff087819 */ /* 0x004fe20000011412 */
[----:B------:R-:W-:-:S04]  /*2800*/  IMAD.WIDE.U32 R4, R18, c[0x0][0x1f0], R4 ;  /* 0x00007c0012047a25 */ /* 0x000fc800078e0004 */
[----:B------:R-:W-:Y:S01]  /*2810*/  IMAD R12, R8, c[0x0][0x1f0], RZ ;  /* 0x00007c00080c7a24 */ /* 0x000fe200078e02ff */
[----:B------:R-:W-:-:S03]  /*2820*/  IADD3 R0, P0, R4, R140, RZ ;  /* 0x0000008c04007210 */ /* 0x000fc60007f1e0ff */
[----:B------:R-:W-:-:S05]  /*2830*/  IMAD R12, R18, c[0x0][0x1f4], R12 ;  /* 0x00007d00120c7a24 */ /* 0x000fca00078e020c */
[----:B------:R-:W-:Y:S02]  /*2840*/  IADD3.X R12, R139, R5, R12, P0, !PT ;  /* 0x000000058b0c7210 */ /* 0x000fe400007fe40c */
[----:B------:R-:W-:-:S04]  /*2850*/  LEA R13, P0, R0, c[0x0][0x1c8], 0x1 ;  /* 0x00007200000d7a11 */ /* 0x000fc800078008ff */
[----:B------:R-:W-:Y:S01]  /*2860*/  LEA.HI.X R12, R0, c[0x0][0x1cc], R12, 0x1, P0 ;  /* 0x00007300000c7a11 */ /* 0x000fe200000f0c0c */
[----:B------:R-:W1:Y:S01]  /*2870*/  SHFL.IDX PT, R16, R13, RZ, 0x181f ;  /* 0x00181fff0d107589 */ /* 0x000e6200000e0000 */
[----:B------:R-:W-:-:S03]  /*2880*/  IADD3 R0, -R15, R2, RZ ;  /* 0x000000020f007210 */ /* 0x000fc60007ffe1ff */
[----:B------:R-:W2:Y:S01]  /*2890*/  SHFL.IDX PT, R11, R12, RZ, 0x181f ;  /* 0x00181fff0c0b7589 */ /* 0x000ea200000e0000 */
[----:B------:R-:W-:-:S03]  /*28a0*/  ISETP.GE.AND P5, PT, R0, 0x1, PT ;  /* 0x000000010000780c */ /* 0x000fc60003fa6270 */
[----:B------:R-:W3:Y:S04]  /*28b0*/  SHFL.IDX PT, R6, R13, 0x1, 0x181f ;  /* 0x00381f000d067f89 */ /* 0x000ee800000e0000 */
[----:B------:R-:W4:Y:S01]  /*28c0*/  SHFL.IDX PT, R7, R12, 0x1, 0x181f ;  /* 0x00381f000c077f89 */ /* 0x000f2200000e0000 */
[----:B------:R-:W-:-:S05]  /*28d0*/  ISETP.GE.AND P2, PT, R0, 0x11, PT ;  /* 0x000000110000780c */ /* 0x000fca0003f46270 */
[C---:B------:R-:W-:Y:S01]  /*28e0*/  @P5 ISETP.GE.AND P1, PT, R25.reuse, c[0x0][0x1d4], PT ;  /* 0x0000750019005a0c */ /* 0x040fe20003f26270 */
[----:B------:R-:W5:Y:S01]  /*28f0*/  SHFL.IDX PT, R4, R13, 0x2, 0x181f ;  /* 0x00581f000d047f89 */ /* 0x000f6200000e0000 */
[----:B-1----:R-:W-:-:S04]  /*2900*/  @P5 LEA R14, P0, R25, R16, 0x1 ;  /* 0x00000010190e5211 */ /* 0x002fc800078008ff */
[----:B--2---:R-:W-:Y:S01]  /*2910*/  @P5 LEA.HI.X R15, R25, R11, R26, 0x1, P0 ;  /* 0x0000000b190f5211 */ /* 0x004fe200000f0c1a */
[----:B------:R-:W1:Y:S06]  /*2920*/  SHFL.IDX PT, R5, R12, 0x2, 0x181f ;  /* 0x00581f000c057f89 */ /* 0x000e6c00000e0000 */
[----:B------:R3:W-:Y:S01]  /*2930*/  @P5 LDGSTS.E.BYPASS.LTC128B.128 [R84+0x4100], [R14.64], !P1 ;  /* 0x041000000e545fae */ /* 0x0007e2000c901d48 */
[C---:B------:R-:W-:Y:S02]  /*2940*/  @P5 LEA R16, P1, R85.reuse, R16, 0x1 ;  /* 0x0000001055105211 */ /* 0x040fe400078208ff */
[----:B------:R-:W-:-:S02]  /*2950*/  @P5 ISETP.GE.AND P0, PT, R85, c[0x0][0x1d4], PT ;  /* 0x0000750055005a0c */ /* 0x000fc40003f06270 */
[----:B------:R-:W-:Y:S02]  /*2960*/  @P5 LEA.HI.X R17, R85, R11, R252, 0x1, P1 ;  /* 0x0000000b55115211 */ /* 0x000fe400008f0cfc */
[C---:B------:R-:W-:Y:S01]  /*2970*/  @P2 ISETP.GE.AND P1, PT, R25.reuse, c[0x0][0x1d4], PT ;  /* 0x0000750019002a0c */ /* 0x040fe20003f26270 */
[----:B------:R-:W2:Y:S04]  /*2980*/  SHFL.IDX PT, R13, R13, 0x3, 0x181f ;  /* 0x00781f000d0d7f89 */ /* 0x000ea800000e0000 */
[----:B------:R-:W1:Y:S04]  /*2990*/  SHFL.IDX PT, R12, R12, 0x3, 0x181f ;  /* 0x00781f000c0c7f89 */ /* 0x000e6800000e0000 */
[----:B------:R1:W-:Y:S01]  /*29a0*/  @P5 LDGSTS.E.BYPASS.LTC128B.128 [R84+0x6100], [R16.64], !P0 ;  /* 0x0610000010545fae */ /* 0x0003e2000c101d48 */
[----:B---3--:R-:W-:-:S04]  /*29b0*/  @P2 LEA R14, P6, R25, R6, 0x1 ;  /* 0x00000006190e2211 */ /* 0x008fc800078c08ff */
[-C--:B----4-:R-:W-:Y:S02]  /*29c0*/  @P2 LEA.HI.X R15, R25, R7.reuse, R26, 0x1, P6 ;  /* 0x00000007190f2211 */ /* 0x090fe400030f0c1a */
[----:B------:R-:W-:Y:S02]  /*29d0*/  ISETP.GE.AND P6, PT, R0, 0x21, PT ;  /* 0x000000210000780c */ /* 0x000fe40003fc6270 */
[C---:B------:R-:W-:Y:S01]  /*29e0*/  @P2 LEA R6, P0, R85.reuse, R6, 0x1 ;  /* 0x0000000655062211 */ /* 0x040fe200078008ff */
[----:B------:R5:W-:Y:S01]  /*29f0*/  @P2 LDGSTS.E.BYPASS.LTC128B.128 [R84+0x4900], [R14.64], !P1 ;  /* 0x049000000e542fae */ /* 0x000be2000c901d48 */
[C---:B------:R-:W-:Y:S02]  /*2a00*/  @P2 ISETP.GE.AND P1, PT, R85.reuse, c[0x0][0x1d4], PT ;  /* 0x0000750055002a0c */ /* 0x040fe40003f26270 */
[----:B------:R-:W-:-:S07]  /*2a10*/  @P2 LEA.HI.X R7, R85, R7, R252, 0x1, P0 ;  /* 0x0000000755072211 */ /* 0x000fce00000f0cfc */
[----:B------:R-:W-:-:S04]  /*2a20*/  @P6 ISETP.GE.AND P0, PT, R25, c[0x0][0x1d4], PT ;  /* 0x0000750019006a0c */ /* 0x000fc80003f06270 */
[----:B------:R2:W-:Y:S01]  /*2a30*/  @P2 LDGSTS.E.BYPASS.LTC128B.128 [R84+0x6900], [R6.64], !P1 ;  /* 0x0690000006542fae */ /* 0x0005e2000c901d48 */
[----:B-----5:R-:W-:-:S04]  /*2a40*/  @P6 LEA R14, P5, R25, R4, 0x1 ;  /* 0x00000004190e6211 */ /* 0x020fc800078a08ff */
[-C--:B-1----:R-:W-:Y:S02]  /*2a50*/  @P6 LEA.HI.X R15, R25, R5.reuse, R26, 0x1, P5 ;  /* 0x00000005190f6211 */ /* 0x082fe400028f0c1a */
[----:B------:R-:W-:Y:S02]  /*2a60*/  ISETP.GE.AND P5, PT, R0, 0x31, PT ;  /* 0x000000310000780c */ /* 0x000fe40003fa6270 */
[C---:B------:R-:W-:Y:S01]  /*2a70*/  @P6 LEA R4, P2, R85.reuse, R4, 0x1 ;  /* 0x0000000455046211 */ /* 0x040fe200078408ff */
[----:B------:R1:W-:Y:S03]  /*2a80*/  @P6 LDGSTS.E.BYPASS.LTC128B.128 [R84+0x5100], [R14.64], !P0 ;  /* 0x051000000e546fae */ /* 0x0003e6000c101d48 */
[C---:B------:R-:W-:Y:S02]  /*2a90*/  @P6 LEA.HI.X R5, R85.reuse, R5, R252, 0x1, P2 ;  /* 0x0000000555056211 */ /* 0x040fe400010f0cfc */
[----:B------:R-:W-:-:S05]  /*2aa0*/  @P6 ISETP.GE.AND P2, PT, R85, c[0x0][0x1d4], PT ;  /* 0x0000750055006a0c */ /* 0x000fca0003f46270 */
[----:B--2---:R-:W-:-:S04]  /*2ab0*/  @P5 LEA R6, P1, R25, R13, 0x1 ;  /* 0x0000000d19065211 */ /* 0x004fc800078208ff */
[C---:B------:R-:W-:Y:S02]  /*2ac0*/  @P5 LEA.HI.X R7, R25.reuse, R12, R26, 0x1, P1 ;  /* 0x0000000c19075211 */ /* 0x040fe400008f0c1a */
[----:B------:R-:W-:Y:S02]  /*2ad0*/  @P5 ISETP.GE.AND P1, PT, R25, c[0x0][0x1d4], PT ;  /* 0x0000750019005a0c */ /* 0x000fe40003f26270 */
[----:B------:R2:W-:Y:S01]  /*2ae0*/  @P6 LDGSTS.E.BYPASS.LTC128B.128 [R84+0x7100], [R4.64], !P2 ;  /* 0x0710000004546fae */ /* 0x0005e2000d101d48 */
[----:B-1----:R-:W-:-:S10]  /*2af0*/  @P5 LEA R14, P0, R85, R13, 0x1 ;  /* 0x0000000d550e5211 */ /* 0x002fd400078008ff */
[----:B------:R2:W-:Y:S01]  /*2b00*/  @P5 LDGSTS.E.BYPASS.LTC128B.128 [R84+0x5900], [R6.64], !P1 ;  /* 0x0590000006545fae */ /* 0x0005e2000c901d48 */
[C---:B------:R-:W-:Y:S02]  /*2b10*/  @P5 LEA.HI.X R15, R85.reuse, R12, R252, 0x1, P0 ;  /* 0x0000000c550f5211 */ /* 0x040fe400000f0cfc */
[----:B------:R-:W-:-:S13]  /*2b20*/  @P5 ISETP.GE.AND P0, PT, R85, c[0x0][0x1d4], PT ;  /* 0x0000750055005a0c */ /* 0x000fda0003f06270 */
[----:B------:R1:W-:Y:S04]  /*2b30*/  @P5 LDGSTS.E.BYPASS.LTC128B.128 [R84+0x7900], [R14.64], !P0 ;  /* 0x079000000e545fae */ /* 0x0003e8000c101d48 */
[----:B------:R-:W0:Y:S01]  /*2b40*/  LDGDEPBAR ;  /* 0x00000000000079af */ /* 0x000e220000000000 */
[----:B------:R-:W-:-:S04]  /*2b50*/  DEPBAR.LE SB0, 0x1 ;  /* 0x000080400000791a */ /* 0x000fc80000000000 */
[----:B------:R-:W-:-:S04]  /*2b60*/  DEPBAR.LE SB0, 0x0 ;  /* 0x000080000000791a */ /* 0x000fc80000000000 */
[----:B------:R-:W-:Y:S01]  /*2b70*/  BAR.SYNC.DEFER_BLOCKING 0x0 ;  /* 0x0000000000007b1d */ /* 0x000fe20000010000 */
[----:B------:R-:W-:-:S04]  /*2b80*/  IMAD.WIDE.U32 R12, R21, c[0x0][0x208], RZ ;  /* 0x00008200150c7a25 */ /* 0x000fc800078e00ff */
[----:B------:R-:W-:Y:S02]  /*2b90*/  IMAD.IADD R13, R13, 0x1, R9 ;  /* 0x000000010d0d7824 */ /* 0x000fe400078e0209 */
[----:B------:R-:W-:Y:S02]  /*2ba0*/  IMAD R21, R8, c[0x0][0x218], RZ ;  /* 0x0000860008157a24 */ /* 0x000fe400078e02ff */
[----:B-1----:R-:W-:Y:S01]  /*2bb0*/  IMAD.WIDE.U32 R14, R20, c[0x0][0x210], RZ ;  /* 0x00008400140e7a25 */ /* 0x002fe200078e00ff */
[----:B------:R-:W-:Y:S04]  /*2bc0*/  LDSM.16.M88.4 R28, [R251+0x2000] ;  /* 0x00200000fb1c783b */ /* 0x000fe80000000200 */
[----:B--2---:R-:W1:Y:S04]  /*2bd0*/  LDSM.16.M88.4 R4, [R250+0x1800] ;  /* 0x00180000fa04783b */ /* 0x004e680000000200 */
[----:B------:R-:W2:Y:S01]  /*2be0*/  LDSM.16.M88.4 R88, [R251] ;  /* 0x00000000fb58783b */ /* 0x000ea20000000200 */
[----:B------:R-:W-:Y:S01]  /*2bf0*/  IMAD.WIDE.U32 R8, R18, c[0x0][0x218], R12 ;  /* 0x0000860012087a25 */ /* 0x000fe200078e000c */
[----:B------:R-:W-:-:S02]  /*2c00*/  R2P PR, R19, 0x6 ;  /* 0x0000000613007804 */ /* 0x000fc40000000000 */
[----:B------:R-:W-:Y:S01]  /*2c10*/  IADD3 R10, R15, R10, RZ ;  /* 0x0000000a0f0a7210 */ /* 0x000fe20007ffe0ff */
[----:B------:R-:W-:Y:S01]  /*2c20*/  IMAD R21, R18, c[0x0][0x21c], R21 ;  /* 0x0000870012157a24 */ /* 0x000fe200078e0215 */
[----:B------:R-:W-:Y:S01]  /*2c30*/  IADD3 R8, P0, R8, R14, RZ ;  /* 0x0000000e08087210 */ /* 0x000fe20007f1e0ff */
[----:B------:R-:W-:Y:S03]  /*2c40*/  LDSM.16.M88.4 R112, [R250] ;  /* 0x00000000fa70783b */ /* 0x000fe60000000200 */
[----:B------:R-:W-:Y:S01]  /*2c50*/  IADD3.X R21, R10, R9, R21, P0, !PT ;  /* 0x000000090a157210 */ /* 0x000fe200007fe415 */
[----:B------:R-:W-:Y:S01]  /*2c60*/  LDSM.16.M88.4 R68, [R250+0x800] ;  /* 0x00080000fa44783b */ /* 0x000fe20000000200 */
[----:B------:R-:W-:-:S03]  /*2c70*/  LEA R20, P0, R8, c[0x0][0x1f8], 0x1 ;  /* 0x00007e0008147a11 */ /* 0x000fc600078008ff */
[----:B------:R-:W-:Y:S01]  /*2c80*/  LDSM.16.M88.4 R120, [R250+0x1000] ;  /* 0x00100000fa78783b */ /* 0x000fe20000000200 */
[----:B------:R-:W-:-:S03]  /*2c90*/  LEA.HI.X R21, R8, c[0x0][0x1fc], R21, 0x1, P0 ;  /* 0x00007f0008157a11 */ /* 0x000fc600000f0c15 */
[----:B------:R-:W3:Y:S04]  /*2ca0*/  SHFL.IDX PT, R60, R20, RZ, 0x181f ;  /* 0x00181fff143c7589 */ /* 0x000ee800000e0000 */
[----:B------:R-:W4:Y:S04]  /*2cb0*/  SHFL.IDX PT, R36, R20, 0x1, 0x181f ;  /* 0x00381f0014247f89 */ /* 0x000f2800000e0000 */
[----:B------:R-:W5:Y:S04]  /*2cc0*/  SHFL.IDX PT, R23, R21, RZ, 0x181f ;  /* 0x00181fff15177589 */ /* 0x000f6800000e0000 */
[----:B------:R-:W-:Y:S04]  /*2cd0*/  SHFL.IDX PT, R24, R20, 0x2, 0x181f ;  /* 0x00581f0014187f89 */ /* 0x000fe800000e0000 */
[----:B------:R-:W5:Y:S01]  /*2ce0*/  SHFL.IDX PT, R22, R21, 0x1, 0x181f ;  /* 0x00381f0015167f89 */ /* 0x000f6200000e0000 */
[-C--:B-1----:R-:W-:Y:S03]  /*2cf0*/  HMMA.16816.F32.BF16 R32, R28, R4.reuse, RZ ;  /* 0x000000041c20723c */ /* 0x082fe600000418ff */
[----:B------:R-:W-:Y:S05]  /*2d00*/  SHFL.IDX PT, R20, R20, 0x3, 0x181f ;  /* 0x00781f0014147f89 */ /* 0x000fea00000e0000 */
[----:B--2---:R-:W-:Y:S01]  /*2d10*/  HMMA.16816.F32.BF16 R92, R88, R4, RZ ;  /* 0x00000004585c723c */ /* 0x004fe200000418ff */
[----:B------:R-:W1:Y:S04]  /*2d20*/  SHFL.IDX PT, R4, R21, 0x2, 0x181f ;  /* 0x00581f0015047f89 */ /* 0x000e6800000e0000 */
[----:B------:R-:W2:Y:S01]  /*2d30*/  SHFL.IDX PT, R21, R21, 0x3, 0x181f ;  /* 0x00781f0015157f89 */ /* 0x000ea200000e0000 */
[----:B---3--:R-:W-:-:S02]  /*2d40*/  IADD3 R62, P0, R60, R136, RZ ;  /* 0x000000883c3e7210 */ /* 0x008fc40007f1e0ff */
[----:B------:R-:W-:Y:S02]  /*2d50*/  @P1 IADD3 R242, R250, -0x20, RZ ;  /* 0xffffffe0faf21810 */ /* 0x000fe40007ffe0ff */
[----:B------:R-:W-:Y:S02]  /*2d60*/  IADD3 R60, P5, R60, R138, RZ ;  /* 0x0000008a3c3c7210 */ /* 0x000fe40007fbe0ff */
[C---:B----4-:R-:W-:Y:S02]  /*2d70*/  IADD3 R38, P1, R36.reuse, R136, RZ ;  /* 0x0000008824267210 */ /* 0x050fe40007f3e0ff */
[----:B------:R-:W-:Y:S01]  /*2d80*/  ISETP.GE.AND P6, PT, R25, c[0x0][0x1d4], PT ;  /* 0x0000750019007a0c */ /* 0x000fe20003fc6270 */
[----:B------:R-:W-:Y:S01]  /*2d90*/  STL [R1+0xb4], R18 ;  /* 0x0000b41201007387 */ /* 0x000fe20000100800 */
[C---:B-----5:R-:W-:Y:S02]  /*2da0*/  IADD3.X R63, R23.reuse, R67, RZ, P0, !PT ;  /* 0x00000043173f7210 */ /* 0x060fe400007fe4ff */
[----:B------:R-:W-:Y:S01]  /*2db0*/  IADD3 R36, P0, R36, R138, RZ ;  /* 0x0000008a24247210 */ /* 0x000fe20007f1e0ff */
[----:B------:R-:W-:Y:S01]  /*2dc0*/  IMAD.X R39, R22, 0x1, R67, P1 ;  /* 0x0000000116277824 */ /* 0x000fe200008e0643 */
[----:B------:R-:W-:Y:S01]  /*2dd0*/  IADD3.X R61, R23, R137, RZ, P5, !PT ;  /* 0x00000089173d7210 */ /* 0x000fe20002ffe4ff */
[----:B------:R-:W-:Y:S01]  /*2de0*/  HMMA.16816.F32.BF16 R108, R28, R112, RZ ;  /* 0x000000701c6c723c */ /* 0x000fe200000418ff */
[C---:B------:R-:W-:Y:S01]  /*2df0*/  IADD3 R26, P5, R24.reuse, R136, RZ ;  /* 0x00000088181a7210 */ /* 0x040fe20007fbe0ff */
[----:B------:R-:W-:Y:S01]  /*2e00*/  LDSM.16.M88.4 R16, [R249+0x2000] ;  /* 0x00200000f910783b */ /* 0x000fe20000000200 */
[----:B------:R-:W-:-:S02]  /*2e10*/  IADD3 R24, P1, R24, R138, RZ ;  /* 0x0000008a18187210 */ /* 0x000fc40007f3e0ff */
[----:B------:R-:W-:Y:S01]  /*2e20*/  IADD3.X R37, R22, R137, RZ, P0, !PT ;  /* 0x0000008916257210 */ /* 0x000fe200007fe4ff */
[----:B------:R-:W3:Y:S01]  /*2e30*/  LDSM.16.M88.4 R96, [R242] ;  /* 0x00000000f260783b */ /* 0x000ee20000000200 */
[----:B------:R-:W-:Y:S01]  /*2e40*/  ISETP.LT.OR P0, PT, R0, 0x1, P6 ;  /* 0x000000010000780c */ /* 0x000fe20003701670 */
[C---:B-1----:R-:W-:Y:S01]  /*2e50*/  IMAD.X R25, R4.reuse, 0x1, R137, P1 ;  /* 0x0000000104197824 */ /* 0x042fe200008e0689 */
[-C--:B------:R-:W-:Y:S01]  /*2e60*/  IADD3.X R27, R4, R67.reuse, RZ, P5, !PT ;  /* 0x00000043041b7210 */ /* 0x080fe20002ffe4ff */
[C---:B------:R-:W-:Y:S01]  /*2e70*/  HMMA.16816.F32.BF16 R76, R28.reuse, R68, RZ ;  /* 0x000000441c4c723c */ /* 0x040fe200000418ff */
[----:B------:R-:W-:Y:S01]  /*2e80*/  IADD3 R22, P5, R20, R136, RZ ;  /* 0x0000008814167210 */ /* 0x000fe20007fbe0ff */
[----:B------:R-:W1:Y:S01]  /*2e90*/  LDSM.16.M88.4 R40, [R242+0x800] ;  /* 0x00080000f228783b */ /* 0x000e620000000200 */
[----:B------:R-:W-:Y:S02]  /*2ea0*/  ISETP.GE.AND P1, PT, R85, c[0x0][0x1d4], PT ;  /* 0x0000750055007a0c */ /* 0x000fe40003f26270 */
[----:B--2---:R-:W-:Y:S01]  /*2eb0*/  IADD3.X R23, R21, R67, RZ, P5, !PT ;  /* 0x0000004315177210 */ /* 0x004fe20002ffe4ff */
[----:B------:R-:W-:Y:S01]  /*2ec0*/  STL.64 [R1+0xd0], R140 ;  /* 0x0000d08c01007387 */ /* 0x000fe20000100a00 */
[----:B------:R-:W-:Y:S01]  /*2ed0*/  ISETP.LT.OR P5, PT, R0, 0x1, P1 ;  /* 0x000000010000780c */ /* 0x000fe20000fa1670 */
[C---:B------:R-:W-:Y:S02]  /*2ee0*/  HMMA.16816.F32.BF16 R48, R28.reuse, R120, RZ ;  /* 0x000000781c30723c */ /* 0x040fe400000418ff */
[----:B------:R-:W-:Y:S04]  /*2ef0*/  STL [R1+0xa0], R139 ;  /* 0x0000a08b01007387 */ /* 0x000fe80000100800 */
[----:B------:R-:W-:Y:S02]  /*2f00*/  STL.64 [R1+0xc8], R14 ;  /* 0x0000c80e01007387 */ /* 0x000fe40000100a00 */
[C---:B------:R-:W-:Y:S02]  /*2f10*/  HMMA.16816.F32.BF16 R116, R28.reuse, R114, RZ ;  /* 0x000000721c74723c */ /* 0x040fe400000418ff */
[----:B------:R-:W-:Y:S04]  /*2f20*/  STL [R1+0x9c], R10 ;  /* 0x00009c0a01007387 */ /* 0x000fe80000100800 */
[----:B------:R-:W2:Y:S02]  /*2f30*/  LDSM.16.M88.4 R12, [R242+0x1000] ;  /* 0x00100000f20c783b */ /* 0x000ea40000000200 */
[C---:B------:R-:W-:Y:S02]  /*2f40*/  HMMA.16816.F32.BF16 R72, R28.reuse, R70, RZ ;  /* 0x000000461c48723c */ /* 0x040fe400000418ff */
[----:B------:R-:W4:Y:S06]  /*2f50*/  LDSM.16.M88.4 R8, [R242+0x1800] ;  /* 0x00180000f208783b */ /* 0x000f2c0000000200 */
[----:B------:R-:W-:Y:S08]  /*2f60*/  HMMA.16816.F32.BF16 R44, R28, R122, RZ ;  /* 0x0000007a1c2c723c */ /* 0x000ff000000418ff */
[C---:B------:R-:W-:Y:S08]  /*2f70*/  HMMA.16816.F32.BF16 R56, R88.reuse, R112, RZ ;  /* 0x000000705838723c */ /* 0x040ff000000418ff */
[C---:B------:R-:W-:Y:S08]  /*2f80*/  HMMA.16816.F32.BF16 R80, R88.reuse, R68, RZ ;  /* 0x000000445850723c */ /* 0x040ff000000418ff */
[C---:B------:R-:W-:Y:S01]  /*2f90*/  HMMA.16816.F32.BF16 R52, R88.reuse, R120, RZ ;  /* 0x000000785834723c */ /* 0x040fe200000418ff */
[----:B------:R-:W-:Y:S01]  /*2fa0*/  IADD3 R239, R242, 0x2000, RZ ;  /* 0x00002000f2ef7810 */ /* 0x000fe20007ffe0ff */
[----:B------:R-:W5:Y:S06]  /*2fb0*/  LDL R146, [R1+0xa8] ;  /* 0x0000a80001927983 */ /* 0x000f6c0000100800 */
[C---:B------:R-:W-:Y:S08]  /*2fc0*/  HMMA.16816.F32.BF16 R112, R88.reuse, R114, RZ ;  /* 0x000000725870723c */ /* 0x040ff000000418ff */
[C---:B------:R-:W-:Y:S08]  /*2fd0*/  HMMA.16816.F32.BF16 R68, R88.reuse, R70, RZ ;  /* 0x000000465844723c */ /* 0x040ff000000418ff */
[----:B------:R-:W-:Y:S08]  /*2fe0*/  HMMA.16816.F32.BF16 R120, R88, R122, RZ ;  /* 0x0000007a5878723c */ /* 0x000ff000000418ff */
[-C--:B------:R-:W-:Y:S08]  /*2ff0*/  HMMA.16816.F32.BF16 R28, R28, R6.reuse, RZ ;  /* 0x000000061c1c723c */ /* 0x080ff000000418ff */
[----:B------:R-:W-:Y:S01]  /*3000*/  HMMA.16816.F32.BF16 R88, R88, R6, RZ ;  /* 0x000000065858723c */ /* 0x000fe200000418ff */
[----:B------:R-:W1:Y:S04]  /*3010*/  LDSM.16.M88.4 R4, [R249] ;  /* 0x00000000f904783b */ /* 0x000e680000000200 */
[----:B------:R-:W-:Y:S01]  /*3020*/  @!PT LDS RZ, [RZ] ;  /* 0x00000000fffff984 */ /* 0x000fe20000000800 */
[----:B------:R-:W-:Y:S01]  /*3030*/  @!PT LDS RZ, [RZ] ;  /* 0x00000000fffff984 */ /* 0x000fe20000000800 */
[----:B------:R-:W-:Y:S01]  /*3040*/  @!PT LDS RZ, [RZ] ;  /* 0x00000000fffff984 */ /* 0x000fe20000000800 */
[----:B------:R1:W-:Y:S01]  /*3050*/  LDGSTS.E.BYPASS.LTC128B.128 [R84+0x100], [R62.64], !P0 ;  /* 0x001000003e547fae */ /* 0x0003e2000c101d48 */
[----:B------:R-:W-:-:S03]  /*3060*/  ISETP.LT.OR P0, PT, R0, 0x11, P6 ;  /* 0x000000110000780c */ /* 0x000fc60003701670 */
[----:B------:R1:W-:Y:S01]  /*3070*/  LDGSTS.E.BYPASS.LTC128B.128 [R84+0x2100], [R60.64], !P5 ;  /* 0x021000003c547fae */ /* 0x0003e2000e901d48 */
[----:B------:R-:W-:-:S09]  /*3080*/  ISETP.LT.OR P5, PT, R0, 0x11, P1 ;  /* 0x000000110000780c */ /* 0x000fd20000fa1670 */
[----:B------:R1:W-:Y:S01]  /*3090*/  LDGSTS.E.BYPASS.LTC128B.128 [R84+0x900], [R38.64], !P0 ;  /* 0x0090000026547fae */ /* 0x0003e2000c101d48 */
[----:B------:R-:W-:-:S03]  /*30a0*/  ISETP.LT.OR P0, PT, R0, 0x21, P6 ;  /* 0x000000210000780c */ /* 0x000fc60003701670 */
[----:B------:R1:W-:Y:S01]  /*30b0*/  LDGSTS.E.BYPASS.LTC128B.128 [R84+0x2900], [R36.64], !P5 ;  /* 0x0290000024547fae */ /* 0x0003e2000e901d48 */
[C---:B------:R-:W-:Y:S02]  /*30c0*/  ISETP.LT.OR P5, PT, R0.reuse, 0x31, P6 ;  /* 0x000000310000780c */ /* 0x040fe400037a1670 */
[C---:B------:R-:W-:Y:S02]  /*30d0*/  ISETP.LT.OR P6, PT, R0.reuse, 0x21, P1 ;  /* 0x000000210000780c */ /* 0x040fe40000fc1670 */
[----:B------:R-:W-:Y:S02]  /*30e0*/  ISETP.LT.OR P1, PT, R0, 0x31, P1 ;  /* 0x000000310000780c */ /* 0x000fe40000f21670 */
[----:B------:R-:W-:-:S03]  /*30f0*/  MOV R0, 0x40 ;  /* 0x0000004000007802 */ /* 0x000fc60000000f00 */
[----:B------:R4:W-:Y:S01]  /*3100*/  LDGSTS.E.BYPASS.LTC128B.128 [R84+0x1100], [R26.64], !P0 ;  /* 0x011000001a547fae */ /* 0x0009e2000c101d48 */
[----:B------:R-:W-:Y:S02]  /*3110*/  IADD3 R20, P0, R20, R138, RZ ;  /* 0x0000008a14147210 */ /* 0x000fe40007f1e0ff */
[----:B------:R-:W-:-:S03]  /*3120*/  SEL R0, R0, 0xffffffc0, !P2 ;  /* 0xffffffc000007807 */ /* 0x000fc60005000000 */
[----:B------:R-:W-:Y:S01]  /*3130*/  IMAD.X R21, R21, 0x1, R137, P0 ;  /* 0x0000000115157824 */ /* 0x000fe200000e0689 */
[-C--:B------:R-:W-:Y:S01]  /*3140*/  IADD3 R241, R250, R0.reuse, RZ ;  /* 0x00000000faf17210 */ /* 0x080fe20007ffe0ff */
[----:B------:R4:W-:Y:S01]  /*3150*/  LDGSTS.E.BYPASS.LTC128B.128 [R84+0x3100], [R24.64], !P6 ;  /* 0x0310000018547fae */ /* 0x0009e2000f101d48 */
[C---:B---3--:R-:W-:Y:S03]  /*3160*/  HMMA.16816.F32.BF16 R108, R16.reuse, R96, R108 ;  /* 0x00000060106c723c */ /* 0x048fe6000004186c */
[----:B------:R3:W-:Y:S04]  /*3170*/  LDGSTS.E.BYPASS.LTC128B.128 [R84+0x1900], [R22.64], !P5 ;  /* 0x0190000016547fae */ /* 0x0007e8000e901d48 */
[----:B------:R3:W-:Y:S01]  /*3180*/  LDGSTS.E.BYPASS.LTC128B.128 [R84+0x3900], [R20.64], !P1 ;  /* 0x0390000014547fae */ /* 0x0007e2000c901d48 */
[C---:B-1----:R-:W-:Y:S08]  /*3190*/  HMMA.16816.F32.BF16 R76, R16.reuse, R40, R76 ;  /* 0x00000028104c723c */ /* 0x042ff0000004184c */
[C---:B--2---:R-:W-:Y:S08]  /*31a0*/  HMMA.16816.F32.BF16 R48, R16.reuse, R12, R48 ;  /* 0x0000000c1030723c */ /* 0x044ff00000041830 */
[C---:B----4-:R-:W-:Y:S08]  /*31b0*/  HMMA.16816.F32.BF16 R32, R16.reuse, R8, R32 ;  /* 0x000000081020723c */ /* 0x050ff00000041820 */
[C---:B------:R-:W-:Y:S08]  /*31c0*/  HMMA.16816.F32.BF16 R116, R16.reuse, R98, R116 ;  /* 0x000000621074723c */ /* 0x040ff00000041874 */
[C---:B------:R-:W-:Y:S01]  /*31d0*/  HMMA.16816.F32.BF16 R72, R16.reuse, R42, R72 ;  /* 0x0000002a1048723c */ /* 0x040fe20000041848 */
[----:B---3--:R-:W-:Y:S07]  /*31e0*/  LDSM.16.M88.4 R84, [R241] ;  /* 0x00000000f154783b */ /* 0x008fee0000000200 */
[C---:B------:R-:W-:Y:S08]  /*31f0*/  HMMA.16816.F32.BF16 R44, R16.reuse, R14, R44 ;  /* 0x0000000e102c723c */ /* 0x040ff0000004182c */
[----:B------:R-:W-:Y:S01]  /*3200*/  HMMA.16816.F32.BF16 R28, R16, R10, R28 ;  /* 0x0000000a101c723c */ /* 0x000fe2000004181c */
[----:B------:R-:W1:Y:S01]  /*3210*/  LDSM.16.M88.4 R16, [R248] ;  /* 0x00000000f810783b */ /* 0x000e620000000200 */
[----:B------:R-:W-:-:S03]  /*3220*/  IADD3 R238, R239, R0, RZ ;  /* 0x00000000efee7210 */ /* 0x000fc60007ffe0ff */
[----:B------:R-:W-:Y:S03]  /*3230*/  LDSM.16.M88.4 R100, [R247] ;  /* 0x00000000f764783b */ /* 0x000fe60000000200 */
[C---:B------:R-:W-:Y:S01]  /*3240*/  HMMA.16816.F32.BF16 R56, R4.reuse, R96, R56 ;  /* 0x000000600438723c */ /* 0x040fe20000041838 */
[----:B------:R-:W-:Y:S04]  /*3250*/  LDSM.16.M88.4 R60, [R248+0x2000] ;  /* 0x00200000f83c783b */ /* 0x000fe80000000200 */
[----:B------:R-:W-:Y:S03]  /*3260*/  LDSM.16.M88.4 R24, [R241+0x1000] ;  /* 0x00100000f118783b */ /* 0x000fe60000000200 */
[C---:B------:R-:W-:Y:S01]  /*3270*/  HMMA.16816.F32.BF16 R52, R4.reuse, R12, R52 ;  /* 0x0000000c0434723c */ /* 0x040fe20000041834 */
[----:B------:R-:W-:Y:S04]  /*3280*/  LDSM.16.M88.4 R132, [R250+0x2000] ;  /* 0x00200000fa84783b */ /* 0x000fe80000000200 */
[----:B------:R-:W-:Y:S03]  /*3290*/  LDSM.16.M88.4 R36, [R241+0x800] ;  /* 0x00080000f124783b */ /* 0x000fe60000000200 */
[C---:B------:R-:W-:Y:S01]  /*32a0*/  HMMA.16816.F32.BF16 R120, R4.reuse, R14, R120 ;  /* 0x0000000e0478723c */ /* 0x040fe20000041878 */
[----:B------:R-:W2:Y:S04]  /*32b0*/  LDSM.16.M88.4 R12, [R238+-0x2000] ;  /* 0xffe00000ee0c783b */ /* 0x000ea80000000200 */
[----:B------:R-:W-:Y:S03]  /*32c0*/  LDSM.16.M88.4 R20, [R241+0x1800] ;  /* 0x00180000f114783b */ /* 0x000fe60000000200 */
[----:B------:R-:W-:Y:S01]  /*32d0*/  HMMA.16816.F32.BF16 R80, R4, R40, R80 ;  /* 0x000000280450723c */ /* 0x000fe20000041850 */
[----:B------:R-:W-:Y:S04]  /*32e0*/  LDSM.16.M88.4 R128, [R239] ;  /* 0x00000000ef80783b */ /* 0x000fe80000000200 */
[----:B------:R-:W-:Y:S03]  /*32f0*/  LDSM.16.M88.4 R124, [R238+-0x1000] ;  /* 0xfff00000ee7c783b */ /* 0x000fe60000000200 */
[----:B-1----:R-:W-:Y:S01]  /*3300*/  HMMA.16816.F32.BF16 R56, R16, R84, R56 ;  /* 0x000000541038723c */ /* 0x002fe20000041838 */
[----:B------:R-:W-:Y:S01]  /*3310*/  LDSM.16.M88.4 R104, [R241+0x2000] ;  /* 0x00200000f168783b */ /* 0x000fe20000000200 */
[----:B------:R-:W-:-:S02]  /*3320*/  IADD3 R235, R242, 0x2800, RZ ;  /* 0x00002800f2eb7810 */ /* 0x000fc40007ffe0ff */
[----:B------:R-:W-:Y:S01]  /*3330*/  IADD3 R236, R242, 0x3000, RZ ;  /* 0x00003000f2ec7810 */ /* 0x000fe20007ffe0ff */
[----:B------:R-:W0:Y:S03]  /*3340*/  LDGDEPBAR ;  /* 0x00000000000079af */ /* 0x000e260000000000 */
[C---:B------:R-:W-:Y:S01]  /*3350*/  HMMA.16816.F32.BF16 R68, R4.reuse, R42, R68 ;  /* 0x0000002a0444723c */ /* 0x040fe20000041844 */
[----:B------:R-:W1:Y:S07]  /*3360*/  LDSM.16.M88.4 R40, [R251+0x4000] ;  /* 0x00400000fb28783b */ /* 0x000e6e0000000200 */
[----:B------:R-:W-:Y:S01]  /*3370*/  HMMA.16816.F32.BF16 R112, R4, R98, R112 ;  /* 0x000000620470723c */ /* 0x000fe20000041870 */
[----:B------:R-:W-:Y:S07]  /*3380*/  LDSM.16.M88.4 R96, [R238+-0x800] ;  /* 0xfff80000ee60783b */ /* 0x000fee0000000200 */
[----:B--2---:R-:W-:Y:S08]  /*3390*/  HMMA.16816.F32.BF16 R56, R100, R12, R56 ;  /* 0x0000000c6438723c */ /* 0x004ff00000041838 */
[C---:B------:R-:W-:Y:S08]  /*33a0*/  HMMA.16816.F32.BF16 R92, R4.reuse, R8, R92 ;  /* 0x00000008045c723c */ /* 0x040ff0000004185c */
[----:B------:R-:W-:Y:S01]  /*33b0*/  HMMA.16816.F32.BF16 R88, R4, R10, R88 ;  /* 0x0000000a0458723c */ /* 0x000fe20000041858 */
[----:B------:R-:W-:Y:S04]  /*33c0*/  LDSM.16.M88.4 R8, [R247+0x2000] ;  /* 0x00200000f708783b */ /* 0x000fe80000000200 */
[----:B------:R-:W-:Y:S03]  /*33d0*/  LDSM.16.M88.4 R4, [R238+-0x1800] ;  /* 0xffe80000ee04783b */ /* 0x000fe60000000200 */
[C---:B------:R-:W-:Y:S08]  /*33e0*/  HMMA.16816.F32.BF16 R48, R60.reuse, R24, R48 ;  /* 0x000000183c30723c */ /* 0x040ff00000041830 */
[----:B------:R-:W-:Y:S08]  /*33f0*/  HMMA.16816.F32.BF16 R44, R60, R26, R44 ;  /* 0x0000001a3c2c723c */ /* 0x000ff0000004182c */
[C---:B------:R-:W-:Y:S08]  /*3400*/  HMMA.16816.F32.BF16 R52, R16.reuse, R24, R52 ;  /* 0x000000181034723c */ /* 0x040ff00000041834 */
[----:B------:R-:W-:Y:S01]  /*3410*/  HMMA.16816.F32.BF16 R120, R16, R26, R120 ;  /* 0x0000001a1078723c */ /* 0x000fe20000041878 */
[----:B------:R-:W2:Y:S07]  /*3420*/  LDSM.16.M88.4 R24, [R249+0x4000] ;  /* 0x00400000f918783b */ /* 0x000eae0000000200 */
[----:B-1----:R-:W-:Y:S08]  /*3430*/  HMMA.16816.F32.BF16 R56, R40, R132, R56 ;  /* 0x000000842838723c */ /* 0x002ff00000041838 */
[C---:B------:R-:W-:Y:S08]  /*3440*/  HMMA.16816.F32.BF16 R108, R60.reuse, R84, R108 ;  /* 0x000000543c6c723c */ /* 0x040ff0000004186c */
[-C--:B------:R-:W-:Y:S08]  /*3450*/  HMMA.16816.F32.BF16 R116, R60, R86.reuse, R116 ;  /* 0x000000563c74723c */ /* 0x080ff00000041874 */
[----:B------:R-:W-:Y:S01]  /*3460*/  HMMA.16816.F32.BF16 R112, R16, R86, R112 ;  /* 0x000000561070723c */ /* 0x000fe20000041870 */
[----:B------:R-:W-:Y:S07]  /*3470*/  LDSM.16.M88.4 R84, [R250+0x2800] ;  /* 0x00280000fa54783b */ /* 0x000fee0000000200 */
[C---:B------:R-:W-:Y:S08]  /*3480*/  HMMA.16816.F32.BF16 R76, R60.reuse, R36, R76 ;  /* 0x000000243c4c723c */ /* 0x040ff0000004184c */
[C---:B------:R-:W-:Y:S08]  /*3490*/  HMMA.16816.F32.BF16 R32, R60.reuse, R20, R32 ;  /* 0x000000143c20723c */ /* 0x040ff00000041820 */
[C---:B------:R-:W-:Y:S08]  /*34a0*/  HMMA.16816.F32.BF16 R72, R60.reuse, R38, R72 ;  /* 0x000000263c48723c */ /* 0x040ff00000041848 */
[----:B------:R-:W-:Y:S01]  /*34b0*/  HMMA.16816.F32.BF16 R28, R60, R22, R28 ;  /* 0x000000163c1c723c */ /* 0x000fe2000004181c */
[----:B------:R-:W-:Y:S07]  /*34c0*/  LDSM.16.M88.4 R60, [R238] ;  /* 0x00000000ee3c783b */ /* 0x000fee0000000200 */
[C---:B------:R-:W-:Y:S08]  /*34d0*/  HMMA.16816.F32.BF16 R80, R16.reuse, R36, R80 ;  /* 0x000000241050723c */ /* 0x040ff00000041850 */
[C---:B------:R-:W-:Y:S01]  /*34e0*/  HMMA.16816.F32.BF16 R68, R16.reuse, R38, R68 ;  /* 0x000000261044723c */ /* 0x040fe20000041844 */
[----:B------:R-:W-:Y:S07]  /*34f0*/  LDSM.16.M88.4 R36, [R251+0x6000] ;  /* 0x00600000fb24783b */ /* 0x000fee0000000200 */
[C---:B------:R-:W-:Y:S08]  /*3500*/  HMMA.16816.F32.BF16 R92, R16.reuse, R20, R92 ;  /* 0x00000014105c723c */ /* 0x040ff0000004185c */
[----:B------:R-:W-:Y:S01]  /*3510*/  HMMA.16816.F32.BF16 R88, R16, R22, R88 ;  /* 0x000000161058723c */ /* 0x000fe20000041858 */
[----:B------:R-:W1:Y:S04]  /*3520*/  LDSM.16.M88.4 R16, [R248+0x4000] ;  /* 0x00400000f810783b */ /* 0x000e680000000200 */
[----:B------:R-:W-:Y:S03]  /*3530*/  LDSM.16.M88.4 R20, [R249+0x6000] ;  /* 0x00600000f914783b */ /* 0x000fe60000000200 */
[----:B--2---:R-:W-:Y:S08]  /*3540*/  HMMA.16816.F32.BF16 R56, R24, R128, R56 ;  /* 0x000000801838723c */ /* 0x004ff00000041838 */
[C---:B------:R-:W-:Y:S08]  /*3550*/  HMMA.16816.F32.BF16 R108, R8.reuse, R12, R108 ;  /* 0x0000000c086c723c */ /* 0x040ff0000004186c */
[-C--:B------:R-:W-:Y:S08]  /*3560*/  HMMA.16816.F32.BF16 R116, R8, R14.reuse, R116 ;  /* 0x0000000e0874723c */ /* 0x080ff00000041874 */
[----:B------:R-:W-:Y:S01]  /*3570*/  HMMA.16816.F32.BF16 R112, R100, R14, R112 ;  /* 0x0000000e6470723c */ /* 0x000fe20000041870 */
[----:B------:R-:W-:Y:S07]  /*3580*/  LDSM.16.M88.4 R12, [R248+0x6000] ;  /* 0x00600000f80c783b */ /* 0x000fee0000000200 */
[C---:B------:R-:W-:Y:S08]  /*3590*/  HMMA.16816.F32.BF16 R76, R8.reuse, R4, R76 ;  /* 0x00000004084c723c */ /* 0x040ff0000004184c */
[C---:B------:R-:W-:Y:S08]  /*35a0*/  HMMA.16816.F32.BF16 R72, R8.reuse, R6, R72 ;  /* 0x000000060848723c */ /* 0x040ff00000041848 */
[C---:B------:R-:W-:Y:S08]  /*35b0*/  HMMA.16816.F32.BF16 R48, R8.reuse, R124, R48 ;  /* 0x0000007c0830723c */ /* 0x040ff00000041830 */
[C---:B------:R-:W-:Y:S08]  /*35c0*/  HMMA.16816.F32.BF16 R44, R8.reuse, R126, R44 ;  /* 0x0000007e082c723c */ /* 0x040ff0000004182c */
[C---:B------:R-:W-:Y:S08]  /*35d0*/  HMMA.16816.F32.BF16 R32, R8.reuse, R96, R32 ;  /* 0x000000600820723c */ /* 0x040ff00000041820 */
[----:B------:R-:W-:Y:S01]  /*35e0*/  HMMA.16816.F32.BF16 R28, R8, R98, R28 ;  /* 0x00000062081c723c */ /* 0x000fe2000004181c */
[----:B------:R-:W2:Y:S07]  /*35f0*/  LDSM.16.M88.4 R8, [R247+0x4000] ;  /* 0x00400000f708783b */ /* 0x000eae0000000200 */
[----:B-1----:R-:W-:Y:S08]  /*3600*/  HMMA.16816.F32.BF16 R56, R16, R104, R56 ;  /* 0x000000681038723c */ /* 0x002ff00000041838 */
[----:B------:R-:W-:Y:S08]  /*3610*/  HMMA.16816.F32.BF16 R108, R36, R132, R108 ;  /* 0x00000084246c723c */ /* 0x000ff0000004186c */
[-C--:B------:R-:W-:Y:S08]  /*3620*/  HMMA.16816.F32.BF16 R112, R40, R134.reuse, R112 ;  /* 0x000000862870723c */ /* 0x080ff00000041870 */
[----:B------:R-:W-:Y:S08]  /*3630*/  HMMA.16816.F32.BF16 R116, R36, R134, R116 ;  /* 0x000000862474723c */ /* 0x000ff00000041874 */
[C---:B------:R-:W-:Y:S08]  /*3640*/  HMMA.16816.F32.BF16 R80, R100.reuse, R4, R80 ;  /* 0x000000046450723c */ /* 0x040ff00000041850 */
[C---:B------:R-:W-:Y:S01]  /*3650*/  HMMA.16816.F32.BF16 R68, R100.reuse, R6, R68 ;  /* 0x000000066444723c */ /* 0x040fe20000041844 */
[----:B------:R-:W-:Y:S07]  /*3660*/  LDSM.16.M88.4 R4, [R240+0x6000] ;  /* 0x00600000f004783b */ /* 0x000fee0000000200 */
[C---:B------:R-:W-:Y:S08]  /*3670*/  HMMA.16816.F32.BF16 R52, R100.reuse, R124, R52 ;  /* 0x0000007c6434723c */ /* 0x040ff00000041834 */
[----:B------:R-:W-:Y:S08]  /*3680*/  HMMA.16816.F32.BF16 R120, R100, R126, R120 ;  /* 0x0000007e6478723c */ /* 0x000ff00000041878 */
[----:B--2---:R-:W-:Y:S01]  /*3690*/  HMMA.16816.F32.BF16 R124, R8, R60, R56 ;  /* 0x0000003c087c723c */ /* 0x004fe20000041838 */
[----:B------:R-:W1:Y:S07]  /*36a0*/  LDSM.16.M88.4 R56, [R235] ;  /* 0x00000000eb38783b */ /* 0x000e6e0000000200 */
[----:B------:R-:W-:Y:S08]  /*36b0*/  HMMA.16816.F32.BF16 R108, R20, R128, R108 ;  /* 0x00000080146c723c */ /* 0x000ff0000004186c */
[-C--:B------:R-:W-:Y:S08]  /*36c0*/  HMMA.16816.F32.BF16 R112, R24, R130.reuse, R112 ;  /* 0x000000821870723c */ /* 0x080ff00000041870 */
[----:B------:R-:W-:Y:S08]  /*36d0*/  HMMA.16816.F32.BF16 R116, R20, R130, R116 ;  /* 0x000000821474723c */ /* 0x000ff00000041874 */
[-C--:B------:R-:W-:Y:S08]  /*36e0*/  HMMA.16816.F32.BF16 R80, R40, R84.reuse, R80 ;  /* 0x000000542850723c */ /* 0x080ff00000041850 */
[----:B------:R-:W-:Y:S08]  /*36f0*/  HMMA.16816.F32.BF16 R76, R36, R84, R76 ;  /* 0x00000054244c723c */ /* 0x000ff0000004184c */
[-C--:B------:R-:W-:Y:S08]  /*3700*/  HMMA.16816.F32.BF16 R68, R40, R86.reuse, R68 ;  /* 0x000000562844723c */ /* 0x080ff00000041844 */
[----:B------:R-:W-:Y:S01]  /*3710*/  HMMA.16816.F32.BF16 R72, R36, R86, R72 ;  /* 0x000000562448723c */ /* 0x000fe20000041848 */
[----:B------:R-:W-:Y:S07]  /*3720*/  LDSM.16.M88.4 R84, [R236] ;  /* 0x00000000ec54783b */ /* 0x000fee0000000200 */
[C---:B------:R-:W-:Y:S08]  /*3730*/  HMMA.16816.F32.BF16 R92, R100.reuse, R96, R92 ;  /* 0x00000060645c723c */ /* 0x040ff0000004185c */
[----:B------:R-:W-:Y:S01]  /*3740*/  HMMA.16816.F32.BF16 R88, R100, R98, R88 ;  /* 0x000000626458723c */ /* 0x000fe20000041858 */
[----:B------:R-:W2:Y:S07]  /*3750*/  LDSM.16.M88.4 R96, [R241+0x2800] ;  /* 0x00280000f160783b */ /* 0x000eae0000000200 */
[----:B------:R-:W-:Y:S08]  /*3760*/  HMMA.16816.F32.BF16 R108, R12, R104, R108 ;  /* 0x000000680c6c723c */ /* 0x000ff0000004186c */
[-C--:B------:R-:W-:Y:S08]  /*3770*/  HMMA.16816.F32.BF16 R112, R16, R106.reuse, R112 ;  /* 0x0000006a1070723c */ /* 0x080ff00000041870 */
[----:B------:R-:W-:Y:S08]  /*3780*/  HMMA.16816.F32.BF16 R116, R12, R106, R116 ;  /* 0x0000006a0c74723c */ /* 0x000ff00000041874 */
[-C--:B-1----:R-:W-:Y:S08]  /*3790*/  HMMA.16816.F32.BF16 R80, R24, R56.reuse, R80 ;  /* 0x000000381850723c */ /* 0x082ff00000041850 */
[----:B------:R-:W-:Y:S01]  /*37a0*/  HMMA.16816.F32.BF16 R100, R20, R56, R76 ;  /* 0x000000381464723c */ /* 0x000fe2000004184c */
[----:B------:R-:W1:Y:S07]  /*37b0*/  LDSM.16.M88.4 R76, [R238+0x800] ;  /* 0x00080000ee4c783b */ /* 0x000e6e0000000200 */
[-C--:B------:R-:W-:Y:S08]  /*37c0*/  HMMA.16816.F32.BF16 R68, R24, R58.reuse, R68 ;  /* 0x0000003a1844723c */ /* 0x080ff00000041844 */
[----:B------:R-:W-:Y:S01]  /*37d0*/  HMMA.16816.F32.BF16 R72, R20, R58, R72 ;  /* 0x0000003a1448723c */ /* 0x000fe20000041848 */
[----:B------:R-:W-:Y:S07]  /*37e0*/  LDSM.16.M88.4 R56, [R241+0x3000] ;  /* 0x00300000f138783b */ /* 0x000fee0000000200 */
[----:B------:R-:W-:Y:S08]  /*37f0*/  HMMA.16816.F32.BF16 R108, R4, R60, R108 ;  /* 0x0000003c046c723c */ /* 0x000ff0000004186c */
[-C--:B------:R-:W-:Y:S08]  /*3800*/  HMMA.16816.F32.BF16 R112, R8, R62.reuse, R112 ;  /* 0x0000003e0870723c */ /* 0x080ff00000041870 */
[----:B------:R-:W-:Y:S01]  /*3810*/  HMMA.16816.F32.BF16 R116, R4, R62, R116 ;  /* 0x0000003e0474723c */ /* 0x000fe20000041874 */
[----:B------:R-:W3:Y:S07]  /*3820*/  LDSM.16.M88.4 R60, [R250+0x3000] ;  /* 0x00300000fa3c783b */ /* 0x000eee0000000200 */
[-C--:B--2---:R-:W-:Y:S08]  /*3830*/  HMMA.16816.F32.BF16 R80, R16, R96.reuse, R80 ;  /* 0x000000601050723c */ /* 0x084ff00000041850 */
[----:B------:R-:W-:Y:S08]  /*3840*/  HMMA.16816.F32.BF16 R100, R12, R96, R100 ;  /* 0x000000600c64723c */ /* 0x000ff00000041864 */
[-C--:B------:R-:W-:Y:S08]  /*3850*/  HMMA.16816.F32.BF16 R68, R16, R98.reuse, R68 ;  /* 0x000000621044723c */ /* 0x080ff00000041844 */
[----:B------:R-:W-:Y:S08]  /*3860*/  HMMA.16816.F32.BF16 R72, R12, R98, R72 ;  /* 0x000000620c48723c */ /* 0x000ff00000041848 */
[----:B-1----:R-:W-:Y:S08]  /*3870*/  HMMA.16816.F32.BF16 R80, R8, R76, R80 ;  /* 0x0000004c0850723c */ /* 0x002ff00000041850 */
[-C--:B---3--:R-:W-:Y:S08]  /*3880*/  HMMA.16816.F32.BF16 R52, R40, R60.reuse, R52 ;  /* 0x0000003c2834723c */ /* 0x088ff00000041834 */
[----:B------:R-:W-:Y:S08]  /*3890*/  HMMA.16816.F32.BF16 R48, R36, R60, R48 ;  /* 0x0000003c2430723c */ /* 0x000ff00000041830 */
[----:B------:R-:W-:Y:S08]  /*38a0*/  HMMA.16816.F32.BF16 R100, R4, R76, R100 ;  /* 0x0000004c0464723c */ /* 0x000ff00000041864 */
[-C--:B------:R-:W-:Y:S08]  /*38b0*/  HMMA.16816.F32.BF16 R68, R8, R78.reuse, R68 ;  /* 0x0000004e0844723c */ /* 0x080ff00000041844 */
[----:B------:R-:W-:Y:S01]  /*38c0*/  HMMA.16816.F32.BF16 R72, R4, R78, R72 ;  /* 0x0000004e0448723c */ /* 0x000fe20000041848 */
[----:B------:R-:W1:Y:S01]  /*38d0*/  LDSM.16.M88.4 R76, [R250+0x3800] ;  /* 0x00380000fa4c783b */ /* 0x000e620000000200 */
[----:B------:R-:W-:-:S02]  /*38e0*/  FMUL.FTZ R80, R80, c[0x0][0x320] ;  /* 0x0000c80050507a20 */ /* 0x000fc40000410000 */
[----:B------:R-:W-:Y:S02]  /*38f0*/  FMUL.FTZ R81, R81, c[0x0][0x320] ;  /* 0x0000c80051517a20 */ /* 0x000fe40000410000 */
[----:B------:R-:W-:Y:S02]  /*3900*/  FMUL.FTZ R82, R82, c[0x0][0x320] ;  /* 0x0000c80052527a20 */ /* 0x000fe40000410000 */
[----:B------:R-:W-:Y:S01]  /*3910*/  FMUL.FTZ R83, R83, c[0x0][0x320] ;  /* 0x0000c80053537a20 */ /* 0x000fe20000410000 */
[----:B------:R-:W-:Y:S01]  /*3920*/  IADD3 R237, R242, 0x3800, RZ ;  /* 0x00003800f2ed7810 */ /* 0x000fe20007ffe0ff */
[----:B------:R-:W-:Y:S02]  /*3930*/  FMUL.FTZ R96, R114, c[0x0][0x320] ;  /* 0x0000c80072607a20 */ /* 0x000fe40000410000 */
[----:B------:R-:W-:Y:S01]  /*3940*/  FMUL.FTZ R97, R115, c[0x0][0x320] ;  /* 0x0000c80073617a20 */ /* 0x000fe20000410000 */
[----:B------:R-:W2:Y:S01]  /*3950*/  MUFU.TANH R98, R82 ;  /* 0x0000005200627308 */ /* 0x000ea20000002400 */
[----:B------:R-:W-:-:S02]  /*3960*/  FMUL.FTZ R114, R117, c[0x0][0x320] ;  /* 0x0000c80075727a20 */ /* 0x000fc40000410000 */
[----:B------:R-:W-:Y:S01]  /*3970*/  FMUL.FTZ R115, R118, c[0x0][0x320] ;  /* 0x0000c80076737a20 */ /* 0x000fe20000410000 */
[----:B------:R-:W-:Y:S04]  /*3980*/  HMMA.16816.F32.BF16 R52, R24, R84, R52 ;  /* 0x000000541834723c */ /* 0x000fe80000041834 */
[----:B------:R-:W3:Y:S04]  /*3990*/  MUFU.TANH R117, R80 ;  /* 0x0000005000757308 */ /* 0x000ee80000002400 */
[-C--:B------:R-:W-:Y:S04]  /*39a0*/  HMMA.16816.F32.BF16 R120, R40, R62.reuse, R120 ;  /* 0x0000003e2878723c */ /* 0x080fe80000041878 */
[----:B------:R-:W4:Y:S04]  /*39b0*/  MUFU.TANH R118, R81 ;  /* 0x0000005100767308 */ /* 0x000f280000002400 */
[----:B------:R-:W-:Y:S01]  /*39c0*/  HMMA.16816.F32.BF16 R44, R36, R62, R44 ;  /* 0x0000003e242c723c */ /* 0x000fe2000004182c */
[----:B------:R-:W2:Y:S03]  /*39d0*/  LDSM.16.M88.4 R60, [R237] ;  /* 0x00000000ed3c783b */ /* 0x000ea60000000200 */
[----:B------:R1:W1:Y:S04]  /*39e0*/  MUFU.TANH R99, R83 ;  /* 0x0000005300637308 */ /* 0x0002680000002400 */
[----:B-1----:R-:W-:Y:S01]  /*39f0*/  HMMA.16816.F32.BF16 R80, R20, R84, R48 ;  /* 0x000000541450723c */ /* 0x002fe20000041830 */
[----:B------:R-:W-:Y:S01]  /*3a00*/  FMUL.FTZ R68, R68, c[0x0][0x320] ;  /* 0x0000c80044447a20 */ /* 0x000fe20000410000 */
[----:B------:R-:W1:Y:S01]  /*3a10*/  LDSM.16.M88.4 R48, [R238+0x1000] ;  /* 0x00100000ee30783b */ /* 0x000e620000000200 */
[----:B------:R-:W-:-:S05]  /*3a20*/  FMUL.FTZ R69, R69, c[0x0][0x320] ;  /* 0x0000c80045457a20 */ /* 0x000fca0000410000 */
[-C--:B------:R-:W-:Y:S01]  /*3a30*/  HMMA.16816.F32.BF16 R32, R36, R76.reuse, R32 ;  /* 0x0000004c2420723c */ /* 0x080fe20000041820 */
[----:B------:R-:W-:Y:S02]  /*3a40*/  FMUL.FTZ R84, R101, c[0x0][0x320] ;  /* 0x0000c80065547a20 */ /* 0x000fe40000410000 */
[----:B------:R-:W-:Y:S02]  /*3a50*/  FMUL.FTZ R85, R102, c[0x0][0x320] ;  /* 0x0000c80066557a20 */ /* 0x000fe40000410000 */
[----:B------:R-:W-:Y:S01]  /*3a60*/  FMUL.FTZ R101, R103, c[0x0][0x320] ;  /* 0x0000c80067657a20 */ /* 0x000fe20000410000 */
[----:B------:R-:W1:Y:S02]  /*3a70*/  MUFU.TANH R102, R68 ;  /* 0x0000004400667308 */ /* 0x000e640000002400 */
[C---:B------:R-:W-:Y:S06]  /*3a80*/  HMMA.16816.F32.BF16 R92, R40.reuse, R76, R92 ;  /* 0x0000004c285c723c */ /* 0x040fec000004185c */
[----:B------:R1:W1:Y:S02]  /*3a90*/  MUFU.TANH R103, R69 ;  /* 0x0000004500677308 */ /* 0x0002640000002400 */
[----:B------:R-:W-:Y:S01]  /*3aa0*/  HMMA.16816.F32.BF16 R88, R40, R78, R88 ;  /* 0x0000004e2858723c */ /* 0x000fe20000041858 */
[----:B------:R-:W-:Y:S07]  /*3ab0*/  LDSM.16.M88.4 R40, [R238+0x1800] ;  /* 0x00180000ee28783b */ /* 0x000fee0000000200 */
[-C--:B------:R-:W-:Y:S08]  /*3ac0*/  HMMA.16816.F32.BF16 R52, R16, R56.reuse, R52 ;  /* 0x000000381034723c */ /* 0x080ff00000041834 */
[----:B------:R-:W-:Y:S07]  /*3ad0*/  HMMA.16816.F32.BF16 R80, R12, R56, R80 ;  /* 0x000000380c50723c */ /* 0x000fee0000041850 */
[----:B------:R-:W-:Y:S01]  /*3ae0*/  FMUL.FTZ R56, R70, c[0x0][0x320] ;  /* 0x0000c80046387a20 */ /* 0x000fe20000410000 */
[----:B------:R-:W-:Y:S01]  /*3af0*/  HMMA.16816.F32.BF16 R28, R36, R78, R28 ;  /* 0x0000004e241c723c */ /* 0x000fe2000004181c */
[----:B------:R-:W-:-:S02]  /*3b00*/  FMUL.FTZ R57, R71, c[0x0][0x320] ;  /* 0x0000c80047397a20 */ /* 0x000fc40000410000 */
[----:B-1----:R-:W1:Y:S05]  /*3b10*/  LDSM.16.M88.4 R68, [R241+0x3800] ;  /* 0x00380000f144783b */ /* 0x002e6a0000000200 */
[C---:B--2---:R-:W-:Y:S08]  /*3b20*/  HMMA.16816.F32.BF16 R32, R20.reuse, R60, R32 ;  /* 0x0000003c1420723c */ /* 0x044ff00000041820 */
[-C--:B------:R-:W-:Y:S08]  /*3b30*/  HMMA.16816.F32.BF16 R44, R20, R86.reuse, R44 ;  /* 0x00000056142c723c */ /* 0x080ff0000004182c */
[C---:B------:R-:W-:Y:S08]  /*3b40*/  HMMA.16816.F32.BF16 R120, R24.reuse, R86, R120 ;  /* 0x000000561878723c */ /* 0x040ff00000041878 */
[C---:B------:R-:W-:Y:S08]  /*3b50*/  HMMA.16816.F32.BF16 R92, R24.reuse, R60, R92 ;  /* 0x0000003c185c723c */ /* 0x040ff0000004185c */
[-C--:B------:R-:W-:Y:S08]  /*3b60*/  HMMA.16816.F32.BF16 R88, R24, R62.reuse, R88 ;  /* 0x0000003e1858723c */ /* 0x080ff00000041858 */
[----:B------:R-:W-:Y:S08]  /*3b70*/  HMMA.16816.F32.BF16 R28, R20, R62, R28 ;  /* 0x0000003e141c723c */ /* 0x000ff0000004181c */
[-C--:B------:R-:W-:Y:S08]  /*3b80*/  HMMA.16816.F32.BF16 R52, R8, R48.reuse, R52 ;  /* 0x000000300834723c */ /* 0x080ff00000041834 */
[----:B------:R-:W-:Y:S01]  /*3b90*/  HMMA.16816.F32.BF16 R80, R4, R48, R80 ;  /* 0x000000300450723c */ /* 0x000fe20000041850 */
[----:B------:R-:W-:-:S02]  /*3ba0*/  FMUL.FTZ R107, R108, c[0x0][0x320] ;  /* 0x0000c8006c6b7a20 */ /* 0x000fc40000410000 */
[----:B------:R-:W-:Y:S02]  /*3bb0*/  FMUL.FTZ R0, R124, c[0x0][0x320] ;  /* 0x0000c8007c007a20 */ /* 0x000fe40000410000 */
[----:B------:R-:W-:Y:S02]  /*3bc0*/  FMUL.FTZ R104, R125, c[0x0][0x320] ;  /* 0x0000c8007d687a20 */ /* 0x000fe40000410000 */
[----:B------:R-:W-:Y:S01]  /*3bd0*/  FMUL.FTZ R105, R126, c[0x0][0x320] ;  /* 0x0000c8007e697a20 */ /* 0x000fe20000410000 */
[----:B-1----:R-:W-:Y:S01]  /*3be0*/  HMMA.16816.F32.BF16 R32, R12, R68, R32 ;  /* 0x000000440c20723c */ /* 0x002fe20000041820 */
[----:B------:R-:W-:Y:S02]  /*3bf0*/  FMUL.FTZ R106, R127, c[0x0][0x320] ;  /* 0x0000c8007f6a7a20 */ /* 0x000fe40000410000 */
[----:B------:R-:W-:Y:S02]  /*3c00*/  FMUL.FTZ R100, R100, c[0x0][0x320] ;  /* 0x0000c80064647a20 */ /* 0x000fe40000410000 */
[----:B------:R-:W-:-:S02]  /*3c10*/  FMUL.FTZ R72, R72, c[0x0][0x320] ;  /* 0x0000c80048487a20 */ /* 0x000fc40000410000 */
[----:B------:R-:W-:Y:S01]  /*3c20*/  FMUL.FTZ R73, R73, c[0x0][0x320] ;  /* 0x0000c80049497a20 */ /* 0x000fe20000410000 */
[----:B------:R-:W-:Y:S01]  /*3c30*/  HMMA.16816.F32.BF16 R44, R12, R58, R44 ;  /* 0x0000003a0c2c723c */ /* 0x000fe2000004182c */
[----:B-----5:R-:W-:Y:S01]  /*3c40*/  ISETP.GT.AND P0, PT, R3, R146, PT ;  /* 0x000000920300720c */ /* 0x020fe20003f04270 */
[----:B------:R-:W1:Y:S01]  /*3c50*/  MUFU.TANH R96, R96 ;  /* 0x0000006000607308 */ /* 0x000e620000002400 */
[----:B------:R-:W-:-:S05]  /*3c60*/  DEPBAR.LE SB0, 0x0 ;  /* 0x000080000000791a */ /* 0x000fca0000000000 */
[C---:B------:R-:W-:Y:S08]  /*3c70*/  HMMA.16816.F32.BF16 R120, R16.reuse, R58, R120 ;  /* 0x0000003a1078723c */ /* 0x040ff00000041878 */
[C---:B------:R-:W-:Y:S08]  /*3c80*/  HMMA.16816.F32.BF16 R92, R16.reuse, R68, R92 ;  /* 0x00000044105c723c */ /* 0x040ff0000004185c */
[-C--:B------:R-:W-:Y:S08]  /*3c90*/  HMMA.16816.F32.BF16 R88, R16, R70.reuse, R88 ;  /* 0x000000461058723c */ /* 0x080ff00000041858 */
[----:B------:R-:W-:Y:S08]  /*3ca0*/  HMMA.16816.F32.BF16 R28, R12, R70, R28 ;  /* 0x000000460c1c723c */ /* 0x000ff0000004181c */
[C---:B------:R-:W-:Y:S08]  /*3cb0*/  HMMA.16816.F32.BF16 R32, R4.reuse, R40, R32 ;  /* 0x000000280420723c */ /* 0x040ff00000041820 */
[-C--:B------:R-:W-:Y:S08]  /*3cc0*/  HMMA.16816.F32.BF16 R44, R4, R50.reuse, R44 ;  /* 0x00000032042c723c */ /* 0x080ff0000004182c */
[C---:B------:R-:W-:Y:S08]  /*3cd0*/  HMMA.16816.F32.BF16 R120, R8.reuse, R50, R120 ;  /* 0x000000320878723c */ /* 0x040ff00000041878 */
[C---:B------:R-:W-:Y:S08]  /*3ce0*/  HMMA.16816.F32.BF16 R92, R8.reuse, R40, R92 ;  /* 0x00000028085c723c */ /* 0x040ff0000004185c */
[-C--:B------:R-:W-:Y:S08]  /*3cf0*/  HMMA.16816.F32.BF16 R88, R8, R42.reuse, R88 ;  /* 0x0000002a0858723c */ /* 0x080ff00000041858 */
[----:B------:R-:W-:Y:S01]  /*3d00*/  HMMA.16816.F32.BF16 R28, R4, R42, R28 ;  /* 0x0000002a041c723c */ /* 0x000fe2000004181c */
[----:B------:R-:W-:-:S02]  /*3d10*/  FMUL.FTZ R108, R109, c[0x0][0x320] ;  /* 0x0000c8006d6c7a20 */ /* 0x000fc40000410000 */
[----:B------:R-:W-:Y:S02]  /*3d20*/  FMUL.FTZ R52, R52, c[0x0][0x320] ;  /* 0x0000c80034347a20 */ /* 0x000fe40000410000 */
[----:B------:R-:W-:Y:S02]  /*3d30*/  FMUL.FTZ R53, R53, c[0x0][0x320] ;  /* 0x0000c80035357a20 */ /* 0x000fe40000410000 */
[----:B------:R-:W-:Y:S02]  /*3d40*/  FMUL.FTZ R109, R110, c[0x0][0x320] ;  /* 0x0000c8006e6d7a20 */ /* 0x000fe40000410000 */
[----:B------:R-:W-:Y:S02]  /*3d50*/  FMUL.FTZ R32, R32, c[0x0][0x320] ;  /* 0x0000c80020207a20 */ /* 0x000fe40000410000 */
[----:B------:R-:W-:Y:S02]  /*3d60*/  FMUL.FTZ R110, R111, c[0x0][0x320] ;  /* 0x0000c8006f6e7a20 */ /* 0x000fe40000410000 */
[----:B------:R-:W-:-:S02]  /*3d70*/  FMUL.FTZ R111, R112, c[0x0][0x320] ;  /* 0x0000c800706f7a20 */ /* 0x000fc40000410000 */
[----:B------:R-:W-:Y:S02]  /*3d80*/  FMUL.FTZ R48, R74, c[0x0][0x320] ;  /* 0x0000c8004a307a20 */ /* 0x000fe40000410000 */
[----:B------:R-:W-:Y:S01]  /*3d90*/  FMUL.FTZ R49, R75, c[0x0][0x320] ;  /* 0x0000c8004b317a20 */ /* 0x000fe20000410000 */
[----:B------:R2:W1:Y:S01]  /*3da0*/  MUFU.TANH R74, R52 ;  /* 0x00000034004a7308 */ /* 0x0004620000002400 */
[----:B------:R-:W-:Y:S02]  /*3db0*/  FMUL.FTZ R112, R113, c[0x0][0x320] ;  /* 0x0000c80071707a20 */ /* 0x000fe40000410000 */
[----:B------:R-:W-:Y:S02]  /*3dc0*/  FMUL.FTZ R113, R116, c[0x0][0x320] ;  /* 0x0000c80074717a20 */ /* 0x000fe40000410000 */
[----:B------:R-:W-:-:S03]  /*3dd0*/  FMUL.FTZ R20, R46, c[0x0][0x320] ;  /* 0x0000c8002e147a20 */ /* 0x000fc60000410000 */
[----:B------:R5:W1:Y:S01]  /*3de0*/  MUFU.TANH R75, R53 ;  /* 0x00000035004b7308 */ /* 0x000a620000002400 */
[----:B------:R-:W-:Y:S02]  /*3df0*/  FMUL.FTZ R116, R119, c[0x0][0x320] ;  /* 0x0000c80077747a20 */ /* 0x000fe40000410000 */
[----:B------:R-:W-:Y:S02]  /*3e00*/  FMUL.FTZ R58, R81, c[0x0][0x320] ;  /* 0x0000c800513a7a20 */ /* 0x000fe40000410000 */
[----:B------:R-:W-:Y:S02]  /*3e10*/  FMUL.FTZ R50, R83, c[0x0][0x320] ;  /* 0x0000c80053327a20 */ /* 0x000fe40000410000 */
[----:B------:R-:W-:Y:S01]  /*3e20*/  FMUL.FTZ R51, R120, c[0x0][0x320] ;  /* 0x0000c80078337a20 */ /* 0x000fe20000410000 */
[----:B------:R1:W1:Y:S01]  /*3e30*/  MUFU.TANH R40, R32 ;  /* 0x0000002000287308 */ /* 0x0002620000002400 */
[----:B--2---:R-:W-:Y:S02]  /*3e40*/  FMUL.FTZ R52, R54, c[0x0][0x320] ;  /* 0x0000c80036347a20 */ /* 0x004fe40000410000 */
[----:B------:R-:W-:-:S02]  /*3e50*/  FMUL.FTZ R54, R80, c[0x0][0x320] ;  /* 0x0000c80050367a20 */ /* 0x000fc40000410000 */
[----:B------:R-:W-:Y:S02]  /*3e60*/  FMUL.FTZ R36, R121, c[0x0][0x320] ;  /* 0x0000c80079247a20 */ /* 0x000fe40000410000 */
[----:B------:R-:W-:Y:S02]  /*3e70*/  FMUL.FTZ R25, R122, c[0x0][0x320] ;  /* 0x0000c8007a197a20 */ /* 0x000fe40000410000 */
[----:B-----5:R-:W-:Y:S02]  /*3e80*/  FMUL.FTZ R53, R55, c[0x0][0x320] ;  /* 0x0000c80037357a20 */ /* 0x020fe40000410000 */
[----:B------:R-:W-:Y:S02]  /*3e90*/  FMUL.FTZ R55, R82, c[0x0][0x320] ;  /* 0x0000c80052377a20 */ /* 0x000fe40000410000 */
[----:B------:R-:W-:Y:S02]  /*3ea0*/  FMUL.FTZ R79, R123, c[0x0][0x320] ;  /* 0x0000c8007b4f7a20 */ /* 0x000fe40000410000 */
[----:B------:R-:W-:-:S02]  /*3eb0*/  FMUL.FTZ R37, R44, c[0x0][0x320] ;  /* 0x0000c8002c257a20 */ /* 0x000fc40000410000 */
[----:B------:R-:W-:Y:S02]  /*3ec0*/  FMUL.FTZ R26, R45, c[0x0][0x320] ;  /* 0x0000c8002d1a7a20 */ /* 0x000fe40000410000 */
[----:B------:R-:W-:Y:S02]  /*3ed0*/  FMUL.FTZ R27, R47, c[0x0][0x320] ;  /* 0x0000c8002f1b7a20 */ /* 0x000fe40000410000 */
[----:B------:R-:W-:Y:S02]  /*3ee0*/  FMUL.FTZ R19, R92, c[0x0][0x320] ;  /* 0x0000c8005c137a20 */ /* 0x000fe40000410000 */
[----:B------:R-:W-:Y:S02]  /*3ef0*/  FMUL.FTZ R18, R93, c[0x0][0x320] ;  /* 0x0000c8005d127a20 */ /* 0x000fe40000410000 */
[----:B------:R-:W-:Y:S02]  /*3f00*/  FMUL.FTZ R78, R94, c[0x0][0x320] ;  /* 0x0000c8005e4e7a20 */ /* 0x000fe40000410000 */
[----:B------:R-:W-:-:S02]  /*3f10*/  FMUL.FTZ R77, R95, c[0x0][0x320] ;  /* 0x0000c8005f4d7a20 */ /* 0x000fc40000410000 */
[----:B-1----:R-:W-:Y:S02]  /*3f20*/  FMUL.FTZ R32, R33, c[0x0][0x320] ;  /* 0x0000c80021207a20 */ /* 0x002fe40000410000 */
[----:B------:R-:W-:Y:S02]  /*3f30*/  FMUL.FTZ R11, R34, c[0x0][0x320] ;  /* 0x0000c800220b7a20 */ /* 0x000fe40000410000 */
[----:B------:R-:W-:Y:S02]  /*3f40*/  FMUL.FTZ R10, R35, c[0x0][0x320] ;  /* 0x0000c800230a7a20 */ /* 0x000fe40000410000 */
[----:B------:R-:W-:Y:S02]  /*3f50*/  FMUL.FTZ R17, R88, c[0x0][0x320] ;  /* 0x0000c80058117a20 */ /* 0x000fe40000410000 */
[----:B------:R-:W-:Y:S02]  /*3f60*/  FMUL.FTZ R16, R89, c[0x0][0x320] ;  /* 0x0000c80059107a20 */ /* 0x000fe40000410000 */
[----:B------:R-:W-:-:S02]  /*3f70*/  FMUL.FTZ R76, R90, c[0x0][0x320] ;  /* 0x0000c8005a4c7a20 */ /* 0x000fc40000410000 */
[----:B------:R-:W-:Y:S02]  /*3f80*/  FMUL.FTZ R46, R91, c[0x0][0x320] ;  /* 0x0000c8005b2e7a20 */ /* 0x000fe40000410000 */
[----:B------:R-:W-:Y:S02]  /*3f90*/  FMUL.FTZ R28, R28, c[0x0][0x320] ;  /* 0x0000c8001c1c7a20 */ /* 0x000fe40000410000 */
[----:B------:R-:W-:Y:S02]  /*3fa0*/  FMUL.FTZ R29, R29, c[0x0][0x320] ;  /* 0x0000c8001d1d7a20 */ /* 0x000fe40000410000 */
[----:B------:R-:W-:Y:S02]  /*3fb0*/  FMUL.FTZ R30, R30, c[0x0][0x320] ;  /* 0x0000c8001e1e7a20 */ /* 0x000fe40000410000 */
[----:B------:R-:W-:Y:S01]  /*3fc0*/  FMUL.FTZ R31, R31, c[0x0][0x320] ;  /* 0x0000c8001f1f7a20 */ /* 0x000fe20000410000 */
[----:B------:R-:W1:Y:S08]  /*3fd0*/  MUFU.TANH R0, R0 ;  /* 0x0000000000007308 */ /* 0x000e700000002400 */
[----:B------:R-:W2:Y:S08]  /*3fe0*/  MUFU.TANH R104, R104 ;  /* 0x0000006800687308 */ /* 0x000eb00000002400 */
[----:B------:R-:W1:Y:S08]  /*3ff0*/  MUFU.TANH R105, R105 ;  /* 0x0000006900697308 */ /* 0x000e700000002400 */
        /* <DEDUP_REMOVED lines=47> */
[----:B------:R1:W1:Y:S08]  /*42f0*/  MUFU.TANH R33, R28 ;  /* 0x0000001c00217308 */ /* 0x0002700000002400 */
[----:B------:R1:W1:Y:S08]  /*4300*/  MUFU.TANH R47, R29 ;  /* 0x0000001d002f7308 */ /* 0x0002700000002400 */
[----:B------:R1:W1:Y:S08]  /*4310*/  MUFU.TANH R45, R30 ;  /* 0x0000001e002d7308 */ /* 0x0002700000002400 */
[----:B------:R1:W1:Y:S01]  /*4320*/  MUFU.TANH R44, R31 ;  /* 0x0000001f002c7308 */ /* 0x0002620000002400 */
[----:B------:R-:W-:Y:S01]  /*4330*/  BSSY B0, `(.L_x_1230) ;  /* 0x0000056000007945 */ /* 0x000fe20003800000 */
[----:B------:R-:W-:Y:S01]  /*4340*/  BAR.SYNC.DEFER_BLOCKING 0x0 ;  /* 0x0000000000007b1d */ /* 0x000fe20000010000 */
[----:B------:R-:W-:-:S02]  /*4350*/  ISETP.GT.AND P1, PT, R66, 0x3f, PT ;  /* 0x0000003f4200780c */ /* 0x000fc40003f24270 */
[C---:B------:R-:W-:Y:S02]  /*4360*/  IADD3 R234, R242.reuse, 0x1800, RZ ;  /* 0x00001800f2ea7810 */ /* 0x040fe40007ffe0ff */
[C---:B------:R-:W-:Y:S02]  /*4370*/  IADD3 R233, R242.reuse, 0x1000, RZ ;  /* 0x00001000f2e97810 */ /* 0x040fe40007ffe0ff */
[----:B------:R-:W-:Y:S01]  /*4380*/  IADD3 R232, R242, 0x800, RZ ;  /* 0x00000800f2e87810 */ /* 0x000fe20007ffe0ff */
[----:B------:R-:W-:Y:S05]  /*4390*/  @!P0 BRA `(.L_x_1231) ;  /* 0x000004f000008947 */ /* 0x000fea0003800000 */
[----:B--234-:R-:W-:Y:S01]  /*43a0*/  IMAD R4, R3, 0x40, R143 ;  /* 0x0000004003047824 */ /* 0x01cfe200078e028f */
[----:B------:R-:W-:-:S04]  /*43b0*/  MOV R13, RZ ;  /* 0x000000ff000d7202 */ /* 0x000fc80000000f00 */
[----:B------:R-:W-:-:S05]  /*43c0*/  IADD3 R66, R4, -0x40, R66 ;  /* 0xffffffc004427810 */ /* 0x000fca0007ffe042 */
[----:B------:R-:W-:-:S04]  /*43d0*/  @P3 IMAD.HI.U32 R5, R66, c[0x0][0x2bc], RZ ;  /* 0x0000af0042053a27 */ /* 0x000fc800078e00ff */
[----:B------:R-:W-:Y:S01]  /*43e0*/  IMAD.MOV.U32 R4, RZ, RZ, R66 ;  /* 0x000000ffff047224 */ /* 0x000fe200078e0042 */
        /* <DEDUP_REMOVED lines=9> */
[----:B------:R-:W-:Y:S01]  /*4480*/  SHF.R.S32.HI R4, RZ, 0x1f, R12 ;  /* 0x0000001fff047819 */ /* 0x000fe2000001140c */
[----:B------:R3:W-:Y:S04]  /*4490*/  STL [R1+0xb8], R12 ;  /* 0x0000b80c01007387 */ /* 0x0007e80000100800 */
[----:B------:R-:W-:-:S04]  /*44a0*/  IMAD R4, R4, c[0x0][0x1e0], RZ ;  /* 0x0000780004047a24 */ /* 0x000fc800078e02ff */
[----:B------:R-:W-:-:S05]  /*44b0*/  IMAD R4, R12, c[0x0][0x1e4], R4 ;  /* 0x000079000c047a24 */ /* 0x000fca00078e0204 */
[----:B------:R-:W-:Y:S02]  /*44c0*/  IADD3 R7, R7, R4, RZ ;  /* 0x0000000407077210 */ /* 0x000fe40007ffe0ff */
[----:B--2---:R-:W-:-:S03]  /*44d0*/  SHF.R.S32.HI R4, RZ, 0x1f, R13 ;  /* 0x0000001fff047819 */ /* 0x004fc6000001140d */
[----:B------:R-:W-:Y:S01]  /*44e0*/  IMAD.WIDE.U32 R6, R13, c[0x0][0x1f0], R6 ;  /* 0x00007c000d067a25 */ /* 0x000fe200078e0006 */
[----:B------:R2:W-:Y:S03]  /*44f0*/  STL [R1+0xb4], R13 ;  /* 0x0000b40d01007387 */ /* 0x0005e60000100800 */
[----:B------:R-:W-:Y:S01]  /*4500*/  IMAD R4, R4, c[0x0][0x1f0], RZ ;  /* 0x00007c0004047a24 */ /* 0x000fe200078e02ff */
[----:B---3--:R-:W-:-:S03]  /*4510*/  IADD3 R12, P2, R140, R6, RZ ;  /* 0x000000068c0c7210 */ /* 0x008fc60007f5e0ff */
[----:B------:R-:W-:-:S05]  /*4520*/  IMAD R4, R13, c[0x0][0x1f4], R4 ;  /* 0x00007d000d047a24 */ /* 0x000fca00078e0204 */
[----:B------:R-:W-:Y:S02]  /*4530*/  IADD3.X R4, R139, R7, R4, P2, !PT ;  /* 0x000000078b047210 */ /* 0x000fe400017fe404 */
[----:B--2---:R-:W-:-:S04]  /*4540*/  LEA R13, P0, R12, c[0x0][0x1c8], 0x1 ;  /* 0x000072000c0d7a11 */ /* 0x004fc800078008ff */
[----:B------:R-:W-:Y:S01]  /*4550*/  LEA.HI.X R12, R12, c[0x0][0x1cc], R4, 0x1, P0 ;  /* 0x000073000c0c7a11 */ /* 0x000fe200000f0c04 */
[----:B------:R-:W-:Y:S06]  /*4560*/  BRA.DIV ~URZ, `(.L_x_1232) ;  /* 0x0000f8e27f007947 */ /* 0x000fec000b800000 */
[----:B------:R2:W3:Y:S02]  /*4570*/  SHFL.IDX PT, R14, R12, RZ, 0x181f ;  /* 0x00181fff0c0e7589 */ /* 0x0004e400000e0000 */
.L_x_1286:
[----:B------:R-:W-:Y:S05]  /*4580*/  BRA.DIV ~URZ, `(.L_x_1233) ;  /* 0x0000f9327f007947 */ /* 0x000fea000b800000 */
[----:B------:R-:W4:Y:S04]  /*4590*/  LDL R22, [R1+0x18] ;  /* 0x0000180001167983 */ /* 0x000f280000100800 */
[----:B------:R-:W5:Y:S04]  /*45a0*/  LDL R9, [R1+0x4] ;  /* 0x0000040001097983 */ /* 0x000f680000100800 */
[----:B--2---:R-:W2:Y:S04]  /*45b0*/  LDL R24, [R1+0x8] ;  /* 0x0000080001187983 */ /* 0x004ea80000100800 */
[----:B------:R-:W3:Y:S04]  /*45c0*/  SHFL.IDX PT, R8, R13, RZ, 0x181f ;  /* 0x00181fff0d087589 */ /* 0x000ee800000e0000 */
[----:B------:R-:W1:Y:S04]  /*45d0*/  SHFL.IDX PT, R6, R13, 0x1, 0x181f ;  /* 0x00381f000d067f89 */ /* 0x000e6800000e0000 */
[----:B------:R-:W1:Y:S04]  /*45e0*/  SHFL.IDX PT, R7, R12, 0x1, 0x181f ;  /* 0x00381f000c077f89 */ /* 0x000e6800000e0000 */
[----:B------:R-:W1:Y:S04]  /*45f0*/  SHFL.IDX PT, R4, R13, 0x2, 0x181f ;  /* 0x00581f000d047f89 */ /* 0x000e6800000e0000 */
[----:B------:R-:W1:Y:S04]  /*4600*/  SHFL.IDX PT, R5, R12, 0x2, 0x181f ;  /* 0x00581f000c057f89 */ /* 0x000e6800000e0000 */
[----:B------:R-:W1:Y:S02]  /*4610*/  SHFL.IDX PT, R12, R12, 0x3, 0x181f ;  /* 0x00781f000c0c7f89 */ /* 0x000e6400000e0000 */
[----:B-1-3--:R-:W-:-:S02]  /*4620*/  IADD3 R28, P5, R8, R138, RZ ;  /* 0x0000008a081c7210 */ /* 0x00afc40007fbe0ff */
[----:B------:R-:W1:Y:S03]  /*4630*/  SHFL.IDX PT, R13, R13, 0x3, 0x181f ;  /* 0x00781f000d0d7f89 */ /* 0x000e6600000e0000 */
[----:B------:R-:W-:Y:S01]  /*4640*/  IMAD.X R29, R14, 0x1, R137, P5 ;  /* 0x000000010e1d7824 */ /* 0x000fe200028e0689 */
[----:B----4-:R-:W-:Y:S02]  /*4650*/  ISETP.GE.AND P2, PT, R22, c[0x0][0x1d4], PT ;  /* 0x0000750016007a0c */ /* 0x010fe40003f46270 */
[-C--:B------:R-:W-:Y:S02]  /*4660*/  IADD3 R22, P6, R8, R136.reuse, RZ ;  /* 0x0000008808167210 */ /* 0x080fe40007fde0ff */
[----:B-----5:R-:W-:Y:S02]  /*4670*/  ISETP.GE.AND P0, PT, R9, c[0x0][0x1d4], PT ;  /* 0x0000750009007a0c */ /* 0x020fe40003f06270 */
[----:B------:R-:W-:Y:S01]  /*4680*/  SEL R21, RZ, 0x10, P2 ;  /* 0x00000010ff157807 */ /* 0x000fe20001000000 */
[----:B------:R-:W-:Y:S01]  /*4690*/  IMAD.X R23, R14, 0x1, R67, P6 ;  /* 0x000000010e177824 */ /* 0x000fe200030e0643 */
[----:B------:R-:W-:-:S02]  /*46a0*/  IADD3 R8, P6, R6, R136, RZ ;  /* 0x0000008806087210 */ /* 0x000fc40007fde0ff */
[----:B------:R-:W-:-:S03]  /*46b0*/  IADD3 R14, P5, R6, R138, RZ ;  /* 0x0000008a060e7210 */ /* 0x000fc60007fbe0ff */
[C---:B------:R-:W-:Y:S01]  /*46c0*/  IMAD.X R9, R7.reuse, 0x1, R67, P6 ;  /* 0x0000000107097824 */ /* 0x040fe200030e0643 */
[C---:B------:R-:W-:Y:S01]  /*46d0*/  IADD3 R6, P6, R4.reuse, R136, RZ ;  /* 0x0000008804067210 */ /* 0x040fe20007fde0ff */
[----:B------:R-:W-:Y:S01]  /*46e0*/  IMAD.X R15, R7, 0x1, R137, P5 ;  /* 0x00000001070f7824 */ /* 0x000fe200028e0689 */
[----:B------:R-:W-:Y:S01]  /*46f0*/  IADD3 R4, P5, R4, R138, RZ ;  /* 0x0000008a04047210 */ /* 0x000fe20007fbe0ff */
[----:B--2---:R2:W-:Y:S02]  /*4700*/  LDGSTS.E.BYPASS.LTC128B.128 [R24+0x4100], [R22.64], !P2 ;  /* 0x0410000016187fae */ /* 0x0045e4000d101d48 */
[C---:B------:R-:W-:Y:S02]  /*4710*/  IMAD.X R7, R5.reuse, 0x1, R67, P6 ;  /* 0x0000000105077824 */ /* 0x040fe400030e0643 */
[----:B------:R-:W-:Y:S01]  /*4720*/  IMAD.X R5, R5, 0x1, R137, P5 ;  /* 0x0000000105057824 */ /* 0x000fe200028e0689 */
[----:B------:R2:W-:Y:S04]  /*4730*/  LDGSTS.E.BYPASS.LTC128B.128 [R24+0x6100], [R28.64], !P0 ;  /* 0x061000001c187fae */ /* 0x0005e8000c101d48 */
[----:B------:R2:W-:Y:S04]  /*4740*/  LDGSTS.E.BYPASS.LTC128B.128 [R24+0x4900], [R8.64], !P2 ;  /* 0x0490000008187fae */ /* 0x0005e8000d101d48 */
[----:B------:R3:W-:Y:S04]  /*4750*/  LDGSTS.E.BYPASS.LTC128B.128 [R24+0x6900], [R14.64], !P0 ;  /* 0x069000000e187fae */ /* 0x0007e8000c101d48 */
[----:B------:R2:W-:Y:S04]  /*4760*/  LDGSTS.E.BYPASS.LTC128B.128 [R24+0x5100], [R6.64], !P2 ;  /* 0x0510000006187fae */ /* 0x0005e8000d101d48 */
[----:B------:R2:W-:Y:S01]  /*4770*/  LDGSTS.E.BYPASS.LTC128B.128 [R24+0x7100], [R4.64], !P0 ;  /* 0x0710000004187fae */ /* 0x0005e2000c101d48 */
[----:B---3--:R-:W-:-:S03]  /*4780*/  SEL R15, RZ, 0x10, P0 ;  /* 0x00000010ff0f7807 */ /* 0x008fc60000000000 */
.L_x_1287:
[----:B-12---:R-:W2:Y:S01]  /*4790*/  LDL R8, [R1+0x8] ;  /* 0x0000080001087983 */ /* 0x006ea20000100800 */
[----:B------:R-:W-:-:S02]  /*47a0*/  IADD3 R5, -R21, 0x10, RZ ;  /* 0x0000001015057810 */ /* 0x000fc40007ffe1ff */
[----:B------:R-:W-:Y:S02]  /*47b0*/  IADD3 R4, -R15, 0x10, RZ ;  /* 0x000000100f047810 */ /* 0x000fe40007ffe1ff */
[----:B------:R-:W-:Y:S02]  /*47c0*/  LOP3.LUT R5, R5, 0xf, RZ, 0xc0, !PT ;  /* 0x0000000f05057812 */ /* 0x000fe400078ec0ff */
[----:B------:R-:W-:Y:S02]  /*47d0*/  ISETP.NE.U32.AND P6, PT, R21, RZ, PT ;  /* 0x000000ff1500720c */ /* 0x000fe40003fc5070 */
[----:B------:R-:W-:Y:S02]  /*47e0*/  IADD3 R6, P2, P0, R5, R13, R136 ;  /* 0x0000000d05067210 */ /* 0x000fe4000785e088 */
[----:B------:R-:W-:Y:S02]  /*47f0*/  LOP3.LUT R4, R4, 0xf, RZ, 0xc0, !PT ;  /* 0x0000000f04047812 */ /* 0x000fe400078ec0ff */
[----:B------:R-:W-:-:S02]  /*4800*/  ISETP.NE.U32.AND P5, PT, R15, RZ, PT ;  /* 0x000000ff0f00720c */ /* 0x000fc40003fa5070 */
[----:B------:R-:W-:Y:S02]  /*4810*/  IADD3.X R7, RZ, R12, R67, P2, P0 ;  /* 0x0000000cff077210 */ /* 0x000fe400017e0443 */
[----:B------:R-:W-:-:S04]  /*4820*/  IADD3 R4, P2, P0, R4, R13, R138 ;  /* 0x0000000d04047210 */ /* 0x000fc8000785e08a */
[----:B------:R-:W-:Y:S01]  /*4830*/  IADD3.X R5, RZ, R12, R137, P2, P0 ;  /* 0x0000000cff057210 */ /* 0x000fe200017e0489 */
[----:B------:R-:W-:Y:S01]  /*4840*/  @!PT LDS RZ, [RZ] ;  /* 0x00000000fffff984 */ /* 0x000fe20000000800 */
[----:B------:R-:W-:Y:S01]  /*4850*/  @!PT LDS RZ, [RZ] ;  /* 0x00000000fffff984 */ /* 0x000fe20000000800 */
[----:B------:R-:W-:Y:S01]  /*4860*/  @!PT LDS RZ, [RZ] ;  /* 0x00000000fffff984 */ /* 0x000fe20000000800 */
[----:B--2---:R1:W-:Y:S04]  /*4870*/  LDGSTS.E.BYPASS.LTC128B.128.ZFILL [R8+0x5900], [R6.64], P6 ;  /* 0x0590000006087fae */ /* 0x0043e8000b141d48 */
[----:B------:R1:W-:Y:S04]  /*4880*/  LDGSTS.E.BYPASS.LTC128B.128.ZFILL [R8+0x7900], [R4.64], P5 ;  /* 0x0790000004087fae */ /* 0x0003e8000a941d48 */
.L_x_1231:
[----:B--234-:R-:W-:Y:S05]  /*4890*/  BSYNC B0 ;  /* 0x0000000000007941 */ /* 0x01cfea0003800000 */
.L_x_1230:
[----:B-1----:R-:W2:Y:S04]  /*48a0*/  LDL R7, [R1+0xac] ;  /* 0x0000ac0001077983 */ /* 0x002ea80000100800 */
[----:B------:R-:W2:Y:S04]  /*48b0*/  LDL R4, [R1+0x10] ;  /* 0x0000100001047983 */ /* 0x000ea80000100800 */
[----:B------:R-:W3:Y:S01]  /*48c0*/  LDL R6, [R1+0xc] ;  /* 0x00000c0001067983 */ /* 0x000ee20000100800 */
[----:B------:R-:W-:-:S03]  /*48d0*/  MOV R5, 0xffffffc0 ;  /* 0xffffffc000057802 */ /* 0x000fc60000000f00 */
[----:B------:R-:W0:Y:S02]  /*48e0*/  LDGDEPBAR ;  /* 0x00000000000079af */ /* 0x000e240000000000 */
[----:B------:R-:W-:Y:S01]  /*48f0*/  IMAD R5, R3, R5, 0x1 ;  /* 0x0000000103057424 */ /* 0x000fe200078e0205 */
[----:B--2---:R-:W-:Y:S02]  /*4900*/  IADD3 R7, R4, R7, RZ ;  /* 0x0000000704077210 */ /* 0x004fe40007ffe0ff */
[----:B------:R-:W-:-:S03]  /*4910*/  MOV R4, c[0x0][0x2ac] ;  /* 0x0000ab0000047a02 */ /* 0x000fc60000000f00 */
[----:B------:R-:W-:Y:S01]  /*4920*/  @P4 IMAD.HI.U32 R3, R7, c[0x0][0x2c8], RZ ;  /* 0x0000b20007034a27 */ /* 0x000fe200078e00ff */
[----:B------:R1:W-:Y:S03]  /*4930*/  STL [R1+0xf0], R7 ;  /* 0x0000f00701007387 */ /* 0x0003e60000100800 */
[----:B------:R-:W-:Y:S01]  /*4940*/  IMAD R4, R4, c[0x0][0x1d0], R5 ;  /* 0x0000740004047a24 */ /* 0x000fe200078e0205 */
[----:B-1----:R-:W-:Y:S02]  /*4950*/  @P4 SHF.R.U32.HI R7, RZ, c[0x0][0x2cc], R3 ;  /* 0x0000b300ff074a19 */ /* 0x002fe40000011603 */
[----:B---3--:R-:W-:Y:S02]  /*4960*/  IADD3 R3, -R6, R2, RZ ;  /* 0x0000000206037210 */ /* 0x008fe40007ffe1ff */
[----:B------:R-:W-:Y:S01]  /*4970*/  IADD3 R2, R4, -c[0x0][0x168], -R6 ;  /* 0x80005a0004027a10 */ /* 0x000fe20007ffe806 */
[----:B------:R-:W-:Y:S05]  /*4980*/  BRA.DIV ~URZ, `(.L_x_1234) ;  /* 0x0000fab27f007947 */ /* 0x000fea000b800000 */
[----:B------:R1:W2:Y:S02]  /*4990*/  SHFL.IDX PT, R4, R7, RZ, 0x1c1f ;  /* 0x001c1fff07047589 */ /* 0x0002a400000e0000 */
.L_x_1288:
        /* <DEDUP_REMOVED lines=33> */
[----:B------:R-:W-:Y:S01]  /*4bb0*/  FSEL R16, R16, -INF , P0 ;  /* 0xff80000010107808 */ /* 0x000fe20000000000 */
[----:B------:R-:W-:Y:S05]  /*4bc0*/  BRA.DIV ~URZ, `(.L_x_1235) ;  /* 0x0000f8d27f007947 */ /* 0x000fea000b800000 */
[----:B------:R-:W2:Y:S04]  /*4bd0*/  SHFL.IDX PT, R5, R7, 0x2, 0x1c1f ;  /* 0x005c1f0007057f89 */ /* 0x000ea800000e0000 */
[----:B------:R-:W3:Y:S04]  /*4be0*/  SHFL.IDX PT, R0, R7, 0x1, 0x1c1f ;  /* 0x003c1f0007007f89 */ /* 0x000ee800000e0000 */
[----:B------:R-:W4:Y:S01]  /*4bf0*/  SHFL.IDX PT, R4, R7, 0x3, 0x1c1f ;  /* 0x007c1f0007047f89 */ /* 0x000f2200000e0000 */
[----:B--2---:R-:W-:-:S02]  /*4c00*/  IMAD.IADD R5, R2, 0x1, R5 ;  /* 0x0000000102057824 */ /* 0x004fc400078e0205 */
[C---:B---3--:R-:W-:Y:S02]  /*4c10*/  IMAD.IADD R0, R2.reuse, 0x1, R0 ;  /* 0x0000000102007824 */ /* 0x048fe400078e0200 */
[----:B----4-:R-:W-:Y:S01]  /*4c20*/  IMAD.IADD R4, R2, 0x1, R4 ;  /* 0x0000000102047824 */ /* 0x010fe200078e0204 */
[C---:B------:R-:W-:Y:S02]  /*4c30*/  IMNMX R2, R3.reuse, R5, PT ;  /* 0x0000000503027217 */ /* 0x040fe40003800200 */
[----:B------:R-:W-:Y:S02]  /*4c40*/  IMNMX R0, R3, R0, PT ;  /* 0x0000000003007217 */ /* 0x000fe40003800200 */
[C---:B------:R-:W-:Y:S02]  /*4c50*/  ISETP.GT.AND P6, PT, R2.reuse, RZ, PT ;  /* 0x000000ff0200720c */ /* 0x040fe40003fc4270 */
[C---:B------:R-:W-:Y:S02]  /*4c60*/  ISETP.GT.AND P5, PT, R2.reuse, 0x1, PT ;  /* 0x000000010200780c */ /* 0x040fe40003fa4270 */
[----:B------:R-:W-:-:S02]  /*4c70*/  ISETP.GT.AND P2, PT, R2, 0x8, PT ;  /* 0x000000080200780c */ /* 0x000fc40003f44270 */
[----:B------:R-:W-:Y:S02]  /*4c80*/  ISETP.GT.AND P0, PT, R2, 0x9, PT ;  /* 0x000000090200780c */ /* 0x000fe40003f04270 */
[----:B------:R-:W-:Y:S02]  /*4c90*/  FSEL R15, R107, -INF , P6 ;  /* 0xff8000006b0f7808 */ /* 0x000fe40003000000 */
[----:B------:R-:W-:Y:S02]  /*4ca0*/  FSEL R108, R108, -INF , P5 ;  /* 0xff8000006c6c7808 */ /* 0x000fe40002800000 */
[C---:B------:R-:W-:Y:S02]  /*4cb0*/  ISETP.GT.AND P6, PT, R2.reuse, 0x10, PT ;  /* 0x000000100200780c */ /* 0x040fe40003fc4270 */
[----:B------:R-:W-:Y:S02]  /*4cc0*/  ISETP.GT.AND P5, PT, R2, 0x11, PT ;  /* 0x000000110200780c */ /* 0x000fe40003fa4270 */
[----:B------:R-:W-:-:S02]  /*4cd0*/  FSEL R14, R113, -INF , P2 ;  /* 0xff800000710e7808 */ /* 0x000fc40001000000 */
[----:B------:R-:W-:Y:S02]  /*4ce0*/  FSEL R13, R114, -INF , P0 ;  /* 0xff800000720d7808 */ /* 0x000fe40000000000 */
[C---:B------:R-:W-:Y:S02]  /*4cf0*/  ISETP.GT.AND P2, PT, R2.reuse, 0x18, PT ;  /* 0x000000180200780c */ /* 0x040fe40003f44270 */
[----:B------:R-:W-:Y:S02]  /*4d00*/  ISETP.GT.AND P0, PT, R2, 0x19, PT ;  /* 0x000000190200780c */ /* 0x000fe40003f04270 */
[----:B------:R-:W-:Y:S02]  /*4d10*/  FSEL R12, R100, -INF , P6 ;  /* 0xff800000640c7808 */ /* 0x000fe40003000000 */
[----:B------:R-:W-:Y:S02]  /*4d20*/  FSEL R84, R84, -INF , P5 ;  /* 0xff80000054547808 */ /* 0x000fe40002800000 */
        /* <DEDUP_REMOVED lines=16> */
[C---:B------:R-:W-:Y:S02]  /*4e30*/  ISETP.GT.AND P6, PT, R0.reuse, RZ, PT ;  /* 0x000000ff0000720c */ /* 0x040fe40003fc4270 */
        /* <DEDUP_REMOVED lines=25> */
[----:B------:R-:W-:-:S02]  /*4fd0*/  IMNMX R3, R3, R4, PT ;  /* 0x0000000403037217 */ /* 0x000fc40003800200 */
[----:B------:R-:W-:Y:S02]  /*4fe0*/  FSEL R92, R25, -INF , P2 ;  /* 0xff800000195c7808 */ /* 0x000fe40001000000 */
[----:B------:R-:W-:Y:S02]  /*4ff0*/  FSEL R79, R79, -INF , P0 ;  /* 0xff8000004f4f7808 */ /* 0x000fe40000000000 */
[----:B------:R-:W-:Y:S02]  /*5000*/  FMNMX.FTZ R4, R41, R31, !PT ;  /* 0x0000001f29047209 */ /* 0x000fe40007810000 */
[C---:B------:R-:W-:Y:S02]  /*5010*/  ISETP.GT.AND P2, PT, R0.reuse, 0x38, PT ;  /* 0x000000380000780c */ /* 0x040fe40003f44270 */
[----:B------:R-:W-:Y:S02]  /*5020*/  ISETP.GT.AND P0, PT, R0, 0x39, PT ;  /* 0x000000390000780c */ /* 0x000fe40003f04270 */
[----:B------:R-:W-:-:S02]  /*5030*/  FSEL R78, R78, -INF , P6 ;  /* 0xff8000004e4e7808 */ /* 0x000fc40003000000 */
[----:B------:R-:W-:Y:S02]  /*5040*/  FSEL R77, R77, -INF , P5 ;  /* 0xff8000004d4d7808 */ /* 0x000fe40002800000 */
[C---:B------:R-:W-:Y:S02]  /*5050*/  ISETP.GT.AND P6, PT, R3.reuse, RZ, PT ;  /* 0x000000ff0300720c */ /* 0x040fe40003fc4270 */
[----:B------:R-:W-:Y:S02]  /*5060*/  ISETP.GT.AND P5, PT, R3, 0x1, PT ;  /* 0x000000010300780c */ /* 0x000fe40003fa4270 */
[----:B------:R-:W-:Y:S02]  /*5070*/  FMNMX.FTZ R2, R111, R4, !PT ;  /* 0x000000046f027209 */ /* 0x000fe40007810000 */
[----:B------:R-:W-:Y:S02]  /*5080*/  FSEL R76, R76, -INF , P2 ;  /* 0xff8000004c4c7808 */ /* 0x000fe40001000000 */
[----:B------:R-:W-:-:S02]  /*5090*/  FSEL R67, R46, -INF , P0 ;  /* 0xff8000002e437808 */ /* 0x000fc40000000000 */
[----:B------:R-:W-:Y:S02]  /*50a0*/  ISETP.GT.AND P2, PT, R3, 0x8, PT ;  /* 0x000000080300780c */ /* 0x000fe40003f44270 */
[----:B------:R-:W-:Y:S02]  /*50b0*/  FSEL R47, R109, -INF , P6 ;  /* 0xff8000006d2f7808 */ /* 0x000fe40003000000 */
[----:B------:R-:W-:Y:S02]  /*50c0*/  FSEL R46, R110, -INF , P5 ;  /* 0xff8000006e2e7808 */ /* 0x000fe40002800000 */
[----:B------:R-:W-:Y:S02]  /*50d0*/  FMNMX.FTZ R6, R43, R42, !PT ;  /* 0x0000002a2b067209 */ /* 0x000fe40007810000 */
[----:B------:R-:W-:Y:S02]  /*50e0*/  FMNMX.FTZ R4, R15, R108, !PT ;  /* 0x0000006c0f047209 */ /* 0x000fe40007810000 */
[----:B------:R-:W-:-:S02]  /*50f0*/  ISETP.GT.AND P0, PT, R3, 0x9, PT ;  /* 0x000000090300780c */ /* 0x000fc40003f04270 */
[----:B------:R-:W-:Y:S02]  /*5100*/  FSEL R115, R115, -INF , P2 ;  /* 0xff80000073737808 */ /* 0x000fe40001000000 */
[----:B------:R-:W-:Y:S02]  /*5110*/  FMNMX.FTZ R6, R96, R6, !PT ;  /* 0x0000000660067209 */ /* 0x000fe40007810000 */
[----:B------:R-:W-:Y:S02]  /*5120*/  FMNMX.FTZ R4, R14, R4, !PT ;  /* 0x000000040e047209 */ /* 0x000fe40007810000 */
[----:B------:R-:W-:Y:S02]  /*5130*/  FMNMX.FTZ R5, R47, R46, !PT ;  /* 0x0000002e2f057209 */ /* 0x000fe40007810000 */
[----:B------:R-:W-:Y:S02]  /*5140*/  FMNMX.FTZ R2, R112, R2, !PT ;  /* 0x0000000270027209 */ /* 0x000fe40007810000 */
[----:B------:R-:W-:-:S02]  /*5150*/  ISETP.GT.AND P6, PT, R3, 0x10, PT ;  /* 0x000000100300780c */ /* 0x000fc40003fc4270 */
[----:B------:R-:W-:Y:S02]  /*5160*/  FSEL R25, R116, -INF , P0 ;  /* 0xff80000074197808 */ /* 0x000fe40000000000 */
[----:B------:R-:W-:Y:S02]  /*5170*/  FMNMX.FTZ R6, R97, R6, !PT ;  /* 0x0000000661067209 */ /* 0x000fe40007810000 */
[----:B------:R-:W-:Y:S02]  /*5180*/  FMNMX.FTZ R4, R13, R4, !PT ;  /* 0x000000040d047209 */ /* 0x000fe40007810000 */
[----:B------:R-:W-:Y:S02]  /*5190*/  FMNMX.FTZ R5, R115, R5, !PT ;  /* 0x0000000573057209 */ /* 0x000fe40007810000 */
[----:B------:R-:W-:Y:S02]  /*51a0*/  ISETP.GT.AND P5, PT, R3, 0x11, PT ;  /* 0x000000110300780c */ /* 0x000fe40003fa4270 */
[----:B------:R-:W-:-:S02]  /*51b0*/  FSEL R85, R85, -INF , P6 ;  /* 0xff80000055557808 */ /* 0x000fc40003000000 */
[----:B------:R-:W-:Y:S02]  /*51c0*/  FMNMX.FTZ R2, R117, R2, !PT ;  /* 0x0000000275027209 */ /* 0x000fe40007810000 */
[----:B------:R-:W-:Y:S02]  /*51d0*/  FMNMX.FTZ R6, R98, R6, !PT ;  /* 0x0000000662067209 */ /* 0x000fe40007810000 */
[----:B------:R-:W-:Y:S02]  /*51e0*/  FMNMX.FTZ R4, R12, R4, !PT ;  /* 0x000000040c047209 */ /* 0x000fe40007810000 */
[----:B------:R-:W-:Y:S02]  /*51f0*/  FMNMX.FTZ R5, R25, R5, !PT ;  /* 0x0000000519057209 */ /* 0x000fe40007810000 */
[----:B------:R-:W-:Y:S02]  /*5200*/  ISETP.GT.AND P2, PT, R3, 0x18, PT ;  /* 0x000000180300780c */ /* 0x000fe40003f44270 */
[----:B------:R-:W-:-:S02]  /*5210*/  FSEL R40, R101, -INF , P5 ;  /* 0xff80000065287808 */ /* 0x000fc40002800000 */
[----:B-1----:R-:W-:Y:S02]  /*5220*/  FMNMX.FTZ R7, R30, R2, !PT ;  /* 0x000000021e077209 */ /* 0x002fe40007810000 */
        /* <DEDUP_REMOVED lines=57> */
[----:B------:R-:W-:Y:S02]  /*55c0*/  FMNMX.FTZ R7, R16, R7, !PT ;  /* 0x0000000710077209 */ /* 0x000fe40007810000 */
[----:B------:R-:W-:-:S02]  /*55d0*/  FMNMX.FTZ R6, R67, R6, !PT ;  /* 0x0000000643067209 */ /* 0x000fc40007810000 */
[----:B------:R-:W-:Y:S01]  /*55e0*/  FMNMX.FTZ R4, R32, R4, !PT ;  /* 0x0000000420047209 */ /* 0x000fe20007810000 */
[----:B------:R-:W1:Y:S01]  /*55f0*/  SHFL.BFLY PT, R3, R7, 0x2, 0x1f ;  /* 0x0c401f0007037f89 */ /* 0x000e6200000e0000 */
[----:B------:R-:W-:Y:S02]  /*5600*/  FSEL R100, R44, -INF , P0 ;  /* 0xff8000002c647808 */ /* 0x000fe40000000000 */
[----:B------:R-:W-:Y:S01]  /*5610*/  FMNMX.FTZ R5, R101, R5, !PT ;  /* 0x0000000565057209 */ /* 0x000fe20007810000 */
[----:B------:R-:W2:Y:S03]  /*5620*/  SHFL.BFLY PT, R2, R6, 0x2, 0x1f ;  /* 0x0c401f0006027f89 */ /* 0x000ea600000e0000 */
[----:B------:R-:W-:Y:S01]  /*5630*/  FMNMX.FTZ R5, R100, R5, !PT ;  /* 0x0000000564057209 */ /* 0x000fe20007810000 */
[----:B------:R-:W3:Y:S04]  /*5640*/  SHFL.BFLY PT, R0, R4, 0x2, 0x1f ;  /* 0x0c401f0004007f89 */ /* 0x000ee800000e0000 */
[----:B------:R-:W4:Y:S01]  /*5650*/  SHFL.BFLY PT, R196, R5, 0x2, 0x1f ;  /* 0x0c401f0005c47f89 */ /* 0x000f2200000e0000 */
[----:B-1----:R-:W-:-:S02]  /*5660*/  FMNMX.FTZ R7, R3, R7, !PT ;  /* 0x0000000703077209 */ /* 0x002fc40007810000 */
[----:B--2---:R-:W-:-:S03]  /*5670*/  FMNMX.FTZ R6, R6, R2, !PT ;  /* 0x0000000206067209 */ /* 0x004fc60007810000 */
[----:B------:R-:W1:Y:S01]  /*5680*/  SHFL.BFLY PT, R3, R7, 0x1, 0x1f ;  /* 0x0c201f0007037f89 */ /* 0x000e6200000e0000 */
[----:B---3--:R-:W-:-:S03]  /*5690*/  FMNMX.FTZ R4, R4, R0, !PT ;  /* 0x0000000004047209 */ /* 0x008fc60007810000 */
[----:B------:R-:W2:Y:S01]  /*56a0*/  SHFL.BFLY PT, R2, R6, 0x1, 0x1f ;  /* 0x0c201f0006027f89 */ /* 0x000ea200000e0000 */
[----:B----4-:R-:W-:-:S03]  /*56b0*/  FMNMX.FTZ R196, R5, R196, !PT ;  /* 0x000000c405c47209 */ /* 0x010fc60007810000 */
[----:B------:R-:W3:Y:S04]  /*56c0*/  SHFL.BFLY PT, R0, R4, 0x1, 0x1f ;  /* 0x0c201f0004007f89 */ /* 0x000ee800000e0000 */
[----:B------:R4:W4:Y:S01]  /*56d0*/  SHFL.BFLY PT, R5, R196, 0x1, 0x1f ;  /* 0x0c201f00c4057f89 */ /* 0x00092200000e0000 */
[----:B-1----:R-:W-:Y:S02]  /*56e0*/  FMNMX.FTZ R3, R7, R3, !PT ;  /* 0x0000000307037209 */ /* 0x002fe40007810000 */
[----:B--2---:R-:W-:Y:S02]  /*56f0*/  FMNMX.FTZ R2, R6, R2, !PT ;  /* 0x0000000206027209 */ /* 0x004fe40007810000 */
[----:B---3--:R-:W-:Y:S02]  /*5700*/  FMNMX.FTZ R0, R4, R0, !PT ;  /* 0x0000000004007209 */ /* 0x008fe40007810000 */
.L_x_1289:
[C---:B------:R-:W-:Y:S01]  /*5710*/  FMUL.FTZ R114, R3.reuse, c[0x0][0x2d0] ;  /* 0x0000b40003727a20 */ /* 0x040fe20000410000 */
[----:B------:R-:W-:Y:S01]  /*5720*/  FSETP.NEU.FTZ.AND P0, PT, R3, -INF , PT ;  /* 0xff8000000300780b */ /* 0x000fe20003f1d000 */
[----:B------:R-:W-:Y:S01]  /*5730*/  FMUL.FTZ R113, R2, c[0x0][0x2d0] ;  /* 0x0000b40002717a20 */ /* 0x000fe20000410000 */
[----:B----4-:R-:W-:Y:S01]  /*5740*/  FMNMX.FTZ R196, R5, R196, !PT ;  /* 0x000000c405c47209 */ /* 0x010fe20007810000 */
[----:B------:R-:W-:Y:S01]  /*5750*/  WARPSYNC 0xffffffff ;  /* 0xffffffff00007948 */ /* 0x000fe20003800000 */
[----:B------:R-:W-:Y:S01]  /*5760*/  FSEL R114, R114, RZ, P0 ;  /* 0x000000ff72727208 */ /* 0x000fe20000000000 */
[----:B------:R-:W1:Y:S01]  /*5770*/  LDSM.16.MT88.4 R156, [R246] ;  /* 0x00000000f69c783b */ /* 0x000e620000004200 */
[----:B------:R-:W-:Y:S01]  /*5780*/  FSETP.NEU.FTZ.AND P0, PT, R2, -INF , PT ;  /* 0xff8000000200780b */ /* 0x000fe20003f1d000 */
[----:B------:R-:W-:-:S02]  /*5790*/  FMUL.FTZ R168, R196, c[0x0][0x2d0] ;  /* 0x0000b400c4a87a20 */ /* 0x000fc40000410000 */
[--C-:B------:R-:W-:Y:S01]  /*57a0*/  FFMA.FTZ R118, R112, c[0x0][0x2d0], -R114.reuse ;  /* 0x0000b40070767a23 */ /* 0x100fe20000010872 */
[----:B------:R-:W-:Y:S01]  /*57b0*/  FSEL R113, R113, RZ, P0 ;  /* 0x000000ff71717208 */ /* 0x000fe20000000000 */
[C---:B------:R-:W-:Y:S01]  /*57c0*/  FMUL.FTZ R112, R0.reuse, c[0x0][0x2d0] ;  /* 0x0000b40000707a20 */ /* 0x040fe20000410000 */
[----:B------:R-:W-:Y:S01]  /*57d0*/  FSETP.NEU.FTZ.AND P0, PT, R0, -INF , PT ;  /* 0xff8000000000780b */ /* 0x000fe20003f1d000 */
[----:B------:R-:W2:Y:S01]  /*57e0*/  LDSM.16.MT88.4 R148, [R245] ;  /* 0x00000000f594783b */ /* 0x000ea20000004200 */
[--C-:B------:R-:W-:Y:S01]  /*57f0*/  FFMA.FTZ R123, R111, c[0x0][0x2d0], -R114.reuse ;  /* 0x0000b4006f7b7a23 */ /* 0x100fe20000010872 */
[----:B------:R-:W-:Y:S01]  /*5800*/  MUFU.EX2 R118, R118 ;  /* 0x0000007600767308 */ /* 0x000fe20000000800 */
[----:B------:R-:W-:Y:S01]  /*5810*/  FSEL R112, R112, RZ, P0 ;  /* 0x000000ff70707208 */ /* 0x000fe20000000000 */
[----:B------:R-:W3:Y:S01]  /*5820*/  LDSM.16.MT88.4 R140, [R244] ;  /* 0x00000000f48c783b */ /* 0x000ee20000004200 */
[----:B------:R-:W-:Y:S01]  /*5830*/  FSETP.NEU.FTZ.AND P0, PT, R196, -INF , PT ;  /* 0xff800000c400780b */ /* 0x000fe20003f1d000 */
[----:B------:R-:W-:-:S02]  /*5840*/  FFMA.FTZ R110, R117, c[0x0][0x2d0], -R114 ;  /* 0x0000b400756e7a23 */ /* 0x000fc40000010872 */
[----:B------:R-:W4:Y:S01]  /*5850*/  LDSM.16.MT88.4 R132, [R243] ;  /* 0x00000000f384783b */ /* 0x000f220000004200 */
[----:B------:R-:W-:Y:S01]  /*5860*/  FSEL R168, R168, RZ, P0 ;  /* 0x000000ffa8a87208 */ /* 0x000fe20000000000 */
[--C-:B------:R-:W-:Y:S01]  /*5870*/  FFMA.FTZ R178, R41, c[0x0][0x2d0], -R114.reuse ;  /* 0x0000b40029b27a23 */ /* 0x100fe20000010872 */
[----:B------:R-:W5:Y:S01]  /*5880*/  MUFU.EX2 R123, R123 ;  /* 0x0000007b007b7308 */ /* 0x000f620000000800 */
[----:B------:R-:W1:Y:S01]  /*5890*/  LDSM.16.MT88.4 R80, [R246+0x2000] ;  /* 0x00200000f650783b */ /* 0x000e620000004200 */
[----:B------:R-:W-:Y:S02]  /*58a0*/  FFMA.FTZ R177, R31, c[0x0][0x2d0], -R114 ;  /* 0x0000b4001fb17a23 */ /* 0x000fe40000010872 */
[--C-:B------:R-:W-:Y:S01]  /*58b0*/  FFMA.FTZ R176, R43, c[0x0][0x2d0], -R113.reuse ;  /* 0x0000b4002bb07a23 */ /* 0x100fe20000010871 */
[----:B------:R-:W-:Y:S01]  /*58c0*/  LDSM.16.MT88.4 R60, [R246+0x800] ;  /* 0x00080000f63c783b */ /* 0x000fe20000004200 */
[--C-:B------:R-:W-:Y:S02]  /*58d0*/  FFMA.FTZ R171, R42, c[0x0][0x2d0], -R113.reuse ;  /* 0x0000b4002aab7a23 */ /* 0x100fe40000010871 */
[--C-:B------:R-:W-:Y:S01]  /*58e0*/  FFMA.FTZ R122, R96, c[0x0][0x2d0], -R113.reuse ;  /* 0x0000b400607a7a23 */ /* 0x100fe20000010871 */
[----:B------:R-:W-:Y:S01]  /*58f0*/  MUFU.EX2 R178, R178 ;  /* 0x000000b200b27308 */ /* 0x000fe20000000800 */
[----:B------:R-:W-:Y:S01]  /*5900*/  FFMA.FTZ R117, R97, c[0x0][0x2d0], -R113 ;  /* 0x0000b40061757a23 */ /* 0x000fe20000010871 */
[----:B------:R-:W-:Y:S01]  /*5910*/  LDSM.16.MT88.4 R52, [R244+0x800] ;  /* 0x00080000f434783b */ /* 0x000fe20000004200 */
[----:B------:R-:W-:-:S02]  /*5920*/  FFMA.FTZ R170, R15, c[0x0][0x2d0], -R112 ;  /* 0x0000b4000faa7a23 */ /* 0x000fc40000010870 */
[--C-:B------:R-:W-:Y:S02]  /*5930*/  FFMA.FTZ R169, R108, c[0x0][0x2d0], -R112.reuse ;  /* 0x0000b4006ca97a23 */ /* 0x100fe40000010870 */
[--C-:B------:R-:W-:Y:S01]  /*5940*/  FFMA.FTZ R121, R14, c[0x0][0x2d0], -R112.reuse ;  /* 0x0000b4000e797a23 */ /* 0x100fe20000010870 */
[----:B------:R-:W2:Y:S01]  /*5950*/  MUFU.EX2 R177, R177 ;  /* 0x000000b100b17308 */ /* 0x000ea20000000800 */
[----:B------:R-:W-:Y:S01]  /*5960*/  FFMA.FTZ R116, R13, c[0x0][0x2d0], -R112 ;  /* 0x0000b4000d747a23 */ /* 0x000fe20000010870 */
[----:B-----5:R-:W-:Y:S01]  /*5970*/  F2FP.BF16.PACK_AB R130, R118, R123 ;  /* 0x0000007b7682723e */ /* 0x020fe200000010ff */
[--C-:B------:R-:W-:Y:S02]  /*5980*/  FFMA.FTZ R120, R47, c[0x0][0x2d0], -R168.reuse ;  /* 0x0000b4002f787a23 */ /* 0x100fe400000108a8 */
        /* <DEDUP_REMOVED lines=8> */
[----:B------:R-:W5:Y:S01]  /*5a10*/  MUFU.EX2 R171, R171 ;  /* 0x000000ab00ab7308 */ /* 0x000f620000000800 */
[----:B------:R-:W-:Y:S01]  /*5a20*/  FFMA.FTZ R8, R57, c[0x0][0x2d0], -R113 ;  /* 0x0000b40039087a23 */ /* 0x000fe20000010871 */
[----:B------:R-:W3:Y:S01]  /*5a30*/  LDSM.16.MT88.4 R96, [R245+0x2000] ;  /* 0x00200000f560783b */ /* 0x000ee20000004200 */
[--C-:B------:R-:W-:Y:S01]  /*5a40*/  FFMA.FTZ R4, R48, c[0x0][0x2d0], -R168.reuse ;  /* 0x0000b40030047a23 */ /* 0x100fe200000108a8 */
[----:B--2---:R-:W-:Y:S01]  /*5a50*/  F2FP.BF16.PACK_AB R128, R177, R178 ;  /* 0x000000b2b180723e */ /* 0x004fe200000010ff */
[----:B------:R-:W-:Y:S01]  /*5a60*/  FFMA.FTZ R20, R49, c[0x0][0x2d0], -R168 ;  /* 0x0000b40031147a23 */ /* 0x000fe200000108a8 */
[----:B------:R-:W2:Y:S01]  /*5a70*/  LDSM.16.MT88.4 R56, [R245+0x800] ;  /* 0x00080000f538783b */ /* 0x000ea20000004200 */
[--C-:B------:R-:W-:Y:S01]  /*5a80*/  FFMA.FTZ R66, R30, c[0x0][0x2d0], -R114.reuse ;  /* 0x0000b4001e427a23 */ /* 0x100fe20000010872 */
[----:B------:R-:W-:Y:S01]  /*5a90*/  MUFU.EX2 R122, R122 ;  /* 0x0000007a007a7308 */ /* 0x000fe20000000800 */
[--C-:B------:R-:W-:Y:S01]  /*5aa0*/  FFMA.FTZ R11, R29, c[0x0][0x2d0], -R114.reuse ;  /* 0x0000b4001d0b7a23 */ /* 0x100fe20000010872 */
[----:B------:R-:W2:Y:S01]  /*5ab0*/  LDSM.16.MT88.4 R48, [R243+0x800] ;  /* 0x00080000f330783b */ /* 0x000ea20000004200 */
[----:B------:R-:W-:-:S02]  /*5ac0*/  FFMA.FTZ R10, R28, c[0x0][0x2d0], -R114 ;  /* 0x0000b4001c0a7a23 */ /* 0x000fc40000010872 */
[--C-:B------:R-:W-:Y:S02]  /*5ad0*/  FFMA.FTZ R108, R12, c[0x0][0x2d0], -R112.reuse ;  /* 0x0000b4000c6c7a23 */ /* 0x100fe40000010870 */
[--C-:B------:R-:W-:Y:S01]  /*5ae0*/  FFMA.FTZ R26, R84, c[0x0][0x2d0], -R112.reuse ;  /* 0x0000b400541a7a23 */ /* 0x100fe20000010870 */
[----:B------:R-:W1:Y:S01]  /*5af0*/  MUFU.EX2 R117, R117 ;  /* 0x0000007500757308 */ /* 0x000e620000000800 */
[----:B-----5:R-:W-:Y:S01]  /*5b00*/  F2FP.BF16.PACK_AB R129, R171, R176 ;  /* 0x000000b0ab81723e */ /* 0x020fe200000010ff */
[--C-:B------:R-:W-:Y:S02]  /*5b10*/  FFMA.FTZ R7, R72, c[0x0][0x2d0], -R112.reuse ;  /* 0x0000b40048077a23 */ /* 0x100fe40000010870 */
[----:B------:R-:W-:Y:S02]  /*5b20*/  FFMA.FTZ R6, R73, c[0x0][0x2d0], -R112 ;  /* 0x0000b40049067a23 */ /* 0x000fe40000010870 */
[--C-:B------:R-:W-:Y:S02]  /*5b30*/  FFMA.FTZ R25, R85, c[0x0][0x2d0], -R168.reuse ;  /* 0x0000b40055197a23 */ /* 0x100fe400000108a8 */
[----:B------:R-:W-:Y:S01]  /*5b40*/  MUFU.EX2 R170, R170 ;  /* 0x000000aa00aa7308 */ /* 0x000fe20000000800 */
[----:B------:R-:W-:-:S02]  /*5b50*/  FFMA.FTZ R5, R40, c[0x0][0x2d0], -R168 ;  /* 0x0000b40028057a23 */ /* 0x000fc400000108a8 */
[----:B------:R-:W5:Y:S01]  /*5b60*/  LDSM.16.MT88.4 R40, [R245+0x2800] ;  /* 0x00280000f528783b */ /* 0x000f620000004200 */
[--C-:B------:R-:W-:Y:S02]  /*5b70*/  FFMA.FTZ R19, R19, c[0x0][0x2d0], -R114.reuse ;  /* 0x0000b40013137a23 */ /* 0x100fe40000010872 */
[--C-:B------:R-:W-:Y:S02]  /*5b80*/  FFMA.FTZ R18, R18, c[0x0][0x2d0], -R114.reuse ;  /* 0x0000b40012127a23 */ /* 0x100fe40000010872 */
[----:B------:R-:W3:Y:S01]  /*5b90*/  MUFU.EX2 R169, R169 ;  /* 0x000000a900a97308 */ /* 0x000ee20000000800 */
[----:B-1----:R-:W-:Y:S01]  /*5ba0*/  F2FP.BF16.PACK_AB R131, R117, R122 ;  /* 0x0000007a7583723e */ /* 0x002fe200000010ff */
[--C-:B------:R-:W-:Y:S02]  /*5bb0*/  FFMA.FTZ R17, R17, c[0x0][0x2d0], -R114.reuse ;  /* 0x0000b40011117a23 */ /* 0x100fe40000010872 */
[----:B------:R-:W-:Y:S02]  /*5bc0*/  FFMA.FTZ R16, R16, c[0x0][0x2d0], -R114 ;  /* 0x0000b40010107a23 */ /* 0x000fe40000010872 */
[----:B------:R-:W-:-:S02]  /*5bd0*/  FFMA.FTZ R94, R94, c[0x0][0x2d0], -R113 ;  /* 0x0000b4005e5e7a23 */ /* 0x000fc40000010871 */
[----:B------:R-:W-:Y:S01]  /*5be0*/  MUFU.EX2 R121, R121 ;  /* 0x0000007900797308 */ /* 0x000fe20000000800 */
[C---:B------:R-:W-:Y:S01]  /*5bf0*/  HMMA.16816.F32.BF16 R160, R128.reuse, R156, RZ ;  /* 0x0000009c80a0723c */ /* 0x040fe200000418ff */
[--C-:B------:R-:W-:Y:S02]  /*5c00*/  FFMA.FTZ R93, R93, c[0x0][0x2d0], -R113.reuse ;  /* 0x0000b4005d5d7a23 */ /* 0x100fe40000010871 */
[--C-:B------:R-:W-:Y:S02]  /*5c10*/  FFMA.FTZ R92, R92, c[0x0][0x2d0], -R113.reuse ;  /* 0x0000b4005c5c7a23 */ /* 0x100fe40000010871 */
[--C-:B------:R-:W-:Y:S02]  /*5c20*/  FFMA.FTZ R79, R79, c[0x0][0x2d0], -R113.reuse ;  /* 0x0000b4004f4f7a23 */ /* 0x100fe40000010871 */
[----:B------:R-:W1:Y:S01]  /*5c30*/  MUFU.EX2 R116, R116 ;  /* 0x0000007400747308 */ /* 0x000e620000000800 */
[----:B---3--:R-:W-:Y:S01]  /*5c40*/  F2FP.BF16.PACK_AB R28, R169, R170 ;  /* 0x000000aaa91c723e */ /* 0x008fe200000010ff */
[----:B------:R-:W-:Y:S01]  /*5c50*/  HMMA.16816.F32.BF16 R152, R128, R148, RZ ;  /* 0x000000948098723c */ /* 0x000fe200000418ff */
[----:B------:R-:W-:-:S02]  /*5c60*/  FFMA.FTZ R78, R78, c[0x0][0x2d0], -R113 ;  /* 0x0000b4004e4e7a23 */ /* 0x000fc40000010871 */
[--C-:B------:R-:W-:Y:S02]  /*5c70*/  FFMA.FTZ R77, R77, c[0x0][0x2d0], -R113.reuse ;  /* 0x0000b4004d4d7a23 */ /* 0x100fe40000010871 */
[--C-:B------:R-:W-:Y:S01]  /*5c80*/  FFMA.FTZ R76, R76, c[0x0][0x2d0], -R113.reuse ;  /* 0x0000b4004c4c7a23 */ /* 0x100fe20000010871 */
[----:B------:R-:W-:Y:S01]  /*5c90*/  MUFU.EX2 R120, R120 ;  /* 0x0000007800787308 */ /* 0x000fe20000000800 */
[----:B------:R-:W-:Y:S01]  /*5ca0*/  FFMA.FTZ R67, R67, c[0x0][0x2d0], -R113 ;  /* 0x0000b40043437a23 */ /* 0x000fe20000010871 */
[C---:B------:R-:W-:Y:S01]  /*5cb0*/  HMMA.16816.F32.BF16 R144, R128.reuse, R140, RZ ;  /* 0x0000008c8090723c */ /* 0x040fe200000418ff */
[----:B------:R-:W-:Y:S02]  /*5cc0*/  FADD.FTZ R177, R178, R177 ;  /* 0x000000b1b2b17221 */ /* 0x000fe40000010000 */
[----:B------:R-:W-:Y:S02]  /*5cd0*/  FADD.FTZ R169, R170, R169 ;  /* 0x000000a9aaa97221 */ /* 0x000fe40000010000 */
[----:B------:R-:W-:Y:S01]  /*5ce0*/  FADD.FTZ R123, R123, R177 ;  /* 0x000000b17b7b7221 */ /* 0x000fe20000010000 */
[----:B------:R-:W3:Y:S01]  /*5cf0*/  MUFU.EX2 R119, R119 ;  /* 0x0000007700777308 */ /* 0x000ee20000000800 */
[----:B-1----:R-:W-:Y:S01]  /*5d00*/  F2FP.BF16.PACK_AB R30, R116, R121 ;  /* 0x00000079741e723e */ /* 0x002fe200000010ff */
[----:B----4-:R-:W-:Y:S01]  /*5d10*/  HMMA.16816.F32.BF16 R136, R128, R132, RZ ;  /* 0x000000848088723c */ /* 0x010fe200000418ff */
[----:B------:R-:W-:-:S02]  /*5d20*/  FADD.FTZ R123, R118, R123 ;  /* 0x0000007b767b7221 */ /* 0x000fc40000010000 */
[----:B------:R-:W-:Y:S02]  /*5d30*/  FADD.FTZ R121, R121, R169 ;  /* 0x000000a979797221 */ /* 0x000fe40000010000 */
[----:B------:R-:W-:Y:S01]  /*5d40*/  FADD.FTZ R171, R176, R171 ;  /* 0x000000abb0ab7221 */ /* 0x000fe20000010000 */
[----:B------:R-:W1:Y:S01]  /*5d50*/  MUFU.EX2 R111, R111 ;  /* 0x0000006f006f7308 */ /* 0x000e620000000800 */
[----:B------:R-:W-:Y:S01]  /*5d60*/  FADD.FTZ R121, R116, R121 ;  /* 0x0000007974797221 */ /* 0x000fe20000010000 */
[----:B------:R-:W-:Y:S01]  /*5d70*/  HMMA.16816.F32.BF16 R68, R128, R80, RZ ;  /* 0x000000508044723c */ /* 0x000fe200000418ff */
[----:B------:R-:W-:-:S04]  /*5d80*/  FADD.FTZ R122, R122, R171 ;  /* 0x000000ab7a7a7221 */ /* 0x000fc80000010000 */
[----:B------:R-:W-:Y:S01]  /*5d90*/  FADD.FTZ R122, R117, R122 ;  /* 0x0000007a757a7221 */ /* 0x000fe20000010000 */
[----:B------:R-:W4:Y:S01]  /*5da0*/  MUFU.EX2 R95, R95 ;  /* 0x0000005f005f7308 */ /* 0x000f220000000800 */
[----:B---3--:R-:W-:Y:S01]  /*5db0*/  F2FP.BF16.PACK_AB R29, R119, R120 ;  /* 0x00000078771d723e */ /* 0x008fe200000010ff */
[----:B------:R-:W-:Y:S01]  /*5dc0*/  HMMA.16816.F32.BF16 R84, R128, R96, RZ ;  /* 0x000000608054723c */ /* 0x000fe200000418ff */
[----:B------:R-:W-:-:S05]  /*5dd0*/  FADD.FTZ R119, R120, R119 ;  /* 0x0000007778777221 */ /* 0x000fca0000010000 */
[----:B------:R-:W3:Y:S01]  /*5de0*/  MUFU.EX2 R110, R110 ;  /* 0x0000006e006e7308 */ /* 0x000ee20000000800 */
[----:B-1----:R-:W-:Y:S01]  /*5df0*/  FADD.FTZ R119, R111, R119 ;  /* 0x000000776f777221 */ /* 0x002fe20000010000 */
[----:B----4-:R-:W-:-:S06]  /*5e00*/  F2FP.BF16.PACK_AB R31, R95, R111 ;  /* 0x0000006f5f1f723e */ /* 0x010fcc00000010ff */
[----:B------:R-:W1:Y:S01]  /*5e10*/  MUFU.EX2 R66, R66 ;  /* 0x0000004200427308 */ /* 0x000e620000000800 */
[----:B------:R-:W-:Y:S01]  /*5e20*/  HMMA.16816.F32.BF16 R164, R28, R156, RZ ;  /* 0x0000009c1ca4723c */ /* 0x000fe200000418ff */
[----:B---3--:R-:W-:-:S06]  /*5e30*/  FADD.FTZ R123, R110, R123 ;  /* 0x0000007b6e7b7221 */ /* 0x008fcc0000010000 */
[----:B------:R-:W3:Y:S01]  /*5e40*/  MUFU.EX2 R11, R11 ;  /* 0x0000000b000b7308 */ /* 0x000ee20000000800 */
[C---:B------:R-:W-:Y:S07]  /*5e50*/  HMMA.16816.F32.BF16 R172, R28.reuse, R148, RZ ;  /* 0x000000941cac723c */ /* 0x040fee00000418ff */
[----:B------:R-:W4:Y:S01]  /*5e60*/  MUFU.EX2 R10, R10 ;  /* 0x0000000a000a7308 */ /* 0x000f220000000800 */
[C---:B-1----:R-:W-:Y:S01]  /*5e70*/  F2FP.BF16.PACK_AB R12, R66.reuse, R110 ;  /* 0x0000006e420c723e */ /* 0x042fe200000010ff */
[----:B------:R-:W-:Y:S01]  /*5e80*/  FADD.FTZ R66, R66, R123 ;  /* 0x0000007b42427221 */ /* 0x000fe20000010000 */
[----:B------:R-:W-:Y:S05]  /*5e90*/  HMMA.16816.F32.BF16 R180, R28, R140, RZ ;  /* 0x0000008c1cb4723c */ /* 0x000fea00000418ff */
[----:B------:R-:W1:Y:S01]  /*5ea0*/  MUFU.EX2 R109, R109 ;  /* 0x0000006d006d7308 */ /* 0x000e620000000800 */
[----:B---3--:R-:W-:-:S02]  /*5eb0*/  FADD.FTZ R66, R11, R66 ;  /* 0x000000420b427221 */ /* 0x008fc40000010000 */
[C---:B------:R-:W-:Y:S05]  /*5ec0*/  HMMA.16816.F32.BF16 R188, R28.reuse, R132, RZ ;  /* 0x000000841cbc723c */ /* 0x040fea00000418ff */
[----:B------:R-:W3:Y:S01]  /*5ed0*/  MUFU.EX2 R27, R27 ;  /* 0x0000001b001b7308 */ /* 0x000ee20000000800 */
[C---:B----4-:R-:W-:Y:S01]  /*5ee0*/  F2FP.BF16.PACK_AB R14, R10.reuse, R11 ;  /* 0x0000000b0a0e723e */ /* 0x050fe200000010ff */
[----:B------:R-:W-:Y:S01]  /*5ef0*/  FADD.FTZ R66, R10, R66 ;  /* 0x000000420a427221 */ /* 0x000fe20000010000 */
[----:B------:R-:W-:Y:S05]  /*5f00*/  HMMA.16816.F32.BF16 R72, R28, R80, RZ ;  /* 0x000000501c48723c */ /* 0x000fea00000418ff */
[----:B------:R-:W-:Y:S01]  /*5f10*/  MUFU.EX2 R9, R9 ;  /* 0x0000000900097308 */ /* 0x000fe20000000800 */
[----:B-1----:R-:W-:-:S02]  /*5f20*/  FADD.FTZ R122, R109, R122 ;  /* 0x0000007a6d7a7221 */ /* 0x002fc40000010000 */
[--C-:B------:R-:W-:Y:S01]  /*5f30*/  FFMA.FTZ R80, R24, c[0x0][0x2d0], -R114.reuse ;  /* 0x0000b40018507a23 */ /* 0x100fe20000010872 */
[----:B------:R-:W-:Y:S01]  /*5f40*/  HMMA.16816.F32.BF16 R88, R28, R96, RZ ;  /* 0x000000601c58723c */ /* 0x000fe200000418ff */
[----:B------:R-:W-:-:S03]  /*5f50*/  FFMA.FTZ R81, R23, c[0x0][0x2d0], -R114 ;  /* 0x0000b40017517a23 */ /* 0x000fc60000010872 */
[----:B------:R-:W1:Y:S01]  /*5f60*/  MUFU.EX2 R8, R8 ;  /* 0x0000000800087308 */ /* 0x000e620000000800 */
[----:B---3--:R-:W-:Y:S01]  /*5f70*/  F2FP.BF16.PACK_AB R13, R27, R109 ;  /* 0x0000006d1b0d723e */ /* 0x008fe200000010ff */
[--C-:B------:R-:W-:Y:S02]  /*5f80*/  FFMA.FTZ R23, R104, c[0x0][0x2d0], -R168.reuse ;  /* 0x0000b40068177a23 */ /* 0x100fe400000108a8 */
[----:B------:R-:W-:Y:S02]  /*5f90*/  FFMA.FTZ R24, R102, c[0x0][0x2d0], -R168 ;  /* 0x0000b40066187a23 */ /* 0x000fe400000108a8 */
[----:B------:R-:W-:Y:S02]  /*5fa0*/  FFMA.FTZ R96, R22, c[0x0][0x2d0], -R114 ;  /* 0x0000b40016607a23 */ /* 0x000fe40000010872 */
[----:B------:R-:W3:Y:S01]  /*5fb0*/  MUFU.EX2 R108, R108 ;  /* 0x0000006c006c7308 */ /* 0x000ee20000000800 */
[----:B------:R-:W-:-:S07]  /*5fc0*/  FFMA.FTZ R22, R107, c[0x0][0x2d0], -R168 ;  /* 0x0000b4006b167a23 */ /* 0x000fce00000108a8 */
[----:B------:R-:W4:Y:S01]  /*5fd0*/  MUFU.EX2 R26, R26 ;  /* 0x0000001a001a7308 */ /* 0x000f220000000800 */
[----:B-1----:R-:W-:-:S07]  /*5fe0*/  F2FP.BF16.PACK_AB R15, R8, R9 ;  /* 0x00000009080f723e */ /* 0x002fce00000010ff */
[----:B------:R-:W1:Y:S01]  /*5ff0*/  MUFU.EX2 R7, R7 ;  /* 0x0000000700077308 */ /* 0x000e620000000800 */
[----:B------:R-:W-:Y:S01]  /*6000*/  HMMA.16816.F32.BF16 R160, R12, R60, R160 ;  /* 0x0000003c0ca0723c */ /* 0x000fe200000418a0 */
[----:B---3--:R-:W-:-:S06]  /*6010*/  FADD.FTZ R121, R108, R121 ;  /* 0x000000796c797221 */ /* 0x008fcc0000010000 */
[----:B------:R-:W3:Y:S01]  /*6020*/  MUFU.EX2 R6, R6 ;  /* 0x0000000600067308 */ /* 0x000ee20000000800 */
[C---:B----4-:R-:W-:Y:S01]  /*6030*/  F2FP.BF16.PACK_AB R124, R26.reuse, R108 ;  /* 0x0000006c1a7c723e */ /* 0x050fe200000010ff */
[C---:B--2---:R-:W-:Y:S01]  /*6040*/  HMMA.16816.F32.BF16 R152, R12.reuse, R56, R152 ;  /* 0x000000380c98723c */ /* 0x044fe20000041898 */
[----:B------:R-:W-:Y:S02]  /*6050*/  FADD.FTZ R108, R95, R119 ;  /* 0x000000775f6c7221 */ /* 0x000fe40000010000 */
[----:B------:R-:W-:Y:S02]  /*6060*/  FADD.FTZ R26, R26, R121 ;  /* 0x000000791a1a7221 */ /* 0x000fe40000010000 */
[----:B------:R-:W-:Y:S01]  /*6070*/  FADD.FTZ R95, R27, R122 ;  /* 0x0000007a1b5f7221 */ /* 0x000fe20000010000 */
[----:B------:R-:W2:Y:S01]  /*6080*/  MUFU.EX2 R25, R25 ;  /* 0x0000001900197308 */ /* 0x000ea20000000800 */
[----:B-1----:R-:W-:Y:S01]  /*6090*/  FADD.FTZ R26, R7, R26 ;  /* 0x0000001a071a7221 */ /* 0x002fe20000010000 */
[----:B------:R-:W-:Y:S01]  /*60a0*/  HMMA.16816.F32.BF16 R144, R12, R52, R144 ;  /* 0x000000340c90723c */ /* 0x000fe20000041890 */
[----:B------:R-:W-:-:S04]  /*60b0*/  FADD.FTZ R95, R9, R95 ;  /* 0x0000005f095f7221 */ /* 0x000fc80000010000 */
[----:B------:R-:W-:Y:S01]  /*60c0*/  FADD.FTZ R95, R8, R95 ;  /* 0x0000005f085f7221 */ /* 0x000fe20000010000 */
[----:B------:R-:W1:Y:S01]  /*60d0*/  MUFU.EX2 R5, R5 ;  /* 0x0000000500057308 */ /* 0x000e620000000800 */
[C---:B---3--:R-:W-:Y:S01]  /*60e0*/  F2FP.BF16.PACK_AB R126, R6.reuse, R7 ;  /* 0x00000007067e723e */ /* 0x048fe200000010ff */
[----:B------:R-:W-:Y:S01]  /*60f0*/  HMMA.16816.F32.BF16 R136, R12, R48, R136 ;  /* 0x000000300c88723c */ /* 0x000fe20000041888 */
[----:B------:R-:W-:-:S05]  /*6100*/  FADD.FTZ R26, R6, R26 ;  /* 0x0000001a061a7221 */ /* 0x000fca0000010000 */
[----:B------:R-:W-:Y:S01]  /*6110*/  MUFU.EX2 R4, R4 ;  /* 0x0000000400047308 */ /* 0x000fe20000000800 */
[----:B--2---:R-:W-:Y:S01]  /*6120*/  FADD.FTZ R108, R25, R108 ;  /* 0x0000006c196c7221 */ /* 0x004fe20000010000 */
[C---:B------:R-:W-:Y:S06]  /*6130*/  HMMA.16816.F32.BF16 R68, R12.reuse, R44, R68 ;  /* 0x0000002c0c44723c */ /* 0x040fec0000041844 */
[----:B------:R-:W2:Y:S01]  /*6140*/  MUFU.EX2 R20, R20 ;  /* 0x0000001400147308 */ /* 0x000ea20000000800 */
[C---:B-1----:R-:W-:Y:S01]  /*6150*/  F2FP.BF16.PACK_AB R125, R5.reuse, R25 ;  /* 0x00000019057d723e */ /* 0x042fe200000010ff */
[----:B-----5:R-:W-:Y:S01]  /*6160*/  HMMA.16816.F32.BF16 R84, R12, R40, R84 ;  /* 0x000000280c54723c */ /* 0x020fe20000041854 */
[----:B------:R-:W-:-:S05]  /*6170*/  FADD.FTZ R108, R5, R108 ;  /* 0x0000006c056c7221 */ /* 0x000fca0000010000 */
[----:B------:R-:W1:Y:S01]  /*6180*/  MUFU.EX2 R80, R80 ;  /* 0x0000005000507308 */ /* 0x000e620000000800 */
[----:B--2---:R-:W-:-:S07]  /*6190*/  F2FP.BF16.PACK_AB R127, R20, R4 ;  /* 0x00000004147f723e */ /* 0x004fce00000010ff */
[----:B------:R-:W2:Y:S01]  /*61a0*/  MUFU.EX2 R81, R81 ;  /* 0x0000005100517308 */ /* 0x000ea20000000800 */
[----:B------:R-:W-:-:S07]  /*61b0*/  FADD.FTZ R4, R4, R108 ;  /* 0x0000006c04047221 */ /* 0x000fce0000010000 */
[----:B------:R-:W-:Y:S01]  /*61c0*/  MUFU.EX2 R111, R18 ;  /* 0x00000012006f7308 */ /* 0x000fe20000000800 */
[----:B------:R-:W-:Y:S01]  /*61d0*/  HMMA.16816.F32.BF16 R164, R124, R60, R164 ;  /* 0x0000003c7ca4723c */ /* 0x000fe200000418a4 */
[----:B-1----:R-:W-:Y:S02]  /*61e0*/  FADD.FTZ R5, R80, R66 ;  /* 0x0000004250057221 */ /* 0x002fe40000010000 */
[----:B------:R-:W-:-:S04]  /*61f0*/  FADD.FTZ R4, R20, R4 ;  /* 0x0000000414047221 */ /* 0x000fc80000010000 */
[----:B------:R-:W-:Y:S01]  /*6200*/  FFMA.FTZ R60, R21, c[0x0][0x2d0], -R114 ;  /* 0x0000b400153c7a23 */ /* 0x000fe20000010872 */
[C---:B------:R-:W-:Y:S01]  /*6210*/  HMMA.16816.F32.BF16 R172, R124.reuse, R56, R172 ;  /* 0x000000387cac723c */ /* 0x040fe200000418ac */
[--C-:B------:R-:W-:Y:S01]  /*6220*/  FFMA.FTZ R21, R39, c[0x0][0x2d0], -R112.reuse ;  /* 0x0000b40027157a23 */ /* 0x100fe20000010870 */
[----:B------:R-:W-:Y:S01]  /*6230*/  MUFU.EX2 R97, R17 ;  /* 0x0000001100617308 */ /* 0x000fe20000000800 */
[--C-:B------:R-:W-:Y:S01]  /*6240*/  FFMA.FTZ R61, R33, c[0x0][0x2d0], -R112.reuse ;  /* 0x0000b400213d7a23 */ /* 0x100fe20000010870 */
[C---:B--2---:R-:W-:Y:S01]  /*6250*/  F2FP.BF16.PACK_AB R20, R81.reuse, R80 ;  /* 0x000000505114723e */ /* 0x044fe200000010ff */
[----:B------:R-:W-:Y:S02]  /*6260*/  FADD.FTZ R5, R81, R5 ;  /* 0x0000000551057221 */ /* 0x000fe40000010000 */
[--C-:B------:R-:W-:Y:S01]  /*6270*/  FFMA.FTZ R56, R35, c[0x0][0x2d0], -R112.reuse ;  /* 0x0000b40023387a23 */ /* 0x100fe20000010870 */
[C---:B------:R-:W-:Y:S01]  /*6280*/  HMMA.16816.F32.BF16 R180, R124.reuse, R52, R180 ;  /* 0x000000347cb4723c */ /* 0x040fe200000418b4 */
[--C-:B------:R-:W-:Y:S01]  /*6290*/  FFMA.FTZ R57, R34, c[0x0][0x2d0], -R112.reuse ;  /* 0x0000b40022397a23 */ /* 0x100fe20000010870 */
[----:B------:R-:W1:Y:S05]  /*62a0*/  MUFU.EX2 R96, R96 ;  /* 0x0000006000607308 */ /* 0x000e6a0000000800 */
[--C-:B------:R-:W-:Y:S01]  /*62b0*/  FFMA.FTZ R52, R36, c[0x0][0x2d0], -R112.reuse ;  /* 0x0000b40024347a23 */ /* 0x100fe20000010870 */
[C---:B------:R-:W-:Y:S01]  /*62c0*/  HMMA.16816.F32.BF16 R188, R124.reuse, R48, R188 ;  /* 0x000000307cbc723c */ /* 0x040fe200000418bc */
[--C-:B------:R-:W-:Y:S01]  /*62d0*/  FFMA.FTZ R53, R32, c[0x0][0x2d0], -R112.reuse ;  /* 0x0000b40020357a23 */ /* 0x100fe20000010870 */
[----:B------:R-:W2:Y:S01]  /*62e0*/  MUFU.EX2 R60, R60 ;  /* 0x0000003c003c7308 */ /* 0x000ea20000000800 */
[----:B------:R-:W3:Y:S04]  /*62f0*/  LDSM.16.MT88.4 R32, [R243+0x2000] ;  /* 0x00200000f320783b */ /* 0x000ee80000004200 */
[----:B------:R-:W-:Y:S01]  /*6300*/  FFMA.FTZ R49, R37, c[0x0][0x2d0], -R112 ;  /* 0x0000b40025317a23 */ /* 0x000fe20000010870 */
[----:B------:R-:W-:Y:S01]  /*6310*/  HMMA.16816.F32.BF16 R72, R124, R44, R72 ;  /* 0x0000002c7c48723c */ /* 0x000fe20000041848 */
[----:B------:R-:W-:Y:S01]  /*6320*/  FFMA.FTZ R48, R106, c[0x0][0x2d0], -R168 ;  /* 0x0000b4006a307a23 */ /* 0x000fe200000108a8 */
[----:B------:R-:W4:Y:S01]  /*6330*/  MUFU.EX2 R94, R94 ;  /* 0x0000005e005e7308 */ /* 0x000f220000000800 */
[----:B-1----:R-:W-:-:S04]  /*6340*/  FADD.FTZ R6, R96, R5 ;  /* 0x0000000560067221 */ /* 0x002fc80000010000 */
[----:B------:R-:W-:Y:S01]  /*6350*/  FFMA.FTZ R44, R38, c[0x0][0x2d0], -R112 ;  /* 0x0000b400262c7a23 */ /* 0x000fe20000010870 */
[----:B------:R-:W-:Y:S01]  /*6360*/  HMMA.16816.F32.BF16 R88, R124, R40, R88 ;  /* 0x000000287c58723c */ /* 0x000fe20000041858 */
[----:B------:R-:W1:Y:S01]  /*6370*/  LDSM.16.MT88.4 R112, [R244+0x2000] ;  /* 0x00200000f470783b */ /* 0x000e620000004200 */
[----:B------:R-:W-:Y:S01]  /*6380*/  FFMA.FTZ R45, R105, c[0x0][0x2d0], -R168 ;  /* 0x0000b400692d7a23 */ /* 0x000fe200000108a8 */
[----:B------:R-:W5:Y:S01]  /*6390*/  MUFU.EX2 R93, R93 ;  /* 0x0000005d005d7308 */ /* 0x000f620000000800 */
[----:B--2---:R-:W-:Y:S01]  /*63a0*/  FADD.FTZ R6, R60, R6 ;  /* 0x000000063c067221 */ /* 0x004fe20000010000 */
[----:B------:R-:W2:Y:S02]  /*63b0*/  LDSM.16.MT88.4 R36, [R244+0x2800] ;  /* 0x00280000f424783b */ /* 0x000ea40000004200 */
[--C-:B------:R-:W-:Y:S02]  /*63c0*/  FFMA.FTZ R41, R103, c[0x0][0x2d0], -R168.reuse ;  /* 0x0000b40067297a23 */ /* 0x100fe400000108a8 */
[----:B------:R-:W-:-:S02]  /*63d0*/  FFMA.FTZ R40, R101, c[0x0][0x2d0], -R168 ;  /* 0x0000b40065287a23 */ /* 0x000fc400000108a8 */
[----:B------:R-:W-:Y:S01]  /*63e0*/  FFMA.FTZ R168, R100, c[0x0][0x2d0], -R168 ;  /* 0x0000b40064a87a23 */ /* 0x000fe200000108a8 */
[----:B------:R-:W-:Y:S01]  /*63f0*/  MUFU.EX2 R44, R44 ;  /* 0x0000002c002c7308 */ /* 0x000fe20000000800 */
[----:B----4-:R-:W-:-:S04]  /*6400*/  FADD.FTZ R95, R94, R95 ;  /* 0x0000005f5e5f7221 */ /* 0x010fc80000010000 */
[----:B-----5:R-:W-:-:S03]  /*6410*/  FADD.FTZ R5, R93, R95 ;  /* 0x0000005f5d057221 */ /* 0x020fc60000010000 */
[----:B------:R-:W-:Y:S01]  /*6420*/  MUFU.EX2 R49, R49 ;  /* 0x0000003100317308 */ /* 0x000fe20000000800 */
[-C--:B---3--:R-:W-:Y:S07]  /*6430*/  HMMA.16816.F32.BF16 R116, R128, R32.reuse, RZ ;  /* 0x000000208074723c */ /* 0x088fee00000418ff */
[----:B------:R-:W3:Y:S01]  /*6440*/  MUFU.EX2 R92, R92 ;  /* 0x0000005c005c7308 */ /* 0x000ee20000000800 */
[----:B------:R-:W-:Y:S07]  /*6450*/  HMMA.16816.F32.BF16 R120, R28, R32, RZ ;  /* 0x000000201c78723c */ /* 0x000fee00000418ff */
[----:B------:R-:W4:Y:S01]  /*6460*/  MUFU.EX2 R32, R21 ;  /* 0x0000001500207308 */ /* 0x000f220000000800 */
[-C--:B-1----:R-:W-:Y:S07]  /*6470*/  HMMA.16816.F32.BF16 R100, R128, R112.reuse, RZ ;  /* 0x000000708064723c */ /* 0x082fee00000418ff */
[----:B------:R-:W-:Y:S01]  /*6480*/  MUFU.EX2 R52, R52 ;  /* 0x0000003400347308 */ /* 0x000fe20000000800 */
[----:B---3--:R-:W-:Y:S01]  /*6490*/  FADD.FTZ R5, R92, R5 ;  /* 0x000000055c057221 */ /* 0x008fe20000010000 */
[----:B------:R-:W-:Y:S06]  /*64a0*/  HMMA.16816.F32.BF16 R104, R28, R112, RZ ;  /* 0x000000701c68723c */ /* 0x000fec00000418ff */
[----:B------:R-:W1:Y:S01]  /*64b0*/  MUFU.EX2 R79, R79 ;  /* 0x0000004f004f7308 */ /* 0x000e620000000800 */
[----:B----4-:R-:W-:Y:S01]  /*64c0*/  FADD.FTZ R8, R32, R26 ;  /* 0x0000001a20087221 */ /* 0x010fe20000010000 */
[----:B------:R-:W-:-:S03]  /*64d0*/  F2FP.BF16.PACK_AB R21, R93, R94 ;  /* 0x0000005e5d15723e */ /* 0x000fc600000010ff */
[----:B------:R-:W-:-:S03]  /*64e0*/  FADD.FTZ R8, R44, R8 ;  /* 0x000000082c087221 */ /* 0x000fc60000010000 */
[----:B------:R-:W-:Y:S08]  /*64f0*/  MUFU.EX2 R56, R56 ;  /* 0x0000003800387308 */ /* 0x000ff00000000800 */
[----:B------:R-:W-:Y:S01]  /*6500*/  MUFU.EX2 R77, R77 ;  /* 0x0000004d004d7308 */ /* 0x000fe20000000800 */
[----:B--2---:R-:W-:Y:S01]  /*6510*/  HMMA.16816.F32.BF16 R100, R12, R36, R100 ;  /* 0x000000240c64723c */ /* 0x004fe20000041864 */
[----:B-1----:R-:W-:Y:S01]  /*6520*/  FADD.FTZ R26, R79, R5 ;  /* 0x000000054f1a7221 */ /* 0x002fe20000010000 */
[----:B------:R-:W-:-:S05]  /*6530*/  F2FP.BF16.PACK_AB R10, R52, R49 ;  /* 0x00000031340a723e */ /* 0x000fca00000010ff */
[----:B------:R-:W1:Y:S01]  /*6540*/  MUFU.EX2 R25, R78 ;  /* 0x0000004e00197308 */ /* 0x000e620000000800 */
[----:B------:R-:W-:Y:S07]  /*6550*/  HMMA.16816.F32.BF16 R104, R124, R36, R104 ;  /* 0x000000247c68723c */ /* 0x000fee0000041868 */
[----:B------:R-:W2:Y:S08]  /*6560*/  MUFU.EX2 R36, R19 ;  /* 0x0000001300247308 */ /* 0x000eb00000000800 */
[----:B------:R3:W4:Y:S01]  /*6570*/  MUFU.EX2 R37, R16 ;  /* 0x0000001000257308 */ /* 0x0007220000000800 */
[----:B-1----:R-:W-:Y:S01]  /*6580*/  FADD.FTZ R26, R25, R26 ;  /* 0x0000001a191a7221 */ /* 0x002fe20000010000 */
[----:B------:R-:W-:Y:S01]  /*6590*/  F2FP.BF16.PACK_AB R25, R77, R25 ;  /* 0x000000194d19723e */ /* 0x000fe200000010ff */
[----:B--2---:R-:W-:-:S05]  /*65a0*/  FADD.FTZ R6, R36, R6 ;  /* 0x0000000624067221 */ /* 0x004fca0000010000 */
[----:B------:R-:W-:Y:S01]  /*65b0*/  MUFU.EX2 R57, R57 ;  /* 0x0000003900397308 */ /* 0x000fe20000000800 */
[----:B------:R-:W-:Y:S01]  /*65c0*/  FADD.FTZ R6, R111, R6 ;  /* 0x000000066f067221 */ /* 0x000fe20000010000 */
[----:B---3--:R-:W1:Y:S03]  /*65d0*/  LDSM.16.MT88.4 R16, [R243+0x2800] ;  /* 0x00280000f310783b */ /* 0x008e660000004200 */
[----:B------:R-:W-:-:S03]  /*65e0*/  FADD.FTZ R6, R97, R6 ;  /* 0x0000000661067221 */ /* 0x000fc60000010000 */
[----:B------:R2:W3:Y:S01]  /*65f0*/  MUFU.EX2 R9, R22 ;  /* 0x0000001600097308 */ /* 0x0004e20000000800 */
[----:B----4-:R-:W-:-:S05]  /*6600*/  FADD.FTZ R6, R37, R6 ;  /* 0x0000000625067221 */ /* 0x010fca0000010000 */
[----:B------:R5:W-:Y:S02]  /*6610*/  STL [R1+0xe0], R6 ;  /* 0x0000e00601007387 */ /* 0x000be40000100800 */
[----:B------:R5:W-:Y:S01]  /*6620*/  MUFU.EX2 R7, R23 ;  /* 0x0000001700077308 */ /* 0x000be20000000800 */
[----:B------:R-:W-:Y:S01]  /*6630*/  HMMA.16816.F32.BF16 R176, R28, R150, RZ ;  /* 0x000000961cb0723c */ /* 0x000fe200000418ff */
[----:B------:R-:W4:Y:S01]  /*6640*/  LDL R33, [R1+0xa8] ;  /* 0x0000a80001217983 */ /* 0x000f220000100800 */
[----:B--2---:R-:W-:-:S05]  /*6650*/  F2FP.BF16.PACK_AB R22, R60, R96 ;  /* 0x000000603c16723e */ /* 0x004fca00000010ff */
[----:B------:R-:W-:Y:S01]  /*6660*/  MUFU.EX2 R27, R76 ;  /* 0x0000004c001b7308 */ /* 0x000fe20000000800 */
[----:B------:R-:W-:Y:S01]  /*6670*/  HMMA.16816.F32.BF16 R184, R28, R142, RZ ;  /* 0x0000008e1cb8723c */ /* 0x000fe200000418ff */
[----:B---3--:R-:W-:-:S06]  /*6680*/  FADD.FTZ R4, R9, R4 ;  /* 0x0000000409047221 */ /* 0x008fcc0000010000 */
[----:B------:R-:W2:Y:S01]  /*6690*/  MUFU.EX2 R48, R48 ;  /* 0x0000003000307308 */ /* 0x000ea20000000800 */
[----:B-----5:R-:W-:Y:S01]  /*66a0*/  F2FP.BF16.PACK_AB R23, R79, R92 ;  /* 0x0000005c4f17723e */ /* 0x020fe200000010ff */
[----:B------:R-:W-:Y:S06]  /*66b0*/  HMMA.16816.F32.BF16 R192, R28, R134, RZ ;  /* 0x000000861cc0723c */ /* 0x000fec00000418ff */
[----:B------:R-:W3:Y:S02]  /*66c0*/  MUFU.EX2 R11, R45 ;  /* 0x0000002d000b7308 */ /* 0x000ee40000000800 */
[-C--:B-1----:R-:W-:Y:S06]  /*66d0*/  HMMA.16816.F32.BF16 R116, R12, R16.reuse, R116 ;  /* 0x000000100c74723c */ /* 0x082fec0000041874 */
[----:B------:R-:W1:Y:S01]  /*66e0*/  MUFU.EX2 R67, R67 ;  /* 0x0000004300437308 */ /* 0x000e620000000800 */
[----:B--2---:R-:W-:Y:S01]  /*66f0*/  FADD.FTZ R4, R48, R4 ;  /* 0x0000000430047221 */ /* 0x004fe20000010000 */
[----:B------:R-:W-:Y:S06]  /*6700*/  HMMA.16816.F32.BF16 R120, R124, R16, R120 ;  /* 0x000000107c78723c */ /* 0x000fec0000041878 */
[----:B------:R2:W-:Y:S01]  /*6710*/  MUFU.EX2 R16, R24 ;  /* 0x0000001800107308 */ /* 0x0005e20000000800 */
[----:B---3--:R-:W-:-:S02]  /*6720*/  FADD.FTZ R4, R11, R4 ;  /* 0x000000040b047221 */ /* 0x008fc40000010000 */
[----:B------:R-:W-:Y:S01]  /*6730*/  FADD.FTZ R17, R49, R8 ;  /* 0x0000000831117221 */ /* 0x000fe20000010000 */
[----:B------:R-:W-:Y:S01]  /*6740*/  F2FP.BF16.PACK_AB R8, R44, R32 ;  /* 0x000000202c08723e */ /* 0x000fe200000010ff */
[----:B------:R-:W-:Y:S01]  /*6750*/  FADD.FTZ R32, R77, R26 ;  /* 0x0000001a4d207221 */ /* 0x000fe20000010000 */
[----:B------:R-:W-:Y:S01]  /*6760*/  F2FP.BF16.PACK_AB R26, R37, R97 ;  /* 0x00000061251a723e */ /* 0x000fe200000010ff */
[----:B------:R-:W-:Y:S01]  /*6770*/  FADD.FTZ R17, R52, R17 ;  /* 0x0000001134117221 */ /* 0x000fe20000010000 */
[----:B------:R-:W3:Y:S01]  /*6780*/  MUFU.EX2 R5, R41 ;  /* 0x0000002900057308 */ /* 0x000ee20000000800 */
[----:B--2---:R-:W-:Y:S02]  /*6790*/  F2FP.BF16.PACK_AB R24, R111, R36 ;  /* 0x000000246f18723e */ /* 0x004fe400000010ff */
[----:B------:R-:W-:Y:S01]  /*67a0*/  FADD.FTZ R17, R56, R17 ;  /* 0x0000001138117221 */ /* 0x000fe20000010000 */
[----:B------:R-:W2:Y:S01]  /*67b0*/  LDL R36, [R1+0xac] ;  /* 0x0000ac0001247983 */ /* 0x000ea20000100800 */
[----:B------:R-:W-:Y:S01]  /*67c0*/  HMMA.16816.F32.BF16 R76, R28, R82, RZ ;  /* 0x000000521c4c723c */ /* 0x000fe200000418ff */
[----:B------:R-:W-:-:S02]  /*67d0*/  FADD.FTZ R32, R27, R32 ;  /* 0x000000201b207221 */ /* 0x000fc40000010000 */
[----:B------:R-:W5:Y:S01]  /*67e0*/  MUFU.EX2 R40, R40 ;  /* 0x0000002800287308 */ /* 0x000f620000000800 */
[----:B------:R-:W-:Y:S02]  /*67f0*/  FADD.FTZ R203, R57, R17 ;  /* 0x0000001139cb7221 */ /* 0x000fe40000010000 */
[----:B-1----:R-:W-:Y:S02]  /*6800*/  FADD.FTZ R6, R67, R32 ;  /* 0x0000002043067221 */ /* 0x002fe40000010000 */
[C---:B------:R-:W-:Y:S03]  /*6810*/  HMMA.16816.F32.BF16 R92, R28.reuse, R98, RZ ;  /* 0x000000621c5c723c */ /* 0x040fe600000418ff */
[----:B------:R1:W1:Y:S05]  /*6820*/  MUFU.EX2 R17, R168 ;  /* 0x000000a800117308 */ /* 0x00026a0000000800 */
[----:B------:R-:W-:Y:S03]  /*6830*/  HMMA.16816.F32.BF16 R108, R28, R114, RZ ;  /* 0x000000721c6c723c */ /* 0x000fe600000418ff */
[----:B------:R-:W-:Y:S05]  /*6840*/  MUFU.EX2 R61, R61 ;  /* 0x0000003d003d7308 */ /* 0x000fea0000000800 */
[----:B------:R-:W-:Y:S03]  /*6850*/  HMMA.16816.F32.BF16 R148, R128, R150, RZ ;  /* 0x000000968094723c */ /* 0x000fe600000418ff */
[----:B------:R-:W2:Y:S05]  /*6860*/  MUFU.EX2 R53, R53 ;  /* 0x0000003500357308 */ /* 0x000eaa0000000800 */
[-C--:B-1----:R-:W-:Y:S08]  /*6870*/  HMMA.16816.F32.BF16 R168, R28, R158.reuse, RZ ;  /* 0x0000009e1ca8723c */ /* 0x082ff000000418ff */
[C---:B------:R-:W-:Y:S08]  /*6880*/  HMMA.16816.F32.BF16 R156, R128.reuse, R158, RZ ;  /* 0x0000009e809c723c */ /* 0x040ff000000418ff */
[C---:B------:R-:W-:Y:S08]  /*6890*/  HMMA.16816.F32.BF16 R140, R128.reuse, R142, RZ ;  /* 0x0000008e808c723c */ /* 0x040ff000000418ff */
[C---:B------:R-:W-:Y:S08]  /*68a0*/  HMMA.16816.F32.BF16 R132, R128.reuse, R134, RZ ;  /* 0x000000868084723c */ /* 0x040ff000000418ff */
[C---:B------:R-:W-:Y:S08]  /*68b0*/  HMMA.16816.F32.BF16 R80, R128.reuse, R82, RZ ;  /* 0x000000528050723c */ /* 0x040ff000000418ff */
[C---:B------:R-:W-:Y:S08]  /*68c0*/  HMMA.16816.F32.BF16 R96, R128.reuse, R98, RZ ;  /* 0x000000628060723c */ /* 0x040ff000000418ff */
[C---:B------:R-:W-:Y:S08]  /*68d0*/  HMMA.16816.F32.BF16 R112, R128.reuse, R114, RZ ;  /* 0x000000728070723c */ /* 0x040ff000000418ff */
[-C--:B------:R-:W-:Y:S08]  /*68e0*/  HMMA.16816.F32.BF16 R128, R128, R34.reuse, RZ ;  /* 0x000000228080723c */ /* 0x080ff000000418ff */
[----:B------:R-:W-:Y:S01]  /*68f0*/  HMMA.16816.F32.BF16 R28, R28, R34, RZ ;  /* 0x000000221c1c723c */ /* 0x000fe200000418ff */
[----:B------:R-:W-:-:S04]  /*6900*/  FADD.FTZ R32, R7, R4 ;  /* 0x0000000407207221 */ /* 0x000fc80000010000 */
[----:B---3--:R-:W-:-:S03]  /*6910*/  FADD.FTZ R32, R5, R32 ;  /* 0x0000002005207221 */ /* 0x008fc60000010000 */
[----:B------:R-:W-:Y:S01]  /*6920*/  HMMA.16816.F32.BF16 R156, R12, R62, R156 ;  /* 0x0000003e0c9c723c */ /* 0x000fe2000004189c */
[----:B------:R-:W-:-:S07]  /*6930*/  FADD.FTZ R32, R16, R32 ;  /* 0x0000002010207221 */ /* 0x000fce0000010000 */
[C---:B------:R-:W-:Y:S08]  /*6940*/  HMMA.16816.F32.BF16 R148, R12.reuse, R58, R148 ;  /* 0x0000003a0c94723c */ /* 0x040ff00000041894 */
[C---:B------:R-:W-:Y:S08]  /*6950*/  HMMA.16816.F32.BF16 R140, R12.reuse, R54, R140 ;  /* 0x000000360c8c723c */ /* 0x040ff0000004188c */
[C---:B------:R-:W-:Y:S08]  /*6960*/  HMMA.16816.F32.BF16 R132, R12.reuse, R50, R132 ;  /* 0x000000320c84723c */ /* 0x040ff00000041884 */
[C---:B------:R-:W-:Y:S08]  /*6970*/  HMMA.16816.F32.BF16 R80, R12.reuse, R46, R80 ;  /* 0x0000002e0c50723c */ /* 0x040ff00000041850 */
[C---:B------:R-:W-:Y:S08]  /*6980*/  HMMA.16816.F32.BF16 R96, R12.reuse, R42, R96 ;  /* 0x0000002a0c60723c */ /* 0x040ff00000041860 */
[C---:B------:R-:W-:Y:S08]  /*6990*/  HMMA.16816.F32.BF16 R112, R12.reuse, R38, R112 ;  /* 0x000000260c70723c */ /* 0x040ff00000041870 */
[----:B------:R-:W-:Y:S01]  /*69a0*/  HMMA.16816.F32.BF16 R128, R12, R18, R128 ;  /* 0x000000120c80723c */ /* 0x000fe20000041880 */
[----:B------:R-:W1:Y:S01]  /*69b0*/  LDSM.16.MT88.4 R12, [R245+0x1000] ;  /* 0x00100000f50c783b */ /* 0x000e620000004200 */
[----:B-----5:R-:W-:Y:S01]  /*69c0*/  FADD.FTZ R32, R40, R32 ;  /* 0x0000002028207221 */ /* 0x020fe20000010000 */
[----:B------:R-:W-:-:S02]  /*69d0*/  F2FP.BF16.PACK_AB R11, R7, R11 ;  /* 0x0000000b070b723e */ /* 0x000fc400000010ff */
[----:B------:R-:W-:Y:S01]  /*69e0*/  F2FP.BF16.PACK_AB R5, R16, R5 ;  /* 0x000000051005723e */ /* 0x000fe200000010ff */
[C---:B------:R-:W-:Y:S01]  /*69f0*/  FADD.FTZ R202, R17.reuse, R32 ;  /* 0x0000002011ca7221 */ /* 0x040fe20000010000 */
[----:B------:R-:W-:Y:S01]  /*6a00*/  F2FP.BF16.PACK_AB R7, R17, R40 ;  /* 0x000000281107723e */ /* 0x000fe200000010ff */
        /* <DEDUP_REMOVED lines=8> */
[----:B------:R-:W3:Y:S01]  /*6a90*/  LDSM.16.MT88.4 R16, [R246+0x1000] ;  /* 0x00100000f610783b */ /* 0x000ee20000004200 */
[----:B------:R-:W-:-:S06]  /*6aa0*/  F2FP.BF16.PACK_AB R9, R48, R9 ;  /* 0x000000093009723e */ /* 0x000fcc00000010ff */
[-C--:B-1----:R-:W-:Y:S08]  /*6ab0*/  HMMA.16816.F32.BF16 R152, R20, R12.reuse, R152 ;  /* 0x0000000c1498723c */ /* 0x082ff00000041898 */
[----:B------:R-:W-:Y:S08]  /*6ac0*/  HMMA.16816.F32.BF16 R172, R8, R12, R172 ;  /* 0x0000000c08ac723c */ /* 0x000ff000000418ac */
[-C--:B------:R-:W-:Y:S08]  /*6ad0*/  HMMA.16816.F32.BF16 R148, R20, R14.reuse, R148 ;  /* 0x0000000e1494723c */ /* 0x080ff00000041894 */
[----:B------:R-:W-:Y:S01]  /*6ae0*/  HMMA.16816.F32.BF16 R176, R8, R14, R176 ;  /* 0x0000000e08b0723c */ /* 0x000fe200000418b0 */
[----:B------:R-:W1:Y:S07]  /*6af0*/  LDSM.16.MT88.4 R12, [R243+0x1000] ;  /* 0x00100000f30c783b */ /* 0x000e6e0000004200 */
[-C--:B---3--:R-:W-:Y:S08]  /*6b00*/  HMMA.16816.F32.BF16 R160, R20, R16.reuse, R160 ;  /* 0x0000001014a0723c */ /* 0x088ff000000418a0 */
[----:B------:R-:W-:Y:S08]  /*6b10*/  HMMA.16816.F32.BF16 R164, R8, R16, R164 ;  /* 0x0000001008a4723c */ /* 0x000ff000000418a4 */
[-C--:B------:R-:W-:Y:S08]  /*6b20*/  HMMA.16816.F32.BF16 R156, R20, R18.reuse, R156 ;  /* 0x00000012149c723c */ /* 0x080ff0000004189c */
[----:B------:R-:W-:Y:S01]  /*6b30*/  HMMA.16816.F32.BF16 R168, R8, R18, R168 ;  /* 0x0000001208a8723c */ /* 0x000fe200000418a8 */
[----:B------:R-:W3:Y:S07]  /*6b40*/  LDSM.16.MT88.4 R16, [R244+0x1000] ;  /* 0x00100000f410783b */ /* 0x000eee0000004200 */
        /* <DEDUP_REMOVED lines=20> */
[C---:B-1----:R-:W-:Y:S08]  /*6c90*/  HMMA.16816.F32.BF16 R116, R20.reuse, R12, R116 ;  /* 0x0000000c1474723c */ /* 0x042ff00000041874 */
[----:B------:R-:W-:Y:S08]  /*6ca0*/  HMMA.16816.F32.BF16 R128, R20, R14, R128 ;  /* 0x0000000e1480723c */ /* 0x000ff00000041880 */
[C---:B------:R-:W-:Y:S08]  /*6cb0*/  HMMA.16816.F32.BF16 R120, R8.reuse, R12, R120 ;  /* 0x0000000c0878723c */ /* 0x040ff00000041878 */
[C---:B------:R-:W-:Y:S01]  /*6cc0*/  HMMA.16816.F32.BF16 R124, R8.reuse, R14, R124 ;  /* 0x0000000e087c723c */ /* 0x040fe2000004187c */
[----:B------:R-:W1:Y:S07]  /*6cd0*/  LDSM.16.MT88.4 R12, [R244+0x1800] ;  /* 0x00180000f40c783b */ /* 0x000e6e0000004200 */
[C---:B---3--:R-:W-:Y:S08]  /*6ce0*/  HMMA.16816.F32.BF16 R104, R8.reuse, R16, R104 ;  /* 0x000000100868723c */ /* 0x048ff00000041868 */
[----:B------:R-:W-:Y:S01]  /*6cf0*/  HMMA.16816.F32.BF16 R108, R8, R18, R108 ;  /* 0x00000012086c723c */ /* 0x000fe2000004186c */
[----:B------:R-:W3:Y:S01]  /*6d00*/  LDSM.16.MT88.4 R8, [R243+0x1800] ;  /* 0x00180000f308783b */ /* 0x000ee20000004200 */
[----:B------:R-:W-:-:S02]  /*6d10*/  F2FP.BF16.PACK_AB R27, R67, R27 ;  /* 0x0000001b431b723e */ /* 0x000fc400000010ff */
[----:B------:R-:W-:Y:S01]  /*6d20*/  F2FP.BF16.PACK_AB R4, R57, R56 ;  /* 0x000000383904723e */ /* 0x000fe200000010ff */
[----:B------:R2:W-:Y:S03]  /*6d30*/  STL [R1+0xe4], R6 ;  /* 0x0000e40601007387 */ /* 0x0005e60000100800 */
[C---:B------:R-:W-:Y:S08]  /*6d40*/  HMMA.16816.F32.BF16 R100, R20.reuse, R16, R100 ;  /* 0x000000101464723c */ /* 0x040ff00000041864 */
[----:B------:R-:W-:Y:S01]  /*6d50*/  HMMA.16816.F32.BF16 R112, R20, R18, R112 ;  /* 0x000000121470723c */ /* 0x000fe20000041870 */
[----:B------:R-:W-:Y:S04]  /*6d60*/  LDSM.16.MT88.4 R20, [R246+0x1800] ;  /* 0x00180000f614783b */ /* 0x000fe80000004200 */
[----:B------:R-:W-:Y:S01]  /*6d70*/  LDSM.16.MT88.4 R16, [R245+0x1800] ;  /* 0x00180000f510783b */ /* 0x000fe20000004200 */
[----:B--2---:R-:W-:-:S02]  /*6d80*/  F2FP.BF16.PACK_AB R6, R53, R61 ;  /* 0x0000003d3506723e */ /* 0x004fc400000010ff */
        /* <DEDUP_REMOVED lines=9> */
[----:B------:R-:W2:Y:S07]  /*6e20*/  LDSM.16.MT88.4 R8, [R243+0x3800] ;  /* 0x00380000f308783b */ /* 0x000eae0000004200 */
[-C--:B-1----:R-:W-:Y:S08]  /*6e30*/  HMMA.16816.F32.BF16 R100, R24, R12.reuse, R100 ;  /* 0x0000000c1864723c */ /* 0x082ff00000041864 */
[----:B------:R-:W-:Y:S07]  /*6e40*/  HMMA.16816.F32.BF16 R104, R4, R12, R104 ;  /* 0x0000000c0468723c */ /* 0x000fee0000041868 */
[----:B------:R-:W-:Y:S01]  /*6e50*/  @P4 IMAD.HI.U32 R12, R36, c[0x0][0x2c8], RZ ;  /* 0x0000b200240c4a27 */ /* 0x000fe200078e00ff */
[----:B------:R-:W-:Y:S01]  /*6e60*/  MOV R13, R36 ;  /* 0x00000024000d7202 */ /* 0x000fe20000000f00 */
[----:B------:R-:W-:Y:S03]  /*6e70*/  HMMA.16816.F32.BF16 R160, R24, R20, R160 ;  /* 0x0000001418a0723c */ /* 0x000fe600000418a0 */
[----:B------:R-:W-:-:S05]  /*6e80*/  @P4 SHF.R.U32.HI R13, RZ, c[0x0][0x2cc], R12 ;  /* 0x0000b300ff0d4a19 */ /* 0x000fca000001160c */
[----:B------:R-:W-:Y:S01]  /*6e90*/  HMMA.16816.F32.BF16 R164, R4, R20, R164 ;  /* 0x0000001404a4723c */ /* 0x000fe200000418a4 */
[----:B------:R-:W-:-:S07]  /*6ea0*/  IADD3 R65, R13, -c[0x0][0x168], R65 ;  /* 0x80005a000d417a10 */ /* 0x000fce0007ffe041 */
[-C--:B------:R-:W-:Y:S08]  /*6eb0*/  HMMA.16816.F32.BF16 R156, R24, R22.reuse, R156 ;  /* 0x00000016189c723c */ /* 0x080ff0000004189c */
[----:B------:R-:W-:Y:S01]  /*6ec0*/  HMMA.16816.F32.BF16 R168, R4, R22, R168 ;  /* 0x0000001604a8723c */ /* 0x000fe200000418a8 */
[----:B------:R-:W1:Y:S07]  /*6ed0*/  LDSM.16.MT88.4 R20, [R246+0x3800] ;  /* 0x00380000f614783b */ /* 0x000e6e0000004200 */
[-C--:B------:R-:W-:Y:S08]  /*6ee0*/  HMMA.16816.F32.BF16 R152, R24, R16.reuse, R152 ;  /* 0x000000101898723c */ /* 0x080ff00000041898 */
[----:B------:R-:W-:Y:S08]  /*6ef0*/  HMMA.16816.F32.BF16 R172, R4, R16, R172 ;  /* 0x0000001004ac723c */ /* 0x000ff000000418ac */
[-C--:B------:R-:W-:Y:S08]  /*6f00*/  HMMA.16816.F32.BF16 R148, R24, R18.reuse, R148 ;  /* 0x000000121894723c */ /* 0x080ff00000041894 */
[----:B------:R-:W-:Y:S01]  /*6f10*/  HMMA.16816.F32.BF16 R176, R4, R18, R176 ;  /* 0x0000001204b0723c */ /* 0x000fe200000418b0 */
[----:B------:R-:W3:Y:S07]  /*6f20*/  LDSM.16.MT88.4 R16, [R245+0x3800] ;  /* 0x00380000f510783b */ /* 0x000eee0000004200 */
[-C--:B--2---:R-:W-:Y:S08]  /*6f30*/  HMMA.16816.F32.BF16 R116, R24, R8.reuse, R116 ;  /* 0x000000081874723c */ /* 0x084ff00000041874 */
[----:B------:R-:W-:Y:S07]  /*6f40*/  HMMA.16816.F32.BF16 R120, R4, R8, R120 ;  /* 0x000000080478723c */ /* 0x000fee0000041878 */
[----:B------:R-:W-:-:S04]  /*6f50*/  SHF.R.S32.HI R8, RZ, 0x1f, R65 ;  /* 0x0000001fff087819 */ /* 0x000fc80000011441 */
[----:B------:R-:W-:Y:S01]  /*6f60*/  LEA.HI R65, R8, R65, RZ, 0x6 ;  /* 0x0000004108417211 */ /* 0x000fe200078f30ff */
[----:B------:R-:W-:Y:S03]  /*6f70*/  HMMA.16816.F32.BF16 R112, R24, R14, R112 ;  /* 0x0000000e1870723c */ /* 0x000fe60000041870 */
[----:B------:R-:W-:-:S05]  /*6f80*/  SHF.R.S32.HI R65, RZ, 0x6, R65 ;  /* 0x00000006ff417819 */ /* 0x000fca0000011441 */
[----:B------:R-:W-:Y:S07]  /*6f90*/  HMMA.16816.F32.BF16 R108, R4, R14, R108 ;  /* 0x0000000e046c723c */ /* 0x000fee000004186c */
[----:B------:R-:W-:Y:S02]  /*6fa0*/  IADD3 R14, R64, -0x2, RZ ;  /* 0xfffffffe400e7810 */ /* 0x000fe40007ffe0ff */
[----:B----4-:R-:W-:-:S03]  /*6fb0*/  IMNMX R15, R33, R65, !PT ;  /* 0x00000041210f7217 */ /* 0x010fc60007800200 */
[----:B------:R2:W-:Y:S04]  /*6fc0*/  STL [R1+0xe8], R14 ;  /* 0x0000e80e01007387 */ /* 0x0005e80000100800 */
[----:B------:R2:W-:Y:S01]  /*6fd0*/  STL [R1+0xec], R15 ;  /* 0x0000ec0f01007387 */ /* 0x0005e20000100800 */
[----:B------:R-:W-:Y:S01]  /*6fe0*/  ISETP.GE.AND P0, PT, R14, R15, PT ;  /* 0x0000000f0e00720c */ /* 0x000fe20003f06270 */
[----:B------:R-:W-:Y:S01]  /*6ff0*/  FADD.FTZ R203, R61, R203 ;  /* 0x000000cb3dcb7221 */ /* 0x000fe20000010000 */
[----:B-1----:R-:W-:Y:S03]  /*7000*/  HMMA.16816.F32.BF16 R68, R24, R20, R68 ;  /* 0x000000141844723c */ /* 0x002fe60000041844 */
[----:B------:R-:W-:-:S05]  /*7010*/  FADD.FTZ R203, R53, R203 ;  /* 0x000000cb35cb7221 */ /* 0x000fca0000010000 */
[C---:B------:R-:W-:Y:S08]  /*7020*/  HMMA.16816.F32.BF16 R80, R24.reuse, R22, R80 ;  /* 0x000000161850723c */ /* 0x040ff00000041850 */
[C---:B---3--:R-:W-:Y:S08]  /*7030*/  HMMA.16816.F32.BF16 R84, R24.reuse, R16, R84 ;  /* 0x000000101854723c */ /* 0x048ff00000041854 */
[C---:B------:R-:W-:Y:S08]  /*7040*/  HMMA.16816.F32.BF16 R96, R24.reuse, R18, R96 ;  /* 0x000000121860723c */ /* 0x040ff00000041860 */
[----:B------:R-:W-:Y:S08]  /*7050*/  HMMA.16816.F32.BF16 R128, R24, R10, R128 ;  /* 0x0000000a1880723c */ /* 0x000ff00000041880 */
[C---:B------:R-:W-:Y:S08]  /*7060*/  HMMA.16816.F32.BF16 R72, R4.reuse, R20, R72 ;  /* 0x000000140448723c */ /* 0x040ff00000041848 */
[C---:B------:R-:W-:Y:S08]  /*7070*/  HMMA.16816.F32.BF16 R76, R4.reuse, R22, R76 ;  /* 0x00000016044c723c */ /* 0x040ff0000004184c */
[C---:B------:R-:W-:Y:S08]  /*7080*/  HMMA.16816.F32.BF16 R88, R4.reuse, R16, R88 ;  /* 0x000000100458723c */ /* 0x040ff00000041858 */
[C---:B------:R-:W-:Y:S08]  /*7090*/  HMMA.16816.F32.BF16 R92, R4.reuse, R18, R92 ;  /* 0x00000012045c723c */ /* 0x040ff0000004185c */
[----:B------:R-:W-:Y:S01]  /*70a0*/  HMMA.16816.F32.BF16 R124, R4, R10, R124 ;  /* 0x0000000a047c723c */ /* 0x000fe2000004187c */
[----:B------:R-:W-:Y:S01]  /*70b0*/  @!UPT UIADD3 URZ, URZ, URZ, URZ ;  /* 0x0000003f3f3ff290 */ /* 0x000fe2000fffe03f */
[----:B------:R-:W-:Y:S11]  /*70c0*/  @!P0 BRA `(.L_x_1236) ;  /* 0x0000533000008947 */ /* 0x000ff60003800000 */
[----:B--2---:R-:W-:Y:S01]  /*70d0*/  MOV R197, R0 ;  /* 0x0000000000c57202 */ /* 0x004fe20000000f00 */
[----:B------:R-:W-:Y:S01]  /*70e0*/  IMAD.MOV.U32 R0, RZ, RZ, R14 ;  /* 0x000000ffff007224 */ /* 0x000fe200078e000e */
[----:B------:R-:W-:Y:S01]  /*70f0*/  MOV R200, R2 ;  /* 0x0000000200c87202 */ /* 0x000fe20000000f00 */
[----:B------:R-:W-:Y:S01]  /*7100*/  IMAD.MOV.U32 R198, RZ, RZ, R196 ;  /* 0x000000ffffc67224 */ /* 0x000fe200078e00c4 */
[----:B------:R-:W-:-:S02]  /*7110*/  MOV R199, R3 ;  /* 0x0000000300c77202 */ /* 0x000fc40000000f00 */
[----:B------:R1:W-:Y:S05]  /*7120*/  STL [R1+0xe8], R0 ;  /* 0x0000e80001007387 */ /* 0x0003ea0000100800 */
.L_x_1247:
[----:B------:R-:W2:Y:S01]  /*7130*/  LDL R2, [R1+0xe8] ;  /* 0x0000e80001027983 */ /* 0x000ea20000100800 */
[----:B------:R-:W-:Y:S04]  /*7140*/  DEPBAR.LE SB0, 0x0 ;  /* 0x000080000000791a */ /* 0x000fe80000000000 */
[----:B-1----:R-:W2:Y:S01]  /*7150*/  LDL R0, [R1+0xa8] ;  /* 0x0000a80001007983 */ /* 0x002ea20000100800 */
[----:B------:R-:W-:Y:S01]  /*7160*/  WARPSYNC 0xffffffff ;  /* 0xffffffff00007948 */ /* 0x000fe20003800000 */
[----:B------:R-:W-:Y:S02]  /*7170*/  BSSY B0, `(.L_x_1237) ;  /* 0x000005f000007945 */ /* 0x000fe40003800000 */
[----:B------:R-:W-:Y:S06]  /*7180*/  BAR.SYNC.DEFER_BLOCKING 0x0 ;  /* 0x0000000000007b1d */ /* 0x000fec0000010000 */
[----:B------:R1:W3:Y:S04]  /*7190*/  LDSM.16.M88.4 R64, [R251] ;  /* 0x00000000fb40783b */ /* 0x0002e80000000200 */
[----:B------:R1:W4:Y:S04]  /*71a0*/  LDSM.16.M88.4 R60, [R251+0x2000] ;  /* 0x00200000fb3c783b */ /* 0x0003280000000200 */
[----:B------:R1:W1:Y:S04]  /*71b0*/  LDSM.16.M88.4 R16, [R250] ;  /* 0x00000000fa10783b */ /* 0x0002680000000200 */
[----:B------:R1:W1:Y:S04]  /*71c0*/  LDSM.16.M88.4 R32, [R250+0x800] ;  /* 0x00080000fa20783b */ /* 0x0002680000000200 */
[----:B------:R1:W1:Y:S04]  /*71d0*/  LDSM.16.M88.4 R48, [R250+0x1000] ;  /* 0x00100000fa30783b */ /* 0x0002680000000200 */
[----:B------:R1:W1:Y:S04]  /*71e0*/  LDSM.16.M88.4 R204, [R250+0x1800] ;  /* 0x00180000facc783b */ /* 0x0002680000000200 */
[----:B------:R1:W1:Y:S04]  /*71f0*/  LDSM.16.M88.4 R208, [R249] ;  /* 0x00000000f9d0783b */ /* 0x0002680000000200 */
[----:B------:R1:W1:Y:S04]  /*7200*/  LDSM.16.M88.4 R216, [R249+0x2000] ;  /* 0x00200000f9d8783b */ /* 0x0002680000000200 */
[----:B------:R1:W1:Y:S04]  /*7210*/  LDSM.16.M88.4 R212, [R242] ;  /* 0x00000000f2d4783b */ /* 0x0002680000000200 */
[----:B------:R1:W1:Y:S04]  /*7220*/  LDSM.16.M88.4 R220, [R232] ;  /* 0x00000000e8dc783b */ /* 0x0002680000000200 */
[----:B------:R1:W1:Y:S04]  /*7230*/  LDSM.16.M88.4 R224, [R233] ;  /* 0x00000000e9e0783b */ /* 0x0002680000000200 */
[----:B------:R1:W1:Y:S01]  /*7240*/  LDSM.16.M88.4 R228, [R234] ;  /* 0x00000000eae4783b */ /* 0x0002620000000200 */
[----:B--2---:R-:W-:Y:S11]  /*7250*/  ISETP.GT.AND P0, PT, R0, R2, PT ;  /* 0x000000020000720c */ /* 0x004ff60003f04270 */
[----:B------:R-:W-:Y:S02]  /*7260*/  @!UPT UIADD3 URZ, URZ, URZ, URZ ;  /* 0x0000003f3f3ff290 */ /* 0x000fe4000fffe03f */
[----:B------:R-:W-:-:S05]  /*7270*/  @P0 BRA `(.L_x_1238) ;  /* 0x000004e000000947 */ /* 0x000fca0003800000 */
[----:B-1-34-:R-:W2:Y:S04]  /*7280*/  LDL R11, [R1+0xb8] ;  /* 0x0000b800010b7983 */ /* 0x01aea80000100800 */
[----:B------:R-:W3:Y:S04]  /*7290*/  LDL R10, [R1+0xb4] ;  /* 0x0000b400010a7983 */ /* 0x000ee80000100800 */
[----:B------:R-:W4:Y:S04]  /*72a0*/  LDL.64 R8, [R1+0xc8] ;  /* 0x0000c80001087983 */ /* 0x000f280000100a00 */
[----:B------:R-:W5:Y:S04]  /*72b0*/  LDL R7, [R1+0x9c] ;  /* 0x00009c0001077983 */ /* 0x000f680000100800 */
[----:B------:R-:W4:Y:S04]  /*72c0*/  LDL R6, [R1+0x4] ;  /* 0x0000040001067983 */ /* 0x000f280000100800 */
[----:B------:R-:W4:Y:S04]  /*72d0*/  LDL R5, [R1] ;  /* 0x0000000001057983 */ /* 0x000f280000100800 */
[----:B------:R-:W5:Y:S01]  /*72e0*/  LDL R4, [R1+0x18] ;  /* 0x0000180001047983 */ /* 0x000f620000100800 */
[C---:B--2---:R-:W-:Y:S01]  /*72f0*/  IMAD.WIDE.U32 R2, R11.reuse, c[0x0][0x208], RZ ;  /* 0x000082000b027a25 */ /* 0x044fe200078e00ff */
[----:B------:R-:W-:Y:S05]  /*7300*/  SHF.R.S32.HI R0, RZ, 0x1f, R11 ;  /* 0x0000001fff007819 */ /* 0x000fea000001140b */
[----:B------:R-:W-:Y:S04]  /*7310*/  IMAD R0, R0, c[0x0][0x208], RZ ;  /* 0x0000820000007a24 */ /* 0x000fe800078e02ff */
[----:B------:R-:W-:Y:S01]  /*7320*/  IMAD R0, R11, c[0x0][0x20c], R0 ;  /* 0x000083000b007a24 */ /* 0x000fe200078e0200 */
[----:B---3--:R-:W-:Y:S03]  /*7330*/  SHF.R.S32.HI R11, RZ, 0x1f, R10 ;  /* 0x0000001fff0b7819 */ /* 0x008fe6000001140a */
[----:B------:R-:W-:Y:S02]  /*7340*/  IMAD.IADD R3, R3, 0x1, R0 ;  /* 0x0000000103037824 */ /* 0x000fe400078e0200 */
[----:B------:R-:W-:Y:S02]  /*7350*/  IMAD R11, R11, c[0x0][0x218], RZ ;  /* 0x000086000b0b7a24 */ /* 0x000fe400078e02ff */
[C---:B------:R-:W-:Y:S04]  /*7360*/  IMAD.WIDE.U32 R2, R10.reuse, c[0x0][0x218], R2 ;  /* 0x000086000a027a25 */ /* 0x040fe800078e0002 */
[----:B------:R-:W-:Y:S01]  /*7370*/  IMAD R11, R10, c[0x0][0x21c], R11 ;  /* 0x000087000a0b7a24 */ /* 0x000fe200078e020b */
[----:B----4-:R-:W-:Y:S02]  /*7380*/  IADD3 R0, P0, R8, R2, RZ ;  /* 0x0000000208007210 */ /* 0x010fe40007f1e0ff */
[----:B------:R-:W-:Y:S02]  /*7390*/  SHF.L.U64.HI R10, R6, 0x1, R252 ;  /* 0x00000001060a7819 */ /* 0x000fe400000102fc */
[----:B-----5:R-:W-:Y:S02]  /*73a0*/  IADD3.X R11, R7, R3, R11, P0, !PT ;  /* 0x00000003070b7210 */ /* 0x020fe400007fe40b */
[----:B------:R-:W-:Y:S02]  /*73b0*/  LEA R12, P0, R0, c[0x0][0x1f8], 0x1 ;  /* 0x00007e00000c7a11 */ /* 0x000fe400078008ff */
[----:B------:R-:W-:Y:S02]  /*73c0*/  SHF.L.U32 R3, R6, 0x1, RZ ;  /* 0x0000000106037819 */ /* 0x000fe400000006ff */
[----:B------:R-:W-:Y:S01]  /*73d0*/  LEA.HI.X R11, R0, c[0x0][0x1fc], R11, 0x1, P0 ;  /* 0x00007f00000b7a11 */ /* 0x000fe200000f0c0b */
[C---:B------:R-:W-:Y:S01]  /*73e0*/  IMAD.SHL.U32 R0, R4.reuse, 0x2, RZ ;  /* 0x0000000204007824 */ /* 0x040fe200078e00ff */
[----:B------:R-:W-:Y:S01]  /*73f0*/  SHF.L.U64.HI R2, R4, 0x1, R5 ;  /* 0x0000000104027819 */ /* 0x000fe20000010205 */
[----:B------:R-:W-:-:S05]  /*7400*/  BRA.DIV ~URZ, `(.L_x_1239) ;  /* 0x0000ddf27f007947 */ /* 0x000fca000b800000 */
[----:B------:R1:W2:Y:S02]  /*7410*/  SHFL.IDX PT, R13, R11, RZ, 0x181f ;  /* 0x00181fff0b0d7589 */ /* 0x0002a400000e0000 */
.L_x_1290:
[----:B------:R-:W-:-:S05]  /*7420*/  BRA.DIV ~URZ, `(.L_x_1240) ;  /* 0x0000de427f007947 */ /* 0x000fca000b800000 */
[----:B------:R-:W3:Y:S04]  /*7430*/  LDL R4, [R1+0x18] ;  /* 0x0000180001047983 */ /* 0x000ee80000100800 */
[----:B------:R-:W4:Y:S04]  /*7440*/  LDL R20, [R1+0x8] ;  /* 0x0000080001147983 */ /* 0x000f280000100800 */
[----:B------:R-:W5:Y:S04]  /*7450*/  LDL R7, [R1+0x4] ;  /* 0x0000040001077983 */ /* 0x000f680000100800 */
[----:B------:R-:W1:Y:S02]  /*7460*/  SHFL.IDX PT, R6, R12, RZ, 0x181f ;  /* 0x00181fff0c067589 */ /* 0x000e6400000e0000 */
[-C--:B-1----:R-:W-:Y:S05]  /*7470*/  IADD3 R8, P5, R6, R3.reuse, RZ ;  /* 0x0000000306087210 */ /* 0x082fea0007fbe0ff */
[C---:B--2---:R-:W-:Y:S01]  /*7480*/  IMAD.X R9, R13.reuse, 0x1, R10, P5 ;  /* 0x000000010d097824 */ /* 0x044fe200028e060a */
[----:B---3--:R-:W-:Y:S02]  /*7490*/  ISETP.GE.AND P2, PT, R4, c[0x0][0x1d4], PT ;  /* 0x0000750004007a0c */ /* 0x008fe40003f46270 */
[-C--:B------:R-:W-:Y:S05]  /*74a0*/  IADD3 R4, P0, R6, R0.reuse, RZ ;  /* 0x0000000006047210 */ /* 0x080fea0007f1e0ff */
[--C-:B------:R-:W-:Y:S01]  /*74b0*/  IMAD.X R5, R13, 0x1, R2.reuse, P0 ;  /* 0x000000010d057824 */ /* 0x100fe200000e0602 */
[----:B-----5:R-:W-:Y:S05]  /*74c0*/  ISETP.GE.AND P0, PT, R7, c[0x0][0x1d4], PT ;  /* 0x0000750007007a0c */ /* 0x020fea0003f06270 */
[----:B------:R-:W-:Y:S01]  /*74d0*/  @!PT LDS RZ, [RZ] ;  /* 0x00000000fffff984 */ /* 0x000fe20000000800 */
[----:B------:R-:W-:Y:S01]  /*74e0*/  @!PT LDS RZ, [RZ] ;  /* 0x00000000fffff984 */ /* 0x000fe20000000800 */
[----:B----4-:R1:W-:Y:S08]  /*74f0*/  LDGSTS.E.BYPASS.LTC128B.128 [R20+0x100], [R4.64], !P2 ;  /* 0x0010000004147fae */ /* 0x0103f0000d101d48 */
[----:B------:R2:W-:Y:S04]  /*7500*/  LDGSTS.E.BYPASS.LTC128B.128 [R20+0x2100], [R8.64], !P0 ;  /* 0x0210000008147fae */ /* 0x0005e8000c101d48 */
[----:B-1----:R-:W1:Y:S04]  /*7510*/  SHFL.IDX PT, R4, R12, 0x1, 0x181f ;  /* 0x00381f000c047f89 */ /* 0x002e6800000e0000 */
[----:B------:R-:W3:Y:S01]  /*7520*/  SHFL.IDX PT, R5, R11, 0x1, 0x181f ;  /* 0x00381f000b057f89 */ /* 0x000ee200000e0000 */
[CC--:B-1----:R-:W-:Y:S02]  /*7530*/  IADD3 R6, P6, R4.reuse, R0.reuse, RZ ;  /* 0x0000000004067210 */ /* 0x0c2fe40007fde0ff */
[-C--:B------:R-:W-:Y:S02]  /*7540*/  IADD3 R14, P5, R4, R3.reuse, RZ ;  /* 0x00000003040e7210 */ /* 0x080fe40007fbe0ff */
[----:B------:R-:W1:Y:S01]  /*7550*/  SHFL.IDX PT, R4, R12, 0x2, 0x181f ;  /* 0x00581f000c047f89 */ /* 0x000e6200000e0000 */
[C---:B---3--:R-:W-:Y:S02]  /*7560*/  IMAD.X R7, R5.reuse, 0x1, R2, P6 ;  /* 0x0000000105077824 */ /* 0x048fe400030e0602 */
[----:B------:R-:W-:Y:S02]  /*7570*/  IMAD.X R15, R5, 0x1, R10, P5 ;  /* 0x00000001050f7824 */ /* 0x000fe400028e060a */
[----:B------:R-:W3:Y:S04]  /*7580*/  SHFL.IDX PT, R5, R11, 0x2, 0x181f ;  /* 0x00581f000b057f89 */ /* 0x000ee800000e0000 */
[----:B------:R1:W-:Y:S04]  /*7590*/  LDGSTS.E.BYPASS.LTC128B.128 [R20+0x900], [R6.64], !P2 ;  /* 0x0090000006147fae */ /* 0x0003e8000d101d48 */
[----:B------:R4:W-:Y:S04]  /*75a0*/  LDGSTS.E.BYPASS.LTC128B.128 [R20+0x2900], [R14.64], !P0 ;  /* 0x029000000e147fae */ /* 0x0009e8000c101d48 */
[----:B------:R-:W2:Y:S01]  /*75b0*/  SHFL.IDX PT, R11, R11, 0x3, 0x181f ;  /* 0x00781f000b0b7f89 */ /* 0x000ea200000e0000 */
[C---:B-1----:R-:W-:Y:S02]  /*75c0*/  IADD3 R6, P5, R4.reuse, R0, RZ ;  /* 0x0000000004067210 */ /* 0x042fe40007fbe0ff */
[----:B----4-:R-:W-:Y:S03]  /*75d0*/  SEL R15, RZ, 0x10, P2 ;  /* 0x00000010ff0f7807 */ /* 0x010fe60001000000 */
[C---:B---3--:R-:W-:Y:S01]  /*75e0*/  IMAD.X R7, R5.reuse, 0x1, R2, P5 ;  /* 0x0000000105077824 */ /* 0x048fe200028e0602 */
[----:B------:R-:W-:Y:S04]  /*75f0*/  SEL R14, RZ, 0x10, P0 ;  /* 0x00000010ff0e7807 */ /* 0x000fe80000000000 */
[----:B------:R1:W-:Y:S02]  /*7600*/  LDGSTS.E.BYPASS.LTC128B.128 [R20+0x1100], [R6.64], !P2 ;  /* 0x0110000006147fae */ /* 0x0003e4000d101d48 */
[----:B-1----:R-:W-:Y:S05]  /*7610*/  IADD3 R6, P5, R4, R3, RZ ;  /* 0x0000000304067210 */ /* 0x002fea0007fbe0ff */
[----:B------:R-:W-:Y:S02]  /*7620*/  IMAD.X R7, R5, 0x1, R10, P5 ;  /* 0x0000000105077824 */ /* 0x000fe400028e060a */
[----:B------:R1:W3:Y:S04]  /*7630*/  SHFL.IDX PT, R5, R12, 0x3, 0x181f ;  /* 0x00781f000c057f89 */ /* 0x0002e800000e0000 */
[----:B------:R1:W-:Y:S02]  /*7640*/  LDGSTS.E.BYPASS.LTC128B.128 [R20+0x3100], [R6.64], !P0 ;  /* 0x0310000006147fae */ /* 0x0003e4000c101d48 */
.L_x_1291:
[C---:B--2---:R-:W-:Y:S01]  /*7650*/  IADD3 R4, -R15.reuse, 0x10, RZ ;  /* 0x000000100f047810 */ /* 0x044fe20007ffe1ff */
[----:B------:R-:W2:Y:S01]  /*7660*/  LDL R8, [R1+0x8] ;  /* 0x0000080001087983 */ /* 0x000ea20000100800 */
[----:B------:R-:W-:Y:S02]  /*7670*/  ISETP.NE.U32.AND P5, PT, R15, RZ, PT ;  /* 0x000000ff0f00720c */ /* 0x000fe40003fa5070 */
[----:B------:R-:W-:Y:S04]  /*7680*/  LOP3.LUT R4, R4, 0xf, RZ, 0xc0, !PT ;  /* 0x0000000f04047812 */ /* 0x000fe800078ec0ff */
[----:B-1-3--:R-:W-:Y:S02]  /*7690*/  IADD3 R6, P2, P0, R4, R5, R0 ;  /* 0x0000000504067210 */ /* 0x00afe4000785e000 */
[----:B------:R-:W-:Y:S02]  /*76a0*/  IADD3 R0, -R14, 0x10, RZ ;  /* 0x000000100e007810 */ /* 0x000fe40007ffe1ff */
[----:B------:R-:W-:Y:S02]  /*76b0*/  IADD3.X R7, RZ, R11, R2, P2, P0 ;  /* 0x0000000bff077210 */ /* 0x000fe400017e0402 */
[----:B------:R-:W-:Y:S04]  /*76c0*/  LOP3.LUT R0, R0, 0xf, RZ, 0xc0, !PT ;  /* 0x0000000f00007812 */ /* 0x000fe800078ec0ff */
[----:B------:R-:W-:Y:S04]  /*76d0*/  IADD3 R2, P2, P0, R0, R5, R3 ;  /* 0x0000000500027210 */ /* 0x000fe8000785e003 */
[----:B------:R-:W-:Y:S01]  /*76e0*/  IADD3.X R3, RZ, R11, R10, P2, P0 ;  /* 0x0000000bff037210 */ /* 0x000fe200017e040a */
[----:B------:R-:W-:Y:S01]  /*76f0*/  @!PT LDS RZ, [RZ] ;  /* 0x00000000fffff984 */ /* 0x000fe20000000800 */
[----:B------:R-:W-:Y:S01]  /*7700*/  @!PT LDS RZ, [RZ] ;  /* 0x00000000fffff984 */ /* 0x000fe20000000800 */
[----:B------:R-:W-:Y:S01]  /*7710*/  @!PT LDS RZ, [RZ] ;  /* 0x00000000fffff984 */ /* 0x000fe20000000800 */
[----:B--2---:R1:W-:Y:S01]  /*7720*/  LDGSTS.E.BYPASS.LTC128B.128.ZFILL [R8+0x1900], [R6.64], P5 ;  /* 0x0190000006087fae */ /* 0x0043e2000a941d48 */
[----:B------:R-:W-:Y:S11]  /*7730*/  ISETP.NE.U32.AND P5, PT, R14, RZ, PT ;  /* 0x000000ff0e00720c */ /* 0x000ff60003fa5070 */
[----:B------:R-:W-:Y:S02]  /*7740*/  @!UPT UIADD3 URZ, URZ, URZ, URZ ;  /* 0x0000003f3f3ff290 */ /* 0x000fe4000fffe03f */
[----:B------:R1:W-:Y:S02]  /*7750*/  LDGSTS.E.BYPASS.LTC128B.128.ZFILL [R8+0x3900], [R2.64], P5 ;  /* 0x0390000002087fae */ /* 0x0003e4000a941d48 */
.L_x_1238:
[----:B-1-34-:R-:W-:Y:S05]  /*7760*/  BSYNC B0 ;  /* 0x0000000000007941 */ /* 0x01afea0003800000 */
.L_x_1237:
[----:B------:R-:W0:Y:S01]  /*7770*/  LDGDEPBAR ;  /* 0x00000000000079af */ /* 0x000e220000000000 */
[----:B------:R-:W-:Y:S01]  /*7780*/  WARPSYNC 0xffffffff ;  /* 0xffffffff00007948 */ /* 0x000fe20003800000 */
[-C--:B------:R-:W-:Y:S01]  /*7790*/  HMMA.16816.F32.BF16 R4, R64, R16.reuse, RZ ;  /* 0x000000104004723c */ /* 0x080fe200000418ff */
[----:B------:R-:W-:Y:S07]  /*77a0*/  BSSY B0, `(.L_x_1241) ;  /* 0x0000191000007945 */ /* 0x000fee0003800000 */
        /* <DEDUP_REMOVED lines=15> */
[----:B------:R-:W-:Y:S07]  /*78a0*/  LDSM.16.M88.4 R204, [R248] ;  /* 0x00000000f8cc783b */ /* 0x000fee0000000200 */
[-C--:B------:R-:W-:Y:S08]  /*78b0*/  HMMA.16816.F32.BF16 R4, R208, R212.reuse, R4 ;  /* 0x000000d4d004723c */ /* 0x080ff00000041804 */
[C---:B------:R-:W-:Y:S08]  /*78c0*/  HMMA.16816.F32.BF16 R8, R216.reuse, R212, R8 ;  /* 0x000000d4d808723c */ /* 0x040ff00000041808 */
[-C--:B------:R-:W-:Y:S08]  /*78d0*/  HMMA.16816.F32.BF16 R12, R216, R214.reuse, R12 ;  /* 0x000000d6d80c723c */ /* 0x080ff0000004180c */
[C---:B------:R-:W-:Y:S01]  /*78e0*/  HMMA.16816.F32.BF16 R16, R208.reuse, R214, R16 ;  /* 0x000000d6d010723c */ /* 0x040fe20000041810 */
[----:B------:R-:W1:Y:S07]  /*78f0*/  LDSM.16.M88.4 R212, [R241] ;  /* 0x00000000f1d4783b */ /* 0x000e6e0000000200 */
        /* <DEDUP_REMOVED lines=11> */
[C---:B------:R-:W-:Y:S01]  /*79b0*/  HMMA.16816.F32.BF16 R56, R216.reuse, R228, R56 ;  /* 0x000000e4d838723c */ /* 0x040fe20000041838 */
[----:B------:R-:W3:Y:S07]  /*79c0*/  LDL R229, [R1+0xa8] ;  /* 0x0000a80001e57983 */ /* 0x000eee0000100800 */
[-C--:B------:R-:W-:Y:S01]  /*79d0*/  HMMA.16816.F32.BF16 R60, R216, R230.reuse, R60 ;  /* 0x000000e6d83c723c */ /* 0x080fe2000004183c */
[----:B------:R-:W-:Y:S07]  /*79e0*/  LDSM.16.M88.4 R216, [R241+0x1000] ;  /* 0x00100000f1d8783b */ /* 0x000fee0000000200 */
[----:B------:R-:W-:Y:S01]  /*79f0*/  HMMA.16816.F32.BF16 R64, R208, R230, R64 ;  /* 0x000000e6d040723c */ /* 0x000fe20000041840 */
[----:B------:R-:W4:Y:S07]  /*7a00*/  LDSM.16.M88.4 R208, [R241+0x800] ;  /* 0x00080000f1d0783b */ /* 0x000f2e0000000200 */
[-C--:B-1----:R-:W-:Y:S08]  /*7a10*/  HMMA.16816.F32.BF16 R4, R204, R212.reuse, R4 ;  /* 0x000000d4cc04723c */ /* 0x082ff00000041804 */
[C---:B--2---:R-:W-:Y:S08]  /*7a20*/  HMMA.16816.F32.BF16 R8, R220.reuse, R212, R8 ;  /* 0x000000d4dc08723c */ /* 0x044ff00000041808 */
[-C--:B------:R-:W-:Y:S08]  /*7a30*/  HMMA.16816.F32.BF16 R12, R220, R214.reuse, R12 ;  /* 0x000000d6dc0c723c */ /* 0x080ff0000004180c */
[C---:B------:R-:W-:Y:S01]  /*7a40*/  HMMA.16816.F32.BF16 R16, R204.reuse, R214, R16 ;  /* 0x000000d6cc10723c */ /* 0x040fe20000041810 */
[----:B------:R-:W-:Y:S07]  /*7a50*/  LDSM.16.M88.4 R212, [R238+-0x2000] ;  /* 0xffe00000eed4783b */ /* 0x000fee0000000200 */
[-C--:B----4-:R-:W-:Y:S08]  /*7a60*/  HMMA.16816.F32.BF16 R20, R204, R208.reuse, R20 ;  /* 0x000000d0cc14723c */ /* 0x090ff00000041814 */
        /* <DEDUP_REMOVED lines=12> */
[----:B------:R-:W-:Y:S07]  /*7b30*/  LDSM.16.M88.4 R220, [R238+-0x1000] ;  /* 0xfff00000eedc783b */ /* 0x000fee0000000200 */
[----:B------:R-:W-:Y:S01]  /*7b40*/  HMMA.16816.F32.BF16 R64, R204, R226, R64 ;  /* 0x000000e2cc40723c */ /* 0x000fe20000041840 */
[----:B------:R-:W4:Y:S07]  /*7b50*/  LDSM.16.M88.4 R204, [R238+-0x1800] ;  /* 0xffe80000eecc783b */ /* 0x000f2e0000000200 */
[-C--:B-1----:R-:W-:Y:S01]  /*7b60*/  HMMA.16816.F32.BF16 R4, R208, R212.reuse, R4 ;  /* 0x000000d4d004723c */ /* 0x082fe20000041804 */
[----:B------:R-:W1:Y:S07]  /*7b70*/  LDSM.16.M88.4 R224, [R238+-0x800] ;  /* 0xfff80000eee0783b */ /* 0x000e6e0000000200 */
[C---:B--2---:R-:W-:Y:S08]  /*7b80*/  HMMA.16816.F32.BF16 R8, R216.reuse, R212, R8 ;  /* 0x000000d4d808723c */ /* 0x044ff00000041808 */
[-C--:B------:R-:W-:Y:S08]  /*7b90*/  HMMA.16816.F32.BF16 R12, R216, R214.reuse, R12 ;  /* 0x000000d6d80c723c */ /* 0x080ff0000004180c */
[C---:B------:R-:W-:Y:S01]  /*7ba0*/  HMMA.16816.F32.BF16 R16, R208.reuse, R214, R16 ;  /* 0x000000d6d010723c */ /* 0x040fe20000041810 */
[----:B------:R-:W-:Y:S07]  /*7bb0*/  LDSM.16.M88.4 R212, [R250+0x2000] ;  /* 0x00200000fad4783b */ /* 0x000fee0000000200 */
[-C--:B----4-:R-:W-:Y:S08]  /*7bc0*/  HMMA.16816.F32.BF16 R20, R208, R204.reuse, R20 ;  /* 0x000000ccd014723c */ /* 0x090ff00000041814 */
        /* <DEDUP_REMOVED lines=8> */
[----:B------:R-:W4:Y:S07]  /*7c50*/  LDSM.16.M88.4 R220, [R251+0x6000] ;  /* 0x00600000fbdc783b */ /* 0x000f2e0000000200 */
        /* <DEDUP_REMOVED lines=8> */
[C---:B----4-:R-:W-:Y:S08]  /*7ce0*/  HMMA.16816.F32.BF16 R8, R220.reuse, R212, R8 ;  /* 0x000000d4dc08723c */ /* 0x050ff00000041808 */
        /* <DEDUP_REMOVED lines=12> */
[----:B------:R-:W4:Y:S07]  /*7db0*/  LDSM.16.M88.4 R216, [R249+0x6000] ;  /* 0x00600000f9d8783b */ /* 0x000f2e0000000200 */
        /* <DEDUP_REMOVED lines=8> */
[C---:B----4-:R-:W-:Y:S08]  /*7e40*/  HMMA.16816.F32.BF16 R8, R216.reuse, R212, R8 ;  /* 0x000000d4d808723c */ /* 0x050ff00000041808 */
        /* <DEDUP_REMOVED lines=16> */
[----:B------:R-:W1:Y:S07]  /*7f50*/  LDSM.16.M88.4 R216, [R241+0x2800] ;  /* 0x00280000f1d8783b */ /* 0x000e6e0000000200 */
[----:B------:R-:W-:Y:S01]  /*7f60*/  HMMA.16816.F32.BF16 R64, R208, R226, R64 ;  /* 0x000000e2d040723c */ /* 0x000fe20000041840 */
[----:B------:R-:W5:Y:S07]  /*7f70*/  LDSM.16.M88.4 R208, [R241+0x3000] ;  /* 0x00300000f1d0783b */ /* 0x000f6e0000000200 */
[-C--:B--2---:R-:W-:Y:S01]  /*7f80*/  HMMA.16816.F32.BF16 R4, R204, R212.reuse, R4 ;  /* 0x000000d4cc04723c */ /* 0x084fe20000041804 */
[----:B------:R-:W2:Y:S07]  /*7f90*/  LDSM.16.M88.4 R224, [R241+0x3800] ;  /* 0x00380000f1e0783b */ /* 0x000eae0000000200 */
[C---:B----4-:R-:W-:Y:S08]  /*7fa0*/  HMMA.16816.F32.BF16 R8, R220.reuse, R212, R8 ;  /* 0x000000d4dc08723c */ /* 0x050ff00000041808 */
[-C--:B------:R-:W-:Y:S08]  /*7fb0*/  HMMA.16816.F32.BF16 R12, R220, R214.reuse, R12 ;  /* 0x000000d6dc0c723c */ /* 0x080ff0000004180c */
[C---:B------:R-:W-:Y:S01]  /*7fc0*/  HMMA.16816.F32.BF16 R16, R204.reuse, R214, R16 ;  /* 0x000000d6cc10723c */ /* 0x040fe20000041810 */
[----:B------:R-:W-:Y:S07]  /*7fd0*/  LDSM.16.M88.4 R212, [R247+0x4000] ;  /* 0x00400000f7d4783b */ /* 0x000fee0000000200 */
[-C--:B-1----:R-:W-:Y:S08]  /*7fe0*/  HMMA.16816.F32.BF16 R20, R204, R216.reuse, R20 ;  /* 0x000000d8cc14723c */ /* 0x082ff00000041814 */
[C---:B------:R-:W-:Y:S08]  /*7ff0*/  HMMA.16816.F32.BF16 R24, R220.reuse, R216, R24 ;  /* 0x000000d8dc18723c */ /* 0x040ff00000041818 */
[-C--:B------:R-:W-:Y:S08]  /*8000*/  HMMA.16816.F32.BF16 R28, R220, R218.reuse, R28 ;  /* 0x000000dadc1c723c */ /* 0x080ff0000004181c */
[C---:B------:R-:W-:Y:S01]  /*8010*/  HMMA.16816.F32.BF16 R32, R204.reuse, R218, R32 ;  /* 0x000000dacc20723c */ /* 0x040fe20000041820 */
[----:B------:R-:W1:Y:S07]  /*8020*/  LDSM.16.M88.4 R216, [R238] ;  /* 0x00000000eed8783b */ /* 0x000e6e0000000200 */
[-C--:B-----5:R-:W-:Y:S08]  /*8030*/  HMMA.16816.F32.BF16 R36, R204, R208.reuse, R36 ;  /* 0x000000d0cc24723c */ /* 0x0a0ff00000041824 */
[C---:B------:R-:W-:Y:S08]  /*8040*/  HMMA.16816.F32.BF16 R40, R220.reuse, R208, R40 ;  /* 0x000000d0dc28723c */ /* 0x040ff00000041828 */
[-C--:B------:R-:W-:Y:S08]  /*8050*/  HMMA.16816.F32.BF16 R44, R220, R210.reuse, R44 ;  /* 0x000000d2dc2c723c */ /* 0x080ff0000004182c */
[C---:B------:R-:W-:Y:S01]  /*8060*/  HMMA.16816.F32.BF16 R48, R204.reuse, R210, R48 ;  /* 0x000000d2cc30723c */ /* 0x040fe20000041830 */
[----:B------:R-:W4:Y:S07]  /*8070*/  LDSM.16.M88.4 R208, [R240+0x6000] ;  /* 0x00600000f0d0783b */ /* 0x000f2e0000000200 */
[-C--:B--2---:R-:W-:Y:S08]  /*8080*/  HMMA.16816.F32.BF16 R52, R204, R224.reuse, R52 ;  /* 0x000000e0cc34723c */ /* 0x084ff00000041834 */
[C---:B------:R-:W-:Y:S01]  /*8090*/  HMMA.16816.F32.BF16 R56, R220.reuse, R224, R56 ;  /* 0x000000e0dc38723c */ /* 0x040fe20000041838 */
[----:B------:R-:W3:Y:S07]  /*80a0*/  LDL R225, [R1+0xe8] ;  /* 0x0000e80001e17983 */ /* 0x000eee0000100800 */
[-C--:B------:R-:W-:Y:S08]  /*80b0*/  HMMA.16816.F32.BF16 R60, R220, R226.reuse, R60 ;  /* 0x000000e2dc3c723c */ /* 0x080ff0000004183c */
[----:B------:R-:W-:Y:S08]  /*80c0*/  HMMA.16816.F32.BF16 R64, R204, R226, R64 ;  /* 0x000000e2cc40723c */ /* 0x000ff00000041840 */
[-C--:B-1----:R-:W-:Y:S08]  /*80d0*/  HMMA.16816.F32.BF16 R4, R212, R216.reuse, R4 ;  /* 0x000000d8d404723c */ /* 0x082ff00000041804 */
[C---:B----4-:R-:W-:Y:S08]  /*80e0*/  HMMA.16816.F32.BF16 R8, R208.reuse, R216, R8 ;  /* 0x000000d8d008723c */ /* 0x050ff00000041808 */
[-C--:B------:R-:W-:Y:S08]  /*80f0*/  HMMA.16816.F32.BF16 R12, R208, R218.reuse, R12 ;  /* 0x000000dad00c723c */ /* 0x080ff0000004180c */
[----:B------:R-:W-:Y:S01]  /*8100*/  FMUL.FTZ R7, R7, c[0x0][0x320] ;  /* 0x0000c80007077a20 */ /* 0x000fe20000410000 */
[C---:B------:R-:W-:Y:S03]  /*8110*/  HMMA.16816.F32.BF16 R16, R212.reuse, R218, R16 ;  /* 0x000000dad410723c */ /* 0x040fe60000041810 */
[----:B------:R1:W2:Y:S01]  /*8120*/  MUFU.TANH R196, R7 ;  /* 0x0000000700c47308 */ /* 0x0002a20000002400 */
[----:B------:R-:W-:Y:S02]  /*8130*/  FMUL.FTZ R0, R4, c[0x0][0x320] ;  /* 0x0000c80004007a20 */ /* 0x000fe40000410000 */
[----:B------:R-:W-:Y:S02]  /*8140*/  FMUL.FTZ R2, R5, c[0x0][0x320] ;  /* 0x0000c80005027a20 */ /* 0x000fe40000410000 */
[----:B------:R-:W-:Y:S04]  /*8150*/  FMUL.FTZ R3, R6, c[0x0][0x320] ;  /* 0x0000c80006037a20 */ /* 0x000fe80000410000 */
[----:B------:R-:W-:Y:S01]  /*8160*/  FMUL.FTZ R8, R8, c[0x0][0x320] ;  /* 0x0000c80008087a20 */ /* 0x000fe20000410000 */
[----:B------:R-:W4:Y:S01]  /*8170*/  MUFU.TANH R0, R0 ;  /* 0x0000000000007308 */ /* 0x000f220000002400 */
        /* <DEDUP_REMOVED lines=8> */
[----:B-1----:R-:W1:Y:S01]  /*8200*/  LDSM.16.M88.4 R4, [R238+0x800] ;  /* 0x00080000ee04783b */ /* 0x002e620000000200 */
[----:B------:R-:W-:Y:S02]  /*8210*/  FMUL.FTZ R16, R16, c[0x0][0x320] ;  /* 0x0000c80010107a20 */ /* 0x000fe40000410000 */
[----:B------:R-:W-:Y:S02]  /*8220*/  FMUL.FTZ R17, R17, c[0x0][0x320] ;  /* 0x0000c80011117a20 */ /* 0x000fe40000410000 */
[----:B------:R-:W-:Y:S01]  /*8230*/  FMUL.FTZ R18, R18, c[0x0][0x320] ;  /* 0x0000c80012127a20 */ /* 0x000fe20000410000 */
[----:B------:R-:W1:Y:S01]  /*8240*/  MUFU.TANH R204, R9 ;  /* 0x0000000900cc7308 */ /* 0x000e620000002400 */
[----:B------:R-:W-:Y:S09]  /*8250*/  FMUL.FTZ R19, R19, c[0x0][0x320] ;  /* 0x0000c80013137a20 */ /* 0x000ff20000410000 */
[----:B------:R-:W1:Y:S10]  /*8260*/  MUFU.TANH R205, R10 ;  /* 0x0000000a00cd7308 */ /* 0x000e740000002400 */
[----:B------:R5:W2:Y:S10]  /*8270*/  MUFU.TANH R206, R11 ;  /* 0x0000000b00ce7308 */ /* 0x000ab40000002400 */
[----:B------:R-:W2:Y:S01]  /*8280*/  MUFU.TANH R2, R2 ;  /* 0x0000000200027308 */ /* 0x000ea20000002400 */
[-C--:B-1----:R-:W-:Y:S09]  /*8290*/  HMMA.16816.F32.BF16 R20, R212, R4.reuse, R20 ;  /* 0x00000004d414723c */ /* 0x082ff20000041814 */
[----:B------:R-:W1:Y:S01]  /*82a0*/  MUFU.TANH R3, R3 ;  /* 0x0000000300037308 */ /* 0x000e620000002400 */
[C---:B------:R-:W-:Y:S01]  /*82b0*/  HMMA.16816.F32.BF16 R24, R208.reuse, R4, R24 ;  /* 0x00000004d018723c */ /* 0x040fe20000041818 */
[----:B-----5:R-:W5:Y:S08]  /*82c0*/  LDSM.16.M88.4 R8, [R238+0x1000] ;  /* 0x00100000ee08783b */ /* 0x020f700000000200 */
[----:B------:R-:W1:Y:S01]  /*82d0*/  MUFU.TANH R12, R12 ;  /* 0x0000000c000c7308 */ /* 0x000e620000002400 */
[-C--:B------:R-:W-:Y:S04]  /*82e0*/  HMMA.16816.F32.BF16 R28, R208, R6.reuse, R28 ;  /* 0x00000006d01c723c */ /* 0x080fe8000004181c */
[----:B------:R-:W-:Y:S04]  /*82f0*/  FMUL.FTZ R20, R20, c[0x0][0x320] ;  /* 0x0000c80014147a20 */ /* 0x000fe80000410000 */
[C---:B------:R-:W-:Y:S01]  /*8300*/  HMMA.16816.F32.BF16 R32, R212.reuse, R6, R32 ;  /* 0x00000006d420723c */ /* 0x040fe20000041820 */
[----:B------:R-:W1:Y:S01]  /*8310*/  MUFU.TANH R13, R13 ;  /* 0x0000000d000d7308 */ /* 0x000e620000002400 */
[----:B------:R-:W1:Y:S01]  /*8320*/  LDSM.16.M88.4 R4, [R238+0x1800] ;  /* 0x00180000ee04783b */ /* 0x000e620000000200 */
[----:B------:R-:W-:Y:S04]  /*8330*/  DEPBAR.LE SB0, 0x0 ;  /* 0x000080000000791a */ /* 0x000fe80000000000 */
[----:B------:R-:W-:Y:S02]  /*8340*/  FMUL.FTZ R21, R21, c[0x0][0x320] ;  /* 0x0000c80015157a20 */ /* 0x000fe40000410000 */
[----:B------:R-:W-:Y:S02]  /*8350*/  FMUL.FTZ R22, R22, c[0x0][0x320] ;  /* 0x0000c80016167a20 */ /* 0x000fe40000410000 */
[----:B------:R-:W1:Y:S01]  /*8360*/  MUFU.TANH R14, R14 ;  /* 0x0000000e000e7308 */ /* 0x000e620000002400 */
[----:B------:R-:W-:Y:S01]  /*8370*/  BAR.SYNC.DEFER_BLOCKING 0x0 ;  /* 0x0000000000007b1d */ /* 0x000fe20000010000 */
[----:B------:R-:W-:Y:S02]  /*8380*/  FMUL.FTZ R23, R23, c[0x0][0x320] ;  /* 0x0000c80017177a20 */ /* 0x000fe40000410000 */
[----:B------:R-:W-:Y:S02]  /*8390*/  FMUL.FTZ R24, R24, c[0x0][0x320] ;  /* 0x0000c80018187a20 */ /* 0x000fe40000410000 */
[----:B------:R-:W-:Y:S02]  /*83a0*/  FMUL.FTZ R25, R25, c[0x0][0x320] ;  /* 0x0000c80019197a20 */ /* 0x000fe40000410000 */
[----:B------:R-:W-:Y:S02]  /*83b0*/  FMUL.FTZ R26, R26, c[0x0][0x320] ;  /* 0x0000c8001a1a7a20 */ /* 0x000fe40000410000 */
[----:B------:R-:W1:Y:S01]  /*83c0*/  MUFU.TANH R15, R15 ;  /* 0x0000000f000f7308 */ /* 0x000e620000002400 */
[----:B------:R-:W-:Y:S02]  /*83d0*/  FMUL.FTZ R27, R27, c[0x0][0x320] ;  /* 0x0000c8001b1b7a20 */ /* 0x000fe40000410000 */
[----:B------:R-:W-:Y:S01]  /*83e0*/  FMUL.FTZ R28, R28, c[0x0][0x320] ;  /* 0x0000c8001c1c7a20 */ /* 0x000fe20000410000 */
[-C--:B-----5:R-:W-:Y:S05]  /*83f0*/  HMMA.16816.F32.BF16 R36, R212, R8.reuse, R36 ;  /* 0x00000008d424723c */ /* 0x0a0fea0000041824 */
[----:B------:R-:W-:Y:S01]  /*8400*/  FMUL.FTZ R29, R29, c[0x0][0x320] ;  /* 0x0000c8001d1d7a20 */ /* 0x000fe20000410000 */
[----:B------:R-:W1:Y:S01]  /*8410*/  MUFU.TANH R16, R16 ;  /* 0x0000001000107308 */ /* 0x000e620000002400 */
[----:B------:R-:W-:Y:S01]  /*8420*/  FMUL.FTZ R30, R30, c[0x0][0x320] ;  /* 0x0000c8001e1e7a20 */ /* 0x000fe20000410000 */
[C---:B------:R-:W-:Y:S04]  /*8430*/  HMMA.16816.F32.BF16 R40, R208.reuse, R8, R40 ;  /* 0x00000008d028723c */ /* 0x040fe80000041828 */
[----:B------:R-:W-:Y:S02]  /*8440*/  FMUL.FTZ R31, R31, c[0x0][0x320] ;  /* 0x0000c8001f1f7a20 */ /* 0x000fe40000410000 */
[----:B------:R-:W-:Y:S02]  /*8450*/  FMUL.FTZ R32, R32, c[0x0][0x320] ;  /* 0x0000c80020207a20 */ /* 0x000fe40000410000 */
[----:B------:R-:W2:Y:S01]  /*8460*/  MUFU.TANH R17, R17 ;  /* 0x0000001100117308 */ /* 0x000ea20000002400 */
[-C--:B------:R-:W-:Y:S03]  /*8470*/  HMMA.16816.F32.BF16 R44, R208, R10.reuse, R44 ;  /* 0x0000000ad02c723c */ /* 0x080fe6000004182c */
[----:B------:R-:W-:Y:S02]  /*8480*/  FMUL.FTZ R33, R33, c[0x0][0x320] ;  /* 0x0000c80021217a20 */ /* 0x000fe40000410000 */
[----:B------:R-:W-:Y:S02]  /*8490*/  FMUL.FTZ R34, R34, c[0x0][0x320] ;  /* 0x0000c80022227a20 */ /* 0x000fe40000410000 */
[----:B------:R-:W-:Y:S01]  /*84a0*/  FMUL.FTZ R35, R35, c[0x0][0x320] ;  /* 0x0000c80023237a20 */ /* 0x000fe20000410000 */
[C---:B------:R-:W-:Y:S01]  /*84b0*/  HMMA.16816.F32.BF16 R48, R212.reuse, R10, R48 ;  /* 0x0000000ad430723c */ /* 0x040fe20000041830 */
[----:B------:R-:W2:Y:S03]  /*84c0*/  MUFU.TANH R18, R18 ;  /* 0x0000001200127308 */ /* 0x000ea60000002400 */
[----:B------:R-:W-:Y:S02]  /*84d0*/  FMUL.FTZ R36, R36, c[0x0][0x320] ;  /* 0x0000c80024247a20 */ /* 0x000fe40000410000 */
[----:B------:R-:W-:Y:S02]  /*84e0*/  FMUL.FTZ R37, R37, c[0x0][0x320] ;  /* 0x0000c80025257a20 */ /* 0x000fe40000410000 */
[-C--:B-1----:R-:W-:Y:S03]  /*84f0*/  HMMA.16816.F32.BF16 R52, R212, R4.reuse, R52 ;  /* 0x00000004d434723c */ /* 0x082fe60000041834 */
[----:B------:R-:W1:Y:S01]  /*8500*/  MUFU.TANH R19, R19 ;  /* 0x0000001300137308 */ /* 0x000e620000002400 */
[----:B------:R-:W-:Y:S02]  /*8510*/  FMUL.FTZ R38, R38, c[0x0][0x320] ;  /* 0x0000c80026267a20 */ /* 0x000fe40000410000 */
[----:B------:R-:W-:Y:S02]  /*8520*/  FMUL.FTZ R39, R39, c[0x0][0x320] ;  /* 0x0000c80027277a20 */ /* 0x000fe40000410000 */
[C---:B------:R-:W-:Y:S04]  /*8530*/  HMMA.16816.F32.BF16 R56, R208.reuse, R4, R56 ;  /* 0x00000004d038723c */ /* 0x040fe80000041838 */
[----:B------:R-:W-:Y:S01]  /*8540*/  FMUL.FTZ R40, R40, c[0x0][0x320] ;  /* 0x0000c80028287a20 */ /* 0x000fe20000410000 */
[----:B------:R-:W1:Y:S01]  /*8550*/  MUFU.TANH R20, R20 ;  /* 0x0000001400147308 */ /* 0x000e620000002400 */
[----:B------:R-:W-:Y:S02]  /*8560*/  FMUL.FTZ R41, R41, c[0x0][0x320] ;  /* 0x0000c80029297a20 */ /* 0x000fe40000410000 */
[-C--:B------:R-:W-:Y:S04]  /*8570*/  HMMA.16816.F32.BF16 R60, R208, R6.reuse, R60 ;  /* 0x00000006d03c723c */ /* 0x080fe8000004183c */
[----:B------:R-:W-:Y:S02]  /*8580*/  FMUL.FTZ R49, R49, c[0x0][0x320] ;  /* 0x0000c80031317a20 */ /* 0x000fe40000410000 */
[----:B------:R-:W-:Y:S01]  /*8590*/  FMUL.FTZ R42, R42, c[0x0][0x320] ;  /* 0x0000c8002a2a7a20 */ /* 0x000fe20000410000 */
[----:B------:R-:W1:Y:S01]  /*85a0*/  MUFU.TANH R21, R21 ;  /* 0x0000001500157308 */ /* 0x000e620000002400 */
[----:B------:R-:W-:Y:S04]  /*85b0*/  HMMA.16816.F32.BF16 R64, R212, R6, R64 ;  /* 0x00000006d440723c */ /* 0x000fe80000041840 */
[----:B------:R-:W-:Y:S02]  /*85c0*/  FMUL.FTZ R43, R43, c[0x0][0x320] ;  /* 0x0000c8002b2b7a20 */ /* 0x000fe40000410000 */
[----:B------:R-:W-:Y:S02]  /*85d0*/  FMUL.FTZ R10, R44, c[0x0][0x320] ;  /* 0x0000c8002c0a7a20 */ /* 0x000fe40000410000 */
[----:B------:R-:W-:Y:S01]  /*85e0*/  FMUL.FTZ R11, R45, c[0x0][0x320] ;  /* 0x0000c8002d0b7a20 */ /* 0x000fe20000410000 */
        /* <DEDUP_REMOVED lines=20> */
[----:B------:R-:W-:Y:S02]  /*8730*/  FMUL.FTZ R57, R57, c[0x0][0x320] ;  /* 0x0000c80039397a20 */ /* 0x000fe40000410000 */
[----:B------:R-:W-:Y:S02]  /*8740*/  FMUL.FTZ R58, R58, c[0x0][0x320] ;  /* 0x0000c8003a3a7a20 */ /* 0x000fe40000410000 */
[----:B------:R-:W-:Y:S01]  /*8750*/  FMUL.FTZ R64, R64, c[0x0][0x320] ;  /* 0x0000c80040407a20 */ /* 0x000fe20000410000 */
[----:B------:R-:W2:Y:S01]  /*8760*/  MUFU.TANH R24, R24 ;  /* 0x0000001800187308 */ /* 0x000ea20000002400 */
[----:B------:R-:W-:Y:S02]  /*8770*/  FMUL.FTZ R66, R66, c[0x0][0x320] ;  /* 0x0000c80042427a20 */ /* 0x000fe40000410000 */
[----:B-1----:R-:W-:Y:S07]  /*8780*/  FMUL.FTZ R60, R62, c[0x0][0x320] ;  /* 0x0000c8003e3c7a20 */ /* 0x002fee0000410000 */
[----:B------:R-:W1:Y:S10]  /*8790*/  MUFU.TANH R25, R25 ;  /* 0x0000001900197308 */ /* 0x000e740000002400 */
[----:B------:R-:W1:Y:S01]  /*87a0*/  MUFU.TANH R26, R26 ;  /* 0x0000001a001a7308 */ /* 0x000e620000002400 */
[----:B---3--:R-:W-:Y:S09]  /*87b0*/  ISETP.GT.AND P0, PT, R225, R229, PT ;  /* 0x000000e5e100720c */ /* 0x008ff20003f04270 */
        /* <DEDUP_REMOVED lines=33> */
[----:B------:R-:W1:Y:S10]  /*89d0*/  MUFU.TANH R60, R60 ;  /* 0x0000003c003c7308 */ /* 0x000e740000002400 */
[----:B------:R-:W1:Y:S10]  /*89e0*/  MUFU.TANH R59, R59 ;  /* 0x0000003b003b7308 */ /* 0x000e740000002400 */
[----:B------:R1:W1:Y:S10]  /*89f0*/  MUFU.TANH R218, R64 ;  /* 0x0000004000da7308 */ /* 0x0002740000002400 */
[----:B------:R-:W1:Y:S10]  /*8a00*/  MUFU.TANH R49, R49 ;  /* 0x0000003100317308 */ /* 0x000e740000002400 */
[----:B------:R1:W1:Y:S10]  /*8a10*/  MUFU.TANH R214, R66 ;  /* 0x0000004200d67308 */ /* 0x0002740000002400 */
[----:B------:R-:W1:Y:S01]  /*8a20*/  MUFU.TANH R63, R63 ;  /* 0x0000003f003f7308 */ /* 0x000e620000002400 */
[----:B------:R-:W-:-:S05]  /*8a30*/  @!P0 BRA `(.L_x_1242) ;  /* 0x0000067000008947 */ /* 0x000fca0003800000 */
[----:B--234-:R-:W2:Y:S01]  /*8a40*/  LDL R220, [R1+0xbc] ;  /* 0x0000bc0001dc7983 */ /* 0x01cea20000100800 */
[----:B-1----:R-:W-:Y:S03]  /*8a50*/  IMAD.MOV.U32 R54, RZ, RZ, RZ ;  /* 0x000000ffff367224 */ /* 0x002fe600078e00ff */
[----:B------:R-:W3:Y:S04]  /*8a60*/  LDL.64 R226, [R1+0xd8] ;  /* 0x0000d80001e27983 */ /* 0x000ee80000100a00 */
[----:B------:R-:W4:Y:S04]  /*8a70*/  LDL R230, [R1+0xa4] ;  /* 0x0000a40001e67983 */ /* 0x000f280000100800 */
[----:B------:R-:W1:Y:S04]  /*8a80*/  S2R R229, SR_TID.X ;  /* 0x0000000000e57919 */ /* 0x000e680000002100 */
[----:B------:R-:W5:Y:S04]  /*8a90*/  LDL.64 R52, [R1+0xd0] ;  /* 0x0000d00001347983 */ /* 0x000f680000100a00 */
[----:B------:R-:W4:Y:S04]  /*8aa0*/  LDL R50, [R1+0xa0] ;  /* 0x0000a00001327983 */ /* 0x000f280000100800 */
[----:B------:R-:W5:Y:S04]  /*8ab0*/  LDL R228, [R1+0x4] ;  /* 0x0000040001e47983 */ /* 0x000f680000100800 */
[----:B------:R-:W5:Y:S01]  /*8ac0*/  LDL R51, [R1] ;  /* 0x0000000001337983 */ /* 0x000f620000100800 */
[--C-:B-1----:R-:W-:Y:S02]  /*8ad0*/  SHF.R.S32.HI R219, RZ, 0x1f, R229.reuse ;  /* 0x0000001fffdb7819 */ /* 0x102fe400000114e5 */
        /* <DEDUP_REMOVED lines=16> */
[----:B------:R-:W-:Y:S01]  /*8be0*/  @!P1 LEA R8, P0, R7, c[0x0][0x2a0], 0x2 ;  /* 0x0000a80007089a11 */ /* 0x000fe200078010ff */
[----:B-----5:R-:W-:Y:S02]  /*8bf0*/  IMAD.SHL.U32 R53, R228, 0x2, RZ ;  /* 0x00000002e4357824 */ /* 0x020fe400078e00ff */
[----:B------:R-:W-:Y:S01]  /*8c00*/  IMAD R48, R5, c[0x0][0x2b8], R4 ;  /* 0x0000ae0005307a24 */ /* 0x000fe200078e0204 */
[----:B------:R-:W-:Y:S03]  /*8c10*/  @!P1 LEA.HI.X R9, R7, c[0x0][0x2a4], R6, 0x2, P0 ;  /* 0x0000a90007099a11 */ /* 0x000fe600000f1406 */
[----:B------:R-:W-:Y:S01]  /*8c20*/  IMAD.WIDE.U32 R4, R48, c[0x0][0x1e0], RZ ;  /* 0x0000780030047a25 */ /* 0x000fe200078e00ff */
[----:B------:R-:W-:Y:S01]  /*8c30*/  SHF.R.S32.HI R6, RZ, 0x1f, R48 ;  /* 0x0000001fff067819 */ /* 0x000fe20000011430 */
[----:B------:R-:W2:Y:S04]  /*8c40*/  @!P1 LDG.E R54, [R8.64] ;  /* 0x0000000808369981 */ /* 0x000ea8000c1e1900 */
[----:B------:R-:W-:Y:S01]  /*8c50*/  IMAD R6, R6, c[0x0][0x1e0], RZ ;  /* 0x0000780006067a24 */ /* 0x000fe200078e02ff */
[----:B------:R2:W-:Y:S03]  /*8c60*/  STL [R1+0xb8], R48 ;  /* 0x0000b83001007387 */ /* 0x0005e60000100800 */
[----:B------:R-:W-:Y:S04]  /*8c70*/  IMAD R6, R48, c[0x0][0x1e4], R6 ;  /* 0x0000790030067a24 */ /* 0x000fe800078e0206 */
[----:B------:R-:W-:Y:S01]  /*8c80*/  IMAD.IADD R5, R5, 0x1, R6 ;  /* 0x0000000105057824 */ /* 0x000fe200078e0206 */
[----:B--2---:R-:W-:Y:S01]  /*8c90*/  SHF.R.S32.HI R48, RZ, 0x1f, R54 ;  /* 0x0000001fff307819 */ /* 0x004fe20000011436 */
[----:B------:R1:W-:Y:S02]  /*8ca0*/  STL [R1+0xb4], R54 ;  /* 0x0000b43601007387 */ /* 0x0003e40000100800 */
[----:B------:R-:W-:Y:S04]  /*8cb0*/  IMAD.WIDE.U32 R4, R54, c[0x0][0x1f0], R4 ;  /* 0x00007c0036047a25 */ /* 0x000fe800078e0004 */
[----:B------:R-:W-:Y:S01]  /*8cc0*/  IMAD R48, R48, c[0x0][0x1f0], RZ ;  /* 0x00007c0030307a24 */ /* 0x000fe200078e02ff */
[----:B------:R-:W-:Y:S02]  /*8cd0*/  IADD3 R4, P0, R52, R4, RZ ;  /* 0x0000000434047210 */ /* 0x000fe40007f1e0ff */
[C---:B------:R-:W-:Y:S01]  /*8ce0*/  SHF.L.U64.HI R52, R229.reuse, 0x1, R51 ;  /* 0x00000001e5347819 */ /* 0x040fe20000010233 */
[----:B------:R-:W-:Y:S02]  /*8cf0*/  IMAD R48, R54, c[0x0][0x1f4], R48 ;  /* 0x00007d0036307a24 */ /* 0x000fe400078e0230 */
[----:B------:R-:W-:Y:S03]  /*8d00*/  IMAD.SHL.U32 R51, R229, 0x2, RZ ;  /* 0x00000002e5337824 */ /* 0x000fe600078e00ff */
[----:B------:R-:W-:Y:S02]  /*8d10*/  IADD3.X R48, R50, R5, R48, P0, !PT ;  /* 0x0000000532307210 */ /* 0x000fe400007fe430 */
[C---:B------:R-:W-:Y:S04]  /*8d20*/  LEA R50, P0, R4.reuse, c[0x0][0x1c8], 0x1 ;  /* 0x0000720004327a11 */ /* 0x040fe800078008ff */
[----:B------:R-:W-:Y:S02]  /*8d30*/  LEA.HI.X R48, R4, c[0x0][0x1cc], R48, 0x1, P0 ;  /* 0x0000730004307a11 */ /* 0x000fe400000f0c30 */
[----:B-1----:R-:W-:Y:S01]  /*8d40*/  SHF.L.U64.HI R54, R228, 0x1, R252 ;  /* 0x00000001e4367819 */ /* 0x002fe200000102fc */
[----:B------:R-:W-:-:S05]  /*8d50*/  BRA.DIV ~URZ, `(.L_x_1243) ;  /* 0x0000caa27f007947 */ /* 0x000fca000b800000 */
[----:B------:R1:W2:Y:S02]  /*8d60*/  SHFL.IDX PT, R55, R48, RZ, 0x181f ;  /* 0x00181fff30377589 */ /* 0x0002a400000e0000 */
.L_x_1292:
[----:B------:R-:W-:-:S05]  /*8d70*/  BRA.DIV ~URZ, `(.L_x_1244) ;  /* 0x0000caf27f007947 */ /* 0x000fca000b800000 */
[----:B------:R-:W3:Y:S04]  /*8d80*/  LDL R4, [R1+0x18] ;  /* 0x0000180001047983 */ /* 0x000ee80000100800 */
[----:B------:R-:W4:Y:S04]  /*8d90*/  LDL R58, [R1+0x8] ;  /* 0x00000800013a7983 */ /* 0x000f280000100800 */
[----:B------:R-:W5:Y:S04]  /*8da0*/  LDL R7, [R1+0x4] ;  /* 0x0000040001077983 */ /* 0x000f680000100800 */
[----:B------:R-:W1:Y:S02]  /*8db0*/  SHFL.IDX PT, R6, R50, RZ, 0x181f ;  /* 0x00181fff32067589 */ /* 0x000e6400000e0000 */
[----:B-1----:R-:W-:Y:S05]  /*8dc0*/  IADD3 R8, P5, R6, R53, RZ ;  /* 0x0000003506087210 */ /* 0x002fea0007fbe0ff */
        /* <DEDUP_REMOVED lines=11> */
[C---:B-1----:R-:W-:Y:S02]  /*8e80*/  IADD3 R6, P6, R4.reuse, R51, RZ ;  /* 0x0000003304067210 */ /* 0x042fe40007fde0ff */
[----:B------:R-:W-:Y:S02]  /*8e90*/  IADD3 R56, P5, R4, R53, RZ ;  /* 0x0000003504387210 */ /* 0x000fe40007fbe0ff */
        /* <DEDUP_REMOVED lines=16> */
.L_x_1293:
[C---:B--2---:R-:W-:Y:S01]  /*8fa0*/  IADD3 R4, -R57.reuse, 0x10, RZ ;  /* 0x0000001039047810 */ /* 0x044fe20007ffe1ff */
[----:B------:R-:W2:Y:S01]  /*8fb0*/  LDL R8, [R1+0x8] ;  /* 0x0000080001087983 */ /* 0x000ea20000100800 */
[----:B------:R-:W-:Y:S02]  /*8fc0*/  ISETP.NE.U32.AND P5, PT, R57, RZ, PT ;  /* 0x000000ff3900720c */ /* 0x000fe40003fa5070 */
[----:B------:R-:W-:Y:S04]  /*8fd0*/  LOP3.LUT R4, R4, 0xf, RZ, 0xc0, !PT ;  /* 0x0000000f04047812 */ /* 0x000fe800078ec0ff */
[-C--:B-1-3--:R-:W-:Y:S02]  /*8fe0*/  IADD3 R6, P2, P0, R4, R5.reuse, R51 ;  /* 0x0000000504067210 */ /* 0x08afe4000785e033 */
[----:B------:R-:W-:Y:S02]  /*8ff0*/  IADD3 R4, -R56, 0x10, RZ ;  /* 0x0000001038047810 */ /* 0x000fe40007ffe1ff */
[-C--:B------:R-:W-:Y:S02]  /*9000*/  IADD3.X R7, RZ, R48.reuse, R52, P2, P0 ;  /* 0x00000030ff077210 */ /* 0x080fe400017e0434 */
        /* <DEDUP_REMOVED lines=10> */
.L_x_1242:
[----:B--234-:R-:W-:Y:S05]  /*90b0*/  BSYNC B0 ;  /* 0x0000000000007941 */ /* 0x01cfea0003800000 */
.L_x_1241:
[----:B-1----:R-:W2:Y:S04]  /*90c0*/  LDL R5, [R1+0xf0] ;  /* 0x0000f00001057983 */ /* 0x002ea80000100800 */
[----:B------:R-:W3:Y:S04]  /*90d0*/  LDL R8, [R1+0xe8] ;  /* 0x0000e80001087983 */ /* 0x000ee80000100800 */
[----:B------:R-:W4:Y:S04]  /*90e0*/  LDL R6, [R1+0xc] ;  /* 0x00000c0001067983 */ /* 0x000f280000100800 */
[----:B------:R-:W0:Y:S01]  /*90f0*/  LDGDEPBAR ;  /* 0x00000000000079af */ /* 0x000e220000000000 */
[----:B--2---:R-:W-:Y:S01]  /*9100*/  MOV R7, R5 ;  /* 0x0000000500077202 */ /* 0x004fe20000000f00 */
[----:B------:R-:W-:Y:S01]  /*9110*/  @P4 IMAD.HI.U32 R4, R5, c[0x0][0x2c8], RZ ;  /* 0x0000b20005044a27 */ /* 0x000fe200078e00ff */
[----:B------:R-:W-:Y:S04]  /*9120*/  MOV R5, 0xffffffc0 ;  /* 0xffffffc000057802 */ /* 0x000fe80000000f00 */
[----:B------:R-:W-:Y:S01]  /*9130*/  @P4 SHF.R.U32.HI R7, RZ, c[0x0][0x2cc], R4 ;  /* 0x0000b300ff074a19 */ /* 0x000fe20000011604 */
[----:B---3--:R-:W-:Y:S01]  /*9140*/  IMAD R5, R8, R5, 0x1 ;  /* 0x0000000108057424 */ /* 0x008fe200078e0205 */
[----:B------:R-:W-:Y:S04]  /*9150*/  MOV R4, c[0x0][0x2ac] ;  /* 0x0000ab0000047a02 */ /* 0x000fe80000000f00 */
[----:B----4-:R-:W-:Y:S05]  /*9160*/  IADD3 R5, -R6, R5, RZ ;  /* 0x0000000506057210 */ /* 0x010fea0007ffe1ff */
[----:B------:R-:W-:Y:S05]  /*9170*/  IMAD R5, R4, c[0x0][0x1d0], R5 ;  /* 0x0000740004057a24 */ /* 0x000fea00078e0205 */
[----:B------:R-:W-:Y:S01]  /*9180*/  IADD3 R62, R5, -c[0x0][0x168], RZ ;  /* 0x80005a00053e7a10 */ /* 0x000fe20007ffe0ff */
[----:B------:R-:W-:-:S05]  /*9190*/  BRA.DIV ~URZ, `(.L_x_1245) ;  /* 0x0000cc627f007947 */ /* 0x000fca000b800000 */
[----:B------:R1:W2:Y:S02]  /*91a0*/  SHFL.IDX PT, R5, R7, RZ, 0x1c1f ;  /* 0x001c1fff07057589 */ /* 0x0002a400000e0000 */
.L_x_1294:
[----:B--2---:R-:W-:Y:S05]  /*91b0*/  IMAD.IADD R5, R62, 0x1, R5 ;  /* 0x000000013e057824 */ /* 0x004fea00078e0205 */
[C---:B------:R-:W-:Y:S02]  /*91c0*/  ISETP.GT.AND P6, PT, R5.reuse, RZ, PT ;  /* 0x000000ff0500720c */ /* 0x040fe40003fc4270 */
[C---:B------:R-:W-:Y:S02]  /*91d0*/  ISETP.GT.AND P5, PT, R5.reuse, 0x1, PT ;  /* 0x000000010500780c */ /* 0x040fe40003fa4270 */
[C---:B------:R-:W-:Y:S02]  /*91e0*/  ISETP.GT.AND P2, PT, R5.reuse, 0x8, PT ;  /* 0x000000080500780c */ /* 0x040fe40003f44270 */
[C---:B------:R-:W-:Y:S02]  /*91f0*/  ISETP.GT.AND P0, PT, R5.reuse, 0x9, PT ;  /* 0x000000090500780c */ /* 0x040fe40003f04270 */
        /* <DEDUP_REMOVED lines=24> */
[----:B------:R-:W-:Y:S02]  /*9380*/  FSEL R222, R222, -INF , P6 ;  /* 0xff800000dede7808 */ /* 0x000fe40003000000 */
[----:B------:R-:W-:Y:S02]  /*9390*/  FSEL R221, R221, -INF , P5 ;  /* 0xff800000dddd7808 */ /* 0x000fe40002800000 */
[----:B------:R-:W-:Y:S02]  /*93a0*/  FSEL R218, R218, -INF , P2 ;  /* 0xff800000dada7808 */ /* 0x000fe40001000000 */
[----:B------:R-:W-:Y:S01]  /*93b0*/  FSEL R49, R49, -INF , P0 ;  /* 0xff80000031317808 */ /* 0x000fe20000000000 */
[----:B------:R-:W-:-:S05]  /*93c0*/  BRA.DIV ~URZ, `(.L_x_1246) ;  /* 0x0000ca827f007947 */ /* 0x000fca000b800000 */
[----:B------:R-:W2:Y:S08]  /*93d0*/  SHFL.IDX PT, R2, R7, 0x1, 0x1c1f ;  /* 0x003c1f0007027f89 */ /* 0x000eb000000e0000 */
[----:B------:R-:W3:Y:S08]  /*93e0*/  SHFL.IDX PT, R0, R7, 0x2, 0x1c1f ;  /* 0x005c1f0007007f89 */ /* 0x000ef000000e0000 */
[----:B------:R-:W4:Y:S01]  /*93f0*/  SHFL.IDX PT, R4, R7, 0x3, 0x1c1f ;  /* 0x007c1f0007047f89 */ /* 0x000f2200000e0000 */
[----:B--2---:R-:W-:Y:S05]  /*9400*/  IMAD.IADD R2, R62, 0x1, R2 ;  /* 0x000000013e027824 */ /* 0x004fea00078e0202 */
[C---:B------:R-:W-:Y:S02]  /*9410*/  ISETP.GT.AND P6, PT, R2.reuse, RZ, PT ;  /* 0x000000ff0200720c */ /* 0x040fe40003fc4270 */
[----:B------:R-:W-:Y:S01]  /*9420*/  ISETP.GT.AND P5, PT, R2, 0x1, PT ;  /* 0x000000010200780c */ /* 0x000fe20003fa4270 */
[----:B---3--:R-:W-:Y:S01]  /*9430*/  IMAD.IADD R0, R62, 0x1, R0 ;  /* 0x000000013e007824 */ /* 0x008fe200078e0200 */
[C---:B------:R-:W-:Y:S02]  /*9440*/  ISETP.GT.AND P2, PT, R2.reuse, 0x8, PT ;  /* 0x000000080200780c */ /* 0x040fe40003f44270 */
[C---:B------:R-:W-:Y:S02]  /*9450*/  ISETP.GT.AND P0, PT, R2.reuse, 0x9, PT ;  /* 0x000000090200780c */ /* 0x040fe40003f04270 */
[----:B------:R-:W-:Y:S02]  /*9460*/  FSEL R32, R3, -INF , P6 ;  /* 0xff80000003207808 */ /* 0x000fe40003000000 */
[----:B------:R-:W-:Y:S01]  /*9470*/  ISETP.GT.AND P6, PT, R2, 0x10, PT ;  /* 0x000000100200780c */ /* 0x000fe20003fc4270 */
[----:B----4-:R-:W-:Y:S01]  /*9480*/  IMAD.IADD R62, R62, 0x1, R4 ;  /* 0x000000013e3e7824 */ /* 0x010fe200078e0204 */
        /* <DEDUP_REMOVED lines=23> */
[C---:B------:R-:W-:Y:S02]  /*9600*/  ISETP.GT.AND P6, PT, R0.reuse, RZ, PT ;  /* 0x000000ff0000720c */ /* 0x040fe40003fc4270 */
        /* <DEDUP_REMOVED lines=38> */
[----:B------:R-:W-:Y:S02]  /*9870*/  FMNMX.FTZ R0, R58, R0, !PT ;  /* 0x000000003a007209 */ /* 0x000fe40007810000 */
[C---:B------:R-:W-:Y:S02]  /*9880*/  ISETP.GT.AND P6, PT, R62.reuse, RZ, PT ;  /* 0x000000ff3e00720c */ /* 0x040fe40003fc4270 */
[----:B------:R-:W-:Y:S02]  /*9890*/  FMNMX.FTZ R0, R57, R0, !PT ;  /* 0x0000000039007209 */ /* 0x000fe40007810000 */
[----:B------:R-:W-:Y:S02]  /*98a0*/  ISETP.GT.AND P5, PT, R62, 0x1, PT ;  /* 0x000000013e00780c */ /* 0x000fe40003fa4270 */
[----:B------:R-:W-:Y:S02]  /*98b0*/  FMNMX.FTZ R0, R220, R0, !PT ;  /* 0x00000000dc007209 */ /* 0x000fe40007810000 */
[----:B------:R-:W-:Y:S02]  /*98c0*/  FSEL R12, R205, -INF , P6 ;  /* 0xff800000cd0c7808 */ /* 0x000fe40003000000 */
        /* <DEDUP_REMOVED lines=17> */
[C---:B------:R-:W-:Y:S02]  /*99e0*/  ISETP.GT.AND P2, PT, R62.reuse, 0x18, PT ;  /* 0x000000183e00780c */ /* 0x040fe40003f44270 */
[----:B------:R-:W-:Y:S01]  /*99f0*/  FSEL R27, R27, -INF , P5 ;  /* 0xff8000001b1b7808 */ /* 0x000fe20002800000 */
[----:B------:R-:W2:Y:S01]  /*9a00*/  SHFL.BFLY PT, R2, R0, 0x2, 0x1f ;  /* 0x0c401f0000027f89 */ /* 0x000ea200000e0000 */
        /* <DEDUP_REMOVED lines=12> */
[----:B--2---:R-:W-:Y:S02]  /*9ad0*/  FMNMX.FTZ R0, R2, R0, !PT ;  /* 0x0000000002007209 */ /* 0x004fe40007810000 */
[----:B------:R-:W-:Y:S02]  /*9ae0*/  FMNMX.FTZ R2, R32, R200, !PT ;  /* 0x000000c820027209 */ /* 0x000fe40007810000 */
[----:B------:R-:W-:Y:S01]  /*9af0*/  ISETP.GT.AND P5, PT, R62, 0x31, PT ;  /* 0x000000313e00780c */ /* 0x000fe20003fa4270 */
[----:B------:R-:W2:Y:S01]  /*9b00*/  SHFL.BFLY PT, R3, R0, 0x1, 0x1f ;  /* 0x0c201f0000037f89 */ /* 0x000ea200000e0000 */
        /* <DEDUP_REMOVED lines=11> */
[----:B------:R-:W-:Y:S02]  /*9bc0*/  FSEL R8, R59, -INF , P0 ;  /* 0xff8000003b087808 */ /* 0x000fe40000000000 */
[----:B------:R-:W-:Y:S02]  /*9bd0*/  FMNMX.FTZ R2, R35, R2, !PT ;  /* 0x0000000223027209 */ /* 0x000fe40007810000 */
        /* <DEDUP_REMOVED lines=51> */
[----:B------:R2:W3:Y:S02]  /*9f10*/  SHFL.BFLY PT, R196, R4, 0x1, 0x1f ;  /* 0x0c201f0004c47f89 */ /* 0x0004e400000e0000 */
.L_x_1295:
[----:B-1----:R-:W4:Y:S01]  /*9f20*/  LDL.LU R7, [R1+0xe0] ;  /* 0x0000e00001077983 */ /* 0x002f220000300800 */
[C---:B------:R-:W-:Y:S01]  /*9f30*/  FSETP.NEU.FTZ.AND P0, PT, R3.reuse, -INF , PT ;  /* 0xff8000000300780b */ /* 0x040fe20003f1d000 */
[C---:B------:R-:W-:Y:S01]  /*9f40*/  FMUL.FTZ R217, R3.reuse, c[0x0][0x2d0] ;  /* 0x0000b40003d97a20 */ /* 0x040fe20000410000 */
[----:B---3--:R-:W-:Y:S01]  /*9f50*/  FMNMX.FTZ R196, R196, R4, !PT ;  /* 0x00000004c4c47209 */ /* 0x008fe20007810000 */
[----:B------:R-:W3:Y:S01]  /*9f60*/  LDL.LU R6, [R1+0xe4] ;  /* 0x0000e40001067983 */ /* 0x000ee20000300800 */
[----:B--2---:R-:W-:Y:S01]  /*9f70*/  FSEL R4, R3, RZ, P0 ;  /* 0x000000ff03047208 */ /* 0x004fe20000000000 */
[----:B------:R-:W-:Y:S01]  /*9f80*/  FMUL.FTZ R213, R2, c[0x0][0x2d0] ;  /* 0x0000b40002d57a20 */ /* 0x000fe20000410000 */
[----:B------:R-:W-:Y:S01]  /*9f90*/  FSEL R217, R217, RZ, P0 ;  /* 0x000000ffd9d97208 */ /* 0x000fe20000000000 */
[----:B------:R-:W-:Y:S01]  /*9fa0*/  FMUL.FTZ R209, R0, c[0x0][0x2d0] ;  /* 0x0000b40000d17a20 */ /* 0x000fe20000410000 */
[----:B------:R-:W-:Y:S01]  /*9fb0*/  FSETP.NEU.FTZ.AND P0, PT, R2, -INF , PT ;  /* 0xff8000000200780b */ /* 0x000fe20003f1d000 */
[----:B------:R-:W-:Y:S01]  /*9fc0*/  FADD.FTZ R4, -R4, R199 ;  /* 0x000000c704047221 */ /* 0x000fe20000010100 */
[----:B------:R-:W-:Y:S01]  /*9fd0*/  WARPSYNC 0xffffffff ;  /* 0xffffffff00007948 */ /* 0x000fe20003800000 */
[--C-:B------:R-:W-:Y:S01]  /*9fe0*/  FFMA.FTZ R50, R50, c[0x0][0x2d0], -R217.reuse ;  /* 0x0000b40032327a23 */ /* 0x100fe200000108d9 */
[----:B------:R-:W-:Y:S01]  /*9ff0*/  FSEL R213, R213, RZ, P0 ;  /* 0x000000ffd5d57208 */ /* 0x000fe20000000000 */
[----:B------:R-:W-:Y:S01]  /*a000*/  FMUL.FTZ R201, R4, c[0x0][0x2d0] ;  /* 0x0000b40004c97a20 */ /* 0x000fe20000410000 */
[----:B------:R-:W-:Y:S01]  /*a010*/  FSEL R4, R2, RZ, P0 ;  /* 0x000000ff02047208 */ /* 0x000fe20000000000 */
[--C-:B------:R-:W-:Y:S01]  /*a020*/  FFMA.FTZ R51, R51, c[0x0][0x2d0], -R217.reuse ;  /* 0x0000b40033337a23 */ /* 0x100fe200000108d9 */
[----:B------:R-:W-:Y:S01]  /*a030*/  FSETP.NEU.FTZ.AND P0, PT, R0, -INF , PT ;  /* 0xff8000000000780b */ /* 0x000fe20003f1d000 */
[----:B------:R-:W-:Y:S01]  /*a040*/  MUFU.EX2 R50, R50 ;  /* 0x0000003200327308 */ /* 0x000fe20000000800 */
[--C-:B------:R-:W-:Y:S02]  /*a050*/  FFMA.FTZ R5, R53, c[0x0][0x2d0], -R217.reuse ;  /* 0x0000b40035057a23 */ /* 0x100fe400000108d9 */
[----:B------:R-:W-:Y:S01]  /*a060*/  FADD.FTZ R4, -R4, R200 ;  /* 0x000000c804047221 */ /* 0x000fe20000010100 */
[----:B------:R-:W-:Y:S01]  /*a070*/  FSEL R209, R209, RZ, P0 ;  /* 0x000000ffd1d17208 */ /* 0x000fe20000000000 */
[--C-:B------:R-:W-:Y:S02]  /*a080*/  FFMA.FTZ R52, R52, c[0x0][0x2d0], -R217.reuse ;  /* 0x0000b40034347a23 */ /* 0x100fe400000108d9 */
[----:B------:R-:W-:Y:S02]  /*a090*/  FMUL.FTZ R4, R4, c[0x0][0x2d0] ;  /* 0x0000b40004047a20 */ /* 0x000fe40000410000 */
[----:B------:R-:W-:Y:S01]  /*a0a0*/  FFMA.FTZ R55, R55, c[0x0][0x2d0], -R217 ;  /* 0x0000b40037377a23 */ /* 0x000fe200000108d9 */
[----:B------:R-:W-:Y:S01]  /*a0b0*/  MUFU.EX2 R201, R201 ;  /* 0x000000c900c97308 */ /* 0x000fe20000000800 */
[----:B------:R-:W-:Y:S02]  /*a0c0*/  FFMA.FTZ R53, R23, c[0x0][0x2d0], -R213 ;  /* 0x0000b40017357a23 */ /* 0x000fe400000108d5 */
        /* <DEDUP_REMOVED lines=9> */
[--C-:B------:R-:W-:Y:S01]  /*a160*/  FFMA.FTZ R207, R36, c[0x0][0x2d0], -R213.reuse ;  /* 0x0000b40024cf7a23 */ /* 0x100fe200000108d5 */
[----:B------:R-:W-:Y:S01]  /*a170*/  MUFU.EX2 R199, R4 ;  /* 0x0000000400c77308 */ /* 0x000fe20000000800 */
[--C-:B------:R-:W-:Y:S02]  /*a180*/  FFMA.FTZ R63, R37, c[0x0][0x2d0], -R213.reuse ;  /* 0x0000b400253f7a23 */ /* 0x100fe400000108d5 */
[--C-:B------:R-:W-:Y:S02]  /*a190*/  FFMA.FTZ R59, R35, c[0x0][0x2d0], -R213.reuse ;  /* 0x0000b400233b7a23 */ /* 0x100fe400000108d5 */
[----:B------:R-:W-:Y:S02]  /*a1a0*/  FFMA.FTZ R67, R39, c[0x0][0x2d0], -R213 ;  /* 0x0000b40027437a23 */ /* 0x000fe400000108d5 */
[--C-:B------:R-:W-:Y:S02]  /*a1b0*/  FFMA.FTZ R220, R220, c[0x0][0x2d0], -R217.reuse ;  /* 0x0000b400dcdc7a23 */ /* 0x100fe400000108d9 */
[--C-:B------:R-:W-:Y:S01]  /*a1c0*/  FFMA.FTZ R219, R219, c[0x0][0x2d0], -R217.reuse ;  /* 0x0000b400dbdb7a23 */ /* 0x100fe200000108d9 */
        /* <DEDUP_REMOVED lines=22> */
[----:B------:R-:W-:Y:S03]  /*a330*/  FFMA.FTZ R212, R212, c[0x0][0x2d0], -R209 ;  /* 0x0000b400d4d47a23 */ /* 0x000fe600000108d1 */
[----:B------:R-:W-:Y:S10]  /*a340*/  MUFU.EX2 R207, R207 ;  /* 0x000000cf00cf7308 */ /* 0x000ff40000000800 */
[----:B------:R-:W-:Y:S10]  /*a350*/  MUFU.EX2 R226, R226 ;  /* 0x000000e200e27308 */ /* 0x000ff40000000800 */
[----:B------:R-:W-:Y:S10]  /*a360*/  MUFU.EX2 R224, R224 ;  /* 0x000000e000e07308 */ /* 0x000ff40000000800 */
[----:B------:R-:W-:Y:S10]  /*a370*/  MUFU.EX2 R216, R216 ;  /* 0x000000d800d87308 */ /* 0x000ff40000000800 */
[----:B------:R-:W-:Y:S10]  /*a380*/  MUFU.EX2 R215, R215 ;  /* 0x000000d700d77308 */ /* 0x000ff40000000800 */
[----:B------:R-:W-:Y:S10]  /*a390*/  MUFU.EX2 R214, R214 ;  /* 0x000000d600d67308 */ /* 0x000ff40000000800 */
[----:B------:R-:W-:Y:S01]  /*a3a0*/  MUFU.EX2 R212, R212 ;  /* 0x000000d400d47308 */ /* 0x000fe20000000800 */
[----:B---3--:R-:W-:Y:S01]  /*a3b0*/  FFMA.FTZ R6, R199, R6, R32 ;  /* 0x00000006c7067223 */ /* 0x008fe20000010020 */
[----:B------:R-:W-:Y:S01]  /*a3c0*/  F2FP.BF16.PACK_AB R204, R51, R50 ;  /* 0x0000003233cc723e */ /* 0x000fe200000010ff */
[----:B----4-:R-:W-:Y:S01]  /*a3d0*/  FFMA.FTZ R46, R201, R7, R50 ;  /* 0x00000007c92e7223 */ /* 0x010fe20000010032 */
[----:B------:R-:W-:Y:S01]  /*a3e0*/  MOV R50, R5 ;  /* 0x0000000500327202 */ /* 0x000fe20000000f00 */
[--C-:B------:R-:W-:Y:S01]  /*a3f0*/  FFMA.FTZ R7, R48, c[0x0][0x2d0], -R213.reuse ;  /* 0x0000b40030077a23 */ /* 0x100fe200000108d5 */
[----:B------:R-:W-:Y:S01]  /*a400*/  FSEL R5, R0, RZ, P0 ;  /* 0x000000ff00057208 */ /* 0x000fe20000000000 */
[----:B------:R-:W-:Y:S01]  /*a410*/  FADD.FTZ R46, R51, R46 ;  /* 0x0000002e332e7221 */ /* 0x000fe20000010000 */
[C---:B------:R-:W-:Y:S01]  /*a420*/  FSETP.NEU.FTZ.AND P0, PT, R196.reuse, -INF , PT ;  /* 0xff800000c400780b */ /* 0x040fe20003f1d000 */
[----:B------:R-:W-:Y:S01]  /*a430*/  FFMA.FTZ R48, R47, c[0x0][0x2d0], -R213 ;  /* 0x0000b4002f307a23 */ /* 0x000fe200000108d5 */
[----:B------:R-:W-:Y:S01]  /*a440*/  F2FP.BF16.PACK_AB R205, R33, R32 ;  /* 0x0000002021cd723e */ /* 0x000fe200000010ff */
[----:B------:R-:W-:Y:S01]  /*a450*/  FADD.FTZ R5, -R5, R197 ;  /* 0x000000c505057221 */ /* 0x000fe20000010100 */
[----:B------:R-:W-:Y:S01]  /*a460*/  FSEL R4, R196, RZ, P0 ;  /* 0x000000ffc4047208 */ /* 0x000fe20000000000 */
[--C-:B------:R-:W-:Y:S02]  /*a470*/  FFMA.FTZ R51, R38, c[0x0][0x2d0], -R213.reuse ;  /* 0x0000b40026337a23 */ /* 0x100fe400000108d5 */
[----:B------:R-:W-:Y:S02]  /*a480*/  FFMA.FTZ R213, R21, c[0x0][0x2d0], -R213 ;  /* 0x0000b40015d57a23 */ /* 0x000fe400000108d5 */
[--C-:B------:R-:W-:Y:S02]  /*a490*/  FFMA.FTZ R21, R16, c[0x0][0x2d0], -R209.reuse ;  /* 0x0000b40010157a23 */ /* 0x100fe400000108d1 */
[----:B------:R-:W-:Y:S02]  /*a4a0*/  FMUL.FTZ R5, R5, c[0x0][0x2d0] ;  /* 0x0000b40005057a20 */ /* 0x000fe40000410000 */
[----:B------:R-:W-:Y:S01]  /*a4b0*/  FADD.FTZ R4, -R4, R198 ;  /* 0x000000c604047221 */ /* 0x000fe20000010100 */
[----:B------:R-:W-:Y:S01]  /*a4c0*/  MUFU.EX2 R213, R213 ;  /* 0x000000d500d57308 */ /* 0x000fe20000000800 */
[--C-:B------:R-:W-:Y:S02]  /*a4d0*/  FFMA.FTZ R16, R20, c[0x0][0x2d0], -R209.reuse ;  /* 0x0000b40014107a23 */ /* 0x100fe400000108d1 */
[----:B------:R-:W-:Y:S02]  /*a4e0*/  FMUL.FTZ R4, R4, c[0x0][0x2d0] ;  /* 0x0000b40004047a20 */ /* 0x000fe40000410000 */
[----:B------:R-:W-:Y:S02]  /*a4f0*/  FMUL.FTZ R197, R196, c[0x0][0x2d0] ;  /* 0x0000b400c4c57a20 */ /* 0x000fe40000410000 */
[--C-:B------:R-:W-:Y:S02]  /*a500*/  FFMA.FTZ R38, R41, c[0x0][0x2d0], -R209.reuse ;  /* 0x0000b40029267a23 */ /* 0x100fe400000108d1 */
[----:B------:R-:W-:Y:S01]  /*a510*/  FADD.FTZ R46, R22, R46 ;  /* 0x0000002e162e7221 */ /* 0x000fe20000010000 */
[----:B------:R-:W-:Y:S01]  /*a520*/  MUFU.EX2 R21, R21 ;  /* 0x0000001500157308 */ /* 0x000fe20000000800 */
[----:B------:R-:W-:Y:S01]  /*a530*/  FSEL R197, R197, RZ, P0 ;  /* 0x000000ffc5c57208 */ /* 0x000fe20000000000 */
[--C-:B------:R-:W-:Y:S02]  /*a540*/  FFMA.FTZ R47, R25, c[0x0][0x2d0], -R209.reuse ;  /* 0x0000b400192f7a23 */ /* 0x100fe400000108d1 */
[----:B------:R-:W-:Y:S02]  /*a550*/  FFMA.FTZ R209, R10, c[0x0][0x2d0], -R209 ;  /* 0x0000b4000ad17a23 */ /* 0x000fe400000108d1 */
[--C-:B------:R-:W-:Y:S02]  /*a560*/  FFMA.FTZ R23, R26, c[0x0][0x2d0], -R197.reuse ;  /* 0x0000b4001a177a23 */ /* 0x100fe400000108c5 */
[--C-:B------:R-:W-:Y:S02]  /*a570*/  FFMA.FTZ R208, R208, c[0x0][0x2d0], -R197.reuse ;  /* 0x0000b400d0d07a23 */ /* 0x100fe400000108c5 */
[----:B------:R-:W1:Y:S01]  /*a580*/  MUFU.EX2 R5, R5 ;  /* 0x0000000500057308 */ /* 0x000e620000000800 */
[--C-:B------:R-:W-:Y:S01]  /*a590*/  FFMA.FTZ R32, R206, c[0x0][0x2d0], -R197.reuse ;  /* 0x0000b400ce207a23 */ /* 0x100fe200000108c5 */
[----:B------:R-:W-:Y:S01]  /*a5a0*/  F2FP.BF16.PACK_AB R206, R54, R22 ;  /* 0x0000001636ce723e */ /* 0x000fe200000010ff */
[--C-:B------:R-:W-:Y:S02]  /*a5b0*/  FFMA.FTZ R19, R14, c[0x0][0x2d0], -R197.reuse ;  /* 0x0000b4000e137a23 */ /* 0x100fe400000108c5 */
[--C-:B------:R-:W-:Y:S02]  /*a5c0*/  FFMA.FTZ R34, R27, c[0x0][0x2d0], -R197.reuse ;  /* 0x0000b4001b227a23 */ /* 0x100fe400000108c5 */
[--C-:B------:R-:W-:Y:S02]  /*a5d0*/  FFMA.FTZ R229, R43, c[0x0][0x2d0], -R197.reuse ;  /* 0x0000b4002be57a23 */ /* 0x100fe400000108c5 */
[--C-:B------:R-:W-:Y:S01]  /*a5e0*/  FFMA.FTZ R227, R45, c[0x0][0x2d0], -R197.reuse ;  /* 0x0000b4002de37a23 */ /* 0x100fe200000108c5 */
[----:B------:R2:W3:Y:S01]  /*a5f0*/  MUFU.EX2 R20, R17 ;  /* 0x0000001100147308 */ /* 0x0004e20000000800 */
[--C-:B------:R-:W-:Y:S02]  /*a600*/  FFMA.FTZ R200, R11, c[0x0][0x2d0], -R197.reuse ;  /* 0x0000b4000bc87a23 */ /* 0x100fe400000108c5 */
[--C-:B------:R-:W-:Y:S02]  /*a610*/  FFMA.FTZ R10, R12, c[0x0][0x2d0], -R197.reuse ;  /* 0x0000b4000c0a7a23 */ /* 0x100fe400000108c5 */
[--C-:B------:R-:W-:Y:S02]  /*a620*/  FFMA.FTZ R225, R30, c[0x0][0x2d0], -R197.reuse ;  /* 0x0000b4001ee17a23 */ /* 0x100fe400000108c5 */
[--C-:B------:R-:W-:Y:S02]  /*a630*/  FFMA.FTZ R223, R31, c[0x0][0x2d0], -R197.reuse ;  /* 0x0000b4001fdf7a23 */ /* 0x100fe400000108c5 */
[--C-:B------:R-:W-:Y:S01]  /*a640*/  FFMA.FTZ R230, R42, c[0x0][0x2d0], -R197.reuse ;  /* 0x0000b4002ae67a23 */ /* 0x100fe200000108c5 */
[----:B------:R-:W4:Y:S01]  /*a650*/  MUFU.EX2 R4, R4 ;  /* 0x0000000400047308 */ /* 0x000f220000000800 */
[--C-:B------:R-:W-:Y:S02]  /*a660*/  FFMA.FTZ R228, R44, c[0x0][0x2d0], -R197.reuse ;  /* 0x0000b4002ce47a23 */ /* 0x100fe400000108c5 */
[----:B------:R-:W-:Y:S02]  /*a670*/  FFMA.FTZ R198, R9, c[0x0][0x2d0], -R197 ;  /* 0x0000b40009c67a23 */ /* 0x000fe400000108c5 */
[C---:B-1----:R-:W-:Y:S02]  /*a680*/  FFMA.FTZ R203, R5.reuse, R203, R21 ;  /* 0x000000cb05cb7223 */ /* 0x042fe40000010015 */
[C---:B------:R-:W-:Y:S02]  /*a690*/  FMUL.FTZ R9, R5.reuse, R165 ;  /* 0x000000a505097220 */ /* 0x040fe40000410000 */
[C---:B------:R-:W-:Y:S01]  /*a6a0*/  FMUL.FTZ R12, R5.reuse, R168 ;  /* 0x000000a8050c7220 */ /* 0x040fe20000410000 */
[----:B------:R1:W-:Y:S01]  /*a6b0*/  MUFU.EX2 R165, R10 ;  /* 0x0000000a00a57308 */ /* 0x0003e20000000800 */
[C---:B------:R-:W-:Y:S02]  /*a6c0*/  FMUL.FTZ R13, R5.reuse, R169 ;  /* 0x000000a9050d7220 */ /* 0x040fe40000410000 */
[----:B------:R-:W-:Y:S02]  /*a6d0*/  FMUL.FTZ R24, R5, R172 ;  /* 0x000000ac05187220 */ /* 0x000fe40000410000 */
[--C-:B--2---:R-:W-:Y:S02]  /*a6e0*/  FFMA.FTZ R17, R15, c[0x0][0x2d0], -R197.reuse ;  /* 0x0000b4000f117a23 */ /* 0x104fe400000108c5 */
[----:B------:R-:W-:Y:S02]  /*a6f0*/  FFMA.FTZ R197, R8, c[0x0][0x2d0], -R197 ;  /* 0x0000b40008c57a23 */ /* 0x000fe400000108c5 */
[C---:B------:R-:W-:Y:S01]  /*a700*/  FMUL.FTZ R8, R5.reuse, R164 ;  /* 0x000000a405087220 */ /* 0x040fe20000410000 */
[----:B---3--:R-:W-:Y:S01]  /*a710*/  F2FP.BF16.PACK_AB R164, R20, R21 ;  /* 0x0000001514a4723e */ /* 0x008fe200000010ff */
[----:B------:R-:W-:Y:S01]  /*a720*/  FMUL.FTZ R25, R5, R173 ;  /* 0x000000ad05197220 */ /* 0x000fe20000410000 */
[----:B------:R-:W-:Y:S01]  /*a730*/  MUFU.EX2 R169, R16 ;  /* 0x0000001000a97308 */ /* 0x000fe20000000800 */
[----:B------:R-:W-:Y:S02]  /*a740*/  FADD.FTZ R6, R33, R6 ;  /* 0x0000000621067221 */ /* 0x000fe40000010000 */
[----:B----4-:R-:W-:Y:S02]  /*a750*/  FMUL.FTZ R15, R4, R171 ;  /* 0x000000ab040f7220 */ /* 0x010fe40000410000 */
[----:B------:R-:W-:Y:S01]  /*a760*/  FADD.FTZ R171, R20, R203 ;  /* 0x000000cb14ab7221 */ /* 0x000fe20000010000 */
[----:B------:R-:W-:Y:S01]  /*a770*/  MOV R203, R65 ;  /* 0x0000004100cb7202 */ /* 0x000fe20000000f00 */
[C---:B------:R-:W-:Y:S01]  /*a780*/  FMUL.FTZ R43, R4.reuse, R183 ;  /* 0x000000b7042b7220 */ /* 0x040fe20000410000 */
[----:B------:R-:W-:Y:S01]  /*a790*/  MOV R183, R23 ;  /* 0x0000001700b77202 */ /* 0x000fe20000000f00 */
[C---:B------:R-:W-:Y:S01]  /*a7a0*/  FMUL.FTZ R26, R4.reuse, R174 ;  /* 0x000000ae041a7220 */ /* 0x040fe20000410000 */
[----:B------:R-:W2:Y:S01]  /*a7b0*/  LDSM.16.MT88.4 R20, [R246] ;  /* 0x00000000f614783b */ /* 0x000ea20000004200 */
[----:B------:R-:W-:Y:S01]  /*a7c0*/  MUFU.EX2 R174, R7 ;  /* 0x0000000700ae7308 */ /* 0x000fe20000000800 */
[----:B------:R-:W-:Y:S02]  /*a7d0*/  FMUL.FTZ R27, R4, R175 ;  /* 0x000000af041b7220 */ /* 0x000fe40000410000 */
[----:B------:R-:W-:Y:S02]  /*a7e0*/  FADD.FTZ R35, R54, R46 ;  /* 0x0000002e36237221 */ /* 0x000fe40000010000 */
[C---:B------:R-:W-:Y:S01]  /*a7f0*/  FMUL.FTZ R28, R5.reuse, R176 ;  /* 0x000000b0051c7220 */ /* 0x040fe20000410000 */
[----:B------:R-:W-:Y:S01]  /*a800*/  MOV R176, R38 ;  /* 0x0000002600b07202 */ /* 0x000fe20000000f00 */
[C---:B------:R-:W-:Y:S01]  /*a810*/  FMUL.FTZ R29, R5.reuse, R177 ;  /* 0x000000b1051d7220 */ /* 0x040fe20000410000 */
[----:B------:R-:W-:Y:S01]  /*a820*/  MOV R177, R37 ;  /* 0x0000002500b17202 */ /* 0x000fe20000000f00 */
[C---:B------:R-:W-:Y:S01]  /*a830*/  FMUL.FTZ R40, R5.reuse, R180 ;  /* 0x000000b405287220 */ /* 0x040fe20000410000 */
[----:B------:R-:W-:Y:S01]  /*a840*/  MUFU.EX2 R175, R32 ;  /* 0x0000002000af7308 */ /* 0x000fe20000000800 */
[C---:B------:R-:W-:Y:S01]  /*a850*/  FMUL.FTZ R41, R5.reuse, R181 ;  /* 0x000000b505297220 */ /* 0x040fe20000410000 */
[----:B------:R-:W-:Y:S01]  /*a860*/  MOV R181, R39 ;  /* 0x0000002700b57202 */ /* 0x000fe20000000f00 */
[C---:B------:R-:W-:Y:S01]  /*a870*/  FMUL.FTZ R45, R5.reuse, R185 ;  /* 0x000000b9052d7220 */ /* 0x040fe20000410000 */
[----:B------:R-:W-:Y:S01]  /*a880*/  MOV R180, R36 ;  /* 0x0000002400b47202 */ /* 0x000fe20000000f00 */
[C---:B------:R-:W-:Y:S01]  /*a890*/  FMUL.FTZ R56, R5.reuse, R188 ;  /* 0x000000bc05387220 */ /* 0x040fe20000410000 */
[----:B------:R-:W3:Y:S01]  /*a8a0*/  LDSM.16.MT88.4 R36, [R245] ;  /* 0x00000000f524783b */ /* 0x000ee20000004200 */
[C---:B------:R-:W-:Y:S01]  /*a8b0*/  FMUL.FTZ R57, R5.reuse, R189 ;  /* 0x000000bd05397220 */ /* 0x040fe20000410000 */
[----:B------:R-:W-:Y:S01]  /*a8c0*/  MOV R185, R53 ;  /* 0x0000003500b97202 */ /* 0x000fe20000000f00 */
[C---:B------:R-:W-:Y:S01]  /*a8d0*/  FMUL.FTZ R60, R5.reuse, R192 ;  /* 0x000000c0053c7220 */ /* 0x040fe20000410000 */
[----:B------:R-:W-:Y:S01]  /*a8e0*/  MUFU.EX2 R172, R19 ;  /* 0x0000001300ac7308 */ /* 0x000fe20000000800 */
[C---:B------:R-:W-:Y:S01]  /*a8f0*/  FMUL.FTZ R61, R5.reuse, R193 ;  /* 0x000000c1053d7220 */ /* 0x040fe20000410000 */
[----:B------:R-:W-:Y:S01]  /*a900*/  MOV R193, R55 ;  /* 0x0000003700c17202 */ /* 0x000fe20000000f00 */
[C---:B------:R-:W-:Y:S01]  /*a910*/  FMUL.FTZ R72, R5.reuse, R72 ;  /* 0x0000004805487220 */ /* 0x040fe20000410000 */
[----:B------:R-:W4:Y:S01]  /*a920*/  LDSM.16.MT88.4 R52, [R244] ;  /* 0x00000000f434783b */ /* 0x000f220000004200 */
[C---:B------:R-:W-:Y:S01]  /*a930*/  FMUL.FTZ R73, R5.reuse, R73 ;  /* 0x0000004905497220 */ /* 0x040fe20000410000 */
[----:B------:R-:W-:Y:S01]  /*a940*/  MOV R192, R50 ;  /* 0x0000003200c07202 */ /* 0x000fe20000000f00 */
[C---:B------:R-:W-:Y:S01]  /*a950*/  FMUL.FTZ R76, R5.reuse, R76 ;  /* 0x0000004c054c7220 */ /* 0x040fe20000410000 */
[----:B------:R-:W-:Y:S01]  /*a960*/  MOV R189, R51 ;  /* 0x0000003300bd7202 */ /* 0x000fe20000000f00 */
[C---:B------:R-:W-:Y:S01]  /*a970*/  FMUL.FTZ R77, R5.reuse, R77 ;  /* 0x0000004d054d7220 */ /* 0x040fe20000410000 */
[----:B------:R-:W5:Y:S01]  /*a980*/  MUFU.EX2 R173, R18 ;  /* 0x0000001200ad7308 */ /* 0x000f620000000800 */
[C---:B------:R-:W-:Y:S01]  /*a990*/  FMUL.FTZ R88, R5.reuse, R88 ;  /* 0x0000005805587220 */ /* 0x040fe20000410000 */
[----:B------:R-:W-:Y:S01]  /*a9a0*/  MOV R188, R67 ;  /* 0x0000004300bc7202 */ /* 0x000fe20000000f00 */
        /* <DEDUP_REMOVED lines=23> */
[C---:B------:R-:W-:Y:S01]  /*ab20*/  FMUL.FTZ R44, R5.reuse, R184 ;  /* 0x000000b8052c7220 */ /* 0x040fe20000410000 */
[----:B------:R-:W-:Y:S01]  /*ab30*/  MOV R184, R49 ;  /* 0x0000003100b87202 */ /* 0x000fe20000000f00 */
[C---:B------:R-:W-:Y:S02]  /*ab40*/  FMUL.FTZ R120, R5.reuse, R120 ;  /* 0x0000007805787220 */ /* 0x040fe40000410000 */
[C---:B------:R-:W-:Y:S02]  /*ab50*/  FMUL.FTZ R121, R5.reuse, R121 ;  /* 0x0000007905797220 */ /* 0x040fe40000410000 */
[C---:B------:R-:W-:Y:S02]  /*ab60*/  FMUL.FTZ R124, R5.reuse, R124 ;  /* 0x0000007c057c7220 */ /* 0x040fe40000410000 */
[----:B------:R-:W-:Y:S01]  /*ab70*/  FMUL.FTZ R125, R5, R125 ;  /* 0x0000007d057d7220 */ /* 0x000fe20000410000 */
[----:B------:R-:W-:Y:S01]  /*ab80*/  MUFU.EX2 R177, R177 ;  /* 0x000000b100b17308 */ /* 0x000fe20000000800 */
[C---:B-1----:R-:W-:Y:S01]  /*ab90*/  FMUL.FTZ R10, R4.reuse, R166 ;  /* 0x000000a6040a7220 */ /* 0x042fe20000410000 */
[----:B-----5:R-:W-:Y:S01]  /*aba0*/  F2FP.BF16.PACK_AB R166, R169, R173 ;  /* 0x000000ada9a6723e */ /* 0x020fe200000010ff */
[----:B------:R-:W-:Y:S01]  /*abb0*/  FMUL.FTZ R11, R4, R167 ;  /* 0x000000a7040b7220 */ /* 0x000fe20000410000 */
[----:B------:R-:W-:Y:S01]  /*abc0*/  F2FP.BF16.PACK_AB R167, R168, R172 ;  /* 0x000000aca8a7723e */ /* 0x000fe200000010ff */
[C---:B------:R-:W-:Y:S02]  /*abd0*/  FMUL.FTZ R14, R4.reuse, R170 ;  /* 0x000000aa040e7220 */ /* 0x040fe40000410000 */
        /* <DEDUP_REMOVED lines=19> */
[----:B------:R-:W-:Y:S01]  /*ad10*/  MUFU.EX2 R230, R230 ;  /* 0x000000e600e67308 */ /* 0x000fe20000000800 */
[C---:B------:R-:W-:Y:S02]  /*ad20*/  FMUL.FTZ R123, R4.reuse, R123 ;  /* 0x0000007b047b7220 */ /* 0x040fe40000410000 */
[C---:B------:R-:W-:Y:S02]  /*ad30*/  FMUL.FTZ R126, R4.reuse, R126 ;  /* 0x0000007e047e7220 */ /* 0x040fe40000410000 */
[C---:B------:R-:W-:Y:S02]  /*ad40*/  FMUL.FTZ R127, R4.reuse, R127 ;  /* 0x0000007f047f7220 */ /* 0x040fe40000410000 */
[----:B------:R-:W-:Y:S01]  /*ad50*/  FFMA.FTZ R202, R4, R202, R165 ;  /* 0x000000ca04ca7223 */ /* 0x000fe200000100a5 */
[----:B------:R-:W-:Y:S01]  /*ad60*/  F2FP.BF16.PACK_AB R165, R175, R165 ;  /* 0x000000a5afa5723e */ /* 0x000fe200000010ff */
[----:B------:R-:W-:Y:S01]  /*ad70*/  FADD.FTZ R170, R207, R6 ;  /* 0x00000006cfaa7221 */ /* 0x000fe20000010000 */
[C---:B------:R-:W-:Y:S01]  /*ad80*/  F2FP.BF16.PACK_AB R207, R174.reuse, R207 ;  /* 0x000000cfaecf723e */ /* 0x040fe200000010ff */
[C---:B------:R-:W-:Y:S01]  /*ad90*/  FMUL.FTZ R4, R201.reuse, R160 ;  /* 0x000000a0c9047220 */ /* 0x040fe20000410000 */
[----:B------:R-:W-:Y:S01]  /*ada0*/  MOV R160, R64 ;  /* 0x0000004000a07202 */ /* 0x000fe20000000f00 */
[----:B------:R-:W-:Y:S01]  /*adb0*/  FMUL.FTZ R5, R201, R161 ;  /* 0x000000a1c9057220 */ /* 0x000fe20000410000 */
[----:B------:R-:W-:Y:S01]  /*adc0*/  MUFU.EX2 R229, R229 ;  /* 0x000000e500e57308 */ /* 0x000fe20000000800 */
[C---:B------:R-:W-:Y:S02]  /*add0*/  FMUL.FTZ R6, R199.reuse, R162 ;  /* 0x000000a2c7067220 */ /* 0x040fe40000410000 */
[C---:B------:R-:W-:Y:S02]  /*ade0*/  FMUL.FTZ R7, R199.reuse, R163 ;  /* 0x000000a3c7077220 */ /* 0x040fe40000410000 */
[----:B------:R-:W-:Y:S02]  /*adf0*/  FMUL.FTZ R19, R199, R159 ;  /* 0x0000009fc7137220 */ /* 0x000fe40000410000 */
[C---:B------:R-:W-:Y:S02]  /*ae00*/  FMUL.FTZ R32, R201.reuse, R148 ;  /* 0x00000094c9207220 */ /* 0x040fe40000410000 */
[----:B------:R-:W-:Y:S01]  /*ae10*/  FMUL.FTZ R33, R201, R149 ;  /* 0x00000095c9217220 */ /* 0x000fe20000410000 */
[-C--:B--2---:R-:W-:Y:S01]  /*ae20*/  HMMA.16816.F32.BF16 R4, R204, R20.reuse, R4 ;  /* 0x00000014cc04723c */ /* 0x084fe20000041804 */
[----:B------:R-:W-:Y:S04]  /*ae30*/  MUFU.EX2 R161, R194 ;  /* 0x000000c200a17308 */ /* 0x000fe80000000800 */
[C---:B------:R-:W-:Y:S02]  /*ae40*/  FMUL.FTZ R34, R199.reuse, R150 ;  /* 0x00000096c7227220 */ /* 0x040fe40000410000 */
[----:B------:R-:W-:Y:S01]  /*ae50*/  FMUL.FTZ R35, R199, R151 ;  /* 0x00000097c7237220 */ /* 0x000fe20000410000 */
[C---:B------:R-:W-:Y:S01]  /*ae60*/  HMMA.16816.F32.BF16 R8, R164.reuse, R20, R8 ;  /* 0x00000014a408723c */ /* 0x040fe20000041808 */
[----:B------:R-:W-:Y:S02]  /*ae70*/  LDSM.16.MT88.4 R148, [R244+0x800] ;  /* 0x00080000f494783b */ /* 0x000fe40000004200 */
[----:B------:R-:W-:Y:S01]  /*ae80*/  MUFU.EX2 R163, R183 ;  /* 0x000000b700a37308 */ /* 0x000fe20000000800 */
[C---:B------:R-:W-:Y:S02]  /*ae90*/  FMUL.FTZ R48, R201.reuse, R140 ;  /* 0x0000008cc9307220 */ /* 0x040fe40000410000 */
[C---:B------:R-:W-:Y:S02]  /*aea0*/  FMUL.FTZ R49, R201.reuse, R141 ;  /* 0x0000008dc9317220 */ /* 0x040fe40000410000 */
[-C--:B------:R-:W-:Y:S04]  /*aeb0*/  HMMA.16816.F32.BF16 R12, R164, R22.reuse, R12 ;  /* 0x00000016a40c723c */ /* 0x080fe8000004180c */
[C---:B------:R-:W-:Y:S01]  /*aec0*/  FMUL.FTZ R16, R201.reuse, R156 ;  /* 0x0000009cc9107220 */ /* 0x040fe20000410000 */
[----:B------:R-:W-:Y:S01]  /*aed0*/  MUFU.EX2 R162, R182 ;  /* 0x000000b600a27308 */ /* 0x000fe20000000800 */
[----:B------:R-:W-:Y:S02]  /*aee0*/  FMUL.FTZ R17, R201, R157 ;  /* 0x0000009dc9117220 */ /* 0x000fe40000410000 */
[C---:B------:R-:W-:Y:S04]  /*aef0*/  FMUL.FTZ R18, R199.reuse, R158 ;  /* 0x0000009ec7127220 */ /* 0x040fe80000410000 */
[C---:B------:R-:W-:Y:S02]  /*af00*/  FMUL.FTZ R50, R199.reuse, R142 ;  /* 0x0000008ec7327220 */ /* 0x040fe40000410000 */
[----:B------:R-:W-:Y:S01]  /*af10*/  FMUL.FTZ R51, R199, R143 ;  /* 0x0000008fc7337220 */ /* 0x000fe20000410000 */
[C---:B------:R-:W-:Y:S01]  /*af20*/  HMMA.16816.F32.BF16 R16, R204.reuse, R22, R16 ;  /* 0x00000016cc10723c */ /* 0x040fe20000041810 */
[----:B------:R-:W1:Y:S01]  /*af30*/  LDSM.16.MT88.4 R140, [R243] ;  /* 0x00000000f38c783b */ /* 0x000e620000004200 */
[----:B------:R-:W-:Y:S02]  /*af40*/  MUFU.EX2 R156, R178 ;  /* 0x000000b2009c7308 */ /* 0x000fe40000000800 */
[C---:B------:R-:W-:Y:S02]  /*af50*/  FMUL.FTZ R20, R201.reuse, R152 ;  /* 0x00000098c9147220 */ /* 0x040fe40000410000 */
[----:B------:R-:W-:Y:S02]  /*af60*/  FMUL.FTZ R21, R201, R153 ;  /* 0x00000099c9157220 */ /* 0x000fe40000410000 */
[C---:B------:R-:W-:Y:S04]  /*af70*/  FMUL.FTZ R23, R199.reuse, R155 ;  /* 0x0000009bc7177220 */ /* 0x040fe80000410000 */
[----:B------:R-:W-:Y:S01]  /*af80*/  FMUL.FTZ R22, R199, R154 ;  /* 0x0000009ac7167220 */ /* 0x000fe20000410000 */
[----:B------:R-:W2:Y:S01]  /*af90*/  MUFU.EX2 R152, R195 ;  /* 0x000000c300987308 */ /* 0x000ea20000000800 */
[C---:B------:R-:W-:Y:S02]  /*afa0*/  FMUL.FTZ R64, R201.reuse, R132 ;  /* 0x00000084c9407220 */ /* 0x040fe40000410000 */
[----:B------:R-:W-:Y:S02]  /*afb0*/  FMUL.FTZ R65, R201, R133 ;  /* 0x00000085c9417220 */ /* 0x000fe40000410000 */
[C---:B------:R-:W-:Y:S01]  /*afc0*/  FMUL.FTZ R66, R199.reuse, R134 ;  /* 0x00000086c7427220 */ /* 0x040fe20000410000 */
[-C--:B---3--:R-:W-:Y:S03]  /*afd0*/  HMMA.16816.F32.BF16 R20, R204, R36.reuse, R20 ;  /* 0x00000024cc14723c */ /* 0x088fe60000041814 */
[----:B------:R-:W-:Y:S01]  /*afe0*/  FMUL.FTZ R67, R199, R135 ;  /* 0x00000087c7437220 */ /* 0x000fe20000410000 */
[----:B------:R-:W-:Y:S01]  /*aff0*/  MUFU.EX2 R153, R187 ;  /* 0x000000bb00997308 */ /* 0x000fe20000000800 */
[----:B------:R-:W3:Y:S01]  /*b000*/  LDSM.16.MT88.4 R132, [R246+0x2000] ;  /* 0x00200000f684783b */ /* 0x000ee20000004200 */
[C---:B------:R-:W-:Y:S02]  /*b010*/  FMUL.FTZ R68, R201.reuse, R68 ;  /* 0x00000044c9447220 */ /* 0x040fe40000410000 */
[C---:B------:R-:W-:Y:S04]  /*b020*/  HMMA.16816.F32.BF16 R24, R164.reuse, R36, R24 ;  /* 0x00000024a418723c */ /* 0x040fe80000041818 */
[C---:B------:R-:W-:Y:S02]  /*b030*/  FMUL.FTZ R69, R201.reuse, R69 ;  /* 0x00000045c9457220 */ /* 0x040fe40000410000 */
[----:B------:R-:W-:Y:S01]  /*b040*/  MUFU.EX2 R158, R193 ;  /* 0x000000c1009e7308 */ /* 0x000fe20000000800 */
[C---:B------:R-:W-:Y:S01]  /*b050*/  FMUL.FTZ R36, R201.reuse, R144 ;  /* 0x00000090c9247220 */ /* 0x040fe20000410000 */
[-C--:B------:R-:W-:Y:S04]  /*b060*/  HMMA.16816.F32.BF16 R28, R164, R38.reuse, R28 ;  /* 0x00000026a41c723c */ /* 0x080fe8000004181c */
[----:B------:R-:W-:Y:S02]  /*b070*/  FMUL.FTZ R37, R201, R145 ;  /* 0x00000091c9257220 */ /* 0x000fe40000410000 */
[C---:B------:R-:W-:Y:S02]  /*b080*/  FMUL.FTZ R70, R199.reuse, R70 ;  /* 0x00000046c7467220 */ /* 0x040fe40000410000 */
[C---:B------:R-:W-:Y:S01]  /*b090*/  HMMA.16816.F32.BF16 R32, R204.reuse, R38, R32 ;  /* 0x00000026cc20723c */ /* 0x040fe20000041820 */
[----:B------:R-:W-:Y:S03]  /*b0a0*/  MUFU.EX2 R155, R192 ;  /* 0x000000c0009b7308 */ /* 0x000fe60000000800 */
[----:B------:R-:W-:Y:S02]  /*b0b0*/  FMUL.FTZ R71, R199, R71 ;  /* 0x00000047c7477220 */ /* 0x000fe40000410000 */
[----:B------:R-:W-:Y:S02]  /*b0c0*/  FMUL.FTZ R80, R201, R80 ;  /* 0x00000050c9507220 */ /* 0x000fe40000410000 */
[C---:B------:R-:W-:Y:S03]  /*b0d0*/  FMUL.FTZ R38, R199.reuse, R146 ;  /* 0x00000092c7267220 */ /* 0x040fe60000410000 */
[----:B------:R-:W-:Y:S01]  /*b0e0*/  MUFU.EX2 R157, R231 ;  /* 0x000000e7009d7308 */ /* 0x000fe20000000800 */
[----:B------:R-:W-:Y:S02]  /*b0f0*/  FMUL.FTZ R39, R199, R147 ;  /* 0x00000093c7277220 */ /* 0x000fe40000410000 */
[----:B------:R-:W-:Y:S01]  /*b100*/  LDSM.16.MT88.4 R144, [R245+0x800] ;  /* 0x00080000f590783b */ /* 0x000fe20000004200 */
[----:B------:R-:W-:Y:S02]  /*b110*/  FMUL.FTZ R81, R201, R81 ;  /* 0x00000051c9517220 */ /* 0x000fe40000410000 */
[C---:B------:R-:W-:Y:S02]  /*b120*/  FMUL.FTZ R82, R199.reuse, R82 ;  /* 0x00000052c7527220 */ /* 0x040fe40000410000 */
[-C--:B----4-:R-:W-:Y:S02]  /*b130*/  HMMA.16816.F32.BF16 R36, R204, R52.reuse, R36 ;  /* 0x00000034cc24723c */ /* 0x090fe40000041824 */
[----:B------:R-:W-:Y:S01]  /*b140*/  MUFU.EX2 R231, R184 ;  /* 0x000000b800e77308 */ /* 0x000fe20000000800 */
[----:B------:R-:W-:Y:S02]  /*b150*/  FMUL.FTZ R83, R199, R83 ;  /* 0x00000053c7537220 */ /* 0x000fe40000410000 */
[C---:B------:R-:W-:Y:S02]  /*b160*/  FMUL.FTZ R84, R201.reuse, R84 ;  /* 0x00000054c9547220 */ /* 0x040fe40000410000 */
[----:B------:R-:W-:Y:S01]  /*b170*/  FMUL.FTZ R85, R201, R85 ;  /* 0x00000055c9557220 */ /* 0x000fe20000410000 */
[C---:B------:R-:W-:Y:S04]  /*b180*/  HMMA.16816.F32.BF16 R40, R164.reuse, R52, R40 ;  /* 0x00000034a428723c */ /* 0x040fe80000041828 */
[C---:B------:R-:W-:Y:S01]  /*b190*/  FMUL.FTZ R86, R199.reuse, R86 ;  /* 0x00000056c7567220 */ /* 0x040fe20000410000 */
[----:B------:R-:W-:Y:S01]  /*b1a0*/  MUFU.EX2 R178, R180 ;  /* 0x000000b400b27308 */ /* 0x000fe20000000800 */
[----:B------:R-:W-:Y:S02]  /*b1b0*/  FMUL.FTZ R87, R199, R87 ;  /* 0x00000057c7577220 */ /* 0x000fe40000410000 */
[-C--:B------:R-:W-:Y:S04]  /*b1c0*/  HMMA.16816.F32.BF16 R44, R164, R54.reuse, R44 ;  /* 0x00000036a42c723c */ /* 0x080fe8000004182c */
[C---:B------:R-:W-:Y:S02]  /*b1d0*/  FMUL.FTZ R52, R201.reuse, R136 ;  /* 0x00000088c9347220 */ /* 0x040fe40000410000 */
[C---:B------:R-:W-:Y:S01]  /*b1e0*/  FMUL.FTZ R53, R201.reuse, R137 ;  /* 0x00000089c9357220 */ /* 0x040fe20000410000 */
[----:B------:R-:W4:Y:S01]  /*b1f0*/  MUFU.EX2 R136, R160 ;  /* 0x000000a000887308 */ /* 0x000f220000000800 */
[C---:B------:R-:W-:Y:S04]  /*b200*/  HMMA.16816.F32.BF16 R48, R204.reuse, R54, R48 ;  /* 0x00000036cc30723c */ /* 0x040fe80000041830 */
[C---:B------:R-:W-:Y:S02]  /*b210*/  FMUL.FTZ R96, R201.reuse, R96 ;  /* 0x00000060c9607220 */ /* 0x040fe40000410000 */
[----:B------:R-:W-:Y:S02]  /*b220*/  FMUL.FTZ R97, R201, R97 ;  /* 0x00000061c9617220 */ /* 0x000fe40000410000 */
[C---:B------:R-:W-:Y:S01]  /*b230*/  FMUL.FTZ R54, R199.reuse, R138 ;  /* 0x0000008ac7367220 */ /* 0x040fe20000410000 */
[----:B------:R-:W-:Y:S03]  /*b240*/  MUFU.EX2 R137, R219 ;  /* 0x000000db00897308 */ /* 0x000fe60000000800 */
[C---:B------:R-:W-:Y:S02]  /*b250*/  FMUL.FTZ R55, R199.reuse, R139 ;  /* 0x0000008bc7377220 */ /* 0x040fe40000410000 */
[C---:B------:R-:W-:Y:S02]  /*b260*/  FMUL.FTZ R98, R199.reuse, R98 ;  /* 0x00000062c7627220 */ /* 0x040fe40000410000 */
[----:B------:R-:W-:Y:S02]  /*b270*/  FMUL.FTZ R99, R199, R99 ;  /* 0x00000063c7637220 */ /* 0x000fe40000410000 */
[C---:B------:R-:W-:Y:S01]  /*b280*/  FMUL.FTZ R100, R201.reuse, R100 ;  /* 0x00000064c9647220 */ /* 0x040fe20000410000 */
[-C--:B-1----:R-:W-:Y:S01]  /*b290*/  HMMA.16816.F32.BF16 R52, R204, R140.reuse, R52 ;  /* 0x0000008ccc34723c */ /* 0x082fe20000041834 */
[----:B------:R-:W-:Y:S02]  /*b2a0*/  MUFU.EX2 R160, R186 ;  /* 0x000000ba00a07308 */ /* 0x000fe40000000800 */
[----:B------:R-:W-:Y:S02]  /*b2b0*/  FMUL.FTZ R101, R201, R101 ;  /* 0x00000065c9657220 */ /* 0x000fe40000410000 */
[C---:B------:R-:W-:Y:S02]  /*b2c0*/  FMUL.FTZ R102, R199.reuse, R102 ;  /* 0x00000066c7667220 */ /* 0x040fe40000410000 */
[----:B------:R-:W-:Y:S01]  /*b2d0*/  FMUL.FTZ R103, R199, R103 ;  /* 0x00000067c7677220 */ /* 0x000fe20000410000 */
[C---:B------:R-:W-:Y:S03]  /*b2e0*/  HMMA.16816.F32.BF16 R56, R164.reuse, R140, R56 ;  /* 0x0000008ca438723c */ /* 0x040fe60000041838 */
[----:B------:R1:W5:Y:S01]  /*b2f0*/  MUFU.EX2 R139, R203 ;  /* 0x000000cb008b7308 */ /* 0x0003620000000800 */
[C---:B------:R-:W-:Y:S02]  /*b300*/  FMUL.FTZ R112, R201.reuse, R112 ;  /* 0x00000070c9707220 */ /* 0x040fe40000410000 */
[----:B------:R-:W-:Y:S02]  /*b310*/  FMUL.FTZ R113, R201, R113 ;  /* 0x00000071c9717220 */ /* 0x000fe40000410000 */
[-C--:B------:R-:W-:Y:S04]  /*b320*/  HMMA.16816.F32.BF16 R60, R164, R142.reuse, R60 ;  /* 0x0000008ea43c723c */ /* 0x080fe8000004183c */
[C---:B------:R-:W-:Y:S01]  /*b330*/  FMUL.FTZ R114, R199.reuse, R114 ;  /* 0x00000072c7727220 */ /* 0x040fe20000410000 */
[----:B------:R-:W4:Y:S01]  /*b340*/  MUFU.EX2 R138, R220 ;  /* 0x000000dc008a7308 */ /* 0x000f220000000800 */
[----:B------:R-:W-:Y:S02]  /*b350*/  FMUL.FTZ R115, R199, R115 ;  /* 0x00000073c7737220 */ /* 0x000fe40000410000 */
[C---:B------:R-:W-:Y:S01]  /*b360*/  HMMA.16816.F32.BF16 R64, R204.reuse, R142, R64 ;  /* 0x0000008ecc40723c */ /* 0x040fe20000041840 */
[----:B------:R-:W-:Y:S03]  /*b370*/  LDSM.16.MT88.4 R140, [R246+0x800] ;  /* 0x00080000f68c783b */ /* 0x000fe60000004200 */
[----:B------:R-:W-:Y:S02]  /*b380*/  FADD.FTZ R171, R173, R171 ;  /* 0x000000abadab7221 */ /* 0x000fe40000010000 */
[----:B------:R-:W-:Y:S01]  /*b390*/  FADD.FTZ R170, R174, R170 ;  /* 0x000000aaaeaa7221 */ /* 0x000fe20000010000 */
[----:B------:R-:W-:Y:S01]  /*b3a0*/  MUFU.EX2 R173, R189 ;  /* 0x000000bd00ad7308 */ /* 0x000fe20000000800 */
[-C--:B---3--:R-:W-:Y:S04]  /*b3b0*/  HMMA.16816.F32.BF16 R68, R204, R132.reuse, R68 ;  /* 0x00000084cc44723c */ /* 0x088fe80000041844 */
[----:B--2---:R-:W-:Y:S01]  /*b3c0*/  FADD.FTZ R170, R152, R170 ;  /* 0x000000aa98aa7221 */ /* 0x004fe20000010000 */
[----:B-1----:R-:W-:Y:S01]  /*b3d0*/  F2FP.BF16.PACK_AB R203, R213, R214 ;  /* 0x000000d6d5cb723e */ /* 0x002fe200000010ff */
[C---:B------:R-:W-:Y:S02]  /*b3e0*/  FMUL.FTZ R116, R201.reuse, R116 ;  /* 0x00000074c9747220 */ /* 0x040fe40000410000 */
[C---:B------:R-:W-:Y:S01]  /*b3f0*/  HMMA.16816.F32.BF16 R72, R164.reuse, R132, R72 ;  /* 0x00000084a448723c */ /* 0x040fe20000041848 */
[----:B------:R-:W-:Y:S03]  /*b400*/  MUFU.EX2 R220, R191 ;  /* 0x000000bf00dc7308 */ /* 0x000fe60000000800 */
[----:B------:R-:W-:Y:S02]  /*b410*/  FMUL.FTZ R117, R201, R117 ;  /* 0x00000075c9757220 */ /* 0x000fe40000410000 */
[C---:B------:R-:W-:Y:S02]  /*b420*/  FMUL.FTZ R118, R199.reuse, R118 ;  /* 0x00000076c7767220 */ /* 0x040fe40000410000 */
[-C--:B------:R-:W-:Y:S03]  /*b430*/  HMMA.16816.F32.BF16 R76, R164, R134.reuse, R76 ;  /* 0x00000086a44c723c */ /* 0x080fe6000004184c */
[----:B------:R-:W1:Y:S01]  /*b440*/  MUFU.EX2 R219, R190 ;  /* 0x000000be00db7308 */ /* 0x000e620000000800 */
[----:B------:R-:W-:Y:S02]  /*b450*/  FMUL.FTZ R119, R199, R119 ;  /* 0x00000077c7777220 */ /* 0x000fe40000410000 */
[----:B----4-:R-:W-:Y:S01]  /*b460*/  FADD.FTZ R154, R136, R179 ;  /* 0x000000b3889a7221 */ /* 0x010fe20000010000 */
[C---:B-----5:R-:W-:Y:S01]  /*b470*/  F2FP.BF16.PACK_AB R136, R139.reuse, R136 ;  /* 0x000000888b88723e */ /* 0x060fe200000010ff */
[C---:B------:R-:W-:Y:S01]  /*b480*/  HMMA.16816.F32.BF16 R80, R204.reuse, R134, R80 ;  /* 0x00000086cc50723c */ /* 0x040fe20000041850 */
[----:B------:R-:W2:Y:S03]  /*b490*/  LDSM.16.MT88.4 R132, [R245+0x2000] ;  /* 0x00200000f584783b */ /* 0x000ea60000004200 */
[----:B------:R-:W-:Y:S01]  /*b4a0*/  FADD.FTZ R154, R139, R154 ;  /* 0x0000009a8b9a7221 */ /* 0x000fe20000010000 */
[----:B------:R-:W-:Y:S01]  /*b4b0*/  MUFU.EX2 R174, R181 ;  /* 0x000000b500ae7308 */ /* 0x000fe20000000800 */
[----:B------:R-:W-:Y:S02]  /*b4c0*/  FMUL.FTZ R128, R201, R128 ;  /* 0x00000080c9807220 */ /* 0x000fe40000410000 */
[----:B------:R-:W-:Y:S01]  /*b4d0*/  FADD.FTZ R154, R138, R154 ;  /* 0x0000009a8a9a7221 */ /* 0x000fe20000010000 */
[C---:B------:R-:W-:Y:S03]  /*b4e0*/  F2FP.BF16.PACK_AB R138, R137.reuse, R138 ;  /* 0x0000008a898a723e */ /* 0x040fe600000010ff */
[----:B------:R-:W-:Y:S01]  /*b4f0*/  FADD.FTZ R154, R137, R154 ;  /* 0x0000009a899a7221 */ /* 0x000fe20000010000 */
[----:B------:R-:W-:Y:S01]  /*b500*/  F2FP.BF16.PACK_AB R137, R161, R152 ;  /* 0x00000098a189723e */ /* 0x000fe200000010ff */
[----:B------:R-:W-:Y:S01]  /*b510*/  FMUL.FTZ R129, R201, R129 ;  /* 0x00000081c9817220 */ /* 0x000fe20000410000 */
[----:B------:R-:W-:Y:S01]  /*b520*/  F2FP.BF16.PACK_AB R201, R215, R216 ;  /* 0x000000d8d7c9723e */ /* 0x000fe200000010ff */
[C---:B------:R-:W-:Y:S01]  /*b530*/  FMUL.FTZ R130, R199.reuse, R130 ;  /* 0x00000082c7827220 */ /* 0x040fe20000410000 */
[----:B------:R-:W-:Y:S01]  /*b540*/  MUFU.EX2 R228, R228 ;  /* 0x000000e400e47308 */ /* 0x000fe20000000800 */
[----:B------:R-:W-:Y:S01]  /*b550*/  FMUL.FTZ R131, R199, R131 ;  /* 0x00000083c7837220 */ /* 0x000fe20000410000 */
[----:B-1----:R-:W-:Y:S01]  /*b560*/  F2FP.BF16.PACK_AB R139, R219, R220 ;  /* 0x000000dcdb8b723e */ /* 0x002fe200000010ff */
[----:B------:R-:W-:Y:S04]  /*b570*/  FADD.FTZ R202, R175, R202 ;  /* 0x000000caafca7221 */ /* 0x000fe80000010000 */
[----:B------:R-:W-:Y:S03]  /*b580*/  FADD.FTZ R172, R172, R202 ;  /* 0x000000caacac7221 */ /* 0x000fe60000010000 */
[----:B------:R-:W-:Y:S01]  /*b590*/  MUFU.EX2 R175, R188 ;  /* 0x000000bc00af7308 */ /* 0x000fe20000000800 */
[----:B------:R-:W-:Y:S04]  /*b5a0*/  FADD.FTZ R172, R168, R172 ;  /* 0x000000aca8ac7221 */ /* 0x000fe80000010000 */
[----:B------:R-:W-:Y:S05]  /*b5b0*/  FADD.FTZ R172, R163, R172 ;  /* 0x000000aca3ac7221 */ /* 0x000fea0000010000 */
[----:B------:R-:W-:Y:S01]  /*b5c0*/  MUFU.EX2 R199, R185 ;  /* 0x000000b900c77308 */ /* 0x000fe20000000800 */
[-C--:B--2---:R-:W-:Y:S09]  /*b5d0*/  HMMA.16816.F32.BF16 R84, R204, R132.reuse, R84 ;  /* 0x00000084cc54723c */ /* 0x084ff20000041854 */
[----:B------:R-:W-:Y:S01]  /*b5e0*/  MUFU.EX2 R202, R218 ;  /* 0x000000da00ca7308 */ /* 0x000fe20000000800 */
[C---:B------:R-:W-:Y:S08]  /*b5f0*/  HMMA.16816.F32.BF16 R88, R164.reuse, R132, R88 ;  /* 0x00000084a458723c */ /* 0x040ff00000041858 */
[-C--:B------:R-:W-:Y:S01]  /*b600*/  HMMA.16816.F32.BF16 R92, R164, R134.reuse, R92 ;  /* 0x00000086a45c723c */ /* 0x080fe2000004185c */
[----:B------:R-:W-:Y:S07]  /*b610*/  MUFU.EX2 R218, R210 ;  /* 0x000000d200da7308 */ /* 0x000fee0000000800 */
[C---:B------:R-:W-:Y:S01]  /*b620*/  HMMA.16816.F32.BF16 R96, R204.reuse, R134, R96 ;  /* 0x00000086cc60723c */ /* 0x040fe20000041860 */
[----:B------:R-:W1:Y:S02]  /*b630*/  LDSM.16.MT88.4 R132, [R244+0x2000] ;  /* 0x00200000f484783b */ /* 0x000e640000004200 */
[----:B------:R-:W-:Y:S10]  /*b640*/  MUFU.EX2 R168, R217 ;  /* 0x000000d900a87308 */ /* 0x000ff40000000800 */
[----:B------:R-:W2:Y:S10]  /*b650*/  MUFU.EX2 R217, R211 ;  /* 0x000000d300d97308 */ /* 0x000eb40000000800 */
[----:B------:R-:W-:Y:S10]  /*b660*/  MUFU.EX2 R227, R227 ;  /* 0x000000e300e37308 */ /* 0x000ff40000000800 */
[----:B------:R-:W-:Y:S01]  /*b670*/  MUFU.EX2 R179, R200 ;  /* 0x000000c800b37308 */ /* 0x000fe20000000800 */
[-C--:B-1----:R-:W-:Y:S09]  /*b680*/  HMMA.16816.F32.BF16 R100, R204, R132.reuse, R100 ;  /* 0x00000084cc64723c */ /* 0x082ff20000041864 */
[----:B------:R-:W-:Y:S01]  /*b690*/  MUFU.EX2 R198, R198 ;  /* 0x000000c600c67308 */ /* 0x000fe20000000800 */
[C---:B------:R-:W-:Y:S09]  /*b6a0*/  HMMA.16816.F32.BF16 R104, R164.reuse, R132, R104 ;  /* 0x00000084a468723c */ /* 0x040ff20000041868 */
[----:B------:R-:W1:Y:S01]  /*b6b0*/  MUFU.EX2 R197, R197 ;  /* 0x000000c500c57308 */ /* 0x000e620000000800 */
[-C--:B------:R-:W-:Y:S08]  /*b6c0*/  HMMA.16816.F32.BF16 R108, R164, R134.reuse, R108 ;  /* 0x00000086a46c723c */ /* 0x080ff0000004186c */
[C---:B------:R-:W-:Y:S01]  /*b6d0*/  HMMA.16816.F32.BF16 R112, R204.reuse, R134, R112 ;  /* 0x00000086cc70723c */ /* 0x040fe20000041870 */
[----:B------:R-:W3:Y:S07]  /*b6e0*/  LDSM.16.MT88.4 R132, [R243+0x2000] ;  /* 0x00200000f384783b */ /* 0x000eee0000004200 */
[-C--:B---3--:R-:W-:Y:S08]  /*b6f0*/  HMMA.16816.F32.BF16 R116, R204, R132.reuse, R116 ;  /* 0x00000084cc74723c */ /* 0x088ff00000041874 */
[C---:B------:R-:W-:Y:S07]  /*b700*/  HMMA.16816.F32.BF16 R120, R164.reuse, R132, R120 ;  /* 0x00000084a478723c */ /* 0x040fee0000041878 */
[----:B------:R-:W-:Y:S01]  /*b710*/  F2FP.BF16.PACK_AB R132, R160, R153 ;  /* 0x00000099a084723e */ /* 0x000fe200000010ff */
[-C--:B------:R-:W-:Y:S01]  /*b720*/  HMMA.16816.F32.BF16 R124, R164, R134.reuse, R124 ;  /* 0x00000086a47c723c */ /* 0x080fe2000004187c */
[----:B------:R-:W-:Y:S03]  /*b730*/  MUFU.EX2 R166, R222 ;  /* 0x000000de00a67308 */ /* 0x000fe60000000800 */
[----:B------:R-:W-:Y:S03]  /*b740*/  F2FP.BF16.PACK_AB R133, R162, R163 ;  /* 0x000000a3a285723e */ /* 0x000fe600000010ff */
[----:B------:R-:W-:Y:S01]  /*b750*/  FADD.FTZ R165, R169, R171 ;  /* 0x000000aba9a57221 */ /* 0x000fe20000010000 */
[----:B------:R-:W-:Y:S03]  /*b760*/  HMMA.16816.F32.BF16 R128, R204, R134, R128 ;  /* 0x00000086cc80723c */ /* 0x000fe60000041880 */
[----:B------:R-:W3:Y:S01]  /*b770*/  MUFU.EX2 R222, R208 ;  /* 0x000000d000de7308 */ /* 0x000ee20000000800 */
[----:B------:R-:W-:Y:S03]  /*b780*/  FADD.FTZ R165, R153, R165 ;  /* 0x000000a599a57221 */ /* 0x000fe60000010000 */
[----:B------:R-:W-:Y:S01]  /*b790*/  F2FP.BF16.PACK_AB R134, R224, R226 ;  /* 0x000000e2e086723e */ /* 0x000fe200000010ff */
[-C--:B------:R-:W-:Y:S05]  /*b7a0*/  HMMA.16816.F32.BF16 R4, R136, R140.reuse, R4 ;  /* 0x0000008c8804723c */ /* 0x080fea0000041804 */
[----:B------:R-:W-:Y:S01]  /*b7b0*/  F2FP.BF16.PACK_AB R135, R223, R225 ;  /* 0x000000e1df87723e */ /* 0x000fe200000010ff */
[----:B------:R-:W4:Y:S01]  /*b7c0*/  MUFU.EX2 R167, R221 ;  /* 0x000000dd00a77308 */ /* 0x000f220000000800 */
[----:B--2---:R-:W-:Y:S02]  /*b7d0*/  F2FP.BF16.PACK_AB R204, R217, R212 ;  /* 0x000000d4d9cc723e */ /* 0x004fe400000010ff */
[----:B-1----:R-:W-:Y:S03]  /*b7e0*/  F2FP.BF16.PACK_AB R207, R197, R198 ;  /* 0x000000c6c5cf723e */ /* 0x002fe600000010ff */
[C---:B------:R-:W-:Y:S04]  /*b7f0*/  HMMA.16816.F32.BF16 R8, R132.reuse, R140, R8 ;  /* 0x0000008c8408723c */ /* 0x040fe80000041808 */
[----:B------:R1:W2:Y:S01]  /*b800*/  MUFU.EX2 R221, R209 ;  /* 0x000000d100dd7308 */ /* 0x0002a20000000800 */
[----:B---3--:R-:W-:Y:S03]  /*b810*/  F2FP.BF16.PACK_AB R205, R179, R222 ;  /* 0x000000deb3cd723e */ /* 0x008fe600000010ff */
[-C--:B------:R-:W-:Y:S08]  /*b820*/  HMMA.16816.F32.BF16 R12, R132, R142.reuse, R12 ;  /* 0x0000008e840c723c */ /* 0x080ff0000004180c */
[C---:B------:R-:W-:Y:S01]  /*b830*/  HMMA.16816.F32.BF16 R16, R136.reuse, R142, R16 ;  /* 0x0000008e8810723c */ /* 0x040fe20000041810 */
[----:B------:R-:W3:Y:S03]  /*b840*/  LDSM.16.MT88.4 R140, [R243+0x800] ;  /* 0x00080000f38c783b */ /* 0x000ee60000004200 */
[----:B----4-:R-:W-:Y:S04]  /*b850*/  F2FP.BF16.PACK_AB R200, R167, R166 ;  /* 0x000000a6a7c8723e */ /* 0x010fe800000010ff */
[-C--:B------:R-:W-:Y:S01]  /*b860*/  HMMA.16816.F32.BF16 R20, R136, R144.reuse, R20 ;  /* 0x000000908814723c */ /* 0x080fe20000041814 */
[----:B-1----:R-:W-:Y:S03]  /*b870*/  LDSM.16.MT88.4 R208, [R246+0x3800] ;  /* 0x00380000f6d0783b */ /* 0x002fe60000004200 */
[----:B--2---:R-:W-:Y:S04]  /*b880*/  F2FP.BF16.PACK_AB R206, R221, R218 ;  /* 0x000000daddce723e */ /* 0x004fe800000010ff */
[C---:B------:R-:W-:Y:S08]  /*b890*/  HMMA.16816.F32.BF16 R24, R132.reuse, R144, R24 ;  /* 0x000000908418723c */ /* 0x040ff00000041818 */
[-C--:B------:R-:W-:Y:S08]  /*b8a0*/  HMMA.16816.F32.BF16 R28, R132, R146.reuse, R28 ;  /* 0x00000092841c723c */ /* 0x080ff0000004181c */
[C---:B------:R-:W-:Y:S01]  /*b8b0*/  HMMA.16816.F32.BF16 R32, R136.reuse, R146, R32 ;  /* 0x000000928820723c */ /* 0x040fe20000041820 */
[----:B------:R-:W1:Y:S07]  /*b8c0*/  LDSM.16.MT88.4 R144, [R246+0x2800] ;  /* 0x00280000f690783b */ /* 0x000e6e0000004200 */
[-C--:B------:R-:W-:Y:S08]  /*b8d0*/  HMMA.16816.F32.BF16 R36, R136, R148.reuse, R36 ;  /* 0x000000948824723c */ /* 0x080ff00000041824 */
[C---:B------:R-:W-:Y:S08]  /*b8e0*/  HMMA.16816.F32.BF16 R40, R132.reuse, R148, R40 ;  /* 0x000000948428723c */ /* 0x040ff00000041828 */
[-C--:B------:R-:W-:Y:S08]  /*b8f0*/  HMMA.16816.F32.BF16 R44, R132, R150.reuse, R44 ;  /* 0x00000096842c723c */ /* 0x080ff0000004182c */
[C---:B------:R-:W-:Y:S01]  /*b900*/  HMMA.16816.F32.BF16 R48, R136.reuse, R150, R48 ;  /* 0x000000968830723c */ /* 0x040fe20000041830 */
[----:B------:R-:W2:Y:S07]  /*b910*/  LDSM.16.MT88.4 R148, [R245+0x2800] ;  /* 0x00280000f594783b */ /* 0x000eae0000004200 */
[-C--:B---3--:R-:W-:Y:S08]  /*b920*/  HMMA.16816.F32.BF16 R52, R136, R140.reuse, R52 ;  /* 0x0000008c8834723c */ /* 0x088ff00000041834 */
[C---:B------:R-:W-:Y:S08]  /*b930*/  HMMA.16816.F32.BF16 R56, R132.reuse, R140, R56 ;  /* 0x0000008c8438723c */ /* 0x040ff00000041838 */
[-C--:B------:R-:W-:Y:S08]  /*b940*/  HMMA.16816.F32.BF16 R60, R132, R142.reuse, R60 ;  /* 0x0000008e843c723c */ /* 0x080ff0000004183c */
[C---:B------:R-:W-:Y:S01]  /*b950*/  HMMA.16816.F32.BF16 R64, R136.reuse, R142, R64 ;  /* 0x0000008e8840723c */ /* 0x040fe20000041840 */
[----:B------:R-:W3:Y:S07]  /*b960*/  LDSM.16.MT88.4 R140, [R244+0x2800] ;  /* 0x00280000f48c783b */ /* 0x000eee0000004200 */
[-C--:B-1----:R-:W-:Y:S08]  /*b970*/  HMMA.16816.F32.BF16 R68, R136, R144.reuse, R68 ;  /* 0x000000908844723c */ /* 0x082ff00000041844 */
[C---:B------:R-:W-:Y:S08]  /*b980*/  HMMA.16816.F32.BF16 R72, R132.reuse, R144, R72 ;  /* 0x000000908448723c */ /* 0x040ff00000041848 */
[-C--:B------:R-:W-:Y:S08]  /*b990*/  HMMA.16816.F32.BF16 R76, R132, R146.reuse, R76 ;  /* 0x00000092844c723c */ /* 0x080ff0000004184c */
[C---:B------:R-:W-:Y:S01]  /*b9a0*/  HMMA.16816.F32.BF16 R80, R136.reuse, R146, R80 ;  /* 0x000000928850723c */ /* 0x040fe20000041850 */
[----:B------:R-:W1:Y:S07]  /*b9b0*/  LDSM.16.MT88.4 R144, [R243+0x2800] ;  /* 0x00280000f390783b */ /* 0x000e6e0000004200 */
[-C--:B--2---:R-:W-:Y:S08]  /*b9c0*/  HMMA.16816.F32.BF16 R84, R136, R148.reuse, R84 ;  /* 0x000000948854723c */ /* 0x084ff00000041854 */
        /* <DEDUP_REMOVED lines=10> */
[C---:B------:R-:W-:Y:S07]  /*ba70*/  HMMA.16816.F32.BF16 R120, R132.reuse, R144, R120 ;  /* 0x000000908478723c */ /* 0x040fee0000041878 */
[----:B------:R-:W-:Y:S01]  /*ba80*/  FADD.FTZ R144, R156, R154 ;  /* 0x0000009a9c907221 */ /* 0x000fe20000010000 */
[-C--:B------:R-:W-:Y:S04]  /*ba90*/  HMMA.16816.F32.BF16 R124, R132, R146.reuse, R124 ;  /* 0x00000092847c723c */ /* 0x080fe8000004187c */
[C---:B------:R-:W-:Y:S03]  /*baa0*/  FADD.FTZ R144, R158.reuse, R144 ;  /* 0x000000909e907221 */ /* 0x040fe60000010000 */
[----:B------:R-:W-:Y:S01]  /*bab0*/  F2FP.BF16.PACK_AB R132, R158, R156 ;  /* 0x0000009c9e84723e */ /* 0x000fe200000010ff */
[----:B------:R-:W-:Y:S04]  /*bac0*/  HMMA.16816.F32.BF16 R128, R136, R146, R128 ;  /* 0x000000928880723c */ /* 0x000fe80000041880 */
[----:B------:R-:W-:Y:S01]  /*bad0*/  F2FP.BF16.PACK_AB R134, R157, R155 ;  /* 0x0000009b9d86723e */ /* 0x000fe200000010ff */
[----:B------:R-:W-:Y:S01]  /*bae0*/  FADD.FTZ R144, R155, R144 ;  /* 0x000000909b907221 */ /* 0x000fe20000010000 */
[----:B------:R-:W-:Y:S01]  /*baf0*/  F2FP.BF16.PACK_AB R133, R175, R173 ;  /* 0x000000adaf85723e */ /* 0x000fe200000010ff */
[----:B------:R-:W-:Y:S01]  /*bb00*/  LDSM.16.MT88.4 R152, [R246+0x3000] ;  /* 0x00300000f698783b */ /* 0x000fe20000004200 */
[----:B------:R-:W-:Y:S01]  /*bb10*/  F2FP.BF16.PACK_AB R135, R231, R199 ;  /* 0x000000c7e787723e */ /* 0x000fe200000010ff */
[----:B------:R-:W-:Y:S03]  /*bb20*/  FADD.FTZ R164, R157, R144 ;  /* 0x000000909da47221 */ /* 0x000fe60000010000 */
[----:B------:R-:W-:Y:S01]  /*bb30*/  F2FP.BF16.PACK_AB R136, R176, R174 ;  /* 0x000000aeb088723e */ /* 0x000fe200000010ff */
[----:B------:R-:W-:Y:S01]  /*bb40*/  FADD.FTZ R164, R166, R164 ;  /* 0x000000a4a6a47221 */ /* 0x000fe20000010000 */
[----:B------:R-:W-:Y:S01]  /*bb50*/  F2FP.BF16.PACK_AB R138, R178, R177 ;  /* 0x000000b1b28a723e */ /* 0x000fe200000010ff */
[-C--:B--2---:R-:W-:Y:S01]  /*bb60*/  HMMA.16816.F32.BF16 R4, R132, R148.reuse, R4 ;  /* 0x000000948404723c */ /* 0x084fe20000041804 */
[----:B------:R-:W1:Y:S04]  /*bb70*/  LDSM.16.MT88.4 R144, [R244+0x1000] ;  /* 0x00100000f490783b */ /* 0x000e680000004200 */
[----:B------:R-:W-:Y:S02]  /*bb80*/  F2FP.BF16.PACK_AB R137, R229, R230 ;  /* 0x000000e6e589723e */ /* 0x000fe400000010ff */
[----:B------:R-:W-:Y:S02]  /*bb90*/  F2FP.BF16.PACK_AB R139, R227, R228 ;  /* 0x000000e4e38b723e */ /* 0x000fe400000010ff */
[----:B------:R-:W-:Y:S05]  /*bba0*/  LDSM.16.MT88.4 R156, [R245+0x3000] ;  /* 0x00300000f59c783b */ /* 0x000fea0000004200 */
        /* <DEDUP_REMOVED lines=18> */
[----:B------:R-:W-:Y:S07]  /*bcd0*/  LDSM.16.MT88.4 R148, [R245+0x1800] ;  /* 0x00180000f594783b */ /* 0x000fee0000004200 */
[-C--:B------:R-:W-:Y:S08]  /*bce0*/  HMMA.16816.F32.BF16 R68, R132, R152.reuse, R68 ;  /* 0x000000988444723c */ /* 0x080ff00000041844 */
[C---:B------:R-:W-:Y:S08]  /*bcf0*/  HMMA.16816.F32.BF16 R72, R136.reuse, R152, R72 ;  /* 0x000000988848723c */ /* 0x040ff00000041848 */
[-C--:B------:R-:W-:Y:S08]  /*bd00*/  HMMA.16816.F32.BF16 R76, R136, R154.reuse, R76 ;  /* 0x0000009a884c723c */ /* 0x080ff0000004184c */
[C---:B------:R-:W-:Y:S08]  /*bd10*/  HMMA.16816.F32.BF16 R80, R132.reuse, R154, R80 ;  /* 0x0000009a8450723c */ /* 0x040ff00000041850 */
[-C--:B------:R-:W-:Y:S08]  /*bd20*/  HMMA.16816.F32.BF16 R84, R132, R156.reuse, R84 ;  /* 0x0000009c8454723c */ /* 0x080ff00000041854 */
[C---:B------:R-:W-:Y:S08]  /*bd30*/  HMMA.16816.F32.BF16 R88, R136.reuse, R156, R88 ;  /* 0x0000009c8858723c */ /* 0x040ff00000041858 */
[-C--:B------:R-:W-:Y:S08]  /*bd40*/  HMMA.16816.F32.BF16 R92, R136, R158.reuse, R92 ;  /* 0x0000009e885c723c */ /* 0x080ff0000004185c */
[C---:B------:R-:W-:Y:S01]  /*bd50*/  HMMA.16816.F32.BF16 R96, R132.reuse, R158, R96 ;  /* 0x0000009e8460723c */ /* 0x040fe20000041860 */
[----:B------:R-:W2:Y:S07]  /*bd60*/  LDSM.16.MT88.4 R156, [R246+0x1800] ;  /* 0x00180000f69c783b */ /* 0x000eae0000004200 */
[-C--:B---3--:R-:W-:Y:S08]  /*bd70*/  HMMA.16816.F32.BF16 R100, R132, R140.reuse, R100 ;  /* 0x0000008c8464723c */ /* 0x088ff00000041864 */
[C---:B------:R-:W-:Y:S07]  /*bd80*/  HMMA.16816.F32.BF16 R104, R136.reuse, R140, R104 ;  /* 0x0000008c8868723c */ /* 0x040fee0000041868 */
[----:B------:R-:W-:Y:S01]  /*bd90*/  FADD.FTZ R140, R167, R164 ;  /* 0x000000a4a78c7221 */ /* 0x000fe20000010000 */
[-C--:B------:R-:W-:Y:S04]  /*bda0*/  HMMA.16816.F32.BF16 R108, R136, R142.reuse, R108 ;  /* 0x0000008e886c723c */ /* 0x080fe8000004186c */
[----:B------:R-:W-:Y:S01]  /*bdb0*/  FADD.FTZ R140, R202, R140 ;  /* 0x0000008cca8c7221 */ /* 0x000fe20000010000 */
[C---:B------:R-:W-:Y:S03]  /*bdc0*/  F2FP.BF16.PACK_AB R202, R168.reuse, R202 ;  /* 0x000000caa8ca723e */ /* 0x040fe600000010ff */
[C---:B------:R-:W-:Y:S08]  /*bdd0*/  HMMA.16816.F32.BF16 R112, R132.reuse, R142, R112 ;  /* 0x0000008e8470723c */ /* 0x040ff00000041870 */
[-C--:B-1----:R-:W-:Y:S08]  /*bde0*/  HMMA.16816.F32.BF16 R116, R132, R144.reuse, R116 ;  /* 0x000000908474723c */ /* 0x082ff00000041874 */
[C---:B------:R-:W-:Y:S08]  /*bdf0*/  HMMA.16816.F32.BF16 R120, R136.reuse, R144, R120 ;  /* 0x000000908878723c */ /* 0x040ff00000041878 */
[-C--:B------:R-:W-:Y:S07]  /*be00*/  HMMA.16816.F32.BF16 R124, R136, R146.reuse, R124 ;  /* 0x00000092887c723c */ /* 0x080fee000004187c */
[----:B------:R-:W-:Y:S01]  /*be10*/  FADD.FTZ R136, R168, R140 ;  /* 0x0000008ca8887221 */ /* 0x000fe20000010000 */
[----:B------:R-:W-:Y:S01]  /*be20*/  HMMA.16816.F32.BF16 R128, R132, R146, R128 ;  /* 0x000000928480723c */ /* 0x000fe20000041880 */
[----:B------:R-:W1:Y:S03]  /*be30*/  LDSM.16.MT88.4 R140, [R244+0x1800] ;  /* 0x00180000f48c783b */ /* 0x000e660000004200 */
[----:B------:R-:W-:Y:S02]  /*be40*/  FADD.FTZ R137, R161, R170 ;  /* 0x000000aaa1897221 */ /* 0x000fe40000010000 */
[----:B------:R-:W-:Y:S03]  /*be50*/  FADD.FTZ R138, R162, R172 ;  /* 0x000000aca28a7221 */ /* 0x000fe60000010000 */
[----:B------:R3:W-:Y:S04]  /*be60*/  STL [R1+0xe0], R136 ;  /* 0x0000e08801007387 */ /* 0x0007e80000100800 */
[----:B------:R-:W4:Y:S01]  /*be70*/  LDSM.16.MT88.4 R132, [R243+0x1800] ;  /* 0x00180000f384783b */ /* 0x000f220000004200 */
[----:B---3--:R-:W-:Y:S02]  /*be80*/  FADD.FTZ R136, R160, R165 ;  /* 0x000000a5a0887221 */ /* 0x008fe40000010000 */
[-C--:B--2---:R-:W-:Y:S05]  /*be90*/  HMMA.16816.F32.BF16 R160, R200, R156.reuse, R4 ;  /* 0x0000009cc8a0723c */ /* 0x084fea0000041804 */
[----:B------:R-:W2:Y:S03]  /*bea0*/  LDSM.16.MT88.4 R4, [R245+0x3800] ;  /* 0x00380000f504783b */ /* 0x000ea60000004200 */
[C---:B------:R-:W-:Y:S05]  /*beb0*/  HMMA.16816.F32.BF16 R164, R204.reuse, R156, R8 ;  /* 0x0000009ccca4723c */ /* 0x040fea0000041808 */
[----:B------:R-:W3:Y:S03]  /*bec0*/  LDSM.16.MT88.4 R8, [R244+0x3800] ;  /* 0x00380000f408783b */ /* 0x000ee60000004200 */
[-C--:B------:R-:W-:Y:S05]  /*bed0*/  HMMA.16816.F32.BF16 R168, R204, R158.reuse, R12 ;  /* 0x0000009ecca8723c */ /* 0x080fea000004180c */
[----:B------:R-:W5:Y:S03]  /*bee0*/  LDSM.16.MT88.4 R12, [R243+0x3800] ;  /* 0x00380000f30c783b */ /* 0x000f660000004200 */
[C---:B------:R-:W-:Y:S07]  /*bef0*/  HMMA.16816.F32.BF16 R156, R200.reuse, R158, R16 ;  /* 0x0000009ec89c723c */ /* 0x040fee0000041810 */
[----:B------:R-:W-:Y:S01]  /*bf00*/  MOV R19, R179 ;  /* 0x000000b300137202 */ /* 0x000fe20000000f00 */
[-C--:B------:R-:W-:Y:S04]  /*bf10*/  HMMA.16816.F32.BF16 R152, R200, R148.reuse, R20 ;  /* 0x00000094c898723c */ /* 0x080fe80000041814 */
[----:B------:R-:W-:Y:S02]  /*bf20*/  MOV R18, R178 ;  /* 0x000000b200127202 */ /* 0x000fe40000000f00 */
[----:B------:R-:W-:Y:S02]  /*bf30*/  MOV R17, R177 ;  /* 0x000000b100117202 */ /* 0x000fe40000000f00 */
[----:B------:R-:W-:Y:S04]  /*bf40*/  MOV R23, R175 ;  /* 0x000000af00177202 */ /* 0x000fe80000000f00 */
[----:B------:R-:W-:Y:S02]  /*bf50*/  MOV R21, R173 ;  /* 0x000000ad00157202 */ /* 0x000fe40000000f00 */
[----:B------:R-:W-:Y:S02]  /*bf60*/  MOV R22, R174 ;  /* 0x000000ae00167202 */ /* 0x000fe40000000f00 */
[C---:B------:R-:W-:Y:S04]  /*bf70*/  HMMA.16816.F32.BF16 R172, R204.reuse, R148, R24 ;  /* 0x00000094ccac723c */ /* 0x040fe80000041818 */
[----:B------:R-:W-:Y:S02]  /*bf80*/  MOV R16, R176 ;  /* 0x000000b000107202 */ /* 0x000fe40000000f00 */
[----:B------:R-:W-:Y:S02]  /*bf90*/  MOV R20, R138 ;  /* 0x0000008a00147202 */ /* 0x000fe40000000f00 */
[-C--:B------:R-:W-:Y:S04]  /*bfa0*/  HMMA.16816.F32.BF16 R176, R204, R150.reuse, R28 ;  /* 0x00000096ccb0723c */ /* 0x080fe8000004181c */
[----:B------:R-:W-:Y:S01]  /*bfb0*/  MOV R26, R137 ;  /* 0x00000089001a7202 */ /* 0x000fe20000000f00 */
[----:B------:R-:W-:Y:S01]  /*bfc0*/  FADD.FTZ R225, R225, R20 ;  /* 0x00000014e1e17221 */ /* 0x000fe20000010000 */
[----:B------:R-:W-:Y:S02]  /*bfd0*/  MOV R27, R136 ;  /* 0x00000088001b7202 */ /* 0x000fe40000000f00 */
[C---:B------:R-:W-:Y:S04]  /*bfe0*/  HMMA.16816.F32.BF16 R148, R200.reuse, R150, R32 ;  /* 0x00000096c894723c */ /* 0x040fe80000041820 */
[----:B------:R-:W-:Y:S02]  /*bff0*/  FADD.FTZ R220, R220, R26 ;  /* 0x0000001adcdc7221 */ /* 0x000fe40000010000 */
[----:B------:R-:W-:Y:S02]  /*c000*/  FADD.FTZ R226, R226, R27 ;  /* 0x0000001be2e27221 */ /* 0x000fe40000010000 */
[-C--:B-1----:R-:W-:Y:S04]  /*c010*/  HMMA.16816.F32.BF16 R144, R200, R140.reuse, R36 ;  /* 0x0000008cc890723c */ /* 0x082fe80000041824 */
[----:B------:R-:W-:Y:S02]  /*c020*/  FADD.FTZ R220, R219, R220 ;  /* 0x000000dcdbdc7221 */ /* 0x000fe40000010000 */
[----:B------:R-:W-:Y:S02]  /*c030*/  FADD.FTZ R226, R224, R226 ;  /* 0x000000e2e0e27221 */ /* 0x000fe40000010000 */
[C---:B------:R-:W-:Y:S04]  /*c040*/  HMMA.16816.F32.BF16 R180, R204.reuse, R140, R40 ;  /* 0x0000008cccb4723c */ /* 0x040fe80000041828 */
[----:B------:R-:W-:Y:S02]  /*c050*/  FADD.FTZ R220, R21, R220 ;  /* 0x000000dc15dc7221 */ /* 0x000fe40000010000 */
[----:B------:R-:W-:Y:S02]  /*c060*/  FADD.FTZ R225, R223, R225 ;  /* 0x000000e1dfe17221 */ /* 0x000fe40000010000 */
[-C--:B------:R-:W-:Y:S04]  /*c070*/  HMMA.16816.F32.BF16 R184, R204, R142.reuse, R44 ;  /* 0x0000008eccb8723c */ /* 0x080fe8000004182c */
[----:B------:R-:W-:Y:S02]  /*c080*/  FADD.FTZ R220, R23, R220 ;  /* 0x000000dc17dc7221 */ /* 0x000fe40000010000 */
[----:B------:R-:W-:Y:S02]  /*c090*/  FADD.FTZ R226, R22, R226 ;  /* 0x000000e216e27221 */ /* 0x000fe40000010000 */
[C---:B------:R-:W-:Y:S04]  /*c0a0*/  HMMA.16816.F32.BF16 R140, R200.reuse, R142, R48 ;  /* 0x0000008ec88c723c */ /* 0x040fe80000041830 */
[----:B------:R-:W-:Y:S01]  /*c0b0*/  FADD.FTZ R220, R199, R220 ;  /* 0x000000dcc7dc7221 */ /* 0x000fe20000010000 */
[----:B------:R-:W-:Y:S01]  /*c0c0*/  MOV R199, R3 ;  /* 0x0000000300c77202 */ /* 0x000fe20000000f00 */
[----:B------:R-:W-:Y:S02]  /*c0d0*/  FADD.FTZ R225, R230, R225 ;  /* 0x000000e1e6e17221 */ /* 0x000fe40000010000 */
[-C--:B----4-:R-:W-:Y:S04]  /*c0e0*/  HMMA.16816.F32.BF16 R136, R200, R132.reuse, R52 ;  /* 0x00000084c888723c */ /* 0x090fe80000041834 */
        /* <DEDUP_REMOVED lines=22> */
[----:B------:R-:W-:Y:S01]  /*c250*/  FADD.FTZ R225, R198, R225 ;  /* 0x000000e1c6e17221 */ /* 0x000fe20000010000 */
[----:B------:R-:W-:Y:S01]  /*c260*/  MOV R198, R196 ;  /* 0x000000c400c67202 */ /* 0x000fe20000000f00 */
[-C--:B--2---:R-:W-:Y:S08]  /*c270*/  HMMA.16816.F32.BF16 R84, R200, R4.reuse, R84 ;  /* 0x00000004c854723c */ /* 0x084ff00000041854 */
[C---:B------:R-:W-:Y:S01]  /*c280*/  HMMA.16816.F32.BF16 R88, R204.reuse, R4, R88 ;  /* 0x00000004cc58723c */ /* 0x040fe20000041858 */
[----:B------:R-:W2:Y:S04]  /*c290*/  LDL R5, [R1+0xec] ;  /* 0x0000ec0001057983 */ /* 0x000ea80000100800 */
[----:B------:R-:W2:Y:S03]  /*c2a0*/  LDL.LU R4, [R1+0xe8] ;  /* 0x0000e80001047983 */ /* 0x000ea60000300800 */
[-C--:B------:R-:W-:Y:S08]  /*c2b0*/  HMMA.16816.F32.BF16 R92, R204, R6.reuse, R92 ;  /* 0x00000006cc5c723c */ /* 0x080ff0000004185c */
[C---:B------:R-:W-:Y:S07]  /*c2c0*/  HMMA.16816.F32.BF16 R96, R200.reuse, R6, R96 ;  /* 0x00000006c860723c */ /* 0x040fee0000041860 */
[----:B------:R-:W-:Y:S01]  /*c2d0*/  FADD.FTZ R6, R213, R220 ;  /* 0x000000dcd5067221 */ /* 0x000fe20000010000 */
[-C--:B---3--:R-:W-:Y:S04]  /*c2e0*/  HMMA.16816.F32.BF16 R100, R200, R8.reuse, R100 ;  /* 0x00000008c864723c */ /* 0x088fe80000041864 */
[----:B------:R1:W-:Y:S04]  /*c2f0*/  STL [R1+0xe4], R6 ;  /* 0x0000e40601007387 */ /* 0x0003e80000100800 */
[C---:B------:R-:W-:Y:S08]  /*c300*/  HMMA.16816.F32.BF16 R104, R204.reuse, R8, R104 ;  /* 0x00000008cc68723c */ /* 0x040ff00000041868 */
[-C--:B------:R-:W-:Y:S08]  /*c310*/  HMMA.16816.F32.BF16 R108, R204, R10.reuse, R108 ;  /* 0x0000000acc6c723c */ /* 0x080ff0000004186c */
[C---:B------:R-:W-:Y:S08]  /*c320*/  HMMA.16816.F32.BF16 R112, R200.reuse, R10, R112 ;  /* 0x0000000ac870723c */ /* 0x040ff00000041870 */
[-C--:B-----5:R-:W-:Y:S08]  /*c330*/  HMMA.16816.F32.BF16 R116, R200, R12.reuse, R116 ;  /* 0x0000000cc874723c */ /* 0x0a0ff00000041874 */
[C---:B------:R-:W-:Y:S08]  /*c340*/  HMMA.16816.F32.BF16 R120, R204.reuse, R12, R120 ;  /* 0x0000000ccc78723c */ /* 0x040ff00000041878 */
[-C--:B------:R-:W-:Y:S08]  /*c350*/  HMMA.16816.F32.BF16 R124, R204, R14.reuse, R124 ;  /* 0x0000000ecc7c723c */ /* 0x080ff0000004187c */
[----:B------:R-:W-:Y:S07]  /*c360*/  HMMA.16816.F32.BF16 R128, R200, R14, R128 ;  /* 0x0000000ec880723c */ /* 0x000fee0000041880 */
[----:B------:R-:W-:Y:S01]  /*c370*/  FADD.FTZ R203, R221, R226 ;  /* 0x000000e2ddcb7221 */ /* 0x000fe20000010000 */
[----:B------:R-:W-:Y:S01]  /*c380*/  MOV R200, R2 ;  /* 0x0000000200c87202 */ /* 0x000fe20000000f00 */
[----:B------:R-:W-:Y:S03]  /*c390*/  FADD.FTZ R202, R197, R225 ;  /* 0x000000e1c5ca7221 */ /* 0x000fe60000010000 */
[----:B------:R-:W-:Y:S02]  /*c3a0*/  MOV R197, R0 ;  /* 0x0000000000c57202 */ /* 0x000fe40000000f00 */
[C---:B--2---:R-:W-:Y:S02]  /*c3b0*/  ISETP.GT.AND P0, PT, R4.reuse, R5, PT ;  /* 0x000000050400720c */ /* 0x044fe40003f04270 */
[----:B------:R-:W-:Y:S05]  /*c3c0*/  IADD3 R4, R4, -0x1, RZ ;  /* 0xffffffff04047810 */ /* 0x000fea0007ffe0ff */
[----:B------:R1:W-:Y:S04]  /*c3d0*/  STL [R1+0xe8], R4 ;  /* 0x0000e80401007387 */ /* 0x0003e80000100800 */
[----:B------:R1:W-:Y:S02]  /*c3e0*/  STL [R1+0xe8], R4 ;  /* 0x0000e80401007387 */ /* 0x0003e40000100800 */
[----:B-1----:R-:W-:-:S05]  /*c3f0*/  @P0 BRA `(.L_x_1247) ;  /* 0xffffad3000000947 */ /* 0x002fca000383ffff */
.L_x_1236:
[----:B--2---:R-:W2:Y:S04]  /*c400*/  LDL R5, [R1+0xa8] ;  /* 0x0000a80001057983 */ /* 0x004ea80000100800 */
[----:B------:R-:W2:Y:S02]  /*c410*/  LDL R4, [R1+0xe8] ;  /* 0x0000e80001047983 */ /* 0x000ea40000100800 */
[----:B--2---:R-:W-:-:S13]  /*c420*/  ISETP.GE.AND P0, PT, R4, R5, PT ;  /* 0x000000050400720c */ /* 0x004fda0003f06270 */
[----:B------:R-:W-:Y:S05]  /*c430*/  @!P0 BRA `(.L_x_1248) ;  /* 0x0000479000008947 */ /* 0x000fea0003800000 */
[----:B------:R-:W-:Y:S01]  /*c440*/  IMAD.MOV.U32 R200, RZ, RZ, R2 ;  /* 0x000000ffffc87224 */ /* 0x000fe200078e0002 */
[----:B------:R-:W-:Y:S01]  /*c450*/  MOV R198, R196 ;  /* 0x000000c400c67202 */ /* 0x000fe20000000f00 */
[----:B------:R-:W-:Y:S01]  /*c460*/  IMAD.MOV.U32 R199, RZ, RZ, R3 ;  /* 0x000000ffffc77224 */ /* 0x000fe200078e0003 */
[----:B------:R-:W-:Y:S02]  /*c470*/  MOV R197, R0 ;  /* 0x0000000000c57202 */ /* 0x000fe40000000f00 */
.L_x_1255:
[----:B------:R-:W2:Y:S01]  /*c480*/  LDL R11, [R1+0xb8] ;  /* 0x0000b800010b7983 */ /* 0x000ea20000100800 */
[----:B------:R-:W-:Y:S04]  /*c490*/  DEPBAR.LE SB0, 0x0 ;  /* 0x000080000000791a */ /* 0x000fe80000000000 */
[----:B------:R-:W3:Y:S01]  /*c4a0*/  LDL R10, [R1+0xb4] ;  /* 0x0000b400010a7983 */ /* 0x000ee20000100800 */
[----:B------:R-:W-:Y:S03]  /*c4b0*/  WARPSYNC 0xffffffff ;  /* 0xffffffff00007948 */ /* 0x000fe60003800000 */
[----:B------:R-:W4:Y:S04]  /*c4c0*/  LDL.64 R8, [R1+0xc8] ;  /* 0x0000c80001087983 */ /* 0x000f280000100a00 */
[----:B------:R-:W5:Y:S04]  /*c4d0*/  LDL R7, [R1+0x9c] ;  /* 0x00009c0001077983 */ /* 0x000f680000100800 */
[----:B------:R-:W4:Y:S04]  /*c4e0*/  LDL R6, [R1+0x4] ;  /* 0x0000040001067983 */ /* 0x000f280000100800 */
[----:B------:R-:W5:Y:S04]  /*c4f0*/  LDL R5, [R1] ;  /* 0x0000000001057983 */ /* 0x000f680000100800 */
[----:B------:R-:W5:Y:S04]  /*c500*/  LDL R4, [R1+0x18] ;  /* 0x0000180001047983 */ /* 0x000f680000100800 */
[----:B------:R-:W-:Y:S06]  /*c510*/  BAR.SYNC.DEFER_BLOCKING 0x0 ;  /* 0x0000000000007b1d */ /* 0x000fec0000010000 */
[----:B------:R1:W1:Y:S04]  /*c520*/  LDSM.16.M88.4 R64, [R251] ;  /* 0x00000000fb40783b */ /* 0x0002680000000200 */
[----:B------:R1:W1:Y:S04]  /*c530*/  LDSM.16.M88.4 R60, [R251+0x2000] ;  /* 0x00200000fb3c783b */ /* 0x0002680000000200 */
        /* <DEDUP_REMOVED lines=10> */
[C---:B--2---:R-:W-:Y:S01]  /*c5e0*/  IMAD.WIDE.U32 R2, R11.reuse, c[0x0][0x208], RZ ;  /* 0x000082000b027a25 */ /* 0x044fe200078e00ff */
[----:B------:R-:W-:Y:S02]  /*c5f0*/  SHF.R.S32.HI R0, RZ, 0x1f, R11 ;  /* 0x0000001fff007819 */ /* 0x000fe4000001140b */
[----:B---3--:R-:W-:Y:S03]  /*c600*/  SHF.R.S32.HI R52, RZ, 0x1f, R10 ;  /* 0x0000001fff347819 */ /* 0x008fe6000001140a */
[----:B------:R-:W-:Y:S04]  /*c610*/  IMAD R0, R0, c[0x0][0x208], RZ ;  /* 0x0000820000007a24 */ /* 0x000fe800078e02ff */
[----:B------:R-:W-:Y:S02]  /*c620*/  IMAD R0, R11, c[0x0][0x20c], R0 ;  /* 0x000083000b007a24 */ /* 0x000fe400078e0200 */
[----:B------:R-:W-:Y:S02]  /*c630*/  IMAD R52, R52, c[0x0][0x218], RZ ;  /* 0x0000860034347a24 */ /* 0x000fe400078e02ff */
[----:B------:R-:W-:Y:S02]  /*c640*/  IMAD.IADD R3, R3, 0x1, R0 ;  /* 0x0000000103037824 */ /* 0x000fe400078e0200 */
[----:B------:R-:W-:Y:S01]  /*c650*/  IMAD R52, R10, c[0x0][0x21c], R52 ;  /* 0x000087000a347a24 */ /* 0x000fe200078e0234 */
[----:B----4-:R-:W-:Y:S01]  /*c660*/  SHF.L.U32 R44, R6, 0x1, RZ ;  /* 0x00000001062c7819 */ /* 0x010fe200000006ff */
[----:B------:R-:W-:Y:S05]  /*c670*/  IMAD.WIDE.U32 R2, R10, c[0x0][0x218], R2 ;  /* 0x000086000a027a25 */ /* 0x000fea00078e0002 */
[----:B------:R-:W-:Y:S02]  /*c680*/  IADD3 R0, P0, R8, R2, RZ ;  /* 0x0000000208007210 */ /* 0x000fe40007f1e0ff */
[----:B------:R-:W-:Y:S01]  /*c690*/  SHF.L.U64.HI R2, R6, 0x1, R252 ;  /* 0x0000000106027819 */ /* 0x000fe200000102fc */
[----:B-----5:R-:W-:Y:S01]  /*c6a0*/  IMAD.SHL.U32 R40, R4, 0x2, RZ ;  /* 0x0000000204287824 */ /* 0x020fe200078e00ff */
[----:B------:R-:W-:Y:S02]  /*c6b0*/  IADD3.X R52, R7, R3, R52, P0, !PT ;  /* 0x0000000307347210 */ /* 0x000fe400007fe434 */
[----:B------:R-:W-:Y:S02]  /*c6c0*/  LEA R45, P0, R0, c[0x0][0x1f8], 0x1 ;  /* 0x00007e00002d7a11 */ /* 0x000fe400078008ff */
[----:B------:R-:W-:Y:S02]  /*c6d0*/  SHF.L.U64.HI R3, R4, 0x1, R5 ;  /* 0x0000000104037819 */ /* 0x000fe40000010205 */
[----:B------:R-:W-:Y:S01]  /*c6e0*/  LEA.HI.X R52, R0, c[0x0][0x1fc], R52, 0x1, P0 ;  /* 0x00007f0000347a11 */ /* 0x000fe200000f0c34 */
[----:B------:R-:W-:-:S06]  /*c6f0*/  BRA.DIV ~URZ, `(.L_x_1249) ;  /* 0x0000a4827f007947 */ /* 0x000fcc000b800000 */
[----:B-1----:R1:W2:Y:S02]  /*c700*/  SHFL.IDX PT, R28, R52, RZ, 0x181f ;  /* 0x00181fff341c7589 */ /* 0x0022a400000e0000 */
.L_x_1296:
[-C--:B------:R-:W-:Y:S01]  /*c710*/  HMMA.16816.F32.BF16 R4, R64, R16.reuse, RZ ;  /* 0x000000104004723c */ /* 0x080fe200000418ff */
[----:B------:R-:W3:Y:S01]  /*c720*/  LDL R196, [R1+0x18] ;  /* 0x0000180001c47983 */ /* 0x000ee20000100800 */
[----:B------:R-:W-:Y:S03]  /*c730*/  BSSY B0, `(.L_x_1250) ;  /* 0x00001b4000007945 */ /* 0x000fe60003800000 */
[----:B------:R-:W4:Y:S03]  /*c740*/  LDL R201, [R1+0x4] ;  /* 0x0000040001c97983 */ /* 0x000f260000100800 */
[C---:B------:R-:W-:Y:S01]  /*c750*/  HMMA.16816.F32.BF16 R8, R60.reuse, R16, RZ ;  /* 0x000000103c08723c */ /* 0x040fe200000418ff */
[----:B------:R-:W5:Y:S04]  /*c760*/  LDL R53, [R1+0x8] ;  /* 0x0000080001357983 */ /* 0x000f680000100800 */
[----:B------:R-:W1:Y:S03]  /*c770*/  SHFL.IDX PT, R36, R45, RZ, 0x181f ;  /* 0x00181fff2d247589 */ /* 0x000e6600000e0000 */
[-C--:B------:R-:W-:Y:S05]  /*c780*/  HMMA.16816.F32.BF16 R12, R60, R18.reuse, RZ ;  /* 0x000000123c0c723c */ /* 0x080fea00000418ff */
[----:B------:R-:W2:Y:S03]  /*c790*/  SHFL.IDX PT, R38, R45, 0x1, 0x181f ;  /* 0x00381f002d267f89 */ /* 0x000ea600000e0000 */
[C---:B------:R-:W-:Y:S05]  /*c7a0*/  HMMA.16816.F32.BF16 R16, R64.reuse, R18, RZ ;  /* 0x000000124010723c */ /* 0x040fea00000418ff */
[----:B------:R-:W1:Y:S03]  /*c7b0*/  SHFL.IDX PT, R0, R52, 0x1, 0x181f ;  /* 0x00381f0034007f89 */ /* 0x000e6600000e0000 */
[-C--:B------:R-:W-:Y:S05]  /*c7c0*/  HMMA.16816.F32.BF16 R20, R64, R32.reuse, RZ ;  /* 0x000000204014723c */ /* 0x080fea00000418ff */
[----:B------:R-:W1:Y:S03]  /*c7d0*/  SHFL.IDX PT, R41, R45, 0x2, 0x181f ;  /* 0x00581f002d297f89 */ /* 0x000e6600000e0000 */
[C---:B------:R-:W-:Y:S05]  /*c7e0*/  HMMA.16816.F32.BF16 R24, R60.reuse, R32, RZ ;  /* 0x000000203c18723c */ /* 0x040fea00000418ff */
[----:B------:R-:W2:Y:S08]  /*c7f0*/  SHFL.IDX PT, R42, R52, 0x2, 0x181f ;  /* 0x00581f00342a7f89 */ /* 0x000eb000000e0000 */
[----:B------:R-:W3:Y:S08]  /*c800*/  SHFL.IDX PT, R45, R45, 0x3, 0x181f ;  /* 0x00781f002d2d7f89 */ /* 0x000ef000000e0000 */
[----:B-1----:R-:W1:Y:S01]  /*c810*/  SHFL.IDX PT, R52, R52, 0x3, 0x181f ;  /* 0x00781f0034347f89 */ /* 0x002e6200000e0000 */
[C---:B------:R-:W-:Y:S02]  /*c820*/  IADD3 R30, P4, R36.reuse, R40, RZ ;  /* 0x00000028241e7210 */ /* 0x040fe40007f9e0ff */
[----:B------:R-:W-:Y:S02]  /*c830*/  IADD3 R36, P5, R36, R44, RZ ;  /* 0x0000002c24247210 */ /* 0x000fe40007fbe0ff */
[CC--:B--2---:R-:W-:Y:S02]  /*c840*/  IADD3.X R31, R28.reuse, R3.reuse, RZ, P4, !PT ;  /* 0x000000031c1f7210 */ /* 0x0c4fe400027fe4ff */
[----:B------:R-:W-:Y:S02]  /*c850*/  IADD3.X R37, R28, R2, RZ, P5, !PT ;  /* 0x000000021c257210 */ /* 0x000fe40002ffe4ff */
[C---:B------:R-:W-:Y:S02]  /*c860*/  IADD3 R46, P4, R38.reuse, R40, RZ ;  /* 0x00000028262e7210 */ /* 0x040fe40007f9e0ff */
[----:B------:R-:W-:Y:S02]  /*c870*/  IADD3 R38, P5, R38, R44, RZ ;  /* 0x0000002c26267210 */ /* 0x000fe40007fbe0ff */
[CC--:B------:R-:W-:Y:S02]  /*c880*/  IADD3.X R47, R0.reuse, R3.reuse, RZ, P4, !PT ;  /* 0x00000003002f7210 */ /* 0x0c0fe400027fe4ff */
[----:B------:R-:W-:Y:S02]  /*c890*/  IADD3.X R39, R0, R2, RZ, P5, !PT ;  /* 0x0000000200277210 */ /* 0x000fe40002ffe4ff */
[----:B---3--:R-:W-:Y:S02]  /*c8a0*/  ISETP.GE.AND P2, PT, R196, c[0x0][0x1d4], PT ;  /* 0x00007500c4007a0c */ /* 0x008fe40003f46270 */
[----:B----4-:R-:W-:Y:S02]  /*c8b0*/  ISETP.GE.AND P0, PT, R201, c[0x0][0x1d4], PT ;  /* 0x00007500c9007a0c */ /* 0x010fe40003f06270 */
[----:B------:R-:W-:Y:S04]  /*c8c0*/  SEL R0, RZ, 0x10, P2 ;  /* 0x00000010ff007807 */ /* 0x000fe80001000000 */
[C---:B------:R-:W-:Y:S02]  /*c8d0*/  IADD3 R54, -R0.reuse, 0x10, RZ ;  /* 0x0000001000367810 */ /* 0x040fe40007ffe1ff */
[----:B------:R-:W-:Y:S03]  /*c8e0*/  ISETP.NE.U32.AND P6, PT, R0, RZ, PT ;  /* 0x000000ff0000720c */ /* 0x000fe60003fc5070 */
[----:B-----5:R2:W-:Y:S01]  /*c8f0*/  LDGSTS.E.BYPASS.LTC128B.128 [R53+0x100], [R30.64], !P2 ;  /* 0x001000001e357fae */ /* 0x0205e2000d101d48 */
[----:B------:R-:W-:Y:S07]  /*c900*/  LOP3.LUT R54, R54, 0xf, RZ, 0xc0, !PT ;  /* 0x0000000f36367812 */ /* 0x000fee00078ec0ff */
[----:B------:R3:W-:Y:S08]  /*c910*/  LDGSTS.E.BYPASS.LTC128B.128 [R53+0x2100], [R36.64], !P0 ;  /* 0x0210000024357fae */ /* 0x0007f0000c101d48 */
[----:B------:R4:W-:Y:S08]  /*c920*/  LDGSTS.E.BYPASS.LTC128B.128 [R53+0x900], [R46.64], !P2 ;  /* 0x009000002e357fae */ /* 0x0009f0000d101d48 */
[----:B------:R5:W-:Y:S01]  /*c930*/  LDGSTS.E.BYPASS.LTC128B.128 [R53+0x2900], [R38.64], !P0 ;  /* 0x0290000026357fae */ /* 0x000be2000c101d48 */
[-C--:B--2---:R-:W-:Y:S08]  /*c940*/  HMMA.16816.F32.BF16 R28, R60, R34.reuse, RZ ;  /* 0x000000223c1c723c */ /* 0x084ff000000418ff */
[C---:B------:R-:W-:Y:S04]  /*c950*/  HMMA.16816.F32.BF16 R32, R64.reuse, R34, RZ ;  /* 0x000000224020723c */ /* 0x040fe800000418ff */
[C---:B---3--:R-:W-:Y:S04]  /*c960*/  IADD3 R36, P4, R41.reuse, R40, RZ ;  /* 0x0000002829247210 */ /* 0x048fe80007f9e0ff */
[----:B------:R-:W-:Y:S04]  /*c970*/  IADD3.X R37, R42, R3, RZ, P4, !PT ;  /* 0x000000032a257210 */ /* 0x000fe800027fe4ff */
[----:B----4-:R-:W-:Y:S01]  /*c980*/  SEL R46, RZ, 0x10, P0 ;  /* 0x00000010ff2e7807 */ /* 0x010fe20000000000 */
[----:B------:R5:W-:Y:S01]  /*c990*/  LDGSTS.E.BYPASS.LTC128B.128 [R53+0x1100], [R36.64], !P2 ;  /* 0x0110000024357fae */ /* 0x000be2000d101d48 */
[----:B------:R-:W-:Y:S02]  /*c9a0*/  IADD3 R58, P2, R41, R44, RZ ;  /* 0x0000002c293a7210 */ /* 0x000fe40007f5e0ff */
[----:B------:R-:W-:Y:S02]  /*c9b0*/  ISETP.NE.U32.AND P5, PT, R46, RZ, PT ;  /* 0x000000ff2e00720c */ /* 0x000fe40003fa5070 */
[----:B------:R-:W-:Y:S02]  /*c9c0*/  IADD3.X R59, R42, R2, RZ, P2, !PT ;  /* 0x000000022a3b7210 */ /* 0x000fe400017fe4ff */
[-C--:B------:R-:W-:Y:S02]  /*c9d0*/  IADD3 R54, P4, P2, R54, R45.reuse, R40 ;  /* 0x0000002d36367210 */ /* 0x080fe40007a9e028 */
[----:B------:R-:W-:Y:S01]  /*c9e0*/  IADD3 R46, -R46, 0x10, RZ ;  /* 0x000000102e2e7810 */ /* 0x000fe20007ffe1ff */
[----:B------:R2:W-:Y:S01]  /*c9f0*/  LDGSTS.E.BYPASS.LTC128B.128 [R53+0x3100], [R58.64], !P0 ;  /* 0x031000003a357fae */ /* 0x0005e2000c101d48 */
[-C--:B-1----:R-:W-:Y:S02]  /*ca00*/  IADD3.X R55, RZ, R52.reuse, R3, P4, P2 ;  /* 0x00000034ff377210 */ /* 0x082fe400027e4403 */
[----:B------:R-:W-:Y:S04]  /*ca10*/  LOP3.LUT R46, R46, 0xf, RZ, 0xc0, !PT ;  /* 0x0000000f2e2e7812 */ /* 0x000fe800078ec0ff */
[----:B------:R-:W-:Y:S01]  /*ca20*/  IADD3 R56, P4, P2, R46, R45, R44 ;  /* 0x0000002d2e387210 */ /* 0x000fe20007a9e02c */
[----:B------:R2:W-:Y:S03]  /*ca30*/  LDGSTS.E.BYPASS.LTC128B.128.ZFILL [R53+0x1900], [R54.64], P6 ;  /* 0x0190000036357fae */ /* 0x0005e6000b141d48 */
[----:B------:R-:W-:Y:S05]  /*ca40*/  IADD3.X R57, RZ, R52, R2, P4, P2 ;  /* 0x00000034ff397210 */ /* 0x000fea00027e4402 */
[----:B------:R-:W3:Y:S01]  /*ca50*/  LDL R2, [R1+0xa8] ;  /* 0x0000a80001027983 */ /* 0x000ee20000100800 */
[-C--:B-----5:R-:W-:Y:S03]  /*ca60*/  HMMA.16816.F32.BF16 R36, R64, R48.reuse, RZ ;  /* 0x000000304024723c */ /* 0x0a0fe600000418ff */
[----:B------:R2:W-:Y:S05]  /*ca70*/  LDGSTS.E.BYPASS.LTC128B.128.ZFILL [R53+0x3900], [R56.64], P5 ;  /* 0x0390000038357fae */ /* 0x0005ea000a941d48 */
[C---:B------:R-:W-:Y:S03]  /*ca80*/  HMMA.16816.F32.BF16 R40, R60.reuse, R48, RZ ;  /* 0x000000303c28723c */ /* 0x040fe600000418ff */
[----:B------:R-:W3:Y:S04]  /*ca90*/  LDL R3, [R1+0xe8] ;  /* 0x0000e80001037983 */ /* 0x000ee80000100800 */
[----:B------:R-:W0:Y:S01]  /*caa0*/  LDGDEPBAR ;  /* 0x00000000000079af */ /* 0x000e220000000000 */
[-C--:B------:R-:W-:Y:S08]  /*cab0*/  HMMA.16816.F32.BF16 R44, R60, R50.reuse, RZ ;  /* 0x000000323c2c723c */ /* 0x080ff000000418ff */
[C---:B------:R-:W-:Y:S08]  /*cac0*/  HMMA.16816.F32.BF16 R48, R64.reuse, R50, RZ ;  /* 0x000000324030723c */ /* 0x040ff000000418ff */
[-C--:B--2---:R-:W-:Y:S08]  /*cad0*/  HMMA.16816.F32.BF16 R52, R64, R204.reuse, RZ ;  /* 0x000000cc4034723c */ /* 0x084ff000000418ff */
        /* <DEDUP_REMOVED lines=43> */
[----:B------:R-:W-:Y:S02]  /*cd90*/  LDSM.16.M88.4 R220, [R238+-0x1000] ;  /* 0xfff00000eedc783b */ /* 0x000fe40000000200 */
[----:B---3--:R-:W-:Y:S05]  /*cda0*/  ISETP.GT.AND P2, PT, R3, R2, PT ;  /* 0x000000020300720c */ /* 0x008fea0003f44270 */
[----:B------:R-:W-:Y:S01]  /*cdb0*/  HMMA.16816.F32.BF16 R64, R204, R226, R64 ;  /* 0x000000e2cc40723c */ /* 0x000fe20000041840 */
[----:B------:R-:W3:Y:S07]  /*cdc0*/  LDSM.16.M88.4 R204, [R238+-0x1800] ;  /* 0xffe80000eecc783b */ /* 0x000eee0000000200 */
[-C--:B-1----:R-:W-:Y:S01]  /*cdd0*/  HMMA.16816.F32.BF16 R4, R208, R212.reuse, R4 ;  /* 0x000000d4d004723c */ /* 0x082fe20000041804 */
[----:B------:R-:W1:Y:S07]  /*cde0*/  LDSM.16.M88.4 R224, [R238+-0x800] ;  /* 0xfff80000eee0783b */ /* 0x000e6e0000000200 */
        /* <DEDUP_REMOVED lines=104> */
[----:B------:R-:W-:Y:S03]  /*d470*/  FMUL.FTZ R19, R19, c[0x0][0x320] ;  /* 0x0000c80013137a20 */ /* 0x000fe60000410000 */
[----:B------:R4:W1:Y:S10]  /*d480*/  MUFU.TANH R216, R7 ;  /* 0x0000000700d87308 */ /* 0x0008740000002400 */
[----:B------:R-:W1:Y:S10]  /*d490*/  MUFU.TANH R222, R8 ;  /* 0x0000000800de7308 */ /* 0x000e740000002400 */
[----:B------:R-:W1:Y:S01]  /*d4a0*/  MUFU.TANH R223, R9 ;  /* 0x0000000900df7308 */ /* 0x000e620000002400 */
[----:B----4-:R-:W4:Y:S09]  /*d4b0*/  LDSM.16.M88.4 R4, [R238+0x800] ;  /* 0x00080000ee04783b */ /* 0x010f320000000200 */
[----:B------:R-:W1:Y:S10]  /*d4c0*/  MUFU.TANH R206, R10 ;  /* 0x0000000a00ce7308 */ /* 0x000e740000002400 */
[----:B------:R5:W1:Y:S10]  /*d4d0*/  MUFU.TANH R207, R11 ;  /* 0x0000000b00cf7308 */ /* 0x000a740000002400 */
[----:B------:R1:W1:Y:S10]  /*d4e0*/  MUFU.TANH R225, R12 ;  /* 0x0000000c00e17308 */ /* 0x0002740000002400 */
[----:B------:R2:W2:Y:S01]  /*d4f0*/  MUFU.TANH R226, R13 ;  /* 0x0000000d00e27308 */ /* 0x0004a20000002400 */
[----:B-----5:R-:W5:Y:S01]  /*d500*/  LDSM.16.M88.4 R8, [R238+0x1000] ;  /* 0x00100000ee08783b */ /* 0x020f620000000200 */
[-C--:B----4-:R-:W-:Y:S08]  /*d510*/  HMMA.16816.F32.BF16 R20, R212, R4.reuse, R20 ;  /* 0x00000004d414723c */ /* 0x090ff00000041814 */
[----:B------:R-:W4:Y:S01]  /*d520*/  MUFU.TANH R218, R16 ;  /* 0x0000001000da7308 */ /* 0x000f220000002400 */
[C---:B------:R-:W-:Y:S04]  /*d530*/  HMMA.16816.F32.BF16 R24, R208.reuse, R4, R24 ;  /* 0x00000004d018723c */ /* 0x040fe80000041818 */
[----:B-1----:R-:W-:Y:S05]  /*d540*/  FMUL.FTZ R12, R14, c[0x0][0x320] ;  /* 0x0000c8000e0c7a20 */ /* 0x002fea0000410000 */
[----:B------:R-:W1:Y:S01]  /*d550*/  MUFU.TANH R219, R17 ;  /* 0x0000001100db7308 */ /* 0x000e620000002400 */
[-C--:B------:R-:W-:Y:S03]  /*d560*/  HMMA.16816.F32.BF16 R28, R208, R6.reuse, R28 ;  /* 0x00000006d01c723c */ /* 0x080fe6000004181c */
[----:B--2---:R-:W-:Y:S05]  /*d570*/  FMUL.FTZ R13, R15, c[0x0][0x320] ;  /* 0x0000c8000f0d7a20 */ /* 0x004fea0000410000 */
[C---:B------:R-:W-:Y:S01]  /*d580*/  HMMA.16816.F32.BF16 R32, R212.reuse, R6, R32 ;  /* 0x00000006d420723c */ /* 0x040fe20000041820 */
[----:B------:R2:W1:Y:S01]  /*d590*/  MUFU.TANH R227, R18 ;  /* 0x0000001200e37308 */ /* 0x0004620000002400 */
[----:B------:R-:W1:Y:S01]  /*d5a0*/  LDSM.16.M88.4 R4, [R238+0x1800] ;  /* 0x00180000ee04783b */ /* 0x000e620000000200 */
[----:B------:R-:W-:Y:S04]  /*d5b0*/  DEPBAR.LE SB0, 0x0 ;  /* 0x000080000000791a */ /* 0x000fe80000000000 */
[----:B------:R-:W-:Y:S02]  /*d5c0*/  FMUL.FTZ R20, R20, c[0x0][0x320] ;  /* 0x0000c80014147a20 */ /* 0x000fe40000410000 */
[----:B------:R-:W-:Y:S02]  /*d5d0*/  FMUL.FTZ R21, R21, c[0x0][0x320] ;  /* 0x0000c80015157a20 */ /* 0x000fe40000410000 */
[----:B------:R3:W1:Y:S01]  /*d5e0*/  MUFU.TANH R228, R19 ;  /* 0x0000001300e47308 */ /* 0x0006620000002400 */
[----:B------:R-:W-:Y:S01]  /*d5f0*/  BAR.SYNC.DEFER_BLOCKING 0x0 ;  /* 0x0000000000007b1d */ /* 0x000fe20000010000 */
[----:B------:R-:W-:Y:S01]  /*d600*/  FMUL.FTZ R22, R22, c[0x0][0x320] ;  /* 0x0000c80016167a20 */ /* 0x000fe20000410000 */
[-C--:B-----5:R-:W-:Y:S05]  /*d610*/  HMMA.16816.F32.BF16 R36, R212, R8.reuse, R36 ;  /* 0x00000008d424723c */ /* 0x0a0fea0000041824 */
[----:B------:R-:W-:Y:S02]  /*d620*/  FMUL.FTZ R15, R26, c[0x0][0x320] ;  /* 0x0000c8001a0f7a20 */ /* 0x000fe40000410000 */
[----:B------:R5:W1:Y:S01]  /*d630*/  MUFU.TANH R224, R20 ;  /* 0x0000001400e07308 */ /* 0x000a620000002400 */
[----:B------:R-:W-:Y:S01]  /*d640*/  FMUL.FTZ R14, R27, c[0x0][0x320] ;  /* 0x0000c8001b0e7a20 */ /* 0x000fe20000410000 */
[C---:B------:R-:W-:Y:S04]  /*d650*/  HMMA.16816.F32.BF16 R40, R208.reuse, R8, R40 ;  /* 0x00000008d028723c */ /* 0x040fe80000041828 */
[----:B--2---:R-:W-:Y:S02]  /*d660*/  FMUL.FTZ R18, R24, c[0x0][0x320] ;  /* 0x0000c80018127a20 */ /* 0x004fe40000410000 */
[----:B------:R-:W-:Y:S02]  /*d670*/  FMUL.FTZ R17, R30, c[0x0][0x320] ;  /* 0x0000c8001e117a20 */ /* 0x000fe40000410000 */
[----:B------:R2:W2:Y:S01]  /*d680*/  MUFU.TANH R221, R21 ;  /* 0x0000001500dd7308 */ /* 0x0004a20000002400 */
[-C--:B------:R-:W-:Y:S03]  /*d690*/  HMMA.16816.F32.BF16 R44, R208, R10.reuse, R44 ;  /* 0x0000000ad02c723c */ /* 0x080fe6000004182c */
[----:B---3--:R-:W-:Y:S02]  /*d6a0*/  FMUL.FTZ R19, R25, c[0x0][0x320] ;  /* 0x0000c80019137a20 */ /* 0x008fe40000410000 */
[----:B------:R-:W-:Y:S02]  /*d6b0*/  FMUL.FTZ R16, R31, c[0x0][0x320] ;  /* 0x0000c8001f107a20 */ /* 0x000fe40000410000 */
[----:B------:R-:W-:Y:S01]  /*d6c0*/  FMUL.FTZ R31, R32, c[0x0][0x320] ;  /* 0x0000c800201f7a20 */ /* 0x000fe20000410000 */
[C---:B------:R-:W-:Y:S01]  /*d6d0*/  HMMA.16816.F32.BF16 R48, R212.reuse, R10, R48 ;  /* 0x0000000ad430723c */ /* 0x040fe20000041830 */
[----:B------:R3:W3:Y:S03]  /*d6e0*/  MUFU.TANH R229, R22 ;  /* 0x0000001600e57308 */ /* 0x0006e60000002400 */
[----:B------:R-:W-:Y:S02]  /*d6f0*/  FMUL.FTZ R32, R33, c[0x0][0x320] ;  /* 0x0000c80021207a20 */ /* 0x000fe40000410000 */
[----:B-----5:R-:W-:Y:S02]  /*d700*/  FMUL.FTZ R20, R29, c[0x0][0x320] ;  /* 0x0000c8001d147a20 */ /* 0x020fe40000410000 */
[-C--:B-1----:R-:W-:Y:S03]  /*d710*/  HMMA.16816.F32.BF16 R52, R212, R4.reuse, R52 ;  /* 0x00000004d434723c */ /* 0x082fe60000041834 */
[----:B------:R-:W1:Y:S01]  /*d720*/  MUFU.TANH R12, R12 ;  /* 0x0000000c000c7308 */ /* 0x000e620000002400 */
[----:B------:R-:W-:Y:S02]  /*d730*/  FMUL.FTZ R42, R42, c[0x0][0x320] ;  /* 0x0000c8002a2a7a20 */ /* 0x000fe40000410000 */
[----:B------:R-:W-:Y:S02]  /*d740*/  FMUL.FTZ R27, R35, c[0x0][0x320] ;  /* 0x0000c800231b7a20 */ /* 0x000fe40000410000 */
[C---:B------:R-:W-:Y:S04]  /*d750*/  HMMA.16816.F32.BF16 R56, R208.reuse, R4, R56 ;  /* 0x00000004d038723c */ /* 0x040fe80000041838 */
[----:B------:R-:W-:Y:S01]  /*d760*/  FMUL.FTZ R45, R45, c[0x0][0x320] ;  /* 0x0000c8002d2d7a20 */ /* 0x000fe20000410000 */
[----:B------:R-:W1:Y:S01]  /*d770*/  MUFU.TANH R230, R42 ;  /* 0x0000002a00e67308 */ /* 0x000e620000002400 */
[----:B--2---:R-:W-:Y:S02]  /*d780*/  FMUL.FTZ R21, R28, c[0x0][0x320] ;  /* 0x0000c8001c157a20 */ /* 0x004fe40000410000 */
[-C--:B------:R-:W-:Y:S04]  /*d790*/  HMMA.16816.F32.BF16 R60, R208, R6.reuse, R60 ;  /* 0x00000006d03c723c */ /* 0x080fe8000004183c */
[----:B---3--:R-:W-:Y:S02]  /*d7a0*/  FMUL.FTZ R22, R23, c[0x0][0x320] ;  /* 0x0000c80017167a20 */ /* 0x008fe40000410000 */
[----:B------:R-:W-:Y:S01]  /*d7b0*/  FMUL.FTZ R28, R34, c[0x0][0x320] ;  /* 0x0000c800221c7a20 */ /* 0x000fe20000410000 */
[----:B------:R2:W3:Y:S01]  /*d7c0*/  MUFU.TANH R231, R45 ;  /* 0x0000002d00e77308 */ /* 0x0004e20000002400 */
[----:B------:R-:W-:Y:S04]  /*d7d0*/  HMMA.16816.F32.BF16 R64, R212, R6, R64 ;  /* 0x00000006d440723c */ /* 0x000fe80000041840 */
[----:B------:R-:W-:Y:S02]  /*d7e0*/  FMUL.FTZ R34, R36, c[0x0][0x320] ;  /* 0x0000c80024227a20 */ /* 0x000fe40000410000 */
[----:B------:R-:W-:Y:S02]  /*d7f0*/  FMUL.FTZ R33, R37, c[0x0][0x320] ;  /* 0x0000c80025217a20 */ /* 0x000fe40000410000 */
[----:B------:R-:W-:Y:S01]  /*d800*/  FMUL.FTZ R30, R38, c[0x0][0x320] ;  /* 0x0000c800261e7a20 */ /* 0x000fe20000410000 */
[----:B------:R-:W1:Y:S03]  /*d810*/  MUFU.TANH R13, R13 ;  /* 0x0000000d000d7308 */ /* 0x000e660000002400 */
        /* <DEDUP_REMOVED lines=8> */
[----:B--2---:R-:W-:Y:S02]  /*d8a0*/  FMUL.FTZ R45, R48, c[0x0][0x320] ;  /* 0x0000c800302d7a20 */ /* 0x004fe40000410000 */
[----:B------:R-:W-:Y:S01]  /*d8b0*/  FMUL.FTZ R44, R49, c[0x0][0x320] ;  /* 0x0000c800312c7a20 */ /* 0x000fe20000410000 */
[----:B------:R-:W2:Y:S01]  /*d8c0*/  MUFU.TANH R18, R18 ;  /* 0x0000001200127308 */ /* 0x000ea20000002400 */
        /* <DEDUP_REMOVED lines=20> */
[----:B------:R-:W-:Y:S05]  /*da10*/  FMUL.FTZ R66, R66, c[0x0][0x320] ;  /* 0x0000c80042427a20 */ /* 0x000fea0000410000 */
        /* <DEDUP_REMOVED lines=29> */
[----:B------:R-:W1:Y:S10]  /*dbf0*/  MUFU.TANH R35, R35 ;  /* 0x0000002300237308 */ /* 0x000e740000002400 */
[----:B------:R1:W1:Y:S10]  /*dc00*/  MUFU.TANH R210, R60 ;  /* 0x0000003c00d27308 */ /* 0x0002740000002400 */
[----:B------:R-:W1:Y:S10]  /*dc10*/  MUFU.TANH R43, R43 ;  /* 0x0000002b002b7308 */ /* 0x000e740000002400 */
[----:B------:R-:W1:Y:S10]  /*dc20*/  MUFU.TANH R37, R37 ;  /* 0x0000002500257308 */ /* 0x000e740000002400 */
[----:B------:R-:W1:Y:S10]  /*dc30*/  MUFU.TANH R36, R36 ;  /* 0x0000002400247308 */ /* 0x000e740000002400 */
[----:B------:R-:W1:Y:S10]  /*dc40*/  MUFU.TANH R50, R50 ;  /* 0x0000003200327308 */ /* 0x000e740000002400 */
[----:B------:R-:W1:Y:S10]  /*dc50*/  MUFU.TANH R49, R49 ;  /* 0x0000003100317308 */ /* 0x000e740000002400 */
[----:B------:R1:W1:Y:S10]  /*dc60*/  MUFU.TANH R214, R66 ;  /* 0x0000004200d67308 */ /* 0x0002740000002400 */
[----:B------:R-:W1:Y:S01]  /*dc70*/  MUFU.TANH R48, R48 ;  /* 0x0000003000307308 */ /* 0x000e620000002400 */
[----:B------:R-:W-:-:S05]  /*dc80*/  @!P2 BRA `(.L_x_1251) ;  /* 0x000005e00000a947 */ /* 0x000fca0003800000 */
[----:B--234-:R-:W2:Y:S04]  /*dc90*/  LDL R51, [R1+0xbc] ;  /* 0x0000bc0001337983 */ /* 0x01cea80000100800 */
[----:B------:R-:W3:Y:S04]  /*dca0*/  LDL.64 R54, [R1+0xd8] ;  /* 0x0000d80001367983 */ /* 0x000ee80000100a00 */
[----:B------:R-:W4:Y:S04]  /*dcb0*/  LDL R9, [R1+0xa4] ;  /* 0x0000a40001097983 */ /* 0x000f280000100800 */
[----:B------:R-:W5:Y:S04]  /*dcc0*/  S2R R217, SR_TID.X ;  /* 0x0000000000d97919 */ /* 0x000f680000002100 */
[----:B------:R-:W3:Y:S01]  /*dcd0*/  LDL.64 R52, [R1+0xd0] ;  /* 0x0000d00001347983 */ /* 0x000ee20000100a00 */
[----:B--2---:R-:W-:Y:S01]  /*dce0*/  IMAD R3, R3, 0x40, R51 ;  /* 0x0000004003037824 */ /* 0x004fe200078e0233 */
[--C-:B-----5:R-:W-:Y:S02]  /*dcf0*/  SHF.R.S32.HI R2, RZ, 0x1f, R217.reuse ;  /* 0x0000001fff027819 */ /* 0x120fe400000114d9 */
[----:B------:R-:W-:Y:S02]  /*dd00*/  SHF.R.S32.HI R8, RZ, 0x1f, R217 ;  /* 0x0000001fff087819 */ /* 0x000fe400000114d9 */
[-C--:B------:R-:W-:Y:S02]  /*dd10*/  LEA.HI R2, R2, R217.reuse, RZ, 0x3 ;  /* 0x000000d902027211 */ /* 0x080fe400078f18ff */
[----:B------:R-:W-:Y:S02]  /*dd20*/  LEA.HI R8, R8, R217, RZ, 0x3 ;  /* 0x000000d908087211 */ /* 0x000fe400078f18ff */
[----:B------:R-:W-:Y:S02]  /*dd30*/  LOP3.LUT R2, R2, 0xfffffff8, RZ, 0xc0, !PT ;  /* 0xfffffff802027812 */ /* 0x000fe400078ec0ff */
[----:B------:R-:W-:Y:S03]  /*dd40*/  SHF.R.S32.HI R8, RZ, 0x3, R8 ;  /* 0x00000003ff087819 */ /* 0x000fe60000011408 */
[----:B------:R-:W-:Y:S02]  /*dd50*/  IMAD.IADD R2, R217, 0x1, -R2 ;  /* 0x00000001d9027824 */ /* 0x000fe400078e0a02 */
[----:B---3--:R-:W-:Y:S01]  /*dd60*/  IMAD.SHL.U32 R53, R201, 0x2, RZ ;  /* 0x00000002c9357824 */ /* 0x008fe200078e00ff */
[----:B------:R-:W2:Y:S01]  /*dd70*/  LDL R217, [R1+0xa0] ;  /* 0x0000a00001d97983 */ /* 0x000ea20000100800 */
[----:B------:R-:W-:Y:S03]  /*dd80*/  IMAD R2, R2, 0x10, R8 ;  /* 0x0000001002027824 */ /* 0x000fe600078e0208 */
[----:B------:R-:W3:Y:S02]  /*dd90*/  LDL R8, [R1] ;  /* 0x0000000001087983 */ /* 0x000ee40000100800 */
[----:B------:R-:W-:Y:S05]  /*dda0*/  IADD3 R2, R3, -0x40, R2 ;  /* 0xffffffc003027810 */ /* 0x000fea0007ffe002 */
[----:B------:R-:W-:Y:S04]  /*ddb0*/  @P3 IMAD.HI.U32 R4, R2, c[0x0][0x2bc], RZ ;  /* 0x0000af0002043a27 */ /* 0x000fe800078e00ff */
[----:B------:R-:W-:Y:S01]  /*ddc0*/  IMAD.MOV.U32 R3, RZ, RZ, R2 ;  /* 0x000000ffff037224 */ /* 0x000fe200078e0002 */
[----:B------:R-:W-:Y:S04]  /*ddd0*/  @P3 SHF.R.U32.HI R3, RZ, c[0x0][0x2c0], R4 ;  /* 0x0000b000ff033a19 */ /* 0x000fe80000011604 */
[----:B------:R-:W-:Y:S02]  /*dde0*/  @!P1 IADD3 R5, P2, R3, R54, RZ ;  /* 0x0000003603059210 */ /* 0x000fe40007f5e0ff */
[----:B------:R-:W-:Y:S02]  /*ddf0*/  SHF.L.U64.HI R54, R201, 0x1, R252 ;  /* 0x00000001c9367819 */ /* 0x000fe400000102fc */
[----:B----4-:R-:W-:Y:S01]  /*de00*/  @!P1 LEA.HI.X.SX32 R4, R3, R9, 0x1, P2 ;  /* 0x0000000903049211 */ /* 0x010fe200010f0eff */
[----:B------:R-:W-:Y:S01]  /*de10*/  IMAD.MOV.U32 R9, RZ, RZ, RZ ;  /* 0x000000ffff097224 */ /* 0x000fe200078e00ff */
[C---:B------:R-:W-:Y:S01]  /*de20*/  @!P1 LEA R6, P2, R5.reuse, c[0x0][0x2a0], 0x2 ;  /* 0x0000a80005069a11 */ /* 0x040fe200078410ff */
[----:B------:R-:W-:Y:S03]  /*de30*/  IMAD.MOV R3, RZ, RZ, -R3 ;  /* 0x000000ffff037224 */ /* 0x000fe600078e0a03 */
[----:B------:R-:W-:Y:S01]  /*de40*/  @!P1 LEA.HI.X R7, R5, c[0x0][0x2a4], R4, 0x2, P2 ;  /* 0x0000a90005079a11 */ /* 0x000fe200010f1404 */
[----:B------:R-:W-:Y:S04]  /*de50*/  IMAD R51, R3, c[0x0][0x2b8], R2 ;  /* 0x0000ae0003337a24 */ /* 0x000fe800078e0202 */
[C---:B------:R-:W-:Y:S01]  /*de60*/  IMAD.WIDE.U32 R4, R51.reuse, c[0x0][0x1e0], RZ ;  /* 0x0000780033047a25 */ /* 0x040fe200078e00ff */
[----:B------:R-:W4:Y:S01]  /*de70*/  @!P1 LDG.E R9, [R6.64] ;  /* 0x0000000806099981 */ /* 0x000f22000c1e1900 */
[----:B------:R-:W-:Y:S03]  /*de80*/  SHF.R.S32.HI R2, RZ, 0x1f, R51 ;  /* 0x0000001fff027819 */ /* 0x000fe60000011433 */
[----:B------:R5:W-:Y:S02]  /*de90*/  STL [R1+0xb8], R51 ;  /* 0x0000b83301007387 */ /* 0x000be40000100800 */
[----:B------:R-:W-:Y:S04]  /*dea0*/  IMAD R2, R2, c[0x0][0x1e0], RZ ;  /* 0x0000780002027a24 */ /* 0x000fe800078e02ff */
[----:B------:R-:W-:Y:S04]  /*deb0*/  IMAD R2, R51, c[0x0][0x1e4], R2 ;  /* 0x0000790033027a24 */ /* 0x000fe800078e0202 */
[----:B------:R-:W-:Y:S02]  /*dec0*/  IMAD.IADD R5, R5, 0x1, R2 ;  /* 0x0000000105057824 */ /* 0x000fe400078e0202 */
[----:B-----5:R-:W-:Y:S01]  /*ded0*/  IMAD.SHL.U32 R51, R196, 0x2, RZ ;  /* 0x00000002c4337824 */ /* 0x020fe200078e00ff */
[----:B----4-:R-:W-:Y:S01]  /*dee0*/  SHF.R.S32.HI R2, RZ, 0x1f, R9 ;  /* 0x0000001fff027819 */ /* 0x010fe20000011409 */
[----:B------:R4:W-:Y:S01]  /*def0*/  STL [R1+0xb4], R9 ;  /* 0x0000b40901007387 */ /* 0x0009e20000100800 */
[C---:B------:R-:W-:Y:S04]  /*df00*/  IMAD.WIDE.U32 R4, R9.reuse, c[0x0][0x1f0], R4 ;  /* 0x00007c0009047a25 */ /* 0x040fe800078e0004 */
[----:B------:R-:W-:Y:S01]  /*df10*/  IMAD R2, R2, c[0x0][0x1f0], RZ ;  /* 0x00007c0002027a24 */ /* 0x000fe200078e02ff */
[----:B------:R-:W-:Y:S02]  /*df20*/  IADD3 R4, P2, R52, R4, RZ ;  /* 0x0000000434047210 */ /* 0x000fe40007f5e0ff */
[----:B---3--:R-:W-:Y:S01]  /*df30*/  SHF.L.U64.HI R52, R196, 0x1, R8 ;  /* 0x00000001c4347819 */ /* 0x008fe20000010208 */
[----:B------:R-:W-:Y:S05]  /*df40*/  IMAD R2, R9, c[0x0][0x1f4], R2 ;  /* 0x00007d0009027a24 */ /* 0x000fea00078e0202 */
[----:B--2---:R-:W-:Y:S02]  /*df50*/  IADD3.X R2, R217, R5, R2, P2, !PT ;  /* 0x00000005d9027210 */ /* 0x004fe400017fe402 */
[C---:B------:R-:W-:Y:S04]  /*df60*/  LEA R3, P2, R4.reuse, c[0x0][0x1c8], 0x1 ;  /* 0x0000720004037a11 */ /* 0x040fe800078408ff */
[----:B------:R-:W-:Y:S01]  /*df70*/  LEA.HI.X R2, R4, c[0x0][0x1cc], R2, 0x1, P2 ;  /* 0x0000730004027a11 */ /* 0x000fe200010f0c02 */
[----:B------:R-:W-:-:S06]  /*df80*/  BRA.DIV ~URZ, `(.L_x_1252) ;  /* 0x00008c627f007947 */ /* 0x000fcc000b800000 */
[----:B------:R2:W3:Y:S02]  /*df90*/  SHFL.IDX PT, R55, R2, RZ, 0x181f ;  /* 0x00181fff02377589 */ /* 0x0004e400000e0000 */
.L_x_1297:
[----:B------:R-:W-:-:S05]  /*dfa0*/  BRA.DIV ~URZ, `(.L_x_1253) ;  /* 0x00008cb27f007947 */ /* 0x000fca000b800000 */
[----:B-1----:R-:W5:Y:S01]  /*dfb0*/  LDL R58, [R1+0x8] ;  /* 0x00000800013a7983 */ /* 0x002f620000100800 */
[C---:B------:R-:W-:Y:S02]  /*dfc0*/  ISETP.NE.U32.AND P2, PT, R0.reuse, RZ, PT ;  /* 0x000000ff0000720c */ /* 0x040fe40003f45070 */
[----:B------:R-:W-:Y:S01]  /*dfd0*/  IADD3 R4, -R0, 0x10, RZ ;  /* 0x0000001000047810 */ /* 0x000fe20007ffe1ff */
[----:B------:R-:W1:Y:S03]  /*dfe0*/  SHFL.IDX PT, R5, R3, RZ, 0x181f ;  /* 0x00181fff03057589 */ /* 0x000e6600000e0000 */
[----:B------:R-:W-:Y:S04]  /*dff0*/  LOP3.LUT R4, R4, 0xf, RZ, 0xc0, !PT ;  /* 0x0000000f04047812 */ /* 0x000fe800078ec0ff */
[C-C-:B-1----:R-:W-:Y:S04]  /*e000*/  IADD3 R6, P5, P4, R4.reuse, R5, R51.reuse ;  /* 0x0000000504067210 */ /* 0x142fe80007cbe033 */
[----:B---3--:R-:W-:Y:S05]  /*e010*/  IADD3.X R7, RZ, R55, R52, P5, P4 ;  /* 0x00000037ff077210 */ /* 0x008fea0002fe8434 */
[----:B------:R-:W-:Y:S01]  /*e020*/  @!PT LDS RZ, [RZ] ;  /* 0x00000000fffff984 */ /* 0x000fe20000000800 */
[----:B------:R-:W-:Y:S01]  /*e030*/  @!PT LDS RZ, [RZ] ;  /* 0x00000000fffff984 */ /* 0x000fe20000000800 */
[----:B-----5:R1:W-:Y:S02]  /*e040*/  LDGSTS.E.BYPASS.LTC128B.128.ZFILL [R58+0x4100], [R6.64], P2 ;  /* 0x04100000063a7fae */ /* 0x0203e40009141d48 */
[----:B-1----:R-:W-:Y:S02]  /*e050*/  IADD3 R6, P4, R5, R53, RZ ;  /* 0x0000003505067210 */ /* 0x002fe40007f9e0ff */
[----:B------:R-:W1:Y:S03]  /*e060*/  SHFL.IDX PT, R5, R3, 0x1, 0x181f ;  /* 0x00381f0003057f89 */ /* 0x000e6600000e0000 */
[----:B------:R-:W-:Y:S05]  /*e070*/  IMAD.X R7, R55, 0x1, R54, P4 ;  /* 0x0000000137077824 */ /* 0x000fea00020e0636 */
[----:B------:R3:W-:Y:S01]  /*e080*/  LDGSTS.E.BYPASS.LTC128B.128 [R58+0x6100], [R6.64], !P0 ;  /* 0x06100000063a7fae */ /* 0x0007e2000c101d48 */
[--C-:B-1----:R-:W-:Y:S03]  /*e090*/  IADD3 R8, P5, P4, R4, R5, R51.reuse ;  /* 0x0000000504087210 */ /* 0x102fe60007cbe033 */
[----:B---3--:R-:W1:Y:S02]  /*e0a0*/  SHFL.IDX PT, R6, R2, 0x1, 0x181f ;  /* 0x00381f0002067f89 */ /* 0x008e6400000e0000 */
[----:B-1--4-:R-:W-:Y:S02]  /*e0b0*/  IADD3.X R9, RZ, R6, R52, P5, P4 ;  /* 0x00000006ff097210 */ /* 0x012fe40002fe8434 */
[----:B------:R-:W-:Y:S02]  /*e0c0*/  IADD3 R56, P4, R5, R53, RZ ;  /* 0x0000003505387210 */ /* 0x000fe40007f9e0ff */
[----:B------:R-:W1:Y:S03]  /*e0d0*/  SHFL.IDX PT, R5, R3, 0x2, 0x181f ;  /* 0x00581f0003057f89 */ /* 0x000e6600000e0000 */
[----:B------:R-:W-:Y:S01]  /*e0e0*/  IMAD.X R57, R6, 0x1, R54, P4 ;  /* 0x0000000106397824 */ /* 0x000fe200020e0636 */
[----:B------:R1:W-:Y:S04]  /*e0f0*/  LDGSTS.E.BYPASS.LTC128B.128.ZFILL [R58+0x4900], [R8.64], P2 ;  /* 0x04900000083a7fae */ /* 0x0003e80009141d48 */
[----:B------:R-:W3:Y:S04]  /*e100*/  SHFL.IDX PT, R6, R2, 0x2, 0x181f ;  /* 0x00581f0002067f89 */ /* 0x000ee800000e0000 */
[----:B------:R4:W-:Y:S04]  /*e110*/  LDGSTS.E.BYPASS.LTC128B.128 [R58+0x6900], [R56.64], !P0 ;  /* 0x06900000383a7fae */ /* 0x0009e8000c101d48 */
[----:B--2---:R-:W2:Y:S01]  /*e120*/  SHFL.IDX PT, R2, R2, 0x3, 0x181f ;  /* 0x00781f0002027f89 */ /* 0x004ea200000e0000 */
[----:B-1----:R-:W-:Y:S04]  /*e130*/  IADD3 R8, P5, P4, R4, R5, R51 ;  /* 0x0000000504087210 */ /* 0x002fe80007cbe033 */
[----:B---3--:R-:W-:Y:S05]  /*e140*/  IADD3.X R9, RZ, R6, R52, P5, P4 ;  /* 0x00000006ff097210 */ /* 0x008fea0002fe8434 */
[----:B------:R1:W-:Y:S02]  /*e150*/  LDGSTS.E.BYPASS.LTC128B.128.ZFILL [R58+0x5100], [R8.64], P2 ;  /* 0x05100000083a7fae */ /* 0x0003e40009141d48 */
[----:B-1----:R-:W-:Y:S02]  /*e160*/  IADD3 R8, P2, R5, R53, RZ ;  /* 0x0000003505087210 */ /* 0x002fe40007f5e0ff */
[----:B------:R4:W1:Y:S03]  /*e170*/  SHFL.IDX PT, R5, R3, 0x3, 0x181f ;  /* 0x00781f0003057f89 */ /* 0x00086600000e0000 */
[----:B------:R-:W-:Y:S05]  /*e180*/  IMAD.X R9, R6, 0x1, R54, P2 ;  /* 0x0000000106097824 */ /* 0x000fea00010e0636 */
[----:B------:R4:W-:Y:S03]  /*e190*/  LDGSTS.E.BYPASS.LTC128B.128 [R58+0x7100], [R8.64], !P0 ;  /* 0x07100000083a7fae */ /* 0x0009e6000c101d48 */
.L_x_1298:
[C---:B--2---:R-:W-:Y:S01]  /*e1a0*/  ISETP.NE.U32.AND P2, PT, R0.reuse, RZ, PT ;  /* 0x000000ff0000720c */ /* 0x044fe20003f45070 */
[----:B----4-:R-:W2:Y:S01]  /*e1b0*/  LDL R3, [R1+0x8] ;  /* 0x0000080001037983 */ /* 0x010ea20000100800 */
[----:B------:R-:W-:Y:S04]  /*e1c0*/  IADD3 R0, -R0, 0x10, RZ ;  /* 0x0000001000007810 */ /* 0x000fe80007ffe1ff */
[----:B------:R-:W-:Y:S04]  /*e1d0*/  LOP3.LUT R0, R0, 0xf, RZ, 0xc0, !PT ;  /* 0x0000000f00007812 */ /* 0x000fe800078ec0ff */
[----:B-1----:R-:W-:Y:S04]  /*e1e0*/  IADD3 R6, P5, P4, R0, R5, R51 ;  /* 0x0000000500067210 */ /* 0x002fe80007cbe033 */
[----:B------:R-:W-:Y:S05]  /*e1f0*/  IADD3.X R7, RZ, R2, R52, P5, P4 ;  /* 0x00000002ff077210 */ /* 0x000fea0002fe8434 */
[----:B------:R-:W-:Y:S01]  /*e200*/  @!PT LDS RZ, [RZ] ;  /* 0x00000000fffff984 */ /* 0x000fe20000000800 */
[----:B------:R-:W-:Y:S01]  /*e210*/  @!PT LDS RZ, [RZ] ;  /* 0x00000000fffff984 */ /* 0x000fe20000000800 */
[----:B------:R-:W-:Y:S01]  /*e220*/  @!PT LDS RZ, [RZ] ;  /* 0x00000000fffff984 */ /* 0x000fe20000000800 */
[----:B--2---:R1:W-:Y:S01]  /*e230*/  LDGSTS.E.BYPASS.LTC128B.128.ZFILL [R3+0x5900], [R6.64], P2 ;  /* 0x0590000006037fae */ /* 0x0043e20009141d48 */
[----:B------:R-:W-:Y:S05]  /*e240*/  IADD3 R4, P2, R5, R53, RZ ;  /* 0x0000003505047210 */ /* 0x000fea0007f5e0ff */
[----:B------:R-:W-:Y:S05]  /*e250*/  IMAD.X R5, R2, 0x1, R54, P2 ;  /* 0x0000000102057824 */ /* 0x000fea00010e0636 */
[----:B------:R1:W-:Y:S03]  /*e260*/  LDGSTS.E.BYPASS.LTC128B.128 [R3+0x7900], [R4.64], !P0 ;  /* 0x0790000004037fae */ /* 0x0003e6000c101d48 */
.L_x_1251:
[----:B--234-:R-:W-:Y:S05]  /*e270*/  BSYNC B0 ;  /* 0x0000000000007941 */ /* 0x01cfea0003800000 */
.L_x_1250:
        /* <DEDUP_REMOVED lines=80> */
[----:B------:R1:W2:Y:S02]  /*e780*/  SHFL.BFLY PT, R196, R4, 0x1, 0x1f ;  /* 0x0c201f0004c47f89 */ /* 0x0002a400000e0000 */
.L_x_1299:
[----:B------:R-:W3:Y:S01]  /*e790*/  LDL.LU R5, [R1+0xe0] ;  /* 0x0000e00001057983 */ /* 0x000ee20000300800 */
[C---:B------:R-:W-:Y:S01]  /*e7a0*/  FMUL.FTZ R217, R3.reuse, c[0x0][0x2d0] ;  /* 0x0000b40003d97a20 */ /* 0x040fe20000410000 */
[----:B--2---:R-:W-:Y:S01]  /*e7b0*/  FMNMX.FTZ R196, R196, R4, !PT ;  /* 0x00000004c4c47209 */ /* 0x004fe20007810000 */
[----:B------:R-:W-:Y:S01]  /*e7c0*/  FADD.FTZ R201, -R3, R199 ;  /* 0x000000c703c97221 */ /* 0x000fe20000010100 */
[----:B------:R-:W2:Y:S01]  /*e7d0*/  LDL.LU R54, [R1+0xe4] ;  /* 0x0000e40001367983 */ /* 0x000ea20000300800 */
[--C-:B------:R-:W-:Y:S01]  /*e7e0*/  FFMA.FTZ R204, R204, c[0x0][0x2d0], -R217.reuse ;  /* 0x0000b400cccc7a23 */ /* 0x100fe200000108d9 */
[----:B------:R-:W-:Y:S01]  /*e7f0*/  WARPSYNC 0xffffffff ;  /* 0xffffffff00007948 */ /* 0x000fe20003800000 */
[----:B------:R-:W-:Y:S02]  /*e800*/  FMUL.FTZ R201, R201, c[0x0][0x2d0] ;  /* 0x0000b400c9c97a20 */ /* 0x000fe40000410000 */
[--C-:B-1----:R-:W-:Y:S02]  /*e810*/  FFMA.FTZ R4, R220, c[0x0][0x2d0], -R217.reuse ;  /* 0x0000b400dc047a23 */ /* 0x102fe400000108d9 */
[----:B------:R-:W-:Y:S01]  /*e820*/  MUFU.EX2 R204, R204 ;  /* 0x000000cc00cc7308 */ /* 0x000fe20000000800 */
[----:B------:R-:W-:Y:S02]  /*e830*/  FMUL.FTZ R213, R2, c[0x0][0x2d0] ;  /* 0x0000b40002d57a20 */ /* 0x000fe40000410000 */
[----:B------:R-:W-:Y:S02]  /*e840*/  FFMA.FTZ R53, R32, c[0x0][0x2d0], -R217 ;  /* 0x0000b40020357a23 */ /* 0x000fe400000108d9 */
[----:B------:R-:W-:Y:S02]  /*e850*/  FFMA.FTZ R205, R205, c[0x0][0x2d0], -R213 ;  /* 0x0000b400cdcd7a23 */ /* 0x000fe400000108d5 */
[--C-:B------:R-:W-:Y:S02]  /*e860*/  FFMA.FTZ R9, R218, c[0x0][0x2d0], -R217.reuse ;  /* 0x0000b400da097a23 */ /* 0x100fe400000108d9 */
[----:B------:R-:W-:Y:S01]  /*e870*/  FFMA.FTZ R51, R219, c[0x0][0x2d0], -R217 ;  /* 0x0000b400db337a23 */ /* 0x000fe200000108d9 */
[----:B------:R-:W1:Y:S01]  /*e880*/  MUFU.EX2 R201, R201 ;  /* 0x000000c900c97308 */ /* 0x000e620000000800 */
[--C-:B------:R-:W-:Y:S02]  /*e890*/  FFMA.FTZ R59, R27, c[0x0][0x2d0], -R213.reuse ;  /* 0x0000b4001b3b7a23 */ /* 0x100fe400000108d5 */
[----:B------:R-:W-:Y:S02]  /*e8a0*/  FMUL.FTZ R209, R0, c[0x0][0x2d0] ;  /* 0x0000b40000d17a20 */ /* 0x000fe40000410000 */
[----:B------:R-:W-:Y:S02]  /*e8b0*/  FFMA.FTZ R62, R28, c[0x0][0x2d0], -R213 ;  /* 0x0000b4001c3e7a23 */ /* 0x000fe400000108d5 */
[--C-:B------:R-:W-:Y:S02]  /*e8c0*/  FFMA.FTZ R222, R222, c[0x0][0x2d0], -R209.reuse ;  /* 0x0000b400dede7a23 */ /* 0x100fe400000108d1 */
[--C-:B------:R-:W-:Y:S01]  /*e8d0*/  FFMA.FTZ R28, R223, c[0x0][0x2d0], -R209.reuse ;  /* 0x0000b400df1c7a23 */ /* 0x100fe200000108d1 */
[----:B------:R-:W4:Y:S01]  /*e8e0*/  MUFU.EX2 R4, R4 ;  /* 0x0000000400047308 */ /* 0x000f220000000800 */
[----:B------:R-:W-:Y:S02]  /*e8f0*/  FFMA.FTZ R223, R20, c[0x0][0x2d0], -R209 ;  /* 0x0000b40014df7a23 */ /* 0x000fe400000108d1 */
[----:B------:R-:W-:Y:S02]  /*e900*/  FFMA.FTZ R57, R33, c[0x0][0x2d0], -R217 ;  /* 0x0000b40021397a23 */ /* 0x000fe400000108d9 */
[--C-:B------:R-:W-:Y:S02]  /*e910*/  FFMA.FTZ R33, R226, c[0x0][0x2d0], -R209.reuse ;  /* 0x0000b400e2217a23 */ /* 0x100fe400000108d1 */
[----:B------:R-:W-:Y:S02]  /*e920*/  FFMA.FTZ R226, R21, c[0x0][0x2d0], -R209 ;  /* 0x0000b40015e27a23 */ /* 0x000fe400000108d1 */
[----:B------:R-:W-:Y:S01]  /*e930*/  FFMA.FTZ R219, R31, c[0x0][0x2d0], -R217 ;  /* 0x0000b4001fdb7a23 */ /* 0x000fe200000108d9 */
[----:B------:R-:W-:Y:S01]  /*e940*/  MUFU.EX2 R205, R205 ;  /* 0x000000cd00cd7308 */ /* 0x000fe20000000800 */
[----:B------:R-:W-:Y:S02]  /*e950*/  FFMA.FTZ R31, R22, c[0x0][0x2d0], -R213 ;  /* 0x0000b400161f7a23 */ /* 0x000fe400000108d5 */
[----:B------:R-:W-:Y:S02]  /*e960*/  FFMA.FTZ R58, R18, c[0x0][0x2d0], -R209 ;  /* 0x0000b400123a7a23 */ /* 0x000fe400000108d1 */
[--C-:B------:R-:W-:Y:S02]  /*e970*/  FFMA.FTZ R220, R221, c[0x0][0x2d0], -R217.reuse ;  /* 0x0000b400dddc7a23 */ /* 0x100fe400000108d9 */
[----:B------:R-:W-:Y:S02]  /*e980*/  FFMA.FTZ R221, R47, c[0x0][0x2d0], -R217 ;  /* 0x0000b4002fdd7a23 */ /* 0x000fe400000108d9 */
[----:B------:R-:W-:Y:S01]  /*e990*/  FFMA.FTZ R47, R19, c[0x0][0x2d0], -R209 ;  /* 0x0000b400132f7a23 */ /* 0x000fe200000108d1 */
[----:B------:R-:W5:Y:S01]  /*e9a0*/  MUFU.EX2 R9, R9 ;  /* 0x0000000900097308 */ /* 0x000f620000000800 */
[--C-:B------:R-:W-:Y:S02]  /*e9b0*/  FFMA.FTZ R52, R224, c[0x0][0x2d0], -R217.reuse ;  /* 0x0000b400e0347a23 */ /* 0x100fe400000108d9 */
[--C-:B------:R-:W-:Y:S02]  /*e9c0*/  FFMA.FTZ R67, R44, c[0x0][0x2d0], -R217.reuse ;  /* 0x0000b4002c437a23 */ /* 0x100fe400000108d9 */
[--C-:B------:R-:W-:Y:S02]  /*e9d0*/  FFMA.FTZ R224, R46, c[0x0][0x2d0], -R217.reuse ;  /* 0x0000b4002ee07a23 */ /* 0x100fe400000108d9 */
[--C-:B------:R-:W-:Y:S02]  /*e9e0*/  FFMA.FTZ R218, R50, c[0x0][0x2d0], -R217.reuse ;  /* 0x0000b40032da7a23 */ /* 0x100fe400000108d9 */
[--C-:B------:R-:W-:Y:S01]  /*e9f0*/  FFMA.FTZ R56, R34, c[0x0][0x2d0], -R217.reuse ;  /* 0x0000b40022387a23 */ /* 0x100fe200000108d9 */
[----:B------:R1:W1:Y:S01]  /*ea00*/  MUFU.EX2 R27, R51 ;  /* 0x00000033001b7308 */ /* 0x0002620000000800 */
[--C-:B------:R-:W-:Y:S02]  /*ea10*/  FFMA.FTZ R45, R45, c[0x0][0x2d0], -R217.reuse ;  /* 0x0000b4002d2d7a23 */ /* 0x100fe400000108d9 */
[----:B------:R-:W-:Y:S02]  /*ea20*/  FFMA.FTZ R217, R49, c[0x0][0x2d0], -R217 ;  /* 0x0000b40031d97a23 */ /* 0x000fe400000108d9 */
[--C-:B------:R-:W-:Y:S02]  /*ea30*/  FFMA.FTZ R49, R229, c[0x0][0x2d0], -R213.reuse ;  /* 0x0000b400e5317a23 */ /* 0x100fe400000108d5 */
[--C-:B------:R-:W-:Y:S02]  /*ea40*/  FFMA.FTZ R63, R39, c[0x0][0x2d0], -R213.reuse ;  /* 0x0000b400273f7a23 */ /* 0x100fe400000108d5 */
[--C-:B------:R-:W-:Y:S01]  /*ea50*/  FFMA.FTZ R7, R227, c[0x0][0x2d0], -R213.reuse ;  /* 0x0000b400e3077a23 */ /* 0x100fe200000108d5 */
[----:B------:R2:W-:Y:S01]  /*ea60*/  MUFU.EX2 R20, R222 ;  /* 0x000000de00147308 */ /* 0x0005e20000000800 */
[----:B------:R-:W-:Y:S02]  /*ea70*/  FFMA.FTZ R6, R228, c[0x0][0x2d0], -R213 ;  /* 0x0000b400e4067a23 */ /* 0x000fe400000108d5 */
[--C-:B------:R-:W-:Y:S02]  /*ea80*/  FFMA.FTZ R34, R225, c[0x0][0x2d0], -R209.reuse ;  /* 0x0000b400e1227a23 */ /* 0x100fe400000108d1 */
[----:B------:R-:W-:Y:S02]  /*ea90*/  FFMA.FTZ R55, R24, c[0x0][0x2d0], -R209 ;  /* 0x0000b40018377a23 */ /* 0x000fe400000108d1 */
[--C-:B------:R-:W-:Y:S02]  /*eaa0*/  FFMA.FTZ R66, R30, c[0x0][0x2d0], -R213.reuse ;  /* 0x0000b4001e427a23 */ /* 0x100fe400000108d5 */
[--C-:B------:R-:W-:Y:S01]  /*eab0*/  FFMA.FTZ R65, R29, c[0x0][0x2d0], -R213.reuse ;  /* 0x0000b4001d417a23 */ /* 0x100fe200000108d5 */
[----:B------:R-:W-:Y:S01]  /*eac0*/  MUFU.EX2 R21, R28 ;  /* 0x0000001c00157308 */ /* 0x000fe20000000800 */
[--C-:B------:R-:W-:Y:S02]  /*ead0*/  FFMA.FTZ R64, R40, c[0x0][0x2d0], -R213.reuse ;  /* 0x0000b40028407a23 */ /* 0x100fe400000108d5 */
[--C-:B------:R-:W-:Y:S01]  /*eae0*/  FFMA.FTZ R215, R41, c[0x0][0x2d0], -R213.reuse ;  /* 0x0000b40029d77a23 */ /* 0x100fe200000108d5 */
[----:B-1----:R-:W-:Y:S01]  /*eaf0*/  MOV R51, R45 ;  /* 0x0000002d00337202 */ /* 0x002fe20000000f00 */
[----:B------:R-:W-:Y:S02]  /*eb00*/  FFMA.FTZ R214, R214, c[0x0][0x2d0], -R213 ;  /* 0x0000b400d6d67a23 */ /* 0x000fe400000108d5 */
[--C-:B------:R-:W-:Y:S01]  /*eb10*/  FFMA.FTZ R212, R38, c[0x0][0x2d0], -R209.reuse ;  /* 0x0000b40026d47a23 */ /* 0x100fe200000108d1 */
[----:B------:R-:W-:Y:S01]  /*eb20*/  MOV R38, R57 ;  /* 0x0000003900267202 */ /* 0x000fe20000000f00 */
[--C-:B------:R-:W-:Y:S01]  /*eb30*/  FFMA.FTZ R211, R211, c[0x0][0x2d0], -R209.reuse ;  /* 0x0000b400d3d37a23 */ /* 0x100fe200000108d1 */
[----:B------:R-:W-:Y:S01]  /*eb40*/  MUFU.EX2 R226, R226 ;  /* 0x000000e200e27308 */ /* 0x000fe20000000800 */
[--C-:B------:R-:W-:Y:S02]  /*eb50*/  FFMA.FTZ R210, R210, c[0x0][0x2d0], -R209.reuse ;  /* 0x0000b400d2d27a23 */ /* 0x100fe400000108d1 */
[--C-:B------:R-:W-:Y:S02]  /*eb60*/  FFMA.FTZ R50, R26, c[0x0][0x2d0], -R209.reuse ;  /* 0x0000b4001a327a23 */ /* 0x100fe400000108d1 */
[----:B------:R-:W-:Y:S05]  /*eb70*/  FFMA.FTZ R231, R231, c[0x0][0x2d0], -R209 ;  /* 0x0000b400e7e77a23 */ /* 0x000fea00000108d1 */
[----:B------:R-:W-:Y:S10]  /*eb80*/  MUFU.EX2 R223, R223 ;  /* 0x000000df00df7308 */ /* 0x000ff40000000800 */
[----:B------:R-:W-:Y:S10]  /*eb90*/  MUFU.EX2 R231, R231 ;  /* 0x000000e700e77308 */ /* 0x000ff40000000800 */
[----:B------:R-:W-:Y:S10]  /*eba0*/  MUFU.EX2 R215, R215 ;  /* 0x000000d700d77308 */ /* 0x000ff40000000800 */
[----:B------:R-:W-:Y:S10]  /*ebb0*/  MUFU.EX2 R214, R214 ;  /* 0x000000d600d67308 */ /* 0x000ff40000000800 */
[----:B------:R-:W-:Y:S01]  /*ebc0*/  MUFU.EX2 R212, R212 ;  /* 0x000000d400d47308 */ /* 0x000fe20000000800 */
        /* <DEDUP_REMOVED lines=16> */
[----:B---3--:R-:W-:Y:S01]  /*ecd0*/  FFMA.FTZ R8, R201, R5, R204 ;  /* 0x00000005c9087223 */ /* 0x008fe200000100cc */
[----:B----4-:R-:W-:Y:S01]  /*ece0*/  F2FP.BF16.PACK_AB R204, R4, R204 ;  /* 0x000000cc04cc723e */ /* 0x010fe200000010ff */
[--C-:B------:R-:W-:Y:S02]  /*ecf0*/  FFMA.FTZ R5, R216, c[0x0][0x2d0], -R213.reuse ;  /* 0x0000b400d8057a23 */ /* 0x100fe400000108d5 */
[----:B------:R-:W-:Y:S02]  /*ed00*/  FADD.FTZ R8, R4, R8 ;  /* 0x0000000804087221 */ /* 0x000fe40000010000 */
[----:B------:R-:W-:Y:S02]  /*ed10*/  FADD.FTZ R4, -R2, R200 ;  /* 0x000000c802047221 */ /* 0x000fe40000010100 */
[----:B------:R-:W-:Y:S01]  /*ed20*/  MUFU.EX2 R5, R5 ;  /* 0x0000000500057308 */ /* 0x000fe20000000800 */
[----:B-----5:R-:W-:Y:S02]  /*ed30*/  FADD.FTZ R8, R9, R8 ;  /* 0x0000000809087221 */ /* 0x020fe40000010000 */
[----:B------:R-:W-:Y:S02]  /*ed40*/  FMUL.FTZ R4, R4, c[0x0][0x2d0] ;  /* 0x0000b40004047a20 */ /* 0x000fe40000410000 */
[----:B--2---:R-:W-:Y:S02]  /*ed50*/  FADD.FTZ R222, R27, R8 ;  /* 0x000000081bde7221 */ /* 0x004fe40000010000 */
[--C-:B------:R-:W-:Y:S02]  /*ed60*/  FFMA.FTZ R216, R42, c[0x0][0x2d0], -R213.reuse ;  /* 0x0000b4002ad87a23 */ /* 0x100fe400000108d5 */
[----:B------:R-:W-:Y:S01]  /*ed70*/  FFMA.FTZ R213, R48, c[0x0][0x2d0], -R213 ;  /* 0x0000b40030d57a23 */ /* 0x000fe200000108d5 */
[----:B------:R-:W1:Y:S10]  /*ed80*/  MUFU.EX2 R199, R4 ;  /* 0x0000000400c77308 */ /* 0x000e740000000800 */
[----:B------:R-:W-:Y:S10]  /*ed90*/  MUFU.EX2 R213, R213 ;  /* 0x000000d500d57308 */ /* 0x000ff40000000800 */
[----:B------:R-:W-:Y:S01]  /*eda0*/  MUFU.EX2 R216, R216 ;  /* 0x000000d800d87308 */ /* 0x000fe20000000800 */
[----:B-1----:R-:W-:Y:S01]  /*edb0*/  FFMA.FTZ R32, R199, R54, R205 ;  /* 0x00000036c7207223 */ /* 0x002fe200000100cd */
[C---:B------:R-:W-:Y:S01]  /*edc0*/  F2FP.BF16.PACK_AB R205, R5.reuse, R205 ;  /* 0x000000cd05cd723e */ /* 0x040fe200000010ff */
[----:B------:R-:W-:Y:S02]  /*edd0*/  FADD.FTZ R4, -R196, R198 ;  /* 0x000000c6c4047221 */ /* 0x000fe40000010100 */
[----:B------:R-:W-:Y:S02]  /*ede0*/  FADD.FTZ R32, R5, R32 ;  /* 0x0000002005207221 */ /* 0x000fe40000010000 */
[----:B------:R-:W-:Y:S02]  /*edf0*/  FADD.FTZ R5, -R0, R197 ;  /* 0x000000c500057221 */ /* 0x000fe40000010100 */
[----:B------:R-:W-:Y:S02]  /*ee00*/  FMUL.FTZ R197, R196, c[0x0][0x2d0] ;  /* 0x0000b400c4c57a20 */ /* 0x000fe40000410000 */
[----:B------:R-:W-:Y:S02]  /*ee10*/  FMUL.FTZ R5, R5, c[0x0][0x2d0] ;  /* 0x0000b40005057a20 */ /* 0x000fe40000410000 */
[----:B------:R-:W-:Y:S02]  /*ee20*/  FMUL.FTZ R4, R4, c[0x0][0x2d0] ;  /* 0x0000b40004047a20 */ /* 0x000fe40000410000 */
[--C-:B------:R-:W-:Y:S01]  /*ee30*/  FFMA.FTZ R22, R206, c[0x0][0x2d0], -R197.reuse ;  /* 0x0000b400ce167a23 */ /* 0x100fe200000108c5 */
[----:B------:R-:W-:Y:S01]  /*ee40*/  F2FP.BF16.PACK_AB R206, R27, R9 ;  /* 0x000000091bce723e */ /* 0x000fe200000010ff */
[----:B------:R-:W1:Y:S01]  /*ee50*/  MUFU.EX2 R5, R5 ;  /* 0x0000000500057308 */ /* 0x000e620000000800 */
[--C-:B------:R-:W-:Y:S01]  /*ee60*/  FFMA.FTZ R229, R23, c[0x0][0x2d0], -R197.reuse ;  /* 0x0000b40017e57a23 */ /* 0x100fe200000108c5 */
[----:B------:R-:W-:Y:S01]  /*ee70*/  MOV R23, R31 ;  /* 0x0000001f00177202 */ /* 0x000fe20000000f00 */
[--C-:B------:R-:W-:Y:S02]  /*ee80*/  FFMA.FTZ R39, R14, c[0x0][0x2d0], -R197.reuse ;  /* 0x0000b4000e277a23 */ /* 0x100fe400000108c5 */
[--C-:B------:R-:W-:Y:S02]  /*ee90*/  FFMA.FTZ R16, R16, c[0x0][0x2d0], -R197.reuse ;  /* 0x0000b40010107a23 */ /* 0x100fe400000108c5 */
[----:B------:R-:W-:Y:S02]  /*eea0*/  FFMA.FTZ R207, R207, c[0x0][0x2d0], -R197 ;  /* 0x0000b400cfcf7a23 */ /* 0x000fe400000108c5 */
[----:B------:R-:W-:Y:S01]  /*eeb0*/  FFMA.FTZ R54, R25, c[0x0][0x2d0], -R209 ;  /* 0x0000b40019367a23 */ /* 0x000fe200000108d1 */
[----:B------:R-:W2:Y:S01]  /*eec0*/  MUFU.EX2 R4, R4 ;  /* 0x0000000400047308 */ /* 0x000ea20000000800 */
[--C-:B------:R-:W-:Y:S02]  /*eed0*/  FFMA.FTZ R19, R12, c[0x0][0x2d0], -R197.reuse ;  /* 0x0000b4000c137a23 */ /* 0x100fe400000108c5 */
[--C-:B------:R-:W-:Y:S02]  /*eee0*/  FFMA.FTZ R18, R13, c[0x0][0x2d0], -R197.reuse ;  /* 0x0000b4000d127a23 */ /* 0x100fe400000108c5 */
[----:B------:R-:W-:Y:S02]  /*eef0*/  FFMA.FTZ R48, R15, c[0x0][0x2d0], -R197 ;  /* 0x0000b4000f307a23 */ /* 0x000fe400000108c5 */
[----:B------:R-:W-:Y:S02]  /*ef00*/  FFMA.FTZ R209, R43, c[0x0][0x2d0], -R209 ;  /* 0x0000b4002bd17a23 */ /* 0x000fe400000108d1 */
[--C-:B------:R-:W-:Y:S01]  /*ef10*/  FFMA.FTZ R225, R17, c[0x0][0x2d0], -R197.reuse ;  /* 0x0000b40011e17a23 */ /* 0x100fe200000108c5 */
[----:B------:R-:W-:Y:S01]  /*ef20*/  MOV R17, R56 ;  /* 0x0000003800117202 */ /* 0x000fe20000000f00 */
[--C-:B------:R-:W-:Y:S01]  /*ef30*/  FFMA.FTZ R228, R11, c[0x0][0x2d0], -R197.reuse ;  /* 0x0000b4000be47a23 */ /* 0x100fe200000108c5 */
[----:B------:R-:W-:Y:S01]  /*ef40*/  MUFU.EX2 R229, R229 ;  /* 0x000000e500e57308 */ /* 0x000fe20000000800 */
[----:B------:R-:W-:Y:S02]  /*ef50*/  FFMA.FTZ R227, R10, c[0x0][0x2d0], -R197 ;  /* 0x0000b4000ae37a23 */ /* 0x000fe400000108c5 */
[C---:B-1----:R-:W-:Y:S02]  /*ef60*/  FMUL.FTZ R9, R5.reuse, R165 ;  /* 0x000000a505097220 */ /* 0x042fe40000410000 */
[C---:B------:R-:W-:Y:S02]  /*ef70*/  FFMA.FTZ R203, R5.reuse, R203, R20 ;  /* 0x000000cb05cb7223 */ /* 0x040fe40000010014 */
[----:B------:R-:W-:Y:S01]  /*ef80*/  FMUL.FTZ R8, R5, R164 ;  /* 0x000000a405087220 */ /* 0x000fe20000410000 */
[----:B------:R-:W-:Y:S01]  /*ef90*/  F2FP.BF16.PACK_AB R164, R21, R20 ;  /* 0x0000001415a4723e */ /* 0x000fe200000010ff */
[C---:B------:R-:W-:Y:S01]  /*efa0*/  FMUL.FTZ R25, R5.reuse, R173 ;  /* 0x000000ad05197220 */ /* 0x040fe20000410000 */
[----:B------:R1:W-:Y:S01]  /*efb0*/  MUFU.EX2 R165, R22 ;  /* 0x0000001600a57308 */ /* 0x0003e20000000800 */
[----:B------:R-:W-:Y:S02]  /*efc0*/  FMUL.FTZ R12, R5, R168 ;  /* 0x000000a8050c7220 */ /* 0x000fe40000410000 */
[C---:B--2---:R-:W-:Y:S02]  /*efd0*/  FMUL.FTZ R14, R4.reuse, R170 ;  /* 0x000000aa040e7220 */ /* 0x044fe40000410000 */
[----:B------:R-:W-:Y:S01]  /*efe0*/  FADD.FTZ R170, R21, R203 ;  /* 0x000000cb15aa7221 */ /* 0x000fe20000010000 */
        /* <DEDUP_REMOVED lines=15> */
[C---:B------:R-:W-:Y:S02]  /*f0e0*/  FMUL.FTZ R13, R5.reuse, R169 ;  /* 0x000000a9050d7220 */ /* 0x040fe40000410000 */
[C---:B------:R-:W-:Y:S01]  /*f0f0*/  FMUL.FTZ R24, R5.reuse, R172 ;  /* 0x000000ac05187220 */ /* 0x040fe20000410000 */
[----:B-1----:R-:W1:Y:S01]  /*f100*/  LDSM.16.MT88.4 R20, [R246] ;  /* 0x00000000f614783b */ /* 0x002e620000004200 */
[C---:B------:R-:W-:Y:S02]  /*f110*/  FMUL.FTZ R15, R4.reuse, R171 ;  /* 0x000000ab040f7220 */ /* 0x040fe40000410000 */
[C---:B------:R-:W-:Y:S01]  /*f120*/  FMUL.FTZ R28, R5.reuse, R176 ;  /* 0x000000b0051c7220 */ /* 0x040fe20000410000 */
[----:B------:R-:W2:Y:S01]  /*f130*/  MUFU.EX2 R16, R7 ;  /* 0x0000000700107308 */ /* 0x000ea20000000800 */
        /* <DEDUP_REMOVED lines=9> */
[----:B------:R2:W-:Y:S01]  /*f1d0*/  MUFU.EX2 R175, R207 ;  /* 0x000000cf00af7308 */ /* 0x0005e20000000800 */
[C---:B------:R-:W-:Y:S01]  /*f1e0*/  FMUL.FTZ R72, R5.reuse, R72 ;  /* 0x0000004805487220 */ /* 0x040fe20000410000 */
[----:B------:R-:W-:Y:S01]  /*f1f0*/  MOV R193, R38 ;  /* 0x0000002600c17202 */ /* 0x000fe20000000f00 */
[C---:B------:R-:W-:Y:S01]  /*f200*/  FMUL.FTZ R73, R5.reuse, R73 ;  /* 0x0000004905497220 */ /* 0x040fe20000410000 */
[----:B------:R-:W-:Y:S01]  /*f210*/  MOV R188, R66 ;  /* 0x0000004200bc7202 */ /* 0x000fe20000000f00 */
        /* <DEDUP_REMOVED lines=9> */
[----:B------:R-:W3:Y:S01]  /*f2b0*/  MUFU.EX2 R169, R33 ;  /* 0x0000002100a97308 */ /* 0x000ee20000000800 */
[C---:B------:R-:W-:Y:S02]  /*f2c0*/  FMUL.FTZ R108, R5.reuse, R108 ;  /* 0x0000006c056c7220 */ /* 0x040fe40000410000 */
[----:B------:R-:W-:Y:S01]  /*f2d0*/  FMUL.FTZ R109, R5, R109 ;  /* 0x0000006d056d7220 */ /* 0x000fe20000410000 */
[----:B--2---:R-:W-:Y:S01]  /*f2e0*/  F2FP.BF16.PACK_AB R207, R173, R16 ;  /* 0x00000010adcf723e */ /* 0x004fe200000010ff */
[C---:B------:R-:W-:Y:S01]  /*f2f0*/  FMUL.FTZ R42, R4.reuse, R182 ;  /* 0x000000b6042a7220 */ /* 0x040fe20000410000 */
[----:B------:R-:W-:Y:S01]  /*f300*/  MOV R182, R39 ;  /* 0x0000002700b67202 */ /* 0x000fe20000000f00 */
        /* <DEDUP_REMOVED lines=29> */
[----:B------:R-:W-:Y:S02]  /*f4e0*/  FMUL.FTZ R125, R5, R125 ;  /* 0x0000007d057d7220 */ /* 0x000fe40000410000 */
[C---:B------:R-:W-:Y:S01]  /*f4f0*/  FMUL.FTZ R10, R4.reuse, R166 ;  /* 0x000000a6040a7220 */ /* 0x040fe20000410000 */
[----:B---3--:R-:W-:Y:S01]  /*f500*/  F2FP.BF16.PACK_AB R166, R169, R172 ;  /* 0x000000aca9a6723e */ /* 0x008fe200000010ff */
[----:B------:R-:W-:Y:S01]  /*f510*/  FMUL.FTZ R11, R4, R167 ;  /* 0x000000a7040b7220 */ /* 0x000fe20000410000 */
[----:B--2---:R-:W-:Y:S01]  /*f520*/  F2FP.BF16.PACK_AB R167, R168, R171 ;  /* 0x000000aba8a7723e */ /* 0x004fe200000010ff */
[C---:B------:R-:W-:Y:S01]  /*f530*/  FMUL.FTZ R26, R4.reuse, R174 ;  /* 0x000000ae041a7220 */ /* 0x040fe20000410000 */
[----:B------:R-:W-:Y:S01]  /*f540*/  MUFU.EX2 R177, R177 ;  /* 0x000000b100b17308 */ /* 0x000fe20000000800 */
        /* <DEDUP_REMOVED lines=9> */
[----:B------:R-:W-:Y:S01]  /*f5e0*/  FFMA.FTZ R202, R4, R202, R165 ;  /* 0x000000ca04ca7223 */ /* 0x000fe200000100a5 */
[----:B------:R-:W-:Y:S01]  /*f5f0*/  F2FP.BF16.PACK_AB R165, R175, R165 ;  /* 0x000000a5afa5723e */ /* 0x000fe200000010ff */
[C---:B------:R-:W-:Y:S01]  /*f600*/  FMUL.FTZ R4, R201.reuse, R160 ;  /* 0x000000a0c9047220 */ /* 0x040fe20000410000 */
[----:B------:R-:W-:Y:S01]  /*f610*/  MOV R160, R52 ;  /* 0x0000003400a07202 */ /* 0x000fe20000000f00 */
[----:B------:R-:W-:Y:S01]  /*f620*/  FMUL.FTZ R5, R201, R161 ;  /* 0x000000a1c9057220 */ /* 0x000fe20000410000 */
[----:B------:R-:W-:Y:S01]  /*f630*/  LDSM.16.MT88.4 R52, [R244] ;  /* 0x00000000f434783b */ /* 0x000fe20000004200 */
[C---:B------:R-:W-:Y:S01]  /*f640*/  FMUL.FTZ R6, R199.reuse, R162 ;  /* 0x000000a2c7067220 */ /* 0x040fe20000410000 */
[----:B------:R-:W-:Y:S01]  /*f650*/  MUFU.EX2 R161, R194 ;  /* 0x000000c200a17308 */ /* 0x000fe20000000800 */
[----:B------:R-:W-:Y:S02]  /*f660*/  FMUL.FTZ R7, R199, R163 ;  /* 0x000000a3c7077220 */ /* 0x000fe40000410000 */
[--C-:B------:R-:W-:Y:S02]  /*f670*/  FFMA.FTZ R208, R208, c[0x0][0x2d0], -R197.reuse ;  /* 0x0000b400d0d07a23 */ /* 0x100fe400000108c5 */
[--C-:B------:R-:W-:Y:S02]  /*f680*/  FFMA.FTZ R198, R37, c[0x0][0x2d0], -R197.reuse ;  /* 0x0000b40025c67a23 */ /* 0x100fe400000108c5 */
[--C-:B------:R-:W-:Y:S01]  /*f690*/  FFMA.FTZ R230, R230, c[0x0][0x2d0], -R197.reuse ;  /* 0x0000b400e6e67a23 */ /* 0x100fe200000108c5 */
[-C--:B-1----:R-:W-:Y:S02]  /*f6a0*/  HMMA.16816.F32.BF16 R4, R204, R20.reuse, R4 ;  /* 0x00000014cc04723c */ /* 0x082fe40000041804 */
[----:B------:R-:W-:Y:S03]  /*f6b0*/  MUFU.EX2 R163, R183 ;  /* 0x000000b700a37308 */ /* 0x000fe60000000800 */
[--C-:B------:R-:W-:Y:S02]  /*f6c0*/  FFMA.FTZ R200, R35, c[0x0][0x2d0], -R197.reuse ;  /* 0x0000b40023c87a23 */ /* 0x100fe400000108c5 */
[----:B------:R-:W-:Y:S01]  /*f6d0*/  FFMA.FTZ R197, R36, c[0x0][0x2d0], -R197 ;  /* 0x0000b40024c57a23 */ /* 0x000fe200000108c5 */
[C---:B------:R-:W-:Y:S01]  /*f6e0*/  HMMA.16816.F32.BF16 R8, R164.reuse, R20, R8 ;  /* 0x00000014a408723c */ /* 0x040fe20000041808 */
[----:B------:R-:W1:Y:S03]  /*f6f0*/  LDSM.16.MT88.4 R36, [R245] ;  /* 0x00000000f524783b */ /* 0x000e660000004200 */
[----:B------:R-:W-:Y:S01]  /*f700*/  FMUL.FTZ R19, R199, R159 ;  /* 0x0000009fc7137220 */ /* 0x000fe20000410000 */
[----:B------:R-:W-:Y:S01]  /*f710*/  MUFU.EX2 R162, R182 ;  /* 0x000000b600a27308 */ /* 0x000fe20000000800 */
[C---:B------:R-:W-:Y:S02]  /*f720*/  FMUL.FTZ R33, R201.reuse, R149 ;  /* 0x00000095c9217220 */ /* 0x040fe40000410000 */
[-C--:B------:R-:W-:Y:S04]  /*f730*/  HMMA.16816.F32.BF16 R12, R164, R22.reuse, R12 ;  /* 0x00000016a40c723c */ /* 0x080fe8000004180c */
[----:B------:R-:W-:Y:S02]  /*f740*/  FADD.FTZ R174, R16, R32 ;  /* 0x0000002010ae7221 */ /* 0x000fe40000010000 */
[C---:B------:R-:W-:Y:S01]  /*f750*/  FMUL.FTZ R16, R201.reuse, R156 ;  /* 0x0000009cc9107220 */ /* 0x040fe20000410000 */
[----:B------:R-:W-:Y:S01]  /*f760*/  MUFU.EX2 R230, R230 ;  /* 0x000000e600e67308 */ /* 0x000fe20000000800 */
[----:B------:R-:W-:Y:S04]  /*f770*/  FMUL.FTZ R17, R201, R157 ;  /* 0x0000009dc9117220 */ /* 0x000fe80000410000 */
[----:B------:R-:W-:Y:S02]  /*f780*/  FMUL.FTZ R18, R199, R158 ;  /* 0x0000009ec7127220 */ /* 0x000fe40000410000 */
[----:B------:R-:W-:Y:S02]  /*f790*/  FMUL.FTZ R32, R201, R148 ;  /* 0x00000094c9207220 */ /* 0x000fe40000410000 */
[C---:B------:R-:W-:Y:S01]  /*f7a0*/  FMUL.FTZ R34, R199.reuse, R150 ;  /* 0x00000096c7227220 */ /* 0x040fe20000410000 */
[----:B------:R-:W-:Y:S01]  /*f7b0*/  MUFU.EX2 R156, R178 ;  /* 0x000000b2009c7308 */ /* 0x000fe20000000800 */
[----:B------:R-:W-:Y:S01]  /*f7c0*/  FMUL.FTZ R35, R199, R151 ;  /* 0x00000097c7237220 */ /* 0x000fe20000410000 */
[C---:B------:R-:W-:Y:S01]  /*f7d0*/  HMMA.16816.F32.BF16 R16, R204.reuse, R22, R16 ;  /* 0x00000016cc10723c */ /* 0x040fe20000041810 */
[----:B------:R-:W-:Y:S03]  /*f7e0*/  LDSM.16.MT88.4 R148, [R244+0x800] ;  /* 0x00080000f494783b */ /* 0x000fe60000004200 */
[C---:B------:R-:W-:Y:S02]  /*f7f0*/  FMUL.FTZ R20, R201.reuse, R152 ;  /* 0x00000098c9147220 */ /* 0x040fe40000410000 */
[----:B------:R-:W-:Y:S02]  /*f800*/  FMUL.FTZ R21, R201, R153 ;  /* 0x00000099c9157220 */ /* 0x000fe40000410000 */
[C---:B------:R-:W-:Y:S01]  /*f810*/  FMUL.FTZ R23, R199.reuse, R155 ;  /* 0x0000009bc7177220 */ /* 0x040fe20000410000 */
[----:B------:R-:W2:Y:S03]  /*f820*/  MUFU.EX2 R152, R195 ;  /* 0x000000c300987308 */ /* 0x000ea60000000800 */
[----:B------:R-:W-:Y:S02]  /*f830*/  FMUL.FTZ R22, R199, R154 ;  /* 0x0000009ac7167220 */ /* 0x000fe40000410000 */
[C---:B------:R-:W-:Y:S02]  /*f840*/  FMUL.FTZ R48, R201.reuse, R140 ;  /* 0x0000008cc9307220 */ /* 0x040fe40000410000 */
[----:B------:R-:W-:Y:S02]  /*f850*/  FMUL.FTZ R49, R201, R141 ;  /* 0x0000008dc9317220 */ /* 0x000fe40000410000 */
[C---:B------:R-:W-:Y:S01]  /*f860*/  FMUL.FTZ R50, R199.reuse, R142 ;  /* 0x0000008ec7327220 */ /* 0x040fe20000410000 */
[-C--:B-1----:R-:W-:Y:S01]  /*f870*/  HMMA.16816.F32.BF16 R20, R204, R36.reuse, R20 ;  /* 0x00000024cc14723c */ /* 0x082fe20000041814 */
[----:B------:R-:W-:Y:S02]  /*f880*/  MUFU.EX2 R153, R187 ;  /* 0x000000bb00997308 */ /* 0x000fe40000000800 */
[----:B------:R-:W-:Y:S02]  /*f890*/  FMUL.FTZ R51, R199, R143 ;  /* 0x0000008fc7337220 */ /* 0x000fe40000410000 */
[----:B------:R-:W1:Y:S01]  /*f8a0*/  LDSM.16.MT88.4 R140, [R243] ;  /* 0x00000000f38c783b */ /* 0x000e620000004200 */
[C---:B------:R-:W-:Y:S02]  /*f8b0*/  FMUL.FTZ R64, R201.reuse, R132 ;  /* 0x00000084c9407220 */ /* 0x040fe40000410000 */
[C---:B------:R-:W-:Y:S03]  /*f8c0*/  HMMA.16816.F32.BF16 R24, R164.reuse, R36, R24 ;  /* 0x00000024a418723c */ /* 0x040fe60000041818 */
[----:B------:R-:W-:Y:S01]  /*f8d0*/  MUFU.EX2 R158, R193 ;  /* 0x000000c1009e7308 */ /* 0x000fe20000000800 */
[----:B------:R-:W-:Y:S02]  /*f8e0*/  FMUL.FTZ R65, R201, R133 ;  /* 0x00000085c9417220 */ /* 0x000fe40000410000 */
[----:B------:R-:W-:Y:S02]  /*f8f0*/  FMUL.FTZ R66, R199, R134 ;  /* 0x00000086c7427220 */ /* 0x000fe40000410000 */
[-C--:B------:R-:W-:Y:S04]  /*f900*/  HMMA.16816.F32.BF16 R28, R164, R38.reuse, R28 ;  /* 0x00000026a41c723c */ /* 0x080fe8000004181c */
[C---:B------:R-:W-:Y:S01]  /*f910*/  FMUL.FTZ R36, R201.reuse, R144 ;  /* 0x00000090c9247220 */ /* 0x040fe20000410000 */
[----:B------:R-:W-:Y:S01]  /*f920*/  MUFU.EX2 R155, R192 ;  /* 0x000000c0009b7308 */ /* 0x000fe20000000800 */
[----:B------:R-:W-:Y:S02]  /*f930*/  FMUL.FTZ R37, R201, R145 ;  /* 0x00000091c9257220 */ /* 0x000fe40000410000 */
[C---:B------:R-:W-:Y:S04]  /*f940*/  HMMA.16816.F32.BF16 R32, R204.reuse, R38, R32 ;  /* 0x00000026cc20723c */ /* 0x040fe80000041820 */
[C---:B------:R-:W-:Y:S02]  /*f950*/  FMUL.FTZ R67, R199.reuse, R135 ;  /* 0x00000087c7437220 */ /* 0x040fe40000410000 */
[----:B------:R-:W3:Y:S01]  /*f960*/  LDSM.16.MT88.4 R132, [R246+0x2000] ;  /* 0x00200000f684783b */ /* 0x000ee20000004200 */
[C---:B------:R-:W-:Y:S01]  /*f970*/  FMUL.FTZ R38, R199.reuse, R146 ;  /* 0x00000092c7267220 */ /* 0x040fe20000410000 */
[----:B------:R-:W-:Y:S01]  /*f980*/  MUFU.EX2 R157, R189 ;  /* 0x000000bd009d7308 */ /* 0x000fe20000000800 */
[C---:B------:R-:W-:Y:S03]  /*f990*/  FMUL.FTZ R39, R199.reuse, R147 ;  /* 0x00000093c7277220 */ /* 0x040fe60000410000 */
[C---:B------:R-:W-:Y:S02]  /*f9a0*/  FMUL.FTZ R70, R199.reuse, R70 ;  /* 0x00000046c7467220 */ /* 0x040fe40000410000 */
[----:B------:R-:W-:Y:S01]  /*f9b0*/  LDSM.16.MT88.4 R144, [R245+0x800] ;  /* 0x00080000f590783b */ /* 0x000fe20000004200 */
[C---:B------:R-:W-:Y:S01]  /*f9c0*/  FMUL.FTZ R71, R199.reuse, R71 ;  /* 0x00000047c7477220 */ /* 0x040fe20000410000 */
[-C--:B------:R-:W-:Y:S02]  /*f9d0*/  HMMA.16816.F32.BF16 R36, R204, R52.reuse, R36 ;  /* 0x00000034cc24723c */ /* 0x080fe40000041824 */
[----:B------:R-:W-:Y:S01]  /*f9e0*/  MUFU.EX2 R178, R181 ;  /* 0x000000b500b27308 */ /* 0x000fe20000000800 */
[C---:B------:R-:W-:Y:S02]  /*f9f0*/  FMUL.FTZ R82, R199.reuse, R82 ;  /* 0x00000052c7527220 */ /* 0x040fe40000410000 */
[C---:B------:R-:W-:Y:S02]  /*fa00*/  FMUL.FTZ R83, R199.reuse, R83 ;  /* 0x00000053c7537220 */ /* 0x040fe40000410000 */
[C---:B------:R-:W-:Y:S01]  /*fa10*/  FMUL.FTZ R86, R199.reuse, R86 ;  /* 0x00000056c7567220 */ /* 0x040fe20000410000 */
[C---:B------:R-:W-:Y:S04]  /*fa20*/  HMMA.16816.F32.BF16 R40, R164.reuse, R52, R40 ;  /* 0x00000034a428723c */ /* 0x040fe80000041828 */
[C---:B------:R-:W-:Y:S01]  /*fa30*/  FMUL.FTZ R87, R199.reuse, R87 ;  /* 0x00000057c7577220 */ /* 0x040fe20000410000 */
[----:B------:R-:W-:Y:S01]  /*fa40*/  MUFU.EX2 R227, R227 ;  /* 0x000000e300e37308 */ /* 0x000fe20000000800 */
[----:B------:R-:W-:Y:S02]  /*fa50*/  FMUL.FTZ R98, R199, R98 ;  /* 0x00000062c7627220 */ /* 0x000fe40000410000 */
[-C--:B------:R-:W-:Y:S04]  /*fa60*/  HMMA.16816.F32.BF16 R44, R164, R54.reuse, R44 ;  /* 0x00000036a42c723c */ /* 0x080fe8000004182c */
[C---:B------:R-:W-:Y:S02]  /*fa70*/  FMUL.FTZ R52, R201.reuse, R136 ;  /* 0x00000088c9347220 */ /* 0x040fe40000410000 */
[----:B------:R-:W-:Y:S01]  /*fa80*/  FMUL.FTZ R53, R201, R137 ;  /* 0x00000089c9357220 */ /* 0x000fe20000410000 */
[----:B------:R-:W-:Y:S01]  /*fa90*/  F2FP.BF16.PACK_AB R201, R215, R216 ;  /* 0x000000d8d7c9723e */ /* 0x000fe200000010ff */
[C---:B------:R-:W-:Y:S01]  /*faa0*/  HMMA.16816.F32.BF16 R48, R204.reuse, R54, R48 ;  /* 0x00000036cc30723c */ /* 0x040fe20000041830 */
[----:B------:R-:W4:Y:S03]  /*fab0*/  MUFU.EX2 R136, R160 ;  /* 0x000000a000887308 */ /* 0x000f260000000800 */
[C---:B------:R-:W-:Y:S02]  /*fac0*/  FMUL.FTZ R99, R199.reuse, R99 ;  /* 0x00000063c7637220 */ /* 0x040fe40000410000 */
[C---:B------:R-:W-:Y:S02]  /*fad0*/  FMUL.FTZ R102, R199.reuse, R102 ;  /* 0x00000066c7667220 */ /* 0x040fe40000410000 */
[C---:B------:R-:W-:Y:S03]  /*fae0*/  FMUL.FTZ R54, R199.reuse, R138 ;  /* 0x0000008ac7367220 */ /* 0x040fe60000410000 */
[----:B------:R-:W-:Y:S01]  /*faf0*/  MUFU.EX2 R138, R219 ;  /* 0x000000db008a7308 */ /* 0x000fe20000000800 */
[C---:B------:R-:W-:Y:S02]  /*fb00*/  FMUL.FTZ R55, R199.reuse, R139 ;  /* 0x0000008bc7377220 */ /* 0x040fe40000410000 */
[C---:B------:R-:W-:Y:S02]  /*fb10*/  FMUL.FTZ R103, R199.reuse, R103 ;  /* 0x00000067c7677220 */ /* 0x040fe40000410000 */
[C---:B------:R-:W-:Y:S02]  /*fb20*/  FMUL.FTZ R114, R199.reuse, R114 ;  /* 0x00000072c7727220 */ /* 0x040fe40000410000 */
[----:B------:R-:W-:Y:S01]  /*fb30*/  FMUL.FTZ R115, R199, R115 ;  /* 0x00000073c7737220 */ /* 0x000fe20000410000 */
[-C--:B-1----:R-:W-:Y:S02]  /*fb40*/  HMMA.16816.F32.BF16 R52, R204, R140.reuse, R52 ;  /* 0x0000008ccc34723c */ /* 0x082fe40000041834 */
[----:B------:R1:W-:Y:S01]  /*fb50*/  MUFU.EX2 R137, R203 ;  /* 0x000000cb00897308 */ /* 0x0003e20000000800 */
[----:B------:R-:W-:Y:S02]  /*fb60*/  FADD.FTZ R170, R172, R170 ;  /* 0x000000aaacaa7221 */ /* 0x000fe40000010000 */
[----:B------:R-:W-:Y:S02]  /*fb70*/  FADD.FTZ R174, R173, R174 ;  /* 0x000000aeadae7221 */ /* 0x000fe40000010000 */
[C---:B------:R-:W-:Y:S01]  /*fb80*/  FMUL.FTZ R118, R199.reuse, R118 ;  /* 0x00000076c7767220 */ /* 0x040fe20000410000 */
[C---:B------:R-:W-:Y:S04]  /*fb90*/  HMMA.16816.F32.BF16 R56, R164.reuse, R140, R56 ;  /* 0x0000008ca438723c */ /* 0x040fe80000041838 */
[----:B--2---:R-:W-:Y:S01]  /*fba0*/  FADD.FTZ R174, R152, R174 ;  /* 0x000000ae98ae7221 */ /* 0x004fe20000010000 */
[----:B------:R-:W-:Y:S01]  /*fbb0*/  MUFU.EX2 R160, R186 ;  /* 0x000000ba00a07308 */ /* 0x000fe20000000800 */
[C---:B------:R-:W-:Y:S02]  /*fbc0*/  FMUL.FTZ R119, R199.reuse, R119 ;  /* 0x00000077c7777220 */ /* 0x040fe40000410000 */
[-C--:B------:R-:W-:Y:S04]  /*fbd0*/  HMMA.16816.F32.BF16 R60, R164, R142.reuse, R60 ;  /* 0x0000008ea43c723c */ /* 0x080fe8000004183c */
[----:B----4-:R-:W-:Y:S02]  /*fbe0*/  FADD.FTZ R154, R136, R222 ;  /* 0x000000de889a7221 */ /* 0x010fe40000010000 */
[----:B------:R-:W-:Y:S01]  /*fbf0*/  FMUL.FTZ R130, R199, R130 ;  /* 0x00000082c7827220 */ /* 0x000fe20000410000 */
[----:B------:R-:W-:Y:S01]  /*fc00*/  MUFU.EX2 R172, R188 ;  /* 0x000000bc00ac7308 */ /* 0x000fe20000000800 */
[C---:B------:R-:W-:Y:S01]  /*fc10*/  HMMA.16816.F32.BF16 R64, R204.reuse, R142, R64 ;  /* 0x0000008ecc40723c */ /* 0x040fe20000041840 */
[----:B------:R-:W-:Y:S03]  /*fc20*/  LDSM.16.MT88.4 R140, [R246+0x800] ;  /* 0x00080000f68c783b */ /* 0x000fe60000004200 */
[----:B-1----:R-:W-:Y:S01]  /*fc30*/  F2FP.BF16.PACK_AB R203, R213, R214 ;  /* 0x000000d6d5cb723e */ /* 0x002fe200000010ff */
[----:B------:R-:W-:Y:S02]  /*fc40*/  FMUL.FTZ R131, R199, R131 ;  /* 0x00000083c7837220 */ /* 0x000fe40000410000 */
[----:B------:R-:W-:Y:S01]  /*fc50*/  FADD.FTZ R202, R175, R202 ;  /* 0x000000caafca7221 */ /* 0x000fe20000010000 */
[-C--:B---3--:R-:W-:Y:S01]  /*fc60*/  HMMA.16816.F32.BF16 R68, R204, R132.reuse, R68 ;  /* 0x00000084cc44723c */ /* 0x088fe20000041844 */
[----:B------:R-:W-:Y:S03]  /*fc70*/  MUFU.EX2 R175, R185 ;  /* 0x000000b900af7308 */ /* 0x000fe60000000800 */
[----:B------:R-:W-:Y:S04]  /*fc80*/  FADD.FTZ R171, R171, R202 ;  /* 0x000000caabab7221 */ /* 0x000fe80000010000 */
[C---:B------:R-:W-:Y:S03]  /*fc90*/  HMMA.16816.F32.BF16 R72, R164.reuse, R132, R72 ;  /* 0x00000084a448723c */ /* 0x040fe60000041848 */
[----:B------:R-:W-:Y:S01]  /*fca0*/  MUFU.EX2 R199, R184 ;  /* 0x000000b800c77308 */ /* 0x000fe20000000800 */
[----:B------:R-:W-:Y:S04]  /*fcb0*/  FADD.FTZ R171, R168, R171 ;  /* 0x000000aba8ab7221 */ /* 0x000fe80000010000 */
[-C--:B------:R-:W-:Y:S04]  /*fcc0*/  HMMA.16816.F32.BF16 R76, R164, R134.reuse, R76 ;  /* 0x00000086a44c723c */ /* 0x080fe8000004184c */
[----:B------:R-:W-:Y:S01]  /*fcd0*/  FADD.FTZ R171, R163, R171 ;  /* 0x000000aba3ab7221 */ /* 0x000fe20000010000 */
[----:B------:R-:W-:Y:S03]  /*fce0*/  MUFU.EX2 R202, R218 ;  /* 0x000000da00ca7308 */ /* 0x000fe60000000800 */
[C---:B------:R-:W-:Y:S01]  /*fcf0*/  HMMA.16816.F32.BF16 R80, R204.reuse, R134, R80 ;  /* 0x00000086cc50723c */ /* 0x040fe20000041850 */
[----:B------:R-:W1:Y:S06]  /*fd00*/  LDSM.16.MT88.4 R132, [R245+0x2000] ;  /* 0x00200000f584783b */ /* 0x000e6c0000004200 */
[----:B------:R-:W-:Y:S10]  /*fd10*/  MUFU.EX2 R218, R210 ;  /* 0x000000d200da7308 */ /* 0x000ff40000000800 */
[----:B------:R-:W-:Y:S10]  /*fd20*/  MUFU.EX2 R168, R217 ;  /* 0x000000d900a87308 */ /* 0x000ff40000000800 */
[----:B------:R-:W-:Y:S10]  /*fd30*/  MUFU.EX2 R217, R211 ;  /* 0x000000d300d97308 */ /* 0x000ff40000000800 */
[----:B------:R-:W2:Y:S01]  /*fd40*/  MUFU.EX2 R139, R220 ;  /* 0x000000dc008b7308 */ /* 0x000ea20000000800 */
[-C--:B-1----:R-:W-:Y:S09]  /*fd50*/  HMMA.16816.F32.BF16 R84, R204, R132.reuse, R84 ;  /* 0x00000084cc54723c */ /* 0x082ff20000041854 */
[----:B------:R-:W-:Y:S01]  /*fd60*/  MUFU.EX2 R220, R191 ;  /* 0x000000bf00dc7308 */ /* 0x000fe20000000800 */
[C---:B------:R-:W-:Y:S08]  /*fd70*/  HMMA.16816.F32.BF16 R88, R164.reuse, R132, R88 ;  /* 0x00000084a458723c */ /* 0x040ff00000041858 */
[-C--:B------:R-:W-:Y:S01]  /*fd80*/  HMMA.16816.F32.BF16 R92, R164, R134.reuse, R92 ;  /* 0x00000086a45c723c */ /* 0x080fe2000004185c */
[----:B------:R-:W1:Y:S03]  /*fd90*/  MUFU.EX2 R219, R190 ;  /* 0x000000be00db7308 */ /* 0x000e660000000800 */
[C---:B--2---:R-:W-:Y:S01]  /*fda0*/  F2FP.BF16.PACK_AB R136, R139.reuse, R136 ;  /* 0x000000888b88723e */ /* 0x044fe200000010ff */
[----:B------:R-:W-:Y:S03]  /*fdb0*/  FADD.FTZ R154, R139, R154 ;  /* 0x0000009a8b9a7221 */ /* 0x000fe60000010000 */
[C---:B------:R-:W-:Y:S01]  /*fdc0*/  HMMA.16816.F32.BF16 R96, R204.reuse, R134, R96 ;  /* 0x00000086cc60723c */ /* 0x040fe20000041860 */
[----:B------:R-:W2:Y:S02]  /*fdd0*/  LDSM.16.MT88.4 R132, [R244+0x2000] ;  /* 0x00200000f484783b */ /* 0x000ea40000004200 */
[----:B------:R-:W3:Y:S01]  /*fde0*/  MUFU.EX2 R222, R179 ;  /* 0x000000b300de7308 */ /* 0x000ee20000000800 */
[----:B------:R-:W-:Y:S01]  /*fdf0*/  FADD.FTZ R154, R138, R154 ;  /* 0x0000009a8a9a7221 */ /* 0x000fe20000010000 */
[C---:B------:R-:W-:Y:S03]  /*fe00*/  F2FP.BF16.PACK_AB R138, R137.reuse, R138 ;  /* 0x0000008a898a723e */ /* 0x040fe600000010ff */
[----:B------:R-:W-:Y:S01]  /*fe10*/  FADD.FTZ R154, R137, R154 ;  /* 0x0000009a899a7221 */ /* 0x000fe20000010000 */
[----:B------:R-:W-:Y:S04]  /*fe20*/  F2FP.BF16.PACK_AB R137, R161, R152 ;  /* 0x00000098a189723e */ /* 0x000fe800000010ff */
[----:B------:R-:W-:Y:S01]  /*fe30*/  MUFU.EX2 R173, R180 ;  /* 0x000000b400ad7308 */ /* 0x000fe20000000800 */
[----:B-1----:R-:W-:Y:S09]  /*fe40*/  F2FP.BF16.PACK_AB R139, R219, R220 ;  /* 0x000000dcdb8b723e */ /* 0x002ff200000010ff */
[----:B------:R-:W-:Y:S10]  /*fe50*/  MUFU.EX2 R179, R200 ;  /* 0x000000c800b37308 */ /* 0x000ff40000000800 */
[----:B------:R-:W-:Y:S01]  /*fe60*/  MUFU.EX2 R198, R198 ;  /* 0x000000c600c67308 */ /* 0x000fe20000000800 */
[-C--:B--2---:R-:W-:Y:S09]  /*fe70*/  HMMA.16816.F32.BF16 R100, R204, R132.reuse, R100 ;  /* 0x00000084cc64723c */ /* 0x084ff20000041864 */
[----:B------:R-:W1:Y:S01]  /*fe80*/  MUFU.EX2 R197, R197 ;  /* 0x000000c500c57308 */ /* 0x000e620000000800 */
[C---:B------:R-:W-:Y:S08]  /*fe90*/  HMMA.16816.F32.BF16 R104, R164.reuse, R132, R104 ;  /* 0x00000084a468723c */ /* 0x040ff00000041868 */
[-C--:B------:R-:W-:Y:S08]  /*fea0*/  HMMA.16816.F32.BF16 R108, R164, R134.reuse, R108 ;  /* 0x00000086a46c723c */ /* 0x080ff0000004186c */
[C---:B------:R-:W-:Y:S01]  /*feb0*/  HMMA.16816.F32.BF16 R112, R204.reuse, R134, R112 ;  /* 0x00000086cc70723c */ /* 0x040fe20000041870 */
[----:B------:R-:W2:Y:S07]  /*fec0*/  LDSM.16.MT88.4 R132, [R243+0x2000] ;  /* 0x00200000f384783b */ /* 0x000eae0000004200 */
[-C--:B--2---:R-:W-:Y:S08]  /*fed0*/  HMMA.16816.F32.BF16 R116, R204, R132.reuse, R116 ;  /* 0x00000084cc74723c */ /* 0x084ff00000041874 */
[C---:B------:R-:W-:Y:S07]  /*fee0*/  HMMA.16816.F32.BF16 R120, R164.reuse, R132, R120 ;  /* 0x00000084a478723c */ /* 0x040fee0000041878 */
[----:B------:R-:W-:Y:S01]  /*fef0*/  F2FP.BF16.PACK_AB R132, R160, R153 ;  /* 0x00000099a084723e */ /* 0x000fe200000010ff */
[-C--:B------:R-:W-:Y:S01]  /*ff00*/  HMMA.16816.F32.BF16 R124, R164, R134.reuse, R124 ;  /* 0x00000086a47c723c */ /* 0x080fe2000004187c */
[----:B------:R-:W-:Y:S03]  /*ff10*/  MUFU.EX2 R166, R224 ;  /* 0x000000e000a67308 */ /* 0x000fe60000000800 */
[----:B------:R-:W-:Y:S03]  /*ff20*/  F2FP.BF16.PACK_AB R133, R162, R163 ;  /* 0x000000a3a285723e */ /* 0x000fe600000010ff */
[----:B------:R-:W-:Y:S01]  /*ff30*/  FADD.FTZ R165, R169, R170 ;  /* 0x000000aaa9a57221 */ /* 0x000fe20000010000 */
[----:B------:R-:W-:Y:S03]  /*ff40*/  HMMA.16816.F32.BF16 R128, R204, R134, R128 ;  /* 0x00000086cc80723c */ /* 0x000fe60000041880 */
[----:B------:R-:W2:Y:S01]  /*ff50*/  MUFU.EX2 R224, R208 ;  /* 0x000000d000e07308 */ /* 0x000ea20000000800 */
[----:B------:R-:W-:Y:S03]  /*ff60*/  FADD.FTZ R165, R153, R165 ;  /* 0x000000a599a57221 */ /* 0x000fe60000010000 */
[----:B------:R-:W-:Y:S01]  /*ff70*/  F2FP.BF16.PACK_AB R134, R223, R226 ;  /* 0x000000e2df86723e */ /* 0x000fe200000010ff */
[-C--:B------:R-:W-:Y:S05]  /*ff80*/  HMMA.16816.F32.BF16 R4, R136, R140.reuse, R4 ;  /* 0x0000008c8804723c */ /* 0x080fea0000041804 */
[----:B---3--:R-:W-:Y:S01]  /*ff90*/  F2FP.BF16.PACK_AB R135, R222, R225 ;  /* 0x000000e1de87723e */ /* 0x008fe200000010ff */
[----:B------:R-:W3:Y:S01]  /*ffa0*/  MUFU.EX2 R167, R221 ;  /* 0x000000dd00a77308 */ /* 0x000ee20000000800 */
[----:B------:R-:W-:Y:S02]  /*ffb0*/  F2FP.BF16.PACK_AB R204, R217, R212 ;  /* 0x000000d4d9cc723e */ /* 0x000fe400000010ff */
[----:B-1----:R-:W-:Y:S03]  /*ffc0*/  F2FP.BF16.PACK_AB R207, R197, R198 ;  /* 0x000000c6c5cf723e */ /* 0x002fe600000010ff */
[C---:B------:R-:W-:Y:S04]  /*ffd0*/  HMMA.16816.F32.BF16 R8, R132.reuse, R140, R8 ;  /* 0x0000008c8408723c */ /* 0x040fe80000041808 */
[----:B------:R1:W4:Y:S01]  /*ffe0*/  MUFU.EX2 R221, R209 ;  /* 0x000000d100dd7308 */ /* 0x0003220000000800 */
[----:B--2---:R-:W-:Y:S03]  /*fff0*/  F2FP.BF16.PACK_AB R205, R179, R224 ;  /* 0x000000e0b3cd723e */ /* 0x004fe600000010ff */
[-C--:B------:R-:W-:Y:S08]  /*10000*/  HMMA.16816.F32.BF16 R12, R132, R142.reuse, R12 ;  /* 0x0000008e840c723c */ /* 0x080ff0000004180c */
[C---:B------:R-:W-:Y:S01]  /*10010*/  HMMA.16816.F32.BF16 R16, R136.reuse, R142, R16 ;  /* 0x0000008e8810723c */ /* 0x040fe20000041810 */
[----:B------:R-:W2:Y:S03]  /*10020*/  LDSM.16.MT88.4 R140, [R243+0x800] ;  /* 0x00080000f38c783b */ /* 0x000ea60000004200 */
[----:B---3--:R-:W-:Y:S04]  /*10030*/  F2FP.BF16.PACK_AB R200, R167, R166 ;  /* 0x000000a6a7c8723e */ /* 0x008fe800000010ff */
[-C--:B------:R-:W-:Y:S01]  /*10040*/  HMMA.16816.F32.BF16 R20, R136, R144.reuse, R20 ;  /* 0x000000908814723c */ /* 0x080fe20000041814 */
[----:B-1----:R-:W-:Y:S03]  /*10050*/  LDSM.16.MT88.4 R208, [R246+0x3800] ;  /* 0x00380000f6d0783b */ /* 0x002fe60000004200 */
[----:B----4-:R-:W-:Y:S04]  /*10060*/  F2FP.BF16.PACK_AB R206, R221, R218 ;  /* 0x000000daddce723e */ /* 0x010fe800000010ff */
        /* <DEDUP_REMOVED lines=14> */
[-C--:B-1----:R-:W-:Y:S08]  /*10150*/  HMMA.16816.F32.BF16 R68, R136, R144.reuse, R68 ;  /* 0x000000908844723c */ /* 0x082ff00000041844 */
[C---:B------:R-:W-:Y:S08]  /*10160*/  HMMA.16816.F32.BF16 R72, R132.reuse, R144, R72 ;  /* 0x000000908448723c */ /* 0x040ff00000041848 */
[-C--:B------:R-:W-:Y:S08]  /*10170*/  HMMA.16816.F32.BF16 R76, R132, R146.reuse, R76 ;  /* 0x00000092844c723c */ /* 0x080ff0000004184c */
[C---:B------:R-:W-:Y:S01]  /*10180*/  HMMA.16816.F32.BF16 R80, R136.reuse, R146, R80 ;  /* 0x000000928850723c */ /* 0x040fe20000041850 */
[----:B------:R-:W1:Y:S07]  /*10190*/  LDSM.16.MT88.4 R144, [R243+0x2800] ;  /* 0x00280000f390783b */ /* 0x000e6e0000004200 */
[-C--:B---3--:R-:W-:Y:S08]  /*101a0*/  HMMA.16816.F32.BF16 R84, R136, R148.reuse, R84 ;  /* 0x000000948854723c */ /* 0x088ff00000041854 */
        /* <DEDUP_REMOVED lines=25> */
[-C--:B---3--:R-:W-:Y:S01]  /*10340*/  HMMA.16816.F32.BF16 R4, R132, R148.reuse, R4 ;  /* 0x000000948404723c */ /* 0x088fe20000041804 */
[----:B------:R-:W1:Y:S04]  /*10350*/  LDSM.16.MT88.4 R144, [R244+0x1000] ;  /* 0x00100000f490783b */ /* 0x000e680000004200 */
[----:B------:R-:W-:Y:S02]  /*10360*/  F2FP.BF16.PACK_AB R137, R229, R230 ;  /* 0x000000e6e589723e */ /* 0x000fe400000010ff */
[----:B------:R-:W-:Y:S02]  /*10370*/  F2FP.BF16.PACK_AB R139, R227, R228 ;  /* 0x000000e4e38b723e */ /* 0x000fe400000010ff */
[----:B------:R-:W-:Y:S05]  /*10380*/  LDSM.16.MT88.4 R156, [R245+0x3000] ;  /* 0x00300000f59c783b */ /* 0x000fea0000004200 */
        /* <DEDUP_REMOVED lines=45> */
[----:B--2---:R-:W-:Y:S02]  /*10660*/  FADD.FTZ R136, R160, R165 ;  /* 0x000000a5a0887221 */ /* 0x004fe40000010000 */
[-C--:B---3--:R-:W-:Y:S05]  /*10670*/  HMMA.16816.F32.BF16 R160, R200, R156.reuse, R4 ;  /* 0x0000009cc8a0723c */ /* 0x088fea0000041804 */
        /* <DEDUP_REMOVED lines=66> */
[C---:B------:R-:W-:Y:S08]  /*10aa0*/  HMMA.16816.F32.BF16 R96, R200.reuse, R6, R96 ;  /* 0x00000006c860723c */ /* 0x040ff00000041860 */
[-C--:B---3--:R-:W-:Y:S08]  /*10ab0*/  HMMA.16816.F32.BF16 R100, R200, R8.reuse, R100 ;  /* 0x00000008c864723c */ /* 0x088ff00000041864 */
        /* <DEDUP_REMOVED lines=11> */
[C---:B--2---:R-:W-:Y:S01]  /*10b70*/  ISETP.GT.AND P0, PT, R4.reuse, R5, PT ;  /* 0x000000050400720c */ /* 0x044fe20003f04270 */
[----:B------:R-:W-:Y:S01]  /*10b80*/  FADD.FTZ R5, R213, R220 ;  /* 0x000000dcd5057221 */ /* 0x000fe20000010000 */
[----:B------:R-:W-:Y:S04]  /*10b90*/  IADD3 R4, R4, -0x1, RZ ;  /* 0xffffffff04047810 */ /* 0x000fe80007ffe0ff */
[----:B------:R1:W-:Y:S04]  /*10ba0*/  STL [R1+0xe4], R5 ;  /* 0x0000e40501007387 */ /* 0x0003e80000100800 */
[----:B------:R1:W-:Y:S03]  /*10bb0*/  STL [R1+0xe8], R4 ;  /* 0x0000e80401007387 */ /* 0x0003e60000100800 */
[----:B-1----:R-:W-:-:S05]  /*10bc0*/  @P0 BRA `(.L_x_1255) ;  /* 0xffffb8b000000947 */ /* 0x002fca000383ffff */
.L_x_1248:
[----:B------:R-:W-:Y:S05]  /*10bd0*/  BRA.DIV ~URZ, `(.L_x_1256) ;  /* 0x000067a27f007947 */ /* 0x000fea000b800000 */
[----:B------:R-:W2:Y:S04]  /*10be0*/  LDL R4, [R1+0xe0] ;  /* 0x0000e00001047983 */ /* 0x000ea80000100800 */
[----:B--2---:R1:W2:Y:S02]  /*10bf0*/  SHFL.BFLY PT, R10, R4, 0x2, 0x1f ;  /* 0x0c401f00040a7f89 */ /* 0x0042a400000e0000 */
.L_x_1300:
[----:B-1----:R-:W3:Y:S02]  /*10c00*/  LDL.LU R4, [R1+0xe0] ;  /* 0x0000e00001047983 */ /* 0x002ee40000300800 */
[----:B--23--:R-:W-:Y:S01]  /*10c10*/  FADD.FTZ R10, R10, R4 ;  /* 0x000000040a0a7221 */ /* 0x00cfe20000010000 */
[----:B------:R-:W-:Y:S05]  /*10c20*/  BRA.DIV ~URZ, `(.L_x_1257) ;  /* 0x000067b27f007947 */ /* 0x000fea000b800000 */
[----:B------:R-:W2:Y:S04]  /*10c30*/  LDL.LU R6, [R1+0xe4] ;  /* 0x0000e40001067983 */ /* 0x000ea80000300800 */
[----:B------:R-:W1:Y:S04]  /*10c40*/  SHFL.BFLY PT, R5, R203, 0x2, 0x1f ;  /* 0x0c401f00cb057f89 */ /* 0x000e6800000e0000 */
[----:B------:R-:W3:Y:S01]  /*10c50*/  SHFL.BFLY PT, R4, R202, 0x2, 0x1f ;  /* 0x0c401f00ca047f89 */ /* 0x000ee200000e0000 */
[----:B-1----:R-:W-:-:S02]  /*10c60*/  FADD.FTZ R203, R5, R203 ;  /* 0x000000cb05cb7221 */ /* 0x002fc40000010000 */
[----:B---3--:R-:W-:-:S03]  /*10c70*/  FADD.FTZ R202, R4, R202 ;  /* 0x000000ca04ca7221 */ /* 0x008fc60000010000 */
[----:B------:R-:W1:Y:S04]  /*10c80*/  SHFL.BFLY PT, R8, R203, 0x1, 0x1f ;  /* 0x0c201f00cb087f89 */ /* 0x000e6800000e0000 */
[----:B------:R-:W-:Y:S01]  /*10c90*/  SHFL.BFLY PT, R4, R202, 0x1, 0x1f ;  /* 0x0c201f00ca047f89 */ /* 0x000fe200000e0000 */
[----:B-1----:R-:W-:-:S03]  /*10ca0*/  FADD.FTZ R8, R203, R8 ;  /* 0x00000008cb087221 */ /* 0x002fc60000010000 */
[----:B--2---:R-:W1:Y:S02]  /*10cb0*/  SHFL.BFLY PT, R9, R6, 0x2, 0x1f ;  /* 0x0c401f0006097f89 */ /* 0x004e6400000e0000 */
[----:B-1----:R-:W-:Y:S02]  /*10cc0*/  FADD.FTZ R9, R9, R6 ;  /* 0x0000000609097221 */ /* 0x002fe40000010000 */
[----:B------:R-:W1:Y:S04]  /*10cd0*/  SHFL.BFLY PT, R6, R10, 0x1, 0x1f ;  /* 0x0c201f000a067f89 */ /* 0x000e6800000e0000 */
[----:B------:R-:W2:Y:S01]  /*10ce0*/  SHFL.BFLY PT, R5, R9, 0x1, 0x1f ;  /* 0x0c201f0009057f89 */ /* 0x000ea200000e0000 */
[----:B-1----:R-:W-:Y:S02]  /*10cf0*/  FADD.FTZ R10, R10, R6 ;  /* 0x000000060a0a7221 */ /* 0x002fe40000010000 */
[----:B--2---:R-:W-:-:S05]  /*10d00*/  FADD.FTZ R9, R9, R5 ;  /* 0x0000000509097221 */ /* 0x004fca0000010000 */
.L_x_1301:
[----:B------:R-:W-:Y:S01]  /*10d10*/  FSETP.NE.FTZ.AND P2, PT, R9, RZ, PT ;  /* 0x000000ff0900720b */ /* 0x000fe20003f55000 */
[----:B------:R-:W-:Y:S01]  /*10d20*/  FADD.FTZ R4, R4, R202 ;  /* 0x000000ca04047221 */ /* 0x000fe20000010000 */
[----:B------:R-:W-:-:S02]  /*10d30*/  FSETP.NE.FTZ.AND P3, PT, R10, RZ, PT ;  /* 0x000000ff0a00720b */ /* 0x000fc40003f75000 */
[----:B------:R-:W-:Y:S02]  /*10d40*/  MOV R5, RZ ;  /* 0x000000ff00057202 */ /* 0x000fe40000000f00 */
[----:B------:R-:W-:Y:S02]  /*10d50*/  MOV R6, RZ ;  /* 0x000000ff00067202 */ /* 0x000fe40000000f00 */
[----:B------:R-:W-:Y:S02]  /*10d60*/  FSETP.NE.FTZ.AND P1, PT, R8, RZ, PT ;  /* 0x000000ff0800720b */ /* 0x000fe40003f35000 */
[----:B------:R-:W-:Y:S02]  /*10d70*/  FSETP.NE.FTZ.AND P0, PT, R4, RZ, PT ;  /* 0x000000ff0400720b */ /* 0x000fe40003f15000 */
[----:B------:R-:W-:Y:S01]  /*10d80*/  MOV R12, 0xff800000 ;  /* 0xff800000000c7802 */ /* 0x000fe20000000f00 */
[----:B------:R-:W1:Y:S01]  /*10d90*/  @P2 MUFU.RCP R5, R9 ;  /* 0x0000000900052308 */ /* 0x000e620000001000 */
[----:B------:R-:W-:-:S02]  /*10da0*/  @P2 MOV R13, 0x3f317218 ;  /* 0x3f317218000d2802 */ /* 0x000fc40000000f00 */
[----:B------:R-:W-:Y:S02]  /*10db0*/  @P3 MOV R14, 0x3f317218 ;  /* 0x3f317218000e3802 */ /* 0x000fe40000000f00 */
[----:B------:R-:W-:Y:S01]  /*10dc0*/  MOV R11, 0xff800000 ;  /* 0xff800000000b7802 */ /* 0x000fe20000000f00 */
[----:B------:R-:W-:Y:S02]  /*10dd0*/  @P2 FMUL.FTZ R13, R13, c[0x0][0x2d0] ;  /* 0x0000b4000d0d2a20 */ /* 0x000fe40000410000 */
[----:B------:R-:W2:Y:S01]  /*10de0*/  @P3 MUFU.RCP R6, R10 ;  /* 0x0000000a00063308 */ /* 0x000ea20000001000 */
[----:B------:R-:W-:Y:S02]  /*10df0*/  @P3 FMUL.FTZ R14, R14, c[0x0][0x2d0] ;  /* 0x0000b4000e0e3a20 */ /* 0x000fe40000410000 */
[----:B-1----:R-:W-:-:S05]  /*10e00*/  FMUL.FTZ R162, R5, R162 ;  /* 0x000000a205a27220 */ /* 0x002fca0000410000 */
[----:B------:R1:W3:Y:S01]  /*10e10*/  @P3 MUFU.LG2 R7, R10 ;  /* 0x0000000a00073308 */ /* 0x0002e20000000c00 */
[C---:B------:R-:W-:Y:S02]  /*10e20*/  FMUL.FTZ R163, R5.reuse, R163 ;  /* 0x000000a305a37220 */ /* 0x040fe40000410000 */
[C---:B------:R-:W-:Y:S02]  /*10e30*/  FMUL.FTZ R158, R5.reuse, R158 ;  /* 0x0000009e059e7220 */ /* 0x040fe40000410000 */
[C---:B------:R-:W-:Y:S02]  /*10e40*/  FMUL.FTZ R159, R5.reuse, R159 ;  /* 0x0000009f059f7220 */ /* 0x040fe40000410000 */
[C---:B------:R-:W-:Y:S01]  /*10e50*/  FMUL.FTZ R154, R5.reuse, R154 ;  /* 0x0000009a059a7220 */ /* 0x040fe20000410000 */
[----:B------:R-:W4:Y:S01]  /*10e60*/  @P2 MUFU.LG2 R9, R9 ;  /* 0x0000000900092308 */ /* 0x000f220000000c00 */
[C---:B------:R-:W-:Y:S02]  /*10e70*/  FMUL.FTZ R155, R5.reuse, R155 ;  /* 0x0000009b059b7220 */ /* 0x040fe40000410000 */
[----:B------:R-:W-:-:S02]  /*10e80*/  FMUL.FTZ R150, R5, R150 ;  /* 0x0000009605967220 */ /* 0x000fc40000410000 */
[C---:B------:R-:W-:Y:S02]  /*10e90*/  FMUL.FTZ R151, R5.reuse, R151 ;  /* 0x0000009705977220 */ /* 0x040fe40000410000 */
[C---:B------:R-:W-:Y:S01]  /*10ea0*/  FMUL.FTZ R146, R5.reuse, R146 ;  /* 0x0000009205927220 */ /* 0x040fe20000410000 */
[----:B-1----:R-:W-:Y:S01]  /*10eb0*/  MOV R10, 0xff800000 ;  /* 0xff800000000a7802 */ /* 0x002fe20000000f00 */
        /* <DEDUP_REMOVED lines=56> */
[----:B------:R-:W-:Y:S01]  /*11240*/  MOV R6, RZ ;  /* 0x000000ff00067202 */ /* 0x000fe20000000f00 */
[----:B------:R-:W-:Y:S01]  /*11250*/  @P1 FMUL.FTZ R15, R5, c[0x0][0x2d0] ;  /* 0x0000b400050f1a20 */ /* 0x000fe20000410000 */
[----:B------:R-:W-:Y:S01]  /*11260*/  MOV R5, RZ ;  /* 0x000000ff00057202 */ /* 0x000fe20000000f00 */
[----:B---3--:R-:W-:Y:S02]  /*11270*/  @P3 FMUL.FTZ R7, R7, 0.69314718246459960938 ;  /* 0x3f31721807073820 */ /* 0x008fe40000410000 */
[----:B----4-:R-:W-:Y:S01]  /*11280*/  @P2 FMUL.FTZ R9, R9, 0.69314718246459960938 ;  /* 0x3f31721809092820 */ /* 0x010fe20000410000 */
[----:B------:R-:W1:Y:S01]  /*11290*/  @P1 MUFU.RCP R6, R8 ;  /* 0x0000000800061308 */ /* 0x000e620000001000 */
[----:B------:R-:W-:Y:S01]  /*112a0*/  @P3 FFMA.FTZ R10, R14, R3, R7 ;  /* 0x000000030e0a3223 */ /* 0x000fe20000010007 */
[----:B------:R-:W-:Y:S01]  /*112b0*/  @P0 MOV R3, 0x3f317218 ;  /* 0x3f31721800030802 */ /* 0x000fe20000000f00 */
[----:B------:R-:W-:Y:S01]  /*112c0*/  @P2 FFMA.FTZ R11, R13, R2, R9 ;  /* 0x000000020d0b2223 */ /* 0x000fe20000010009 */
[----:B------:R-:W-:-:S03]  /*112d0*/  MOV R2, 0x1 ;  /* 0x0000000100027802 */ /* 0x000fc60000000f00 */
[----:B------:R-:W-:Y:S01]  /*112e0*/  @P0 FMUL.FTZ R3, R3, c[0x0][0x2d0] ;  /* 0x0000b40003030a20 */ /* 0x000fe20000410000 */
[----:B------:R-:W2:Y:S08]  /*112f0*/  @P1 MUFU.LG2 R8, R8 ;  /* 0x0000000800081308 */ /* 0x000eb00000000c00 */
[----:B------:R-:W-:Y:S01]  /*11300*/  @P0 MUFU.RCP R5, R4 ;  /* 0x0000000400050308 */ /* 0x000fe20000001000 */
[----:B-1----:R-:W-:-:S02]  /*11310*/  FMUL.FTZ R164, R6, R164 ;  /* 0x000000a406a47220 */ /* 0x002fc40000410000 */
[C---:B------:R-:W-:Y:S02]  /*11320*/  FMUL.FTZ R165, R6.reuse, R165 ;  /* 0x000000a506a57220 */ /* 0x040fe40000410000 */
[C---:B------:R-:W-:Y:S02]  /*11330*/  FMUL.FTZ R168, R6.reuse, R168 ;  /* 0x000000a806a87220 */ /* 0x040fe40000410000 */
[----:B------:R-:W-:Y:S01]  /*11340*/  FMUL.FTZ R169, R6, R169 ;  /* 0x000000a906a97220 */ /* 0x000fe20000410000 */
[----:B------:R-:W1:Y:S01]  /*11350*/  @P0 MUFU.LG2 R4, R4 ;  /* 0x0000000400040308 */ /* 0x000e620000000c00 */
[----:B--2---:R-:W-:Y:S02]  /*11360*/  @P1 FMUL.FTZ R8, R8, 0.69314718246459960938 ;  /* 0x3f31721808081820 */ /* 0x004fe40000410000 */
[C---:B------:R-:W-:Y:S02]  /*11370*/  FMUL.FTZ R172, R6.reuse, R172 ;  /* 0x000000ac06ac7220 */ /* 0x040fe40000410000 */
[----:B------:R-:W-:Y:S01]  /*11380*/  @P1 FFMA.FTZ R12, R15, R0, R8 ;  /* 0x000000000f0c1223 */ /* 0x000fe20000010008 */
[----:B------:R-:W-:Y:S01]  /*11390*/  MOV R0, 0xff800000 ;  /* 0xff80000000007802 */ /* 0x000fe20000000f00 */
[----:B------:R-:W-:-:S02]  /*113a0*/  FMUL.FTZ R173, R6, R173 ;  /* 0x000000ad06ad7220 */ /* 0x000fc40000410000 */
[C---:B------:R-:W-:Y:S02]  /*113b0*/  FMUL.FTZ R176, R6.reuse, R176 ;  /* 0x000000b006b07220 */ /* 0x040fe40000410000 */
[C---:B------:R-:W-:Y:S02]  /*113c0*/  FMUL.FTZ R177, R6.reuse, R177 ;  /* 0x000000b106b17220 */ /* 0x040fe40000410000 */
[C---:B------:R-:W-:Y:S02]  /*113d0*/  FMUL.FTZ R180, R6.reuse, R180 ;  /* 0x000000b406b47220 */ /* 0x040fe40000410000 */
[----:B------:R-:W-:Y:S02]  /*113e0*/  FMUL.FTZ R181, R6, R181 ;  /* 0x000000b506b57220 */ /* 0x000fe40000410000 */
[----:B-1----:R-:W-:Y:S02]  /*113f0*/  @P0 FMUL.FTZ R4, R4, 0.69314718246459960938 ;  /* 0x3f31721804040820 */ /* 0x002fe40000410000 */
        /* <DEDUP_REMOVED lines=53> */
[----:B------:R-:W-:Y:S02]  /*11750*/  FMUL.FTZ R127, R5, R127 ;  /* 0x0000007f057f7220 */ /* 0x000fe40000410000 */
[----:B------:R-:W-:-:S02]  /*11760*/  @P0 FFMA.FTZ R0, R3, R196, R4 ;  /* 0x000000c403000223 */ /* 0x000fc40000010004 */
.L_x_1203:
[----:B-1----:R1:W5:Y:S01]  /*11770*/  LDL R9, [R1+0x1c] ;  /* 0x00001c0001097983 */ /* 0x0023620000100800 */
[----:B------:R-:W-:Y:S03]  /*11780*/  BSSY B0, `(.L_x_1258) ;  /* 0x0000012000007945 */ /* 0x000fe60003800000 */
[----:B------:R-:W2:Y:S02]  /*11790*/  S2R R8, SR_TID.X ;  /* 0x0000000000087919 */ /* 0x000ea40000002100 */
[----:B--2---:R-:W-:-:S13]  /*117a0*/  LOP3.LUT P0, RZ, R8, 0x7f, RZ, 0xc0, !PT ;  /* 0x0000007f08ff7812 */ /* 0x004fda000780c0ff */
[----:B------:R-:W-:Y:S05]  /*117b0*/  @P0 BRA `(.L_x_1259) ;  /* 0x000000e000000947 */ /* 0x000fea0003800000 */
[----:B-1----:R-:W1:Y:S01]  /*117c0*/  S2R R3, SR_LANEID ;  /* 0x0000000000037919 */ /* 0x002e620000000000 */
[----:B------:R-:W-:Y:S01]  /*117d0*/  VOTEU.ANY UR4, UPT, PT ;  /* 0x0000000000047886 */ /* 0x000fe200038e0100 */
[----:B------:R-:W-:Y:S01]  /*117e0*/  IMAD.MOV.U32 R6, RZ, RZ, c[0x0][0x580] ;  /* 0x00016000ff067624 */ /* 0x000fe200078e00ff */
[----:B------:R-:W1:Y:S01]  /*117f0*/  FLO.U32 R5, UR4 ;  /* 0x0000000400057d00 */ /* 0x000e6200080e0000 */
[----:B------:R-:W-:-:S07]  /*11800*/  IMAD.MOV.U32 R7, RZ, RZ, c[0x0][0x584] ;  /* 0x00016100ff077624 */ /* 0x000fce00078e00ff */
[----:B------:R-:W2:Y:S01]  /*11810*/  POPC R4, UR4 ;  /* 0x0000000400047d09 */ /* 0x000ea20008000000 */
[----:B-1----:R-:W-:-:S13]  /*11820*/  ISETP.EQ.U32.AND P0, PT, R5, R3, PT ;  /* 0x000000030500720c */ /* 0x002fda0003f02070 */
[----:B--2---:R-:W2:Y:S04]  /*11830*/  @P0 ATOMG.E.ADD.STRONG.GPU PT, R4, [R6.64], R4 ;  /* 0x00000004060409a8 */ /* 0x004ea800081ee1c8 */
[----:B------:R-:W1:Y:S02]  /*11840*/  S2R R3, SR_LTMASK ;  /* 0x0000000000037919 */ /* 0x000e640000003900 */
[----:B-1----:R-:W-:-:S06]  /*11850*/  LOP3.LUT R3, R3, UR4, RZ, 0xc0, !PT ;  /* 0x0000000403037c12 */ /* 0x002fcc000f8ec0ff */
[----:B------:R-:W1:Y:S01]  /*11860*/  POPC R3, R3 ;  /* 0x0000000300037309 */ /* 0x000e620000000000 */
[----:B--2---:R-:W1:Y:S02]  /*11870*/  SHFL.IDX PT, R4, R4, R5, 0x1f ;  /* 0x00001f0504047589 */ /* 0x004e6400000e0000 */
[----:B-1---5:R-:W-:-:S05]  /*11880*/  IADD3 R9, R4, c[0x0][0xc], R3 ;  /* 0x0000030004097a10 */ /* 0x022fca0007ffe003 */
[----:B------:R1:W-:Y:S02]  /*11890*/  STL [R1+0x1c], R9 ;  /* 0x00001c0901007387 */ /* 0x0003e40000100800 */
.L_x_1259:
[----:B-1----:R-:W-:Y:S05]  /*118a0*/  BSYNC B0 ;  /* 0x0000000000007941 */ /* 0x002fea0003800000 */
.L_x_1258:
[----:B------:R-:W-:Y:S01]  /*118b0*/  PRMT R2, R2, 0x9910, RZ ;  /* 0x0000991002027816 */ /* 0x000fe200000000ff */
[----:B------:R-:W-:Y:S03]  /*118c0*/  BSSY B1, `(.L_x_1260) ;  /* 0x00001d7000017945 */ /* 0x000fe60003800000 */
[----:B------:R-:W-:Y:S01]  /*118d0*/  ISETP.NE.AND P0, PT, R2, RZ, PT ;  /* 0x000000ff0200720c */ /* 0x000fe20003f05270 */
[----:B-----5:R-:W-:-:S12]  /*118e0*/  IMAD.MOV.U32 R2, RZ, RZ, R9 ;  /* 0x000000ffff027224 */ /* 0x020fd800078e0009 */
[----:B------:R-:W-:Y:S05]  /*118f0*/  @!P0 BRA `(.L_x_1261) ;  /* 0x00001a7000008947 */ /* 0x000fea0003800000 */
[----:B------:R-:W-:Y:S01]  /*11900*/  WARPSYNC 0xffffffff ;  /* 0xffffffff00007948 */ /* 0x000fe20003800000 */
[----:B------:R-:W-:Y:S06]  /*11910*/  BAR.SYNC.DEFER_BLOCKING 0x1, 0x80 ;  /* 0x0042000000007b1d */ /* 0x000fec0000010000 */
[----:B------:R-:W-:Y:S05]  /*11920*/  BRA.CONV ~URZ, `(.L_x_1262) ;  /* 0x000000837f007947 */ /* 0x000fea000b800000 */
[----:B------:R-:W-:Y:S01]  /*11930*/  SHF.R.S32.HI R3, RZ, 0x1f, R8 ;  /* 0x0000001fff037819 */ /* 0x000fe20000011408 */
[----:B------:R-:W-:Y:S01]  /*11940*/  IMAD.MOV.U32 R6, RZ, RZ, RZ ;  /* 0x000000ffff067224 */ /* 0x000fe200078e00ff */
[----:B------:R-:W-:Y:S01]  /*11950*/  MOV R4, 0x119b0 ;  /* 0x000119b000047802 */ /* 0x000fe20000000f00 */
[----:B------:R-:W-:Y:S01]  /*11960*/  IMAD.MOV.U32 R5, RZ, RZ, 0x1f ;  /* 0x0000001fff057424 */ /* 0x000fe200078e00ff */
[----:B------:R-:W-:-:S04]  /*11970*/  LEA.HI R3, R3, R8, RZ, 0x7 ;  /* 0x0000000803037211 */ /* 0x000fc800078f38ff */
[----:B------:R-:W-:-:S05]  /*11980*/  SHF.R.S32.HI R3, RZ, 0x7, R3 ;  /* 0x00000007ff037819 */ /* 0x000fca0000011403 */
[----:B------:R-:W-:Y:S02]  /*11990*/  IMAD.MOV.U32 R7, RZ, RZ, R3 ;  /* 0x000000ffff077224 */ /* 0x000fe400078e0003 */
[----:B------:R-:W-:Y:S05]  /*119a0*/  CALL.REL.NOINC `($__internal_19_$__cuda_sm70_shflsync_idx_p) ;  /* 0x00005d4000007944 */ /* 0x000fea0003c00000 */
.L_x_1262:
[----:B------:R-:W2:Y:S04]  /*119b0*/  LDL.LU R6, [R1+0xb0] ;  /* 0x0000b00001067983 */ /* 0x000ea80000300800 */
[----:B------:R-:W3:Y:S04]  /*119c0*/  LDL R8, [R1+0x10] ;  /* 0x0000100001087983 */ /* 0x000ee80000100800 */
[----:B------:R-:W4:Y:S04]  /*119d0*/  LDL.LU R13, [R1+0xc4] ;  /* 0x0000c400010d7983 */ /* 0x000f280000300800 */
[----:B------:R-:W3:Y:S04]  /*119e0*/  LDL.LU R18, [R1+0xc0] ;  /* 0x0000c00001127983 */ /* 0x000ee80000300800 */
[----:B------:R-:W3:Y:S01]  /*119f0*/  LDL.LU R21, [R1+0xac] ;  /* 0x0000ac0001157983 */ /* 0x000ee20000300800 */
[----:B------:R-:W-:-:S03]  /*11a00*/  MOV R3, 0x1 ;  /* 0x0000000100037802 */ /* 0x000fc60000000f00 */
[----:B------:R-:W3:Y:S01]  /*11a10*/  LDL R20, [R1+0x14] ;  /* 0x0000140001147983 */ /* 0x000ee20000100800 */
[----:B------:R-:W-:-:S03]  /*11a20*/  ISETP.NE.AND P0, PT, R3, c[0x0][0x4e8], PT ;  /* 0x00013a0003007a0c */ /* 0x000fc60003f05270 */
[----:B------:R-:W1:Y:S04]  /*11a30*/  S2R R25, SR_TID.X ;  /* 0x0000000000197919 */ /* 0x000e680000002100 */
[----:B------:R2:W5:Y:S04]  /*11a40*/  LDL R55, [R1+0x54] ;  /* 0x0000540001377983 */ /* 0x0005680000100800 */
[----:B------:R2:W5:Y:S04]  /*11a50*/  LDL R54, [R1+0xc] ;  /* 0x00000c0001367983 */ /* 0x0005680000100800 */
[----:B------:R2:W5:Y:S04]  /*11a60*/  LDL R53, [R1+0x50] ;  /* 0x0000500001357983 */ /* 0x0005680000100800 */
[----:B------:R2:W5:Y:S04]  /*11a70*/  LDL R52, [R1+0x90] ;  /* 0x0000900001347983 */ /* 0x0005680000100800 */
[----:B------:R2:W5:Y:S01]  /*11a80*/  LDL R51, [R1+0x4c] ;  /* 0x00004c0001337983 */ /* 0x0005620000100800 */
[----:B-1----:R-:W-:-:S03]  /*11a90*/  SHF.R.S32.HI R24, RZ, 0x1f, R25 ;  /* 0x0000001fff187819 */ /* 0x002fc60000011419 */
[----:B------:R1:W5:Y:S01]  /*11aa0*/  LDL R50, [R1+0x8c] ;  /* 0x00008c0001327983 */ /* 0x0003620000100800 */
[----:B------:R-:W-:-:S03]  /*11ab0*/  LEA.HI R24, R24, R25, RZ, 0x5 ;  /* 0x0000001918187211 */ /* 0x000fc600078f28ff */
[----:B------:R1:W5:Y:S01]  /*11ac0*/  LDL R49, [R1+0x48] ;  /* 0x0000480001317983 */ /* 0x0003620000100800 */
[----:B------:R-:W-:-:S03]  /*11ad0*/  LOP3.LUT R24, R24, 0xffffffe0, RZ, 0xc0, !PT ;  /* 0xffffffe018187812 */ /* 0x000fc600078ec0ff */
[----:B------:R1:W5:Y:S01]  /*11ae0*/  LDL R48, [R1+0x88] ;  /* 0x0000880001307983 */ /* 0x0003620000100800 */
[----:B------:R-:W-:-:S03]  /*11af0*/  IADD3 R24, -R24, R25, RZ ;  /* 0x0000001918187210 */ /* 0x000fc60007ffe1ff */
[----:B------:R1:W5:Y:S01]  /*11b00*/  LDL R47, [R1+0x44] ;  /* 0x00004400012f7983 */ /* 0x0003620000100800 */
[----:B------:R-:W-:-:S03]  /*11b10*/  LOP3.LUT P1, RZ, R24, 0x3, RZ, 0xc0, !PT ;  /* 0x0000000318ff7812 */ /* 0x000fc6000782c0ff */
        /* <DEDUP_REMOVED lines=23> */
[----:B------:R-:W-:-:S02]  /*11c90*/  ULDC UR5, c[0x0][0x4e8] ;  /* 0x00013a0000057ab9 */ /* 0x000fc40000000800 */
[----:B------:R-:W-:Y:S02]  /*11ca0*/  ULDC UR4, c[0x0][0x388] ;  /* 0x0000e20000047ab9 */ /* 0x000fe40000000800 */
[----:B------:R-:W-:Y:S01]  /*11cb0*/  UIMAD UR4, UR5, UR4, URZ ;  /* 0x00000004050472a4 */ /* 0x000fe2000f8e023f */
[----:B------:R-:W-:Y:S01]  /*11cc0*/  BSSY B0, `(.L_x_1263) ;  /* 0x000009b000007945 */ /* 0x000fe20003800000 */
[----:B--2---:R-:W-:Y:S01]  /*11cd0*/  SHF.R.S32.HI R16, RZ, 0x1f, R6 ;  /* 0x0000001fff107819 */ /* 0x004fe20000011406 */
[----:B------:R-:W-:-:S04]  /*11ce0*/  IMAD.WIDE.U32 R4, R6, c[0x0][0x4d0], RZ ;  /* 0x0001340006047a25 */ /* 0x000fc800078e00ff */
[C---:B------:R-:W-:Y:S02]  /*11cf0*/  IMAD R14, R16.reuse, c[0x0][0x4d0], RZ ;  /* 0x00013400100e7a24 */ /* 0x040fe400078e02ff */
[----:B------:R-:W-:Y:S02]  /*11d00*/  IMAD R16, R16, c[0x0][0x438], RZ ;  /* 0x00010e0010107a24 */ /* 0x000fe400078e02ff */
[C---:B------:R-:W-:Y:S02]  /*11d10*/  IMAD R14, R6.reuse, c[0x0][0x4d4], R14 ;  /* 0x00013500060e7a24 */ /* 0x040fe400078e020e */
[C---:B------:R-:W-:Y:S02]  /*11d20*/  IMAD R16, R6.reuse, c[0x0][0x43c], R16 ;  /* 0x00010f0006107a24 */ /* 0x040fe400078e0210 */
[----:B------:R-:W-:Y:S01]  /*11d30*/  IMAD.WIDE.U32 R6, R6, c[0x0][0x438], RZ ;  /* 0x00010e0006067a25 */ /* 0x000fe200078e00ff */
[----:B------:R-:W-:Y:S02]  /*11d40*/  IADD3 R15, R5, R14, RZ ;  /* 0x0000000e050f7210 */ /* 0x000fe40007ffe0ff */
[----:B----4-:R-:W-:Y:S01]  /*11d50*/  SHF.R.S32.HI R5, RZ, 0x1f, R13 ;  /* 0x0000001fff057819 */ /* 0x010fe2000001140d */
[----:B------:R-:W-:Y:S01]  /*11d60*/  IMAD.IADD R17, R7, 0x1, R16 ;  /* 0x0000000107117824 */ /* 0x000fe200078e0210 */
[----:B------:R-:W-:Y:S01]  /*11d70*/  MOV R14, R4 ;  /* 0x00000004000e7202 */ /* 0x000fe20000000f00 */
[----:B---3--:R-:W-:Y:S01]  /*11d80*/  IMAD.IADD R4, R8, 0x1, R21 ;  /* 0x0000000108047824 */ /* 0x008fe200078e0215 */
[----:B------:R-:W-:Y:S01]  /*11d90*/  MOV R16, R6 ;  /* 0x0000000600107202 */ /* 0x000fe20000000f00 */
[----:B------:R-:W-:-:S02]  /*11da0*/  IMAD R6, R5, c[0x0][0x4d8], RZ ;  /* 0x0001360005067a24 */ /* 0x000fc400078e02ff */
[----:B------:R-:W-:Y:S01]  /*11db0*/  IMAD R5, R5, c[0x0][0x440], RZ ;  /* 0x0001100005057a24 */ /* 0x000fe200078e02ff */
[----:B------:R-:W-:Y:S01]  /*11dc0*/  MOV R7, R4 ;  /* 0x0000000400077202 */ /* 0x000fe20000000f00 */
[----:B------:R-:W-:-:S04]  /*11dd0*/  @P0 IMAD.HI.U32 R8, R4, c[0x0][0x4ec], RZ ;  /* 0x00013b0004080a27 */ /* 0x000fc800078e00ff */
[----:B------:R-:W-:Y:S01]  /*11de0*/  IMAD.MOV.U32 R9, RZ, RZ, R4 ;  /* 0x000000ffff097224 */ /* 0x000fe200078e0004 */
[----:B------:R-:W-:Y:S01]  /*11df0*/  @P0 SHF.R.U32.HI R9, RZ, c[0x0][0x4f0], R8 ;  /* 0x00013c00ff090a19 */ /* 0x000fe20000011608 */
[C---:B------:R-:W-:Y:S02]  /*11e00*/  IMAD R5, R13.reuse, c[0x0][0x444], R5 ;  /* 0x000111000d057a24 */ /* 0x040fe400078e0205 */
[----:B------:R-:W-:-:S04]  /*11e10*/  IMAD.WIDE.U32 R16, R13, c[0x0][0x440], R16 ;  /* 0x000110000d107a25 */ /* 0x000fc800078e0010 */
[----:B------:R-:W-:Y:S02]  /*11e20*/  IMAD R6, R13, c[0x0][0x4dc], R6 ;  /* 0x000137000d067a24 */ /* 0x000fe400078e0206 */
[----:B------:R-:W-:Y:S01]  /*11e30*/  @P0 IMAD.HI.U32 R3, R4, c[0x0][0x4ec], RZ ;  /* 0x00013b0004030a27 */ /* 0x000fe200078e00ff */
[----:B------:R-:W-:-:S03]  /*11e40*/  IADD3 R17, R17, R5, RZ ;  /* 0x0000000511117210 */ /* 0x000fc60007ffe0ff */
[----:B------:R-:W-:Y:S01]  /*11e50*/  IMAD.WIDE.U32 R14, R13, c[0x0][0x4d8], R14 ;  /* 0x000136000d0e7a25 */ /* 0x000fe200078e000e */
[----:B------:R-:W-:Y:S02]  /*11e60*/  SHF.R.S32.HI R13, RZ, 0x1f, R18 ;  /* 0x0000001fff0d7819 */ /* 0x000fe40000011412 */
[----:B------:R-:W-:Y:S01]  /*11e70*/  @P0 SHF.R.U32.HI R7, RZ, c[0x0][0x4f0], R3 ;  /* 0x00013c00ff070a19 */ /* 0x000fe20000011603 */
[----:B------:R-:W-:Y:S02]  /*11e80*/  IMAD.IADD R15, R15, 0x1, R6 ;  /* 0x000000010f0f7824 */ /* 0x000fe400078e0206 */
[----:B------:R-:W-:Y:S02]  /*11e90*/  IMAD.MOV R5, RZ, RZ, -R9 ;  /* 0x000000ffff057224 */ /* 0x000fe400078e0a09 */
[C---:B------:R-:W-:Y:S02]  /*11ea0*/  IMAD R3, R13.reuse, c[0x0][0x4e0], RZ ;  /* 0x000138000d037a24 */ /* 0x040fe400078e02ff */
[----:B------:R-:W-:-:S02]  /*11eb0*/  IMAD R13, R13, c[0x0][0x448], RZ ;  /* 0x000112000d0d7a24 */ /* 0x000fc400078e02ff */
[----:B------:R-:W-:Y:S02]  /*11ec0*/  IMAD R5, R5, c[0x0][0x4e8], R4 ;  /* 0x00013a0005057a24 */ /* 0x000fe400078e0204 */
[----:B------:R-:W-:Y:S01]  /*11ed0*/  IMAD.WIDE.U32 R14, R18, c[0x0][0x4e0], R14 ;  /* 0x00013800120e7a25 */ /* 0x000fe200078e000e */
[----:B------:R-:W-:-:S03]  /*11ee0*/  SHF.R.S32.HI R8, RZ, 0x1f, R9 ;  /* 0x0000001fff087819 */ /* 0x000fc60000011409 */
[C---:B------:R-:W-:Y:S02]  /*11ef0*/  IMAD R3, R18.reuse, c[0x0][0x4e4], R3 ;  /* 0x0001390012037a24 */ /* 0x040fe400078e0203 */
[C---:B------:R-:W-:Y:S01]  /*11f00*/  IMAD R13, R18.reuse, c[0x0][0x44c], R13 ;  /* 0x00011300120d7a24 */ /* 0x040fe200078e020d */
[----:B------:R-:W-:Y:S01]  /*11f10*/  IADD3 R14, P0, R9, R14, RZ ;  /* 0x0000000e090e7210 */ /* 0x000fe20007f1e0ff */
[----:B------:R-:W-:Y:S01]  /*11f20*/  IMAD.WIDE.U32 R18, R18, c[0x0][0x448], R16 ;  /* 0x0001120012127a25 */ /* 0x000fe200078e0010 */
[----:B------:R-:W-:Y:S02]  /*11f30*/  SHF.R.S32.HI R16, RZ, 0x1f, R5 ;  /* 0x0000001fff107819 */ /* 0x000fe40000011405 */
[----:B------:R-:W-:-:S03]  /*11f40*/  IADD3.X R15, R8, R15, R3, P0, !PT ;  /* 0x0000000f080f7210 */ /* 0x000fc600007fe403 */
[----:B------:R-:W-:Y:S01]  /*11f50*/  IMAD R16, R16, c[0x0][0x4c8], RZ ;  /* 0x0001320010107a24 */ /* 0x000fe200078e02ff */
[----:B------:R-:W-:Y:S01]  /*11f60*/  SHF.R.S32.HI R6, RZ, 0x1f, R7 ;  /* 0x0000001fff067819 */ /* 0x000fe20000011407 */
[----:B------:R-:W-:-:S04]  /*11f70*/  IMAD.WIDE.U32 R8, R5, c[0x0][0x4c8], R14 ;  /* 0x0001320005087a25 */ /* 0x000fc800078e000e */
[----:B------:R-:W-:Y:S01]  /*11f80*/  IMAD R16, R5, c[0x0][0x4cc], R16 ;  /* 0x0001330005107a24 */ /* 0x000fe200078e0210 */
[----:B------:R-:W-:Y:S01]  /*11f90*/  IADD3 R19, R19, R13, RZ ;  /* 0x0000000d13137210 */ /* 0x000fe20007ffe0ff */
[----:B------:R-:W-:Y:S01]  /*11fa0*/  IMAD.MOV R3, RZ, RZ, -R7 ;  /* 0x000000ffff037224 */ /* 0x000fe200078e0a07 */
[----:B------:R-:W-:Y:S01]  /*11fb0*/  LEA R14, P0, R8, c[0x0][0x4a8], 0x2 ;  /* 0x00012a00080e7a11 */ /* 0x000fe200078010ff */
[----:B------:R-:W-:Y:S02]  /*11fc0*/  IMAD.IADD R16, R9, 0x1, R16 ;  /* 0x0000000109107824 */ /* 0x000fe400078e0210 */
[----:B------:R-:W-:Y:S02]  /*11fd0*/  IMAD R6, R6, c[0x0][0x430], RZ ;  /* 0x00010c0006067a24 */ /* 0x000fe400078e02ff */
[----:B------:R-:W-:Y:S01]  /*11fe0*/  IMAD R4, R3, c[0x0][0x4e8], R4 ;  /* 0x00013a0003047a24 */ /* 0x000fe200078e0204 */
[----:B------:R-:W-:Y:S01]  /*11ff0*/  LEA.HI.X R3, R8, c[0x0][0x4ac], R16, 0x2, P0 ;  /* 0x00012b0008037a11 */ /* 0x000fe200000f1410 */
[----:B------:R-:W-:-:S02]  /*12000*/  IMAD R6, R7, c[0x0][0x434], R6 ;  /* 0x00010d0007067a24 */ /* 0x000fc400078e0206 */
[----:B------:R-:W-:-:S04]  /*12010*/  IMAD.WIDE.U32 R18, R7, c[0x0][0x430], R18 ;  /* 0x00010c0007127a25 */ /* 0x000fc800078e0012 */
[----:B------:R-:W-:Y:S01]  /*12020*/  IMAD.IADD R5, R20, 0x1, R21 ;  /* 0x0000000114057824 */ /* 0x000fe200078e0215 */
[----:B------:R-:W-:Y:S01]  /*12030*/  IADD3 R23, R19, R6, RZ ;  /* 0x0000000613177210 */ /* 0x000fe20007ffe0ff */
[----:B------:R-:W-:Y:S01]  /*12040*/  SHFL.IDX PT, R20, R14, RZ, 0x1c1f ;  /* 0x001c1fff0e147589 */ /* 0x000fe200000e0000 */
[----:B------:R-:W-:-:S03]  /*12050*/  MOV R22, R18 ;  /* 0x0000001200167202 */ /* 0x000fc60000000f00 */
[----:B------:R-:W2:Y:S04]  /*12060*/  SHFL.IDX PT, R21, R3, RZ, 0x1c1f ;  /* 0x001c1fff03157589 */ /* 0x000ea800000e0000 */
[----:B------:R-:W-:Y:S04]  /*12070*/  SHFL.IDX PT, R18, R14, 0x1, 0x1c1f ;  /* 0x003c1f000e127f89 */ /* 0x000fe800000e0000 */
[----:B------:R-:W3:Y:S01]  /*12080*/  SHFL.IDX PT, R19, R3, 0x1, 0x1c1f ;  /* 0x003c1f0003137f89 */ /* 0x000ee200000e0000 */
[C---:B------:R-:W-:Y:S02]  /*12090*/  IADD3 R8, R5.reuse, 0x8, RZ ;  /* 0x0000000805087810 */ /* 0x040fe40007ffe0ff */
[----:B------:R-:W-:Y:S01]  /*120a0*/  ISETP.GE.OR P4, PT, R5, UR4, P1 ;  /* 0x0000000405007c0c */ /* 0x000fe20008f86670 */
[----:B------:R-:W-:Y:S01]  /*120b0*/  SHFL.IDX PT, R16, R14, 0x2, 0x1c1f ;  /* 0x005c1f000e107f89 */ /* 0x000fe200000e0000 */
[----:B------:R-:W-:-:S03]  /*120c0*/  ISETP.GE.OR P3, PT, R8, UR4, P1 ;  /* 0x0000000408007c0c */ /* 0x000fc60008f66670 */
[----:B------:R-:W4:Y:S01]  /*120d0*/  SHFL.IDX PT, R17, R3, 0x2, 0x1c1f ;  /* 0x005c1f0003117f89 */ /* 0x000f2200000e0000 */
[----:B------:R-:W-:-:S03]  /*120e0*/  SHF.R.S32.HI R6, RZ, 0x1f, R4 ;  /* 0x0000001fff067819 */ /* 0x000fc60000011404 */
[----:B------:R-:W-:Y:S04]  /*120f0*/  SHFL.IDX PT, R14, R14, 0x3, 0x1c1f ;  /* 0x007c1f000e0e7f89 */ /* 0x000fe800000e0000 */
[----:B------:R1:W4:Y:S01]  /*12100*/  SHFL.IDX PT, R15, R3, 0x3, 0x1c1f ;  /* 0x007c1f00030f7f89 */ /* 0x00032200000e0000 */
[----:B------:R-:W-:Y:S01]  /*12110*/  IADD3 R7, R5, 0x40, RZ ;  /* 0x0000004005077810 */ /* 0x000fe20007ffe0ff */
[----:B------:R-:W-:Y:S02]  /*12120*/  IMAD.WIDE.U32 R22, R4, c[0x0][0x428], R22 ;  /* 0x00010a0004167a25 */ /* 0x000fe400078e0016 */
[----:B--2---:R2:W-:Y:S01]  /*12130*/  @!P4 ST.E [R20.64], R10 ;  /* 0x0000000a1400c985 */ /* 0x0045e2000c101908 */
[----:B------:R-:W-:-:S03]  /*12140*/  ISETP.GE.OR P2, PT, R7, UR4, P1 ;  /* 0x0000000407007c0c */ /* 0x000fc60008f46670 */
[----:B---3--:R2:W-:Y:S01]  /*12150*/  @!P3 ST.E [R18.64], R11 ;  /* 0x0000000b1200b985 */ /* 0x0085e2000c101908 */
[C---:B------:R-:W-:Y:S01]  /*12160*/  ISETP.GE.AND P3, PT, R5.reuse, UR4, PT ;  /* 0x0000000405007c0c */ /* 0x040fe2000bf66270 */
[----:B-1----:R-:W-:Y:S01]  /*12170*/  IMAD R3, R6, c[0x0][0x428], RZ ;  /* 0x00010a0006037a24 */ /* 0x002fe200078e02ff */
[----:B------:R-:W-:-:S03]  /*12180*/  IADD3 R6, R5, 0x48, RZ ;  /* 0x0000004805067810 */ /* 0x000fc60007ffe0ff */
[----:B------:R-:W-:Y:S01]  /*12190*/  IMAD R3, R4, c[0x0][0x42c], R3 ;  /* 0x00010b0004037a24 */ /* 0x000fe200078e0203 */
[----:B------:R-:W-:Y:S02]  /*121a0*/  ISETP.GE.OR P1, PT, R6, UR4, P1 ;  /* 0x0000000406007c0c */ /* 0x000fe40008f26670 */
[C---:B------:R-:W-:Y:S01]  /*121b0*/  LEA R4, P0, R22.reuse, c[0x0][0x400], 0x2 ;  /* 0x0001000016047a11 */ /* 0x040fe200078010ff */
[----:B------:R-:W-:Y:S01]  /*121c0*/  IMAD.IADD R3, R23, 0x1, R3 ;  /* 0x0000000117037824 */ /* 0x000fe200078e0203 */
[----:B----4-:R2:W-:Y:S04]  /*121d0*/  @!P2 ST.E [R16.64], R12 ;  /* 0x0000000c1000a985 */ /* 0x0105e8000c101908 */
[----:B------:R-:W-:Y:S01]  /*121e0*/  LEA.HI.X R3, R22, c[0x0][0x404], R3, 0x2, P0 ;  /* 0x0001010016037a11 */ /* 0x000fe200000f1403 */
[----:B------:R2:W1:Y:S01]  /*121f0*/  SHFL.IDX PT, R9, R4, RZ, 0x1c1f ;  /* 0x001c1fff04097589 */ /* 0x00046200000e0000 */
[----:B------:R-:W-:-:S02]  /*12200*/  ISETP.GE.AND P2, PT, R8, UR4, PT ;  /* 0x0000000408007c0c */ /* 0x000fc4000bf46270 */
[----:B------:R-:W-:Y:S01]  /*12210*/  ISETP.GE.AND P0, PT, R6, UR4, PT ;  /* 0x0000000406007c0c */ /* 0x000fe2000bf06270 */
[----:B------:R2:W-:Y:S01]  /*12220*/  @!P1 ST.E [R14.64], R0 ;  /* 0x000000000e009985 */ /* 0x0005e2000c101908 */
[----:B------:R-:W-:-:S03]  /*12230*/  ISETP.GE.AND P1, PT, R7, UR4, PT ;  /* 0x0000000407007c0c */ /* 0x000fc6000bf26270 */
[----:B------:R2:W3:Y:S01]  /*12240*/  SHFL.IDX PT, R10, R3, RZ, 0x1c1f ;  /* 0x001c1fff030a7589 */ /* 0x0004e200000e0000 */
[----:B------:R-:W-:Y:S05]  /*12250*/  @P3 BRA `(.L_x_1264) ;  /* 0x0000041000003947 */ /* 0x000fea0003800000 */
[----:B-----5:R-:W-:Y:S02]  /*12260*/  ISETP.GE.AND P5, PT, R54, c[0x0][0x3c8], PT ;  /* 0x0000f20036007a0c */ /* 0x020fe40003fa6270 */
[----:B------:R-:W-:Y:S02]  /*12270*/  ISETP.GE.AND P4, PT, R52, c[0x0][0x3c8], PT ;  /* 0x0000f20034007a0c */ /* 0x000fe40003f86270 */
[----:B------:R-:W-:-:S09]  /*12280*/  ISETP.GE.AND P6, PT, R28, c[0x0][0x3c8], PT ;  /* 0x0000f2001c007a0c */ /* 0x000fd20003fc6270 */
[----:B-1----:R-:W-:-:S04]  /*12290*/  @!P5 LEA R6, P3, R54, R9, 0x2 ;  /* 0x000000093606d211 */ /* 0x002fc800078610ff */
[----:B---3--:R-:W-:Y:S02]  /*122a0*/  @!P5 LEA.HI.X R7, R54, R10, R55, 0x2, P3 ;  /* 0x0000000a3607d211 */ /* 0x008fe400018f1437 */
[----:B------:R-:W-:-:S03]  /*122b0*/  ISETP.GE.AND P3, PT, R50, c[0x0][0x3c8], PT ;  /* 0x0000f20032007a0c */ /* 0x000fc60003f66270 */
[----:B------:R1:W-:Y:S02]  /*122c0*/  @!P5 ST.E.64 [R6.64], R160 ;  /* 0x000000a00600d985 */ /* 0x0003e4000c101b08 */
[----:B-1----:R-:W-:-:S04]  /*122d0*/  @!P4 LEA R6, P5, R52, R9, 0x2 ;  /* 0x000000093406c211 */ /* 0x002fc800078a10ff */
[----:B------:R-:W-:Y:S02]  /*122e0*/  @!P4 LEA.HI.X R7, R52, R10, R53, 0x2, P5 ;  /* 0x0000000a3407c211 */ /* 0x000fe400028f1435 */
        /* <DEDUP_REMOVED lines=41> */
[----:B------:R1:W-:Y:S01]  /*12580*/  @!P3 ST.E.64 [R6.64], R96 ;  /* 0x000000600600b985 */ /* 0x0003e2000c101b08 */
[----:B--2---:R-:W-:-:S04]  /*12590*/  @!P5 LEA R14, P3, R30, R9, 0x2 ;  /* 0x000000091e0ed211 */ /* 0x004fc800078610ff */
[----:B------:R-:W-:Y:S02]  /*125a0*/  @!P5 LEA.HI.X R15, R30, R10, R31, 0x2, P3 ;  /* 0x0000000a1e0fd211 */ /* 0x000fe400018f141f */
[----:B------:R-:W-:Y:S02]  /*125b0*/  ISETP.GE.AND P5, PT, R26, c[0x0][0x3c8], PT ;  /* 0x0000f2001a007a0c */ /* 0x000fe40003fa6270 */
[----:B------:R-:W-:-:S04]  /*125c0*/  @!P6 LEA R12, P3, R28, R9, 0x2 ;  /* 0x000000091c0ce211 */ /* 0x000fc800078610ff */
[----:B------:R-:W-:-:S07]  /*125d0*/  @!P6 LEA.HI.X R13, R28, R10, R29, 0x2, P3 ;  /* 0x0000000a1c0de211 */ /* 0x000fce00018f141d */
[----:B-1----:R-:W-:-:S04]  /*125e0*/  @!P5 LEA R6, P3, R26, R9, 0x2 ;  /* 0x000000091a06d211 */ /* 0x002fc800078610ff */
[----:B------:R-:W-:Y:S02]  /*125f0*/  @!P5 LEA.HI.X R7, R26, R10, R27, 0x2, P3 ;  /* 0x0000000a1a07d211 */ /* 0x000fe400018f141b */
[----:B------:R-:W-:-:S04]  /*12600*/  @!P4 LEA R8, P3, R24, R9, 0x2 ;  /* 0x000000091808c211 */ /* 0x000fc800078610ff */
[----:B------:R-:W-:Y:S02]  /*12610*/  @!P4 LEA.HI.X R9, R24, R10, R25, 0x2, P3 ;  /* 0x0000000a1809c211 */ /* 0x000fe400018f1419 */
[----:B------:R-:W-:-:S13]  /*12620*/  ISETP.GE.AND P3, PT, R30, c[0x0][0x3c8], PT ;  /* 0x0000f2001e007a0c */ /* 0x000fda0003f66270 */
[----:B------:R1:W-:Y:S04]  /*12630*/  @!P3 ST.E.64 [R14.64], R100 ;  /* 0x000000640e00b985 */ /* 0x0003e8000c101b08 */
[----:B------:R1:W-:Y:S04]  /*12640*/  @!P6 ST.E.64 [R12.64], R112 ;  /* 0x000000700c00e985 */ /* 0x0003e8000c101b08 */
[----:B------:R1:W-:Y:S04]  /*12650*/  @!P5 ST.E.64 [R6.64], R116 ;  /* 0x000000740600d985 */ /* 0x0003e8000c101b08 */
[----:B------:R1:W-:Y:S02]  /*12660*/  @!P4 ST.E.64 [R8.64], R128 ;  /* 0x000000800800c985 */ /* 0x0003e4000c101b08 */
.L_x_1264:
[----:B------:R-:W-:Y:S05]  /*12670*/  BSYNC B0 ;  /* 0x0000000000007941 */ /* 0x000fea0003800000 */
.L_x_1263:
[----:B------:R4:W2:Y:S01]  /*12680*/  SHFL.IDX PT, R5, R3, 0x1, 0x1c1f ;  /* 0x003c1f0003057f89 */ /* 0x0008a200000e0000 */
[----:B------:R-:W-:Y:S03]  /*12690*/  BSSY B0, `(.L_x_1265) ;  /* 0x0000043000007945 */ /* 0x000fe60003800000 */
[----:B--2---:R4:W2:Y:S01]  /*126a0*/  SHFL.IDX PT, R0, R4, 0x1, 0x1c1f ;  /* 0x003c1f0004007f89 */ /* 0x0048a200000e0000 */
[----:B------:R-:W-:Y:S05]  /*126b0*/  @P2 BRA `(.L_x_1266) ;  /* 0x0000040000002947 */ /* 0x000fea0003800000 */
[----:B-----5:R-:W-:Y:S02]  /*126c0*/  ISETP.GE.AND P5, PT, R54, c[0x0][0x3c8], PT ;  /* 0x0000f20036007a0c */ /* 0x020fe40003fa6270 */
[----:B------:R-:W-:-:S02]  /*126d0*/  ISETP.GE.AND P2, PT, R52, c[0x0][0x3c8], PT ;  /* 0x0000f20034007a0c */ /* 0x000fc40003f46270 */
[----:B------:R-:W-:-:S09]  /*126e0*/  ISETP.GE.AND P3, PT, R50, c[0x0][0x3c8], PT ;  /* 0x0000f20032007a0c */ /* 0x000fd20003f66270 */
[----:B-12---:R-:W-:-:S04]  /*126f0*/  @!P5 LEA R8, P4, R54, R0, 0x2 ;  /* 0x000000003608d211 */ /* 0x006fc800078810ff */
[----:B------:R-:W-:Y:S02]  /*12700*/  @!P5 LEA.HI.X R9, R54, R5, R55, 0x2, P4 ;  /* 0x000000053609d211 */ /* 0x000fe400020f1437 */
[----:B------:R-:W-:-:S03]  /*12710*/  @!P2 LEA R6, P4, R52, R0, 0x2 ;  /* 0x000000003406a211 */ /* 0x000fc600078810ff */
[----:B------:R1:W-:Y:S01]  /*12720*/  @!P5 ST.E.64 [R8.64], R162 ;  /* 0x000000a20800d985 */ /* 0x0003e2000c101b08 */
[----:B------:R-:W-:Y:S02]  /*12730*/  ISETP.GE.AND P5, PT, R48, c[0x0][0x3c8], PT ;  /* 0x0000f20030007a0c */ /* 0x000fe40003fa6270 */
[----:B------:R-:W-:-:S05]  /*12740*/  @!P2 LEA.HI.X R7, R52, R5, R53, 0x2, P4 ;  /* 0x000000053407a211 */ /* 0x000fca00020f1435 */
[----:B------:R2:W-:Y:S01]  /*12750*/  @!P2 ST.E.64 [R6.64], R158 ;  /* 0x0000009e0600a985 */ /* 0x0005e2000c101b08 */
[----:B------:R-:W-:Y:S02]  /*12760*/  ISETP.GE.AND P2, PT, R46, c[0x0][0x3c8], PT ;  /* 0x0000f2002e007a0c */ /* 0x000fe40003f46270 */
[----:B-1----:R-:W-:-:S04]  /*12770*/  @!P3 LEA R8, P4, R50, R0, 0x2 ;  /* 0x000000003208b211 */ /* 0x002fc800078810ff */
[----:B------:R-:W-:Y:S02]  /*12780*/  @!P3 LEA.HI.X R9, R50, R5, R51, 0x2, P4 ;  /* 0x000000053209b211 */ /* 0x000fe400020f1433 */
[----:B--2---:R-:W-:-:S03]  /*12790*/  @!P5 LEA R6, P4, R48, R0, 0x2 ;  /* 0x000000003006d211 */ /* 0x004fc600078810ff */
        /* <DEDUP_REMOVED lines=35> */
[----:B------:R-:W-:Y:S01]  /*129d0*/  @!P3 ST.E.64 [R6.64], R98 ;  /* 0x000000620600b985 */ /* 0x000fe2000c101b08 */
[----:B------:R-:W-:Y:S02]  /*129e0*/  ISETP.GE.AND P3, PT, R26, c[0x0][0x3c8], PT ;  /* 0x0000f2001a007a0c */ /* 0x000fe40003f66270 */
[----:B-1----:R-:W-:-:S04]  /*129f0*/  @!P5 LEA R8, P2, R30, R0, 0x2 ;  /* 0x000000001e08d211 */ /* 0x002fc800078410ff */
[----:B------:R-:W-:Y:S02]  /*12a00*/  @!P5 LEA.HI.X R9, R30, R5, R31, 0x2, P2 ;  /* 0x000000051e09d211 */ /* 0x000fe400010f141f */
[----:B------:R-:W-:-:S03]  /*12a10*/  ISETP.GE.AND P2, PT, R24, c[0x0][0x3c8], PT ;  /* 0x0000f20018007a0c */ /* 0x000fc60003f46270 */
[----:B------:R1:W-:Y:S02]  /*12a20*/  @!P5 ST.E.64 [R8.64], R102 ;  /* 0x000000660800d985 */ /* 0x0003e4000c101b08 */
[----:B-1----:R-:W-:-:S04]  /*12a30*/  @!P4 LEA R8, P5, R28, R0, 0x2 ;  /* 0x000000001c08c211 */ /* 0x002fc800078a10ff */
[----:B------:R-:W-:Y:S02]  /*12a40*/  @!P4 LEA.HI.X R9, R28, R5, R29, 0x2, P5 ;  /* 0x000000051c09c211 */ /* 0x000fe400028f141d */
[----:B------:R-:W-:-:S03]  /*12a50*/  @!P3 LEA R6, P5, R26, R0, 0x2 ;  /* 0x000000001a06b211 */ /* 0x000fc600078a10ff */
[----:B------:R1:W-:Y:S01]  /*12a60*/  @!P4 ST.E.64 [R8.64], R114 ;  /* 0x000000720800c985 */ /* 0x0003e2000c101b08 */
[----:B------:R-:W-:Y:S02]  /*12a70*/  @!P3 LEA.HI.X R7, R26, R5, R27, 0x2, P5 ;  /* 0x000000051a07b211 */ /* 0x000fe400028f141b */
[----:B---3--:R-:W-:-:S03]  /*12a80*/  @!P2 LEA R10, P5, R24, R0, 0x2 ;  /* 0x00000000180aa211 */ /* 0x008fc600078a10ff */
[----:B------:R1:W-:Y:S01]  /*12a90*/  @!P3 ST.E.64 [R6.64], R118 ;  /* 0x000000760600b985 */ /* 0x0003e2000c101b08 */
[----:B------:R-:W-:-:S05]  /*12aa0*/  @!P2 LEA.HI.X R11, R24, R5, R25, 0x2, P5 ;  /* 0x00000005180ba211 */ /* 0x000fca00028f1419 */
[----:B------:R1:W-:Y:S04]  /*12ab0*/  @!P2 ST.E.64 [R10.64], R130 ;  /* 0x000000820a00a985 */ /* 0x0003e8000c101b08 */
.L_x_1266:
[----:B------:R-:W-:Y:S05]  /*12ac0*/  BSYNC B0 ;  /* 0x0000000000007941 */ /* 0x000fea0003800000 */
.L_x_1265:
[----:B------:R4:W3:Y:S01]  /*12ad0*/  SHFL.IDX PT, R5, R3, 0x2, 0x1c1f ;  /* 0x005c1f0003057f89 */ /* 0x0008e200000e0000 */
[----:B------:R-:W-:Y:S03]  /*12ae0*/  BSSY B0, `(.L_x_1267) ;  /* 0x0000043000007945 */ /* 0x000fe60003800000 */
[----:B--2---:R4:W2:Y:S01]  /*12af0*/  SHFL.IDX PT, R0, R4, 0x2, 0x1c1f ;  /* 0x005c1f0004007f89 */ /* 0x0048a200000e0000 */
[----:B------:R-:W-:Y:S05]  /*12b00*/  @P1 BRA `(.L_x_1268) ;  /* 0x0000040000001947 */ /* 0x000fea0003800000 */
[----:B-----5:R-:W-:Y:S02]  /*12b10*/  ISETP.GE.AND P3, PT, R54, c[0x0][0x3c8], PT ;  /* 0x0000f20036007a0c */ /* 0x020fe40003f66270 */
[----:B------:R-:W-:Y:S02]  /*12b20*/  ISETP.GE.AND P5, PT, R52, c[0x0][0x3c8], PT ;  /* 0x0000f20034007a0c */ /* 0x000fe40003fa6270 */
[----:B------:R-:W-:Y:S02]  /*12b30*/  ISETP.GE.AND P2, PT, R50, c[0x0][0x3c8], PT ;  /* 0x0000f20032007a0c */ /* 0x000fe40003f46270 */
[----:B------:R-:W-:-:S07]  /*12b40*/  ISETP.GE.AND P1, PT, R48, c[0x0][0x3c8], PT ;  /* 0x0000f20030007a0c */ /* 0x000fce0003f26270 */
[----:B-12---:R-:W-:-:S04]  /*12b50*/  @!P3 LEA R8, P4, R54, R0, 0x2 ;  /* 0x000000003608b211 */ /* 0x006fc800078810ff */
[----:B---3--:R-:W-:Y:S02]  /*12b60*/  @!P3 LEA.HI.X R9, R54, R5, R55, 0x2, P4 ;  /* 0x000000053609b211 */ /* 0x008fe400020f1437 */
        /* <DEDUP_REMOVED lines=39> */
[----:B--2---:R-:W-:Y:S02]  /*12de0*/  @!P1 LEA R6, P5, R32, R0, 0x2 ;  /* 0x0000000020069211 */ /* 0x004fe400078a10ff */
[----:B------:R-:W-:Y:S01]  /*12df0*/  ISETP.GE.AND P3, PT, R28, c[0x0][0x3c8], PT ;  /* 0x0000f2001c007a0c */ /* 0x000fe20003f66270 */
[----:B------:R1:W-:Y:S01]  /*12e00*/  @!P2 ST.E.64 [R8.64], R88 ;  /* 0x000000580800a985 */ /* 0x0003e2000c101b08 */
[----:B------:R-:W-:Y:S02]  /*12e10*/  @!P1 LEA.HI.X R7, R32, R5, R33, 0x2, P5 ;  /* 0x0000000520079211 */ /* 0x000fe400028f1421 */
[----:B------:R-:W-:-:S03]  /*12e20*/  ISETP.GE.AND P2, PT, R26, c[0x0][0x3c8], PT ;  /* 0x0000f2001a007a0c */ /* 0x000fc60003f46270 */
[----:B------:R2:W-:Y:S01]  /*12e30*/  @!P1 ST.E.64 [R6.64], R92 ;  /* 0x0000005c06009985 */ /* 0x0005e2000c101b08 */
[----:B------:R-:W-:Y:S02]  /*12e40*/  ISETP.GE.AND P1, PT, R24, c[0x0][0x3c8], PT ;  /* 0x0000f20018007a0c */ /* 0x000fe40003f26270 */
[----:B-1----:R-:W-:-:S04]  /*12e50*/  @!P4 LEA R8, P5, R30, R0, 0x2 ;  /* 0x000000001e08c211 */ /* 0x002fc800078a10ff */
[----:B------:R-:W-:Y:S02]  /*12e60*/  @!P4 LEA.HI.X R9, R30, R5, R31, 0x2, P5 ;  /* 0x000000051e09c211 */ /* 0x000fe400028f141f */
[----:B------:R-:W-:-:S03]  /*12e70*/  @!P3 LEA R10, P5, R28, R0, 0x2 ;  /* 0x000000001c0ab211 */ /* 0x000fc600078a10ff */
[----:B------:R1:W-:Y:S01]  /*12e80*/  @!P4 ST.E.64 [R8.64], R104 ;  /* 0x000000680800c985 */ /* 0x0003e2000c101b08 */
        /* <DEDUP_REMOVED lines=8> */
.L_x_1268:
[----:B------:R-:W-:Y:S05]  /*12f10*/  BSYNC B0 ;  /* 0x0000000000007941 */ /* 0x000fea0003800000 */
.L_x_1267:
[----:B----4-:R-:W4:Y:S04]  /*12f20*/  SHFL.IDX PT, R3, R3, 0x3, 0x1c1f ;  /* 0x007c1f0003037f89 */ /* 0x010f2800000e0000 */
[----:B------:R-:W3:Y:S01]  /*12f30*/  SHFL.IDX PT, R4, R4, 0x3, 0x1c1f ;  /* 0x007c1f0004047f89 */ /* 0x000ee200000e0000 */
[----:B------:R-:W-:Y:S05]  /*12f40*/  @P0 BRA `(.L_x_1269) ;  /* 0x000006e000000947 */ /* 0x000fea0003800000 */
[----:B-----5:R-:W-:Y:S02]  /*12f50*/  ISETP.GE.AND P1, PT, R54, c[0x0][0x3c8], PT ;  /* 0x0000f20036007a0c */ /* 0x020fe40003f26270 */
[----:B------:R-:W-:Y:S02]  /*12f60*/  ISETP.GE.AND P2, PT, R52, c[0x0][0x3c8], PT ;  /* 0x0000f20034007a0c */ /* 0x000fe40003f46270 */
[----:B------:R-:W-:-:S09]  /*12f70*/  ISETP.GE.AND P3, PT, R50, c[0x0][0x3c8], PT ;  /* 0x0000f20032007a0c */ /* 0x000fd20003f66270 */
[-C--:B-1-3--:R-:W-:Y:S02]  /*12f80*/  @!P1 LEA R8, P0, R54, R4.reuse, 0x2 ;  /* 0x0000000436089211 */ /* 0x08afe400078010ff */
[----:B------:R-:W-:Y:S02]  /*12f90*/  @!P2 LEA R6, P5, R52, R4, 0x2 ;  /* 0x000000043406a211 */ /* 0x000fe400078a10ff */
[-C--:B----4-:R-:W-:Y:S02]  /*12fa0*/  @!P1 LEA.HI.X R9, R54, R3.reuse, R55, 0x2, P0 ;  /* 0x0000000336099211 */ /* 0x090fe400000f1437 */
[----:B------:R-:W-:Y:S02]  /*12fb0*/  ISETP.GE.AND P0, PT, R48, c[0x0][0x3c8], PT ;  /* 0x0000f20030007a0c */ /* 0x000fe40003f06270 */
[----:B------:R-:W-:Y:S01]  /*12fc0*/  @!P2 LEA.HI.X R7, R52, R3, R53, 0x2, P5 ;  /* 0x000000033407a211 */ /* 0x000fe200028f1435 */
[----:B------:R1:W-:Y:S01]  /*12fd0*/  @!P1 ST.E.64 [R8.64], R166 ;  /* 0x000000a608009985 */ /* 0x0003e2000c101b08 */
[----:B------:R-:W-:-:S03]  /*12fe0*/  ISETP.GE.AND P1, PT, R46, c[0x0][0x3c8], PT ;  /* 0x0000f2002e007a0c */ /* 0x000fc60003f26270 */
[----:B------:R3:W-:Y:S01]  /*12ff0*/  @!P2 ST.E.64 [R6.64], R170 ;  /* 0x000000aa0600a985 */ /* 0x0007e2000c101b08 */
[----:B------:R-:W-:Y:S02]  /*13000*/  ISETP.GE.AND P2, PT, R44, c[0x0][0x3c8], PT ;  /* 0x0000f2002c007a0c */ /* 0x000fe40003f46270 */
[----:B-1----:R-:W-:-:S04]  /*13010*/  @!P3 LEA R8, P4, R50, R4, 0x2 ;  /* 0x000000043208b211 */ /* 0x002fc800078810ff */
[-C--:B------:R-:W-:Y:S02]  /*13020*/  @!P3 LEA.HI.X R9, R50, R3.reuse, R51, 0x2, P4 ;  /* 0x000000033209b211 */ /* 0x080fe400020f1433 */
[----:B---3--:R-:W-:Y:S02]  /*13030*/  @!P0 LEA R6, P5, R48, R4, 0x2 ;  /* 0x0000000430068211 */ /* 0x008fe400078a10ff */
[----:B------:R-:W-:Y:S01]  /*13040*/  ISETP.GE.AND P4, PT, R42, c[0x0][0x3c8], PT ;  /* 0x0000f2002a007a0c */ /* 0x000fe20003f86270 */
[----:B------:R1:W-:Y:S01]  /*13050*/  @!P3 ST.E.64 [R8.64], R174 ;  /* 0x000000ae0800b985 */ /* 0x0003e2000c101b08 */
[----:B------:R-:W-:-:S05]  /*13060*/  @!P0 LEA.HI.X R7, R48, R3, R49, 0x2, P5 ;  /* 0x0000000330078211 */ /* 0x000fca00028f1431 */
[----:B------:R3:W-:Y:S01]  /*13070*/  @!P0 ST.E.64 [R6.64], R178 ;  /* 0x000000b206008985 */ /* 0x0007e2000c101b08 */
[----:B-1----:R-:W-:-:S04]  /*13080*/  @!P1 LEA R8, P3, R46, R4, 0x2 ;  /* 0x000000042e089211 */ /* 0x002fc800078610ff */
[-C--:B------:R-:W-:Y:S02]  /*13090*/  @!P1 LEA.HI.X R9, R46, R3.reuse, R47, 0x2, P3 ;  /* 0x000000032e099211 */ /* 0x080fe400018f142f */
[----:B------:R-:W-:Y:S02]  /*130a0*/  ISETP.GE.AND P3, PT, R40, c[0x0][0x3c8], PT ;  /* 0x0000f20028007a0c */ /* 0x000fe40003f66270 */
[----:B---3--:R-:W-:Y:S01]  /*130b0*/  @!P2 LEA R6, P0, R44, R4, 0x2 ;  /* 0x000000042c06a211 */ /* 0x008fe200078010ff */
[----:B------:R1:W-:Y:S01]  /*130c0*/  @!P1 ST.E.64 [R8.64], R182 ;  /* 0x000000b608009985 */ /* 0x0003e2000c101b08 */
[----:B------:R-:W-:Y:S02]  /*130d0*/  ISETP.GE.AND P1, PT, R38, c[0x0][0x3c8], PT ;  /* 0x0000f20026007a0c */ /* 0x000fe40003f26270 */
[----:B------:R-:W-:Y:S02]  /*130e0*/  @!P2 LEA.HI.X R7, R44, R3, R45, 0x2, P0 ;  /* 0x000000032c07a211 */ /* 0x000fe400000f142d */
[----:B------:R-:W-:-:S03]  /*130f0*/  ISETP.GE.AND P0, PT, R36, c[0x0][0x3c8], PT ;  /* 0x0000f20024007a0c */ /* 0x000fc60003f06270 */
[----:B------:R3:W-:Y:S01]  /*13100*/  @!P2 ST.E.64 [R6.64], R186 ;  /* 0x000000ba0600a985 */ /* 0x0007e2000c101b08 */
[----:B-1----:R-:W-:-:S04]  /*13110*/  @!P4 LEA R8, P5, R42, R4, 0x2 ;  /* 0x000000042a08c211 */ /* 0x002fc800078a10ff */
[-C--:B------:R-:W-:Y:S02]  /*13120*/  @!P4 LEA.HI.X R9, R42, R3.reuse, R43, 0x2, P5 ;  /* 0x000000032a09c211 */ /* 0x080fe400028f142b */
[-C--:B------:R-:W-:Y:S02]  /*13130*/  @!P1 LEA R10, P5, R38, R4.reuse, 0x2 ;  /* 0x00000004260a9211 */ /* 0x080fe400078a10ff */
[----:B---3--:R-:W-:Y:S01]  /*13140*/  @!P3 LEA R6, P2, R40, R4, 0x2 ;  /* 0x000000042806b211 */ /* 0x008fe200078410ff */
[----:B------:R1:W-:Y:S01]  /*13150*/  @!P4 ST.E.64 [R8.64], R190 ;  /* 0x000000be0800c985 */ /* 0x0003e2000c101b08 */
[----:B------:R-:W-:Y:S02]  /*13160*/  ISETP.GE.AND P4, PT, R34, c[0x0][0x3c8], PT ;  /* 0x0000f20022007a0c */ /* 0x000fe40003f86270 */
[-C--:B------:R-:W-:Y:S02]  /*13170*/  @!P3 LEA.HI.X R7, R40, R3.reuse, R41, 0x2, P2 ;  /* 0x000000032807b211 */ /* 0x080fe400010f1429 */
[----:B------:R-:W-:-:S03]  /*13180*/  @!P1 LEA.HI.X R11, R38, R3, R39, 0x2, P5 ;  /* 0x00000003260b9211 */ /* 0x000fc600028f1427 */
[----:B------:R3:W-:Y:S01]  /*13190*/  @!P3 ST.E.64 [R6.64], R194 ;  /* 0x000000c20600b985 */ /* 0x0007e2000c101b08 */
[----:B------:R-:W-:-:S03]  /*131a0*/  ISETP.GE.AND P3, PT, R32, c[0x0][0x3c8], PT ;  /* 0x0000f20020007a0c */ /* 0x000fc60003f66270 */
[----:B------:R-:W-:Y:S01]  /*131b0*/  @!P1 ST.E.64 [R10.64], R74 ;  /* 0x0000004a0a009985 */ /* 0x000fe2000c101b08 */
[----:B------:R-:W-:Y:S02]  /*131c0*/  ISETP.GE.AND P1, PT, R28, c[0x0][0x3c8], PT ;  /* 0x0000f2001c007a0c */ /* 0x000fe40003f26270 */
[----:B-1----:R-:W-:-:S04]  /*131d0*/  @!P0 LEA R8, P2, R36, R4, 0x2 ;  /* 0x0000000424088211 */ /* 0x002fc800078410ff */
[-C--:B------:R-:W-:Y:S02]  /*131e0*/  @!P0 LEA.HI.X R9, R36, R3.reuse, R37, 0x2, P2 ;  /* 0x0000000324098211 */ /* 0x080fe400010f1425 */
[----:B------:R-:W-:Y:S02]  /*131f0*/  ISETP.GE.AND P2, PT, R30, c[0x0][0x3c8], PT ;  /* 0x0000f2001e007a0c */ /* 0x000fe40003f46270 */
[----:B---3--:R-:W-:Y:S01]  /*13200*/  @!P4 LEA R6, P5, R34, R4, 0x2 ;  /* 0x000000042206c211 */ /* 0x008fe200078a10ff */
[----:B------:R1:W-:Y:S01]  /*13210*/  @!P0 ST.E.64 [R8.64], R78 ;  /* 0x0000004e08008985 */ /* 0x0003e2000c101b08 */
[----:B------:R-:W-:Y:S02]  /*13220*/  ISETP.GE.AND P0, PT, R26, c[0x0][0x3c8], PT ;  /* 0x0000f2001a007a0c */ /* 0x000fe40003f06270 */
[----:B------:R-:W-:-:S05]  /*13230*/  @!P4 LEA.HI.X R7, R34, R3, R35, 0x2, P5 ;  /* 0x000000032207c211 */ /* 0x000fca00028f1423 */
[----:B------:R3:W-:Y:S02]  /*13240*/  @!P4 ST.E.64 [R6.64], R90 ;  /* 0x0000005a0600c985 */ /* 0x0007e4000c101b08 */
[----:B------:R-:W-:-:S04]  /*13250*/  @!P2 LEA R12, P4, R30, R4, 0x2 ;  /* 0x000000041e0ca211 */ /* 0x000fc800078810ff */
[----:B------:R-:W-:Y:S02]  /*13260*/  @!P2 LEA.HI.X R13, R30, R3, R31, 0x2, P4 ;  /* 0x000000031e0da211 */ /* 0x000fe400020f141f */
[----:B-1----:R-:W-:-:S04]  /*13270*/  @!P3 LEA R8, P5, R32, R4, 0x2 ;  /* 0x000000042008b211 */ /* 0x002fc800078a10ff */
[-C--:B------:R-:W-:Y:S02]  /*13280*/  @!P3 LEA.HI.X R9, R32, R3.reuse, R33, 0x2, P5 ;  /* 0x000000032009b211 */ /* 0x080fe400028f1421 */
[-C--:B------:R-:W-:Y:S02]  /*13290*/  @!P1 LEA R10, P5, R28, R4.reuse, 0x2 ;  /* 0x000000041c0a9211 */ /* 0x080fe400078a10ff */
[----:B---3--:R-:W-:Y:S01]  /*132a0*/  @!P0 LEA R6, P4, R26, R4, 0x2 ;  /* 0x000000041a068211 */ /* 0x008fe200078810ff */
[----:B------:R1:W-:Y:S01]  /*132b0*/  @!P3 ST.E.64 [R8.64], R94 ;  /* 0x0000005e0800b985 */ /* 0x0003e2000c101b08 */
[-C--:B------:R-:W-:Y:S02]  /*132c0*/  @!P1 LEA.HI.X R11, R28, R3.reuse, R29, 0x2, P5 ;  /* 0x000000031c0b9211 */ /* 0x080fe400028f141d */
[----:B------:R-:W-:Y:S01]  /*132d0*/  @!P0 LEA.HI.X R7, R26, R3, R27, 0x2, P4 ;  /* 0x000000031a078211 */ /* 0x000fe200020f141b */
[----:B------:R1:W-:Y:S04]  /*132e0*/  @!P2 ST.E.64 [R12.64], R106 ;  /* 0x0000006a0c00a985 */ /* 0x0003e8000c101b08 */
[----:B------:R1:W-:Y:S04]  /*132f0*/  @!P1 ST.E.64 [R10.64], R110 ;  /* 0x0000006e0a009985 */ /* 0x0003e8000c101b08 */
[----:B------:R1:W-:Y:S01]  /*13300*/  @!P0 ST.E.64 [R6.64], R122 ;  /* 0x0000007a06008985 */ /* 0x0003e2000c101b08 */
[----:B------:R-:W-:-:S13]  /*13310*/  ISETP.GE.AND P0, PT, R24, c[0x0][0x3c8], PT ;  /* 0x0000f20018007a0c */ /* 0x000fda0003f06270 */
[----:B------:R-:W-:Y:S05]  /*13320*/  @P0 BRA `(.L_x_1269) ;  /* 0x0000030000000947 */ /* 0x000fea0003800000 */
[----:B------:R-:W-:-:S04]  /*13330*/  LEA R4, P0, R24, R4, 0x2 ;  /* 0x0000000418047211 */ /* 0x000fc800078010ff */
[----:B------:R-:W-:-:S05]  /*13340*/  LEA.HI.X R5, R24, R3, R25, 0x2, P0 ;  /* 0x0000000318057211 */ /* 0x000fca00000f1419 */
[----:B------:R3:W-:Y:S01]  /*13350*/  ST.E.64 [R4.64], R126 ;  /* 0x0000007e04007985 */ /* 0x0007e2000c101b08 */
[----:B------:R-:W-:Y:S05]  /*13360*/  BRA `(.L_x_1269) ;  /* 0x000002c000007947 */ /* 0x000fea0003800000 */
.L_x_1261:
[----:B------:R-:W1:Y:S02]  /*13370*/  S2R R5, SR_TID.X ;  /* 0x0000000000057919 */ /* 0x000e640000002100 */
[----:B-1----:R-:W-:-:S13]  /*13380*/  ISETP.GT.AND P0, PT, R5, 0x7f, PT ;  /* 0x0000007f0500780c */ /* 0x002fda0003f04270 */
        /* <DEDUP_REMOVED lines=10> */
[----:B------:R-:W-:Y:S02]  /*13430*/  ISETP.NE.AND P0, PT, R4, 0x1, PT ;  /* 0x000000010400780c */ /* 0x000fe40003f05270 */
[----:B------:R-:W-:-:S02]  /*13440*/  MOV R6, R3 ;  /* 0x0000000300067202 */ /* 0x000fc40000000f00 */
[----:B--2---:R-:W-:Y:S01]  /*13450*/  SHF.R.S32.HI R4, RZ, 0x1f, R5 ;  /* 0x0000001fff047819 */ /* 0x004fe20000011405 */
[----:B------:R-:W-:Y:S01]  /*13460*/  IMAD.WIDE.U32 R8, R5, c[0x0][0x4d0], RZ ;  /* 0x0001340005087a25 */ /* 0x000fe200078e00ff */
[----:B---3--:R-:W-:-:S03]  /*13470*/  SHF.R.S32.HI R0, RZ, 0x1f, R10 ;  /* 0x0000001fff007819 */ /* 0x008fc6000001140a */
[----:B------:R-:W-:-:S04]  /*13480*/  IMAD R4, R4, c[0x0][0x4d0], RZ ;  /* 0x0001340004047a24 */ /* 0x000fc800078e02ff */
[----:B------:R-:W-:Y:S02]  /*13490*/  IMAD R4, R5, c[0x0][0x4d4], R4 ;  /* 0x0001350005047a24 */ /* 0x000fe400078e0204 */
[----:B------:R-:W-:-:S03]  /*134a0*/  @P0 IMAD.HI.U32 R5, R3, c[0x0][0x4ec], RZ ;  /* 0x00013b0003050a27 */ /* 0x000fc600078e00ff */
[----:B------:R-:W-:Y:S01]  /*134b0*/  IADD3 R9, R9, R4, RZ ;  /* 0x0000000409097210 */ /* 0x000fe20007ffe0ff */
[----:B------:R-:W-:Y:S01]  /*134c0*/  IMAD R0, R0, c[0x0][0x4d8], RZ ;  /* 0x0001360000007a24 */ /* 0x000fe200078e02ff */
[----:B------:R-:W-:Y:S02]  /*134d0*/  @P0 SHF.R.U32.HI R6, RZ, c[0x0][0x4f0], R5 ;  /* 0x00013c00ff060a19 */ /* 0x000fe40000011605 */
[----:B----4-:R-:W-:Y:S01]  /*134e0*/  SHF.R.S32.HI R4, RZ, 0x1f, R7 ;  /* 0x0000001fff047819 */ /* 0x010fe20000011407 */
[----:B------:R-:W-:Y:S01]  /*134f0*/  IMAD R0, R10, c[0x0][0x4dc], R0 ;  /* 0x000137000a007a24 */ /* 0x000fe200078e0200 */
[----:B------:R-:W-:Y:S01]  /*13500*/  IADD3 R5, -R6, RZ, RZ ;  /* 0x000000ff06057210 */ /* 0x000fe20007ffe1ff */
[----:B------:R-:W-:-:S04]  /*13510*/  IMAD.WIDE.U32 R8, R10, c[0x0][0x4d8], R8 ;  /* 0x000136000a087a25 */ /* 0x000fc800078e0008 */
[----:B------:R-:W-:Y:S01]  /*13520*/  IMAD R4, R4, c[0x0][0x4e0], RZ ;  /* 0x0001380004047a24 */ /* 0x000fe200078e02ff */
[----:B------:R-:W-:Y:S01]  /*13530*/  IADD3 R9, R9, R0, RZ ;  /* 0x0000000009097210 */ /* 0x000fe20007ffe0ff */
[----:B------:R-:W-:Y:S01]  /*13540*/  IMAD R5, R5, c[0x0][0x4e8], R3 ;  /* 0x00013a0005057a24 */ /* 0x000fe200078e0203 */
[----:B------:R-:W-:Y:S01]  /*13550*/  SHF.R.S32.HI R0, RZ, 0x1f, R6 ;  /* 0x0000001fff007819 */ /* 0x000fe20000011406 */
[C---:B------:R-:W-:Y:S02]  /*13560*/  IMAD R4, R7.reuse, c[0x0][0x4e4], R4 ;  /* 0x0001390007047a24 */ /* 0x040fe400078e0204 */
[----:B------:R-:W-:Y:S01]  /*13570*/  IMAD.WIDE.U32 R8, R7, c[0x0][0x4e0], R8 ;  /* 0x0001380007087a25 */ /* 0x000fe200078e0008 */
[----:B------:R-:W-:-:S04]  /*13580*/  SHF.R.S32.HI R3, RZ, 0x1f, R5 ;  /* 0x0000001fff037819 */ /* 0x000fc80000011405 */
[----:B------:R-:W-:Y:S01]  /*13590*/  IADD3 R6, P0, R6, R8, RZ ;  /* 0x0000000806067210 */ /* 0x000fe20007f1e0ff */
[----:B------:R-:W-:-:S03]  /*135a0*/  IMAD R3, R3, c[0x0][0x4c8], RZ ;  /* 0x0001320003037a24 */ /* 0x000fc600078e02ff */
[----:B------:R-:W-:Y:S01]  /*135b0*/  IADD3.X R7, R0, R9, R4, P0, !PT ;  /* 0x0000000900077210 */ /* 0x000fe200007fe404 */
[----:B------:R-:W-:Y:S01]  /*135c0*/  IMAD R3, R5, c[0x0][0x4cc], R3 ;  /* 0x0001330005037a24 */ /* 0x000fe200078e0203 */
[----:B------:R-:W-:-:S03]  /*135d0*/  MOV R0, 0xff800000 ;  /* 0xff80000000007802 */ /* 0x000fc60000000f00 */
[----:B------:R-:W-:-:S05]  /*135e0*/  IMAD.WIDE.U32 R6, R5, c[0x0][0x4c8], R6 ;  /* 0x0001320005067a25 */ /* 0x000fca00078e0006 */
[----:B------:R-:W-:Y:S02]  /*135f0*/  IADD3 R3, R7, R3, RZ ;  /* 0x0000000307037210 */ /* 0x000fe40007ffe0ff */
[----:B------:R-:W-:-:S04]  /*13600*/  LEA R4, P0, R6, c[0x0][0x4a8], 0x2 ;  /* 0x00012a0006047a11 */ /* 0x000fc800078010ff */
[----:B------:R-:W-:-:S05]  /*13610*/  LEA.HI.X R5, R6, c[0x0][0x4ac], R3, 0x2, P0 ;  /* 0x00012b0006057a11 */ /* 0x000fca00000f1403 */
[----:B------:R1:W-:Y:S04]  /*13620*/  STG.E [R4.64], R0 ;  /* 0x0000000004007986 */ /* 0x0003e8000c101908 */
.L_x_1269:
[----:B------:R-:W-:Y:S05]  /*13630*/  BSYNC B1 ;  /* 0x0000000000017941 */ /* 0x000fea0003800000 */
.L_x_1260:
[----:B------:R-:W-:-:S13]  /*13640*/  ISETP.NE.AND P0, PT, RZ, UR6, PT ;  /* 0x00000006ff007c0c */ /* 0x000fda000bf05270 */
[----:B------:R-:W-:Y:S01]  /*13650*/  @P0 WARPSYNC 0xffffffff ;  /* 0xffffffff00000948 */ /* 0x000fe20003800000 */
[----:B------:R-:W-:Y:S06]  /*13660*/  @P0 BAR.SYNC.DEFER_BLOCKING 0x5, 0x80 ;  /* 0x0142000000000b1d */ /* 0x000fec0000010000 */
[----:B-12---:R-:W1:Y:S04]  /*13670*/  @P0 LDS R0, [0x10100] ;  /* 0x01010000ff000984 */ /* 0x006e680000000800 */
[----:B-1----:R1:W-:Y:S04]  /*13680*/  @P0 STL [R1+0x1c], R0 ;  /* 0x00001c0001000387 */ /* 0x0023e80000100800 */
[----:B------:R-:W-:Y:S06]  /*13690*/  @P0 BAR.ARV 0x4, 0x80 ;  /* 0x0102000000000b1d */ /* 0x000fec0000002000 */
[----:B------:R-:W-:Y:S05]  /*136a0*/  @P0 BRA `(.L_x_1270) ;  /* 0x0000009000000947 */ /* 0x000fea0003800000 */
[----:B------:R-:W-:Y:S05]  /*136b0*/  BRA.DIV ~URZ, `(.L_x_1271) ;  /* 0x00003f727f007947 */ /* 0x000fea000b800000 */
[----:B---3--:R2:W3:Y:S02]  /*136c0*/  SHFL.IDX PT, R5, R2, RZ, 0x1f ;  /* 0x00001fff02057589 */ /* 0x0084e400000e0000 */
.L_x_1302:
[----:B-1----:R-:W1:Y:S01]  /*136d0*/  S2R R0, SR_TID.X ;  /* 0x0000000000007919 */ /* 0x002e620000002100 */
[----:B------:R-:W-:Y:S03]  /*136e0*/  WARPSYNC 0xffffffff ;  /* 0xffffffff00007948 */ /* 0x000fe60003800000 */
[----:B------:R-:W-:Y:S06]  /*136f0*/  BAR.SYNC.DEFER_BLOCKING 0x4, 0x80 ;  /* 0x0102000000007b1d */ /* 0x000fec0000010000 */
[----:B---3--:R3:W-:Y:S01]  /*13700*/  STL [R1+0x1c], R5 ;  /* 0x00001c0501007387 */ /* 0x0087e20000100800 */
[----:B-1----:R-:W-:-:S13]  /*13710*/  LOP3.LUT P0, RZ, R0, 0x7f, RZ, 0xc0, !PT ;  /* 0x0000007f00ff7812 */ /* 0x002fda000780c0ff */
[----:B------:R3:W-:Y:S04]  /*13720*/  @!P0 STS [0x10100], R2 ;  /* 0x01010002ff008388 */ /* 0x0007e80000000800 */
[----:B------:R-:W-:Y:S06]  /*13730*/  BAR.ARV 0x5, 0x80 ;  /* 0x0142000000007b1d */ /* 0x000fec0000002000 */
.L_x_1270:
[----:B-12---:R-:W2:Y:S02]  /*13740*/  LDL R0, [R1+0x1c] ;  /* 0x00001c0001007983 */ /* 0x006ea40000100800 */
[----:B--2---:R-:W-:-:S13]  /*13750*/  ISETP.GE.AND P0, PT, R0, c[0x0][0x538], PT ;  /* 0x00014e0000007a0c */ /* 0x004fda0003f06270 */
[----:B---345:R-:W-:Y:S01]  /*13760*/  @P0 CALL.REL.NOINC `(.L_x_1272) ;  /* 0x0000001000000944 */ /* 0x038fe20003c00000 */
[----:B------:R-:W-:Y:S05]  /*13770*/  BRA `(.L_x_1273) ;  /* 0xfffed33000007947 */ /* 0x000fea000383ffff */
.L_x_1272:
[----:B------:R-:W-:Y:S05]  /*13780*/  EXIT ;  /* 0x000000000000794d */ /* 0x000fea0003800000 */
.L_x_1204:
[----:B------:R-:W-:Y:S01]  /*13790*/  IMAD.MOV.U32 R7, RZ, RZ, R11 ;  /* 0x000000ffff077224 */ /* 0x000fe200078e000b */
[----:B------:R-:W-:Y:S01]  /*137a0*/  MOV R6, RZ ;  /* 0x000000ff00067202 */ /* 0x000fe20000000f00 */
[----:B------:R-:W-:Y:S01]  /*137b0*/  IMAD.MOV.U32 R5, RZ, RZ, 0x181f ;  /* 0x0000181fff057424 */ /* 0x000fe200078e00ff */
[----:B------:R-:W-:Y:S02]  /*137c0*/  MOV R4, 0x137e0 ;  /* 0x000137e000047802 */ /* 0x000fe40000000f00 */
[----:B-----5:R-:W-:Y:S05]  /*137d0*/  CALL.REL.NOINC `($__internal_19_$__cuda_sm70_shflsync_idx_p) ;  /* 0x00003f1000007944 */ /* 0x020fea0003c00000 */
[----:B------:R-:W-:Y:S01]  /*137e0*/  MOV R13, R5 ;  /* 0x00000005000d7202 */ /* 0x000fe20000000f00 */
[----:B------:R-:W-:Y:S05]  /*137f0*/  BRA `(.L_x_1274) ;  /* 0xfffee16000007947 */ /* 0x000fea000383ffff */
.L_x_1205:
[----:B------:R-:W-:Y:S01]  /*13800*/  IMAD.MOV.U32 R7, RZ, RZ, R12 ;  /* 0x000000ffff077224 */ /* 0x000fe200078e000c */
[----:B------:R-:W-:Y:S01]  /*13810*/  MOV R6, RZ ;  /* 0x000000ff00067202 */ /* 0x000fe20000000f00 */
[----:B------:R-:W-:Y:S01]  /*13820*/  IMAD.MOV.U32 R5, RZ, RZ, 0x181f ;  /* 0x0000181fff057424 */ /* 0x000fe200078e00ff */
[----:B------:R-:W-:Y:S02]  /*13830*/  MOV R4, 0x13850 ;  /* 0x0001385000047802 */ /* 0x000fe40000000f00 */
[----:B-12--5:R-:W-:Y:S05]  /*13840*/  CALL.REL.NOINC `($__internal_19_$__cuda_sm70_shflsync_idx_p) ;  /* 0x00003ea000007944 */ /* 0x026fea0003c00000 */
[----:B------:R-:W-:Y:S01]  /*13850*/  MOV R4, R5 ;  /* 0x0000000500047202 */ /* 0x000fe20000000f00 */
[----:B------:R-:W-:Y:S05]  /*13860*/  BRA `(.L_x_1275) ;  /* 0xfffee11000007947 */ /* 0x000fea000383ffff */
.L_x_1208:
[----:B-1----:R-:W-:Y:S01]  /*13870*/  IMAD.MOV.U32 R7, RZ, RZ, R11 ;  /* 0x000000ffff077224 */ /* 0x002fe200078e000b */
[----:B------:R-:W-:Y:S01]  /*13880*/  MOV R6, 0x1 ;  /* 0x0000000100067802 */ /* 0x000fe20000000f00 */
[----:B------:R-:W-:Y:S01]  /*13890*/  IMAD.MOV.U32 R5, RZ, RZ, 0x181f ;  /* 0x0000181fff057424 */ /* 0x000fe200078e00ff */
[----:B----4-:R-:W-:-:S02]  /*138a0*/  MOV R4, 0x138c0 ;  /* 0x000138c000047802 */ /* 0x010fc40000000f00 */
[----:B--2--5:R-:W-:Y:S05]  /*138b0*/  CALL.REL.NOINC `($__internal_19_$__cuda_sm70_shflsync_idx_p) ;  /* 0x00003e3000007944 */ /* 0x024fea0003c00000 */
[----:B------:R-:W-:Y:S01]  /*138c0*/  IMAD.MOV.U32 R13, RZ, RZ, R5 ;  /* 0x000000ffff0d7224 */ /* 0x000fe200078e0005 */
[----:B------:R-:W-:Y:S01]  /*138d0*/  MOV R6, 0x1 ;  /* 0x0000000100067802 */ /* 0x000fe20000000f00 */
[----:B------:R-:W-:Y:S01]  /*138e0*/  IMAD.MOV.U32 R7, RZ, RZ, R12 ;  /* 0x000000ffff077224 */ /* 0x000fe200078e000c */
[----:B------:R-:W-:-:S02]  /*138f0*/  MOV R5, 0x181f ;  /* 0x0000181f00057802 */ /* 0x000fc40000000f00 */
[----:B------:R-:W-:Y:S02]  /*13900*/  MOV R4, 0x13920 ;  /* 0x0001392000047802 */ /* 0x000fe40000000f00 */
[----:B------:R-:W-:Y:S05]  /*13910*/  CALL.REL.NOINC `($__internal_19_$__cuda_sm70_shflsync_idx_p) ;  /* 0x00003dd000007944 */ /* 0x000fea0003c00000 */
[----:B------:R-:W-:Y:S01]  /*13920*/  MOV R4, R5 ;  /* 0x0000000500047202 */ /* 0x000fe20000000f00 */
[----:B------:R-:W-:Y:S05]  /*13930*/  BRA `(.L_x_1276) ;  /* 0xfffee20000007947 */ /* 0x000fea000383ffff */
.L_x_1211:
[----:B-1----:R-:W-:Y:S01]  /*13940*/  IMAD.MOV.U32 R7, RZ, RZ, R11 ;  /* 0x000000ffff077224 */ /* 0x002fe200078e000b */
[----:B------:R-:W-:Y:S01]  /*13950*/  MOV R6, 0x2 ;  /* 0x0000000200067802 */ /* 0x000fe20000000f00 */
[----:B------:R-:W-:Y:S01]  /*13960*/  IMAD.MOV.U32 R5, RZ, RZ, 0x181f ;  /* 0x0000181fff057424 */ /* 0x000fe200078e00ff */
[----:B------:R-:W-:Y:S02]  /*13970*/  MOV R4, 0x13990 ;  /* 0x0001399000047802 */ /* 0x000fe40000000f00 */
[----:B--23-5:R-:W-:Y:S05]  /*13980*/  CALL.REL.NOINC `($__internal_19_$__cuda_sm70_shflsync_idx_p) ;  /* 0x00003d6000007944 */ /* 0x02cfea0003c00000 */
[----:B------:R-:W-:Y:S01]  /*13990*/  MOV R13, R5 ;  /* 0x00000005000d7202 */ /* 0x000fe20000000f00 */
[----:B------:R-:W-:Y:S05]  /*139a0*/  BRA `(.L_x_1277) ;  /* 0xfffee2d000007947 */ /* 0x000fea000383ffff */
.L_x_1212:
[----:B-1----:R-:W-:Y:S01]  /*139b0*/  IMAD.MOV.U32 R7, RZ, RZ, R12 ;  /* 0x000000ffff077224 */ /* 0x002fe200078e000c */
[----:B------:R-:W-:Y:S01]  /*139c0*/  MOV R6, 0x2 ;  /* 0x0000000200067802 */ /* 0x000fe20000000f00 */
[----:B------:R-:W-:Y:S01]  /*139d0*/  IMAD.MOV.U32 R5, RZ, RZ, 0x181f ;  /* 0x0000181fff057424 */ /* 0x000fe200078e00ff */
[----:B------:R-:W-:Y:S02]  /*139e0*/  MOV R4, 0x13a00 ;  /* 0x00013a0000047802 */ /* 0x000fe40000000f00 */
[----:B--2345:R-:W-:Y:S05]  /*139f0*/  CALL.REL.NOINC `($__internal_19_$__cuda_sm70_shflsync_idx_p) ;  /* 0x00003cf000007944 */ /* 0x03cfea0003c00000 */
[----:B------:R-:W-:Y:S01]  /*13a00*/  MOV R4, R5 ;  /* 0x0000000500047202 */ /* 0x000fe20000000f00 */
[----:B------:R-:W-:Y:S05]  /*13a10*/  BRA `(.L_x_1278) ;  /* 0xfffee28000007947 */ /* 0x000fea000383ffff */
.L_x_1215:
[----:B--2---:R-:W-:Y:S01]  /*13a20*/  IMAD.MOV.U32 R7, RZ, RZ, R11 ;  /* 0x000000ffff077224 */ /* 0x004fe200078e000b */
[----:B------:R-:W-:Y:S01]  /*13a30*/  MOV R6, 0x3 ;  /* 0x0000000300067802 */ /* 0x000fe20000000f00 */
[----:B------:R-:W-:Y:S01]  /*13a40*/  IMAD.MOV.U32 R5, RZ, RZ, 0x181f ;  /* 0x0000181fff057424 */ /* 0x000fe200078e00ff */
[----:B------:R-:W-:-:S02]  /*13a50*/  MOV R4, 0x13a70 ;  /* 0x00013a7000047802 */ /* 0x000fc40000000f00 */
[----:B-1-345:R-:W-:Y:S05]  /*13a60*/  CALL.REL.NOINC `($__internal_19_$__cuda_sm70_shflsync_idx_p) ;  /* 0x00003c8000007944 */ /* 0x03afea0003c00000 */
        /* <DEDUP_REMOVED lines=8> */
.L_x_1218:
[----:B-1----:R-:W-:Y:S01]  /*13af0*/  IMAD.MOV.U32 R7, RZ, RZ, R11 ;  /* 0x000000ffff077224 */ /* 0x002fe200078e000b */
[----:B------:R-:W-:Y:S01]  /*13b00*/  MOV R6, 0x4 ;  /* 0x0000000400067802 */ /* 0x000fe20000000f00 */
[----:B------:R-:W-:Y:S01]  /*13b10*/  IMAD.MOV.U32 R5, RZ, RZ, 0x181f ;  /* 0x0000181fff057424 */ /* 0x000fe200078e00ff */
[----:B--2---:R-:W-:Y:S02]  /*13b20*/  MOV R4, 0x13b40 ;  /* 0x00013b4000047802 */ /* 0x004fe40000000f00 */
[----:B---345:R-:W-:Y:S05]  /*13b30*/  CALL.REL.NOINC `($__internal_19_$__cuda_sm70_shflsync_idx_p) ;  /* 0x00003bb000007944 */ /* 0x038fea0003c00000 */
[----:B------:R-:W-:Y:S01]  /*13b40*/  MOV R13, R5 ;  /* 0x00000005000d7202 */ /* 0x000fe20000000f00 */
[----:B------:R-:W-:Y:S05]  /*13b50*/  BRA `(.L_x_1280) ;  /* 0xfffee3d000007947 */ /* 0x000fea000383ffff */
.L_x_1219:
[----:B------:R-:W-:Y:S01]  /*13b60*/  IMAD.MOV.U32 R7, RZ, RZ, R12 ;  /* 0x000000ffff077224 */ /* 0x000fe200078e000c */
[----:B------:R-:W-:Y:S01]  /*13b70*/  MOV R6, 0x4 ;  /* 0x0000000400067802 */ /* 0x000fe20000000f00 */
[----:B------:R-:W-:Y:S01]  /*13b80*/  IMAD.MOV.U32 R5, RZ, RZ, 0x181f ;  /* 0x0000181fff057424 */ /* 0x000fe200078e00ff */
[----:B--2---:R-:W-:Y:S02]  /*13b90*/  MOV R4, 0x13bb0 ;  /* 0x00013bb000047802 */ /* 0x004fe40000000f00 */
[----:B-1-345:R-:W-:Y:S05]  /*13ba0*/  CALL.REL.NOINC `($__internal_19_$__cuda_sm70_shflsync_idx_p) ;  /* 0x00003b4000007944 */ /* 0x03afea0003c00000 */
[----:B------:R-:W-:Y:S01]  /*13bb0*/  MOV R4, R5 ;  /* 0x0000000500047202 */ /* 0x000fe20000000f00 */
[----:B------:R-:W-:Y:S05]  /*13bc0*/  BRA `(.L_x_1281) ;  /* 0xfffee38000007947 */ /* 0x000fea000383ffff */
.L_x_1222:
[----:B-1----:R-:W-:Y:S01]  /*13bd0*/  IMAD.MOV.U32 R7, RZ, RZ, R11 ;  /* 0x000000ffff077224 */ /* 0x002fe200078e000b */
[----:B------:R-:W-:Y:S01]  /*13be0*/  MOV R6, 0x5 ;  /* 0x0000000500067802 */ /* 0x000fe20000000f00 */
[----:B------:R-:W-:Y:S01]  /*13bf0*/  IMAD.MOV.U32 R5, RZ, RZ, 0x181f ;  /* 0x0000181fff057424 */ /* 0x000fe200078e00ff */
[----:B------:R-:W-:-:S02]  /*13c00*/  MOV R4, 0x13c20 ;  /* 0x00013c2000047802 */ /* 0x000fc40000000f00 */
[----:B--2345:R-:W-:Y:S05]  /*13c10*/  CALL.REL.NOINC `($__internal_19_$__cuda_sm70_shflsync_idx_p) ;  /* 0x00003ad000007944 */ /* 0x03cfea0003c00000 */
        /* <DEDUP_REMOVED lines=8> */
.L_x_1225:
[----:B-1----:R-:W-:Y:S01]  /*13ca0*/  IMAD.MOV.U32 R7, RZ, RZ, R11 ;  /* 0x000000ffff077224 */ /* 0x002fe200078e000b */
[----:B------:R-:W-:Y:S01]  /*13cb0*/  MOV R6, 0x6 ;  /* 0x0000000600067802 */ /* 0x000fe20000000f00 */
[----:B------:R-:W-:Y:S01]  /*13cc0*/  IMAD.MOV.U32 R5, RZ, RZ, 0x181f ;  /* 0x0000181fff057424 */ /* 0x000fe200078e00ff */
[----:B------:R-:W-:Y:S02]  /*13cd0*/  MOV R4, 0x13cf0 ;  /* 0x00013cf000047802 */ /* 0x000fe40000000f00 */
[----:B--2345:R-:W-:Y:S05]  /*13ce0*/  CALL.REL.NOINC `($__internal_19_$__cuda_sm70_shflsync_idx_p) ;  /* 0x00003a0000007944 */ /* 0x03cfea0003c00000 */
[----:B------:R-:W-:Y:S01]  /*13cf0*/  MOV R13, R5 ;  /* 0x00000005000d7202 */ /* 0x000fe20000000f00 */
[----:B------:R-:W-:Y:S05]  /*13d00*/  BRA `(.L_x_1283) ;  /* 0xfffee4d000007947 */ /* 0x000fea000383ffff */
.L_x_1226:
[----:B-1----:R-:W-:Y:S01]  /*13d10*/  IMAD.MOV.U32 R7, RZ, RZ, R12 ;  /* 0x000000ffff077224 */ /* 0x002fe200078e000c */
[----:B------:R-:W-:Y:S01]  /*13d20*/  MOV R6, 0x6 ;  /* 0x0000000600067802 */ /* 0x000fe20000000f00 */
[----:B------:R-:W-:Y:S01]  /*13d30*/  IMAD.MOV.U32 R5, RZ, RZ, 0x181f ;  /* 0x0000181fff057424 */ /* 0x000fe200078e00ff */
[----:B------:R-:W-:Y:S02]  /*13d40*/  MOV R4, 0x13d60 ;  /* 0x00013d6000047802 */ /* 0x000fe40000000f00 */
[----:B--2345:R-:W-:Y:S05]  /*13d50*/  CALL.REL.NOINC `($__internal_19_$__cuda_sm70_shflsync_idx_p) ;  /* 0x0000399000007944 */ /* 0x03cfea0003c00000 */
[----:B------:R-:W-:Y:S01]  /*13d60*/  MOV R4, R5 ;  /* 0x0000000500047202 */ /* 0x000fe20000000f00 */
[----:B------:R-:W-:Y:S05]  /*13d70*/  BRA `(.L_x_1284) ;  /* 0xfffee48000007947 */ /* 0x000fea000383ffff */
.L_x_1229:
        /* <DEDUP_REMOVED lines=13> */
.L_x_1232:
[----:B------:R-:W-:Y:S01]  /*13e50*/  IMAD.MOV.U32 R7, RZ, RZ, R12 ;  /* 0x000000ffff077224 */ /* 0x000fe200078e000c */
[----:B------:R-:W-:Y:S01]  /*13e60*/  MOV R6, RZ ;  /* 0x000000ff00067202 */ /* 0x000fe20000000f00 */
[----:B------:R-:W-:Y:S01]  /*13e70*/  IMAD.MOV.U32 R5, RZ, RZ, 0x181f ;  /* 0x0000181fff057424 */ /* 0x000fe200078e00ff */
[----:B------:R-:W-:Y:S02]  /*13e80*/  MOV R4, 0x13ea0 ;  /* 0x00013ea000047802 */ /* 0x000fe40000000f00 */
[----:B-1----:R-:W-:Y:S05]  /*13e90*/  CALL.REL.NOINC `($__internal_19_$__cuda_sm70_shflsync_idx_p) ;  /* 0x0000385000007944 */ /* 0x002fea0003c00000 */
[----:B------:R-:W-:Y:S01]  /*13ea0*/  MOV R14, R5 ;  /* 0x00000005000e7202 */ /* 0x000fe20000000f00 */
[----:B------:R-:W-:Y:S05]  /*13eb0*/  BRA `(.L_x_1286) ;  /* 0xffff06c000007947 */ /* 0x000fea000383ffff */
.L_x_1233:
[----:B------:R-:W-:Y:S01]  /*13ec0*/  IMAD.MOV.U32 R7, RZ, RZ, R13 ;  /* 0x000000ffff077224 */ /* 0x000fe200078e000d */
[----:B------:R-:W-:Y:S01]  /*13ed0*/  MOV R6, RZ ;  /* 0x000000ff00067202 */ /* 0x000fe20000000f00 */
[----:B------:R-:W-:Y:S01]  /*13ee0*/  IMAD.MOV.U32 R5, RZ, RZ, 0x181f ;  /* 0x0000181fff057424 */ /* 0x000fe200078e00ff */
[----:B------:R-:W-:Y:S02]  /*13ef0*/  MOV R4, 0x13f10 ;  /* 0x00013f1000047802 */ /* 0x000fe40000000f00 */
[----:B-123--:R-:W-:Y:S05]  /*13f00*/  CALL.REL.NOINC `($__internal_19_$__cuda_sm70_shflsync_idx_p) ;  /* 0x000037e000007944 */ /* 0x00efea0003c00000 */
[----:B------:R-:W2:Y:S04]  /*13f10*/  LDL R6, [R1+0x18] ;  /* 0x0000180001067983 */ /* 0x000ea80000100800 */
[----:B------:R-:W3:Y:S04]  /*13f20*/  LDL R4, [R1+0x4] ;  /* 0x0000040001047983 */ /* 0x000ee80000100800 */
[----:B------:R-:W4:Y:S01]  /*13f30*/  LDL R8, [R1+0x8] ;  /* 0x0000080001087983 */ /* 0x000f220000100800 */
[----:B--2---:R-:W-:-:S02]  /*13f40*/  ISETP.GE.AND P2, PT, R6, c[0x0][0x1d4], PT ;  /* 0x0000750006007a0c */ /* 0x004fc40003f46270 */
[C---:B------:R-:W-:Y:S02]  /*13f50*/  IADD3 R6, P5, R5.reuse, R138, RZ ;  /* 0x0000008a05067210 */ /* 0x040fe40007fbe0ff */
[----:B---3--:R-:W-:Y:S02]  /*13f60*/  ISETP.GE.AND P0, PT, R4, c[0x0][0x1d4], PT ;  /* 0x0000750004007a0c */ /* 0x008fe40003f06270 */
[----:B------:R-:W-:Y:S01]  /*13f70*/  IADD3 R4, P6, R5, R136, RZ ;  /* 0x0000008805047210 */ /* 0x000fe20007fde0ff */
[C---:B------:R-:W-:Y:S01]  /*13f80*/  IMAD.X R7, R14.reuse, 0x1, R137, P5 ;  /* 0x000000010e077824 */ /* 0x040fe200028e0689 */
[----:B------:R-:W-:Y:S02]  /*13f90*/  SEL R21, RZ, 0x10, P2 ;  /* 0x00000010ff157807 */ /* 0x000fe40001000000 */
[----:B------:R-:W-:Y:S01]  /*13fa0*/  SEL R15, RZ, 0x10, P0 ;  /* 0x00000010ff0f7807 */ /* 0x000fe20000000000 */
[----:B------:R-:W-:-:S05]  /*13fb0*/  IMAD.X R5, R14, 0x1, R67, P6 ;  /* 0x000000010e057824 */ /* 0x000fca00030e0643 */
[----:B------:R-:W-:Y:S01]  /*13fc0*/  @!PT LDS RZ, [RZ] ;  /* 0x00000000fffff984 */ /* 0x000fe20000000800 */
[----:B------:R-:W-:Y:S01]  /*13fd0*/  @!PT LDS RZ, [RZ] ;  /* 0x00000000fffff984 */ /* 0x000fe20000000800 */
[----:B------:R-:W-:Y:S01]  /*13fe0*/  @!PT LDS RZ, [RZ] ;  /* 0x00000000fffff984 */ /* 0x000fe20000000800 */
[----:B----4-:R1:W-:Y:S04]  /*13ff0*/  LDGSTS.E.BYPASS.LTC128B.128 [R8+0x4100], [R4.64], !P2 ;  /* 0x0410000004087fae */ /* 0x0103e8000d101d48 */
[----:B------:R2:W-:Y:S01]  /*14000*/  LDGSTS.E.BYPASS.LTC128B.128 [R8+0x6100], [R6.64], !P0 ;  /* 0x0610000006087fae */ /* 0x0005e2000c101d48 */
[----:B-1----:R-:W-:Y:S01]  /*14010*/  IMAD.MOV.U32 R5, RZ, RZ, 0x181f ;  /* 0x0000181fff057424 */ /* 0x002fe200078e00ff */
[----:B------:R-:W-:Y:S01]  /*14020*/  MOV R4, 0x14060 ;  /* 0x0001406000047802 */ /* 0x000fe20000000f00 */
[----:B--2---:R-:W-:Y:S02]  /*14030*/  IMAD.MOV.U32 R7, RZ, RZ, R12 ;  /* 0x000000ffff077224 */ /* 0x004fe400078e000c */
[----:B------:R-:W-:Y:S02]  /*14040*/  IMAD.MOV.U32 R6, RZ, RZ, 0x1 ;  /* 0x00000001ff067424 */ /* 0x000fe400078e00ff */
[----:B------:R-:W-:Y:S05]  /*14050*/  CALL.REL.NOINC `($__internal_19_$__cuda_sm70_shflsync_idx_p) ;  /* 0x0000369000007944 */ /* 0x000fea0003c00000 */
[----:B------:R-:W-:Y:S01]  /*14060*/  IMAD.MOV.U32 R14, RZ, RZ, R5 ;  /* 0x000000ffff0e7224 */ /* 0x000fe200078e0005 */
[----:B------:R-:W-:Y:S01]  /*14070*/  MOV R6, 0x1 ;  /* 0x0000000100067802 */ /* 0x000fe20000000f00 */
[----:B------:R-:W-:Y:S01]  /*14080*/  IMAD.MOV.U32 R7, RZ, RZ, R13 ;  /* 0x000000ffff077224 */ /* 0x000fe200078e000d */
[----:B------:R-:W-:-:S02]  /*14090*/  MOV R5, 0x181f ;  /* 0x0000181f00057802 */ /* 0x000fc40000000f00 */
[----:B------:R-:W-:Y:S02]  /*140a0*/  MOV R4, 0x140c0 ;  /* 0x000140c000047802 */ /* 0x000fe40000000f00 */
[----:B------:R-:W-:Y:S05]  /*140b0*/  CALL.REL.NOINC `($__internal_19_$__cuda_sm70_shflsync_idx_p) ;  /* 0x0000363000007944 */ /* 0x000fea0003c00000 */
[----:B------:R-:W2:Y:S01]  /*140c0*/  LDL R8, [R1+0x8] ;  /* 0x0000080001087983 */ /* 0x000ea20000100800 */
[----:B------:R-:W-:Y:S02]  /*140d0*/  IADD3 R6, -R21, 0x10, RZ ;  /* 0x0000001015067810 */ /* 0x000fe40007ffe1ff */
[----:B------:R-:W-:Y:S02]  /*140e0*/  IADD3 R4, -R15, 0x10, RZ ;  /* 0x000000100f047810 */ /* 0x000fe40007ffe1ff */
[----:B------:R-:W-:Y:S02]  /*140f0*/  LOP3.LUT R6, R6, 0xf, RZ, 0xc0, !PT ;  /* 0x0000000f06067812 */ /* 0x000fe400078ec0ff */
[----:B------:R-:W-:Y:S02]  /*14100*/  ISETP.NE.U32.AND P6, PT, R21, RZ, PT ;  /* 0x000000ff1500720c */ /* 0x000fe40003fc5070 */
[----:B------:R-:W-:Y:S02]  /*14110*/  IADD3 R6, P2, P0, R6, R5, R136 ;  /* 0x0000000506067210 */ /* 0x000fe4000785e088 */
[----:B------:R-:W-:-:S02]  /*14120*/  LOP3.LUT R4, R4, 0xf, RZ, 0xc0, !PT ;  /* 0x0000000f04047812 */ /* 0x000fc400078ec0ff */
[----:B------:R-:W-:Y:S02]  /*14130*/  ISETP.NE.U32.AND P5, PT, R15, RZ, PT ;  /* 0x000000ff0f00720c */ /* 0x000fe40003fa5070 */
[----:B------:R-:W-:Y:S02]  /*14140*/  IADD3.X R7, RZ, R14, R67, P2, P0 ;  /* 0x0000000eff077210 */ /* 0x000fe400017e0443 */
[----:B------:R-:W-:-:S04]  /*14150*/  IADD3 R4, P2, P0, R4, R5, R138 ;  /* 0x0000000504047210 */ /* 0x000fc8000785e08a */
[----:B------:R-:W-:Y:S01]  /*14160*/  IADD3.X R5, RZ, R14, R137, P2, P0 ;  /* 0x0000000eff057210 */ /* 0x000fe200017e0489 */
[----:B------:R-:W-:Y:S01]  /*14170*/  @!PT LDS RZ, [RZ] ;  /* 0x00000000fffff984 */ /* 0x000fe20000000800 */
[----:B------:R-:W-:Y:S01]  /*14180*/  @!PT LDS RZ, [RZ] ;  /* 0x00000000fffff984 */ /* 0x000fe20000000800 */
[----:B------:R-:W-:Y:S01]  /*14190*/  @!PT LDS RZ, [RZ] ;  /* 0x00000000fffff984 */ /* 0x000fe20000000800 */
[----:B--2---:R1:W-:Y:S04]  /*141a0*/  LDGSTS.E.BYPASS.LTC128B.128.ZFILL [R8+0x4900], [R6.64], P6 ;  /* 0x0490000006087fae */ /* 0x0043e8000b141d48 */
[----:B------:R2:W-:Y:S01]  /*141b0*/  LDGSTS.E.BYPASS.LTC128B.128.ZFILL [R8+0x6900], [R4.64], P5 ;  /* 0x0690000004087fae */ /* 0x0005e2000a941d48 */
[----:B-1----:R-:W-:Y:S02]  /*141c0*/  IMAD.MOV.U32 R7, RZ, RZ, R12 ;  /* 0x000000ffff077224 */ /* 0x002fe400078e000c */
[----:B------:R-:W-:Y:S02]  /*141d0*/  IMAD.MOV.U32 R6, RZ, RZ, 0x2 ;  /* 0x00000002ff067424 */ /* 0x000fe400078e00ff */
[----:B--2---:R-:W-:Y:S01]  /*141e0*/  IMAD.MOV.U32 R5, RZ, RZ, 0x181f ;  /* 0x0000181fff057424 */ /* 0x004fe200078e00ff */
[----:B------:R-:W-:-:S02]  /*141f0*/  MOV R4, 0x14210 ;  /* 0x0001421000047802 */ /* 0x000fc40000000f00 */
        /* <DEDUP_REMOVED lines=36> */
.L_x_1234:
[----:B------:R-:W-:Y:S01]  /*14440*/  IMAD.MOV.U32 R6, RZ, RZ, RZ ;  /* 0x000000ffff067224 */ /* 0x000fe200078e00ff */
[----:B------:R-:W-:Y:S02]  /*14450*/  MOV R5, 0x1c1f ;  /* 0x00001c1f00057802 */ /* 0x000fe40000000f00 */
[----:B------:R-:W-:Y:S02]  /*14460*/  MOV R4, 0x14480 ;  /* 0x0001448000047802 */ /* 0x000fe40000000f00 */
[----:B------:R-:W-:Y:S05]  /*14470*/  CALL.REL.NOINC `($__internal_19_$__cuda_sm70_shflsync_idx_p) ;  /* 0x0000327000007944 */ /* 0x000fea0003c00000 */
[----:B------:R-:W-:Y:S01]  /*14480*/  MOV R4, R5 ;  /* 0x0000000500047202 */ /* 0x000fe20000000f00 */
[----:B------:R-:W-:Y:S05]  /*14490*/  BRA `(.L_x_1288) ;  /* 0xffff050000007947 */ /* 0x000fea000383ffff */
.L_x_1235:
[----:B------:R-:W-:Y:S01]  /*144a0*/  IMAD.MOV.U32 R6, RZ, RZ, 0x1 ;  /* 0x00000001ff067424 */ /* 0x000fe200078e00ff */
[----:B------:R-:W-:Y:S02]  /*144b0*/  MOV R5, 0x1c1f ;  /* 0x00001c1f00057802 */ /* 0x000fe40000000f00 */
[----:B------:R-:W-:Y:S02]  /*144c0*/  MOV R4, 0x144e0 ;  /* 0x000144e000047802 */ /* 0x000fe40000000f00 */
[----:B-1----:R-:W-:Y:S05]  /*144d0*/  CALL.REL.NOINC `($__internal_19_$__cuda_sm70_shflsync_idx_p) ;  /* 0x0000321000007944 */ /* 0x002fea0003c00000 */
[----:B------:R-:W-:Y:S01]  /*144e0*/  IMAD.IADD R0, R2, 0x1, R5 ;  /* 0x0000000102007824 */ /* 0x000fe200078e0205 */
[----:B------:R-:W-:Y:S01]  /*144f0*/  MOV R4, 0x14740 ;  /* 0x0001474000047802 */ /* 0x000fe20000000f00 */
[----:B------:R-:W-:-:S02]  /*14500*/  IMAD.MOV.U32 R6, RZ, RZ, 0x2 ;  /* 0x00000002ff067424 */ /* 0x000fc400078e00ff */
[----:B------:R-:W-:Y:S01]  /*14510*/  IMAD.MOV.U32 R5, RZ, RZ, 0x1c1f ;  /* 0x00001c1fff057424 */ /* 0x000fe200078e00ff */
        /* <DEDUP_REMOVED lines=33> */
[----:B------:R-:W-:Y:S05]  /*14730*/  CALL.REL.NOINC `($__internal_19_$__cuda_sm70_shflsync_idx_p) ;  /* 0x00002fb000007944 */ /* 0x000fea0003c00000 */
[----:B------:R-:W-:Y:S01]  /*14740*/  IMAD.IADD R0, R2, 0x1, R5 ;  /* 0x0000000102007824 */ /* 0x000fe200078e0205 */
[----:B------:R-:W-:Y:S01]  /*14750*/  MOV R4, 0x149a0 ;  /* 0x000149a000047802 */ /* 0x000fe20000000f00 */
[----:B------:R-:W-:Y:S02]  /*14760*/  IMAD.MOV.U32 R6, RZ, RZ, 0x3 ;  /* 0x00000003ff067424 */ /* 0x000fe400078e00ff */
[----:B------:R-:W-:Y:S01]  /*14770*/  IMAD.MOV.U32 R5, RZ, RZ, 0x1c1f ;  /* 0x00001c1fff057424 */ /* 0x000fe200078e00ff */
[----:B------:R-:W-:-:S04]  /*14780*/  IMNMX R0, R3, R0, PT ;  /* 0x0000000003007217 */ /* 0x000fc80003800200 */
[C---:B------:R-:W-:Y:S02]  /*14790*/  ISETP.GT.AND P5, PT, R0.reuse, 0x1, PT ;  /* 0x000000010000780c */ /* 0x040fe40003fa4270 */
[C---:B------:R-:W-:Y:S02]  /*147a0*/  ISETP.GT.AND P6, PT, R0.reuse, RZ, PT ;  /* 0x000000ff0000720c */ /* 0x040fe40003fc4270 */
[C---:B------:R-:W-:Y:S02]  /*147b0*/  ISETP.GT.AND P2, PT, R0.reuse, 0x8, PT ;  /* 0x000000080000780c */ /* 0x040fe40003f44270 */
[----:B------:R-:W-:Y:S02]  /*147c0*/  ISETP.GT.AND P0, PT, R0, 0x9, PT ;  /* 0x000000090000780c */ /* 0x000fe40003f04270 */
[----:B------:R-:W-:Y:S02]  /*147d0*/  FSEL R108, R108, -INF , P5 ;  /* 0xff8000006c6c7808 */ /* 0x000fe40002800000 */
[----:B------:R-:W-:-:S02]  /*147e0*/  FSEL R15, R107, -INF , P6 ;  /* 0xff8000006b0f7808 */ /* 0x000fc40003000000 */
[----:B------:R-:W-:Y:S02]  /*147f0*/  ISETP.GT.AND P5, PT, R0, 0x11, PT ;  /* 0x000000110000780c */ /* 0x000fe40003fa4270 */
[----:B------:R-:W-:Y:S02]  /*14800*/  FSEL R14, R113, -INF , P2 ;  /* 0xff800000710e7808 */ /* 0x000fe40001000000 */
[----:B------:R-:W-:Y:S02]  /*14810*/  FSEL R13, R114, -INF , P0 ;  /* 0xff800000720d7808 */ /* 0x000fe40000000000 */
[C---:B------:R-:W-:Y:S02]  /*14820*/  ISETP.GT.AND P6, PT, R0.reuse, 0x10, PT ;  /* 0x000000100000780c */ /* 0x040fe40003fc4270 */
[C---:B------:R-:W-:Y:S02]  /*14830*/  ISETP.GT.AND P2, PT, R0.reuse, 0x18, PT ;  /* 0x000000180000780c */ /* 0x040fe40003f44270 */
[----:B------:R-:W-:-:S02]  /*14840*/  ISETP.GT.AND P0, PT, R0, 0x19, PT ;  /* 0x000000190000780c */ /* 0x000fc40003f04270 */
[----:B------:R-:W-:Y:S02]  /*14850*/  FSEL R84, R84, -INF , P5 ;  /* 0xff80000054547808 */ /* 0x000fe40002800000 */
[----:B------:R-:W-:Y:S02]  /*14860*/  FSEL R12, R100, -INF , P6 ;  /* 0xff800000640c7808 */ /* 0x000fe40003000000 */
[----:B------:R-:W-:Y:S02]  /*14870*/  ISETP.GT.AND P5, PT, R0, 0x21, PT ;  /* 0x000000210000780c */ /* 0x000fe40003fa4270 */
[----:B------:R-:W-:Y:S02]  /*14880*/  FSEL R72, R72, -INF , P2 ;  /* 0xff80000048487808 */ /* 0x000fe40001000000 */
[----:B------:R-:W-:Y:S02]  /*14890*/  FSEL R73, R73, -INF , P0 ;  /* 0xff80000049497808 */ /* 0x000fe40000000000 */
[----:B------:R-:W-:-:S02]  /*148a0*/  ISETP.GT.AND P6, PT, R0, 0x20, PT ;  /* 0x000000200000780c */ /* 0x000fc40003fc4270 */
[C---:B------:R-:W-:Y:S02]  /*148b0*/  ISETP.GT.AND P2, PT, R0.reuse, 0x28, PT ;  /* 0x000000280000780c */ /* 0x040fe40003f44270 */
[----:B------:R-:W-:Y:S02]  /*148c0*/  ISETP.GT.AND P0, PT, R0, 0x29, PT ;  /* 0x000000290000780c */ /* 0x000fe40003f04270 */
[----:B------:R-:W-:Y:S02]  /*148d0*/  FSEL R38, R58, -INF , P5 ;  /* 0xff8000003a267808 */ /* 0x000fe40002800000 */
[----:B------:R-:W-:Y:S02]  /*148e0*/  FSEL R39, R54, -INF , P6 ;  /* 0xff80000036277808 */ /* 0x000fe40003000000 */
[----:B------:R-:W-:Y:S02]  /*148f0*/  ISETP.GT.AND P5, PT, R0, 0x31, PT ;  /* 0x000000310000780c */ /* 0x000fe40003fa4270 */
[----:B------:R-:W-:-:S02]  /*14900*/  FSEL R37, R37, -INF , P2 ;  /* 0xff80000025257808 */ /* 0x000fc40001000000 */
[----:B------:R-:W-:Y:S02]  /*14910*/  FSEL R36, R26, -INF , P0 ;  /* 0xff8000001a247808 */ /* 0x000fe40000000000 */
        /* <DEDUP_REMOVED lines=9> */
[----:B------:R-:W-:Y:S01]  /*149b0*/  FMNMX.FTZ R0, R43, R42, !PT ;  /* 0x0000002a2b007209 */ /* 0x000fe20007810000 */
[----:B------:R-:W-:Y:S01]  /*149c0*/  IMAD.MOV.U32 R5, RZ, RZ, 0x2 ;  /* 0x00000002ff057424 */ /* 0x000fe200078e00ff */
[----:B------:R-:W-:Y:S02]  /*149d0*/  FMNMX.FTZ R4, R15, R108, !PT ;  /* 0x0000006c0f047209 */ /* 0x000fe40007810000 */
[----:B------:R-:W-:Y:S02]  /*149e0*/  IMNMX R3, R3, R2, PT ;  /* 0x0000000203037217 */ /* 0x000fe40003800200 */
[----:B------:R-:W-:Y:S02]  /*149f0*/  FMNMX.FTZ R2, R41, R31, !PT ;  /* 0x0000001f29027209 */ /* 0x000fe40007810000 */
[----:B------:R-:W-:-:S02]  /*14a00*/  ISETP.GT.AND P6, PT, R3, RZ, PT ;  /* 0x000000ff0300720c */ /* 0x000fc40003fc4270 */
[C---:B------:R-:W-:Y:S02]  /*14a10*/  ISETP.GT.AND P5, PT, R3.reuse, 0x1, PT ;  /* 0x000000010300780c */ /* 0x040fe40003fa4270 */
[C---:B------:R-:W-:Y:S02]  /*14a20*/  ISETP.GT.AND P2, PT, R3.reuse, 0x8, PT ;  /* 0x000000080300780c */ /* 0x040fe40003f44270 */
[----:B------:R-:W-:Y:S02]  /*14a30*/  ISETP.GT.AND P0, PT, R3, 0x9, PT ;  /* 0x000000090300780c */ /* 0x000fe40003f04270 */
[----:B------:R-:W-:Y:S02]  /*14a40*/  FSEL R47, R109, -INF , P6 ;  /* 0xff8000006d2f7808 */ /* 0x000fe40003000000 */
[----:B------:R-:W-:Y:S02]  /*14a50*/  FSEL R46, R110, -INF , P5 ;  /* 0xff8000006e2e7808 */ /* 0x000fe40002800000 */
[----:B------:R-:W-:-:S02]  /*14a60*/  FSEL R115, R115, -INF , P2 ;  /* 0xff80000073737808 */ /* 0x000fc40001000000 */
[----:B------:R-:W-:Y:S02]  /*14a70*/  FSEL R25, R116, -INF , P0 ;  /* 0xff80000074197808 */ /* 0x000fe40000000000 */
[C---:B------:R-:W-:Y:S02]  /*14a80*/  ISETP.GT.AND P6, PT, R3.reuse, 0x10, PT ;  /* 0x000000100300780c */ /* 0x040fe40003fc4270 */
[C---:B------:R-:W-:Y:S02]  /*14a90*/  ISETP.GT.AND P5, PT, R3.reuse, 0x11, PT ;  /* 0x000000110300780c */ /* 0x040fe40003fa4270 */
[C---:B------:R-:W-:Y:S02]  /*14aa0*/  ISETP.GT.AND P2, PT, R3.reuse, 0x18, PT ;  /* 0x000000180300780c */ /* 0x040fe40003f44270 */
[----:B------:R-:W-:Y:S02]  /*14ab0*/  ISETP.GT.AND P0, PT, R3, 0x19, PT ;  /* 0x000000190300780c */ /* 0x000fe40003f04270 */
[----:B------:R-:W-:-:S02]  /*14ac0*/  FSEL R85, R85, -INF , P6 ;  /* 0xff80000055557808 */ /* 0x000fc40003000000 */
[----:B------:R-:W-:Y:S02]  /*14ad0*/  FSEL R40, R101, -INF , P5 ;  /* 0xff80000065287808 */ /* 0x000fe40002800000 */
[----:B------:R-:W-:Y:S02]  /*14ae0*/  FSEL R48, R48, -INF , P2 ;  /* 0xff80000030307808 */ /* 0x000fe40001000000 */
[----:B------:R-:W-:Y:S02]  /*14af0*/  FSEL R49, R49, -INF , P0 ;  /* 0xff80000031317808 */ /* 0x000fe40000000000 */
[C---:B------:R-:W-:Y:S02]  /*14b00*/  ISETP.GT.AND P6, PT, R3.reuse, 0x20, PT ;  /* 0x000000200300780c */ /* 0x040fe40003fc4270 */
[C---:B------:R-:W-:Y:S02]  /*14b10*/  ISETP.GT.AND P5, PT, R3.reuse, 0x21, PT ;  /* 0x000000210300780c */ /* 0x040fe40003fa4270 */
[----:B------:R-:W-:-:S02]  /*14b20*/  ISETP.GT.AND P2, PT, R3, 0x28, PT ;  /* 0x000000280300780c */ /* 0x000fc40003f44270 */
[----:B------:R-:W-:Y:S02]  /*14b30*/  ISETP.GT.AND P0, PT, R3, 0x29, PT ;  /* 0x000000290300780c */ /* 0x000fe40003f04270 */
[----:B------:R-:W-:Y:S02]  /*14b40*/  FSEL R107, R55, -INF , P6 ;  /* 0xff800000376b7808 */ /* 0x000fe40003000000 */
[----:B------:R-:W-:Y:S02]  /*14b50*/  FSEL R106, R50, -INF , P5 ;  /* 0xff800000326a7808 */ /* 0x000fe40002800000 */
[----:B------:R-:W-:Y:S02]  /*14b60*/  FSEL R105, R20, -INF , P2 ;  /* 0xff80000014697808 */ /* 0x000fe40001000000 */
[----:B------:R-:W-:Y:S02]  /*14b70*/  FSEL R104, R27, -INF , P0 ;  /* 0xff8000001b687808 */ /* 0x000fe40000000000 */
[----:B------:R-:W-:-:S02]  /*14b80*/  ISETP.GT.AND P6, PT, R3, 0x30, PT ;  /* 0x000000300300780c */ /* 0x000fc40003fc4270 */
[C---:B------:R-:W-:Y:S02]  /*14b90*/  ISETP.GT.AND P5, PT, R3.reuse, 0x31, PT ;  /* 0x000000310300780c */ /* 0x040fe40003fa4270 */
[C---:B------:R-:W-:Y:S02]  /*14ba0*/  ISETP.GT.AND P2, PT, R3.reuse, 0x38, PT ;  /* 0x000000380300780c */ /* 0x040fe40003f44270 */
[----:B------:R-:W-:Y:S02]  /*14bb0*/  ISETP.GT.AND P0, PT, R3, 0x39, PT ;  /* 0x000000390300780c */ /* 0x000fe40003f04270 */
        /* <DEDUP_REMOVED lines=39> */
[----:B------:R-:W-:Y:S02]  /*14e30*/  FSEL R103, R11, -INF , P6 ;  /* 0xff8000000b677808 */ /* 0x000fe40003000000 */
[----:B------:R-:W-:Y:S02]  /*14e40*/  FMNMX.FTZ R2, R79, R2, !PT ;  /* 0x000000024f027209 */ /* 0x000fe40007810000 */
[----:B------:R-:W-:Y:S02]  /*14e50*/  FMNMX.FTZ R0, R36, R0, !PT ;  /* 0x0000000024007209 */ /* 0x000fe40007810000 */
[----:B------:R-:W-:Y:S02]  /*14e60*/  FMNMX.FTZ R196, R104, R196, !PT ;  /* 0x000000c468c47209 */ /* 0x000fe40007810000 */
[----:B------:R-:W-:Y:S02]  /*14e70*/  FMNMX.FTZ R3, R18, R3, !PT ;  /* 0x0000000312037209 */ /* 0x000fe40007810000 */
[----:B------:R-:W-:-:S02]  /*14e80*/  FSEL R102, R10, -INF , P5 ;  /* 0xff8000000a667808 */ /* 0x000fc40002800000 */
[----:B------:R-:W-:Y:S02]  /*14e90*/  FMNMX.FTZ R2, R78, R2, !PT ;  /* 0x000000024e027209 */ /* 0x000fe40007810000 */
[----:B------:R-:W-:Y:S02]  /*14ea0*/  FMNMX.FTZ R0, R35, R0, !PT ;  /* 0x0000000023007209 */ /* 0x000fe40007810000 */
[----:B------:R-:W-:Y:S02]  /*14eb0*/  FMNMX.FTZ R196, R103, R196, !PT ;  /* 0x000000c467c47209 */ /* 0x000fe40007810000 */
[----:B------:R-:W-:Y:S02]  /*14ec0*/  FMNMX.FTZ R3, R17, R3, !PT ;  /* 0x0000000311037209 */ /* 0x000fe40007810000 */
[----:B------:R-:W-:Y:S02]  /*14ed0*/  FSEL R101, R45, -INF , P2 ;  /* 0xff8000002d657808 */ /* 0x000fe40001000000 */
[----:B------:R-:W-:-:S02]  /*14ee0*/  FMNMX.FTZ R2, R77, R2, !PT ;  /* 0x000000024d027209 */ /* 0x000fc40007810000 */
[----:B------:R-:W-:Y:S02]  /*14ef0*/  FMNMX.FTZ R0, R34, R0, !PT ;  /* 0x0000000022007209 */ /* 0x000fe40007810000 */
[----:B------:R-:W-:Y:S02]  /*14f00*/  FMNMX.FTZ R196, R102, R196, !PT ;  /* 0x000000c466c47209 */ /* 0x000fe40007810000 */
[----:B------:R-:W-:Y:S02]  /*14f10*/  FMNMX.FTZ R3, R16, R3, !PT ;  /* 0x0000000310037209 */ /* 0x000fe40007810000 */
[----:B------:R-:W-:Y:S02]  /*14f20*/  FSEL R100, R44, -INF , P0 ;  /* 0xff8000002c647808 */ /* 0x000fe40000000000 */
[----:B------:R-:W-:Y:S01]  /*14f30*/  FMNMX.FTZ R2, R76, R2, !PT ;  /* 0x000000024c027209 */ /* 0x000fe20007810000 */
[----:B------:R-:W-:Y:S01]  /*14f40*/  IMAD.MOV.U32 R4, RZ, RZ, R3 ;  /* 0x000000ffff047224 */ /* 0x000fe200078e0003 */
[----:B------:R-:W-:-:S02]  /*14f50*/  FMNMX.FTZ R0, R33, R0, !PT ;  /* 0x0000000021007209 */ /* 0x000fc40007810000 */
[----:B------:R-:W-:Y:S02]  /*14f60*/  FMNMX.FTZ R196, R101, R196, !PT ;  /* 0x000000c465c47209 */ /* 0x000fe40007810000 */
[----:B------:R-:W-:Y:S02]  /*14f70*/  FMNMX.FTZ R2, R67, R2, !PT ;  /* 0x0000000243027209 */ /* 0x000fe40007810000 */
[----:B------:R-:W-:Y:S02]  /*14f80*/  FMNMX.FTZ R0, R32, R0, !PT ;  /* 0x0000000020007209 */ /* 0x000fe40007810000 */
[----:B------:R-:W-:Y:S02]  /*14f90*/  FMNMX.FTZ R196, R100, R196, !PT ;  /* 0x000000c464c47209 */ /* 0x000fe40007810000 */
[----:B------:R-:W-:Y:S02]  /*14fa0*/  MOV R6, 0x14fc0 ;  /* 0x00014fc000067802 */ /* 0x000fe40000000f00 */
[----:B------:R-:W-:Y:S05]  /*14fb0*/  CALL.REL.NOINC `($__internal_18_$__cuda_sm70_shflsync_bfly_p) ;  /* 0x000026d000007944 */ /* 0x000fea0003c00000 */
[----:B------:R-:W-:Y:S01]  /*14fc0*/  FMNMX.FTZ R3, R3, R5, !PT ;  /* 0x0000000503037209 */ /* 0x000fe20007810000 */
[----:B------:R-:W-:Y:S01]  /*14fd0*/  IMAD.MOV.U32 R5, RZ, RZ, 0x1 ;  /* 0x00000001ff057424 */ /* 0x000fe200078e00ff */
[----:B------:R-:W-:-:S03]  /*14fe0*/  MOV R6, 0x15010 ;  /* 0x0001501000067802 */ /* 0x000fc60000000f00 */
[----:B------:R-:W-:Y:S02]  /*14ff0*/  IMAD.MOV.U32 R4, RZ, RZ, R3 ;  /* 0x000000ffff047224 */ /* 0x000fe400078e0003 */
[----:B------:R-:W-:Y:S05]  /*15000*/  CALL.REL.NOINC `($__internal_18_$__cuda_sm70_shflsync_bfly_p) ;  /* 0x0000268000007944 */ /* 0x000fea0003c00000 */
[----:B------:R-:W-:Y:S01]  /*15010*/  FMNMX.FTZ R3, R3, R5, !PT ;  /* 0x0000000503037209 */ /* 0x000fe20007810000 */
[----:B------:R-:W-:Y:S01]  /*15020*/  IMAD.MOV.U32 R4, RZ, RZ, R2 ;  /* 0x000000ffff047224 */ /* 0x000fe200078e0002 */
[----:B------:R-:W-:Y:S01]  /*15030*/  MOV R6, 0x15060 ;  /* 0x0001506000067802 */ /* 0x000fe20000000f00 */
[----:B------:R-:W-:Y:S02]  /*15040*/  IMAD.MOV.U32 R5, RZ, RZ, 0x2 ;  /* 0x00000002ff057424 */ /* 0x000fe400078e00ff */
        /* <DEDUP_REMOVED lines=26> */
[----:B------:R-:W-:Y:S05]  /*151f0*/  BRA `(.L_x_1289) ;  /* 0xffff051000007947 */ /* 0x000fea000383ffff */
.L_x_1239:
[----:B------:R-:W-:Y:S01]  /*15200*/  MOV R6, RZ ;  /* 0x000000ff00067202 */ /* 0x000fe20000000f00 */
[----:B------:R-:W-:Y:S01]  /*15210*/  IMAD.MOV.U32 R7, RZ, RZ, R11 ;  /* 0x000000ffff077224 */ /* 0x000fe200078e000b */
[----:B------:R-:W-:Y:S01]  /*15220*/  MOV R4, 0x15250 ;  /* 0x0001525000047802 */ /* 0x000fe20000000f00 */
[----:B------:R-:W-:Y:S02]  /*15230*/  IMAD.MOV.U32 R5, RZ, RZ, 0x181f ;  /* 0x0000181fff057424 */ /* 0x000fe400078e00ff */
[----:B------:R-:W-:Y:S05]  /*15240*/  CALL.REL.NOINC `($__internal_19_$__cuda_sm70_shflsync_idx_p) ;  /* 0x000024a000007944 */ /* 0x000fea0003c00000 */
[----:B------:R-:W-:Y:S01]  /*15250*/  MOV R13, R5 ;  /* 0x00000005000d7202 */ /* 0x000fe20000000f00 */
[----:B------:R-:W-:-:S05]  /*15260*/  BRA `(.L_x_1290) ;  /* 0xffff21b000007947 */ /* 0x000fca000383ffff */
.L_x_1240:
[----:B------:R-:W-:Y:S01]  /*15270*/  MOV R6, RZ ;  /* 0x000000ff00067202 */ /* 0x000fe20000000f00 */
[----:B------:R-:W-:Y:S01]  /*15280*/  IMAD.MOV.U32 R7, RZ, RZ, R12 ;  /* 0x000000ffff077224 */ /* 0x000fe200078e000c */
[----:B------:R-:W-:Y:S01]  /*15290*/  MOV R4, 0x152c0 ;  /* 0x000152c000047802 */ /* 0x000fe20000000f00 */
[----:B------:R-:W-:Y:S02]  /*152a0*/  IMAD.MOV.U32 R5, RZ, RZ, 0x181f ;  /* 0x0000181fff057424 */ /* 0x000fe400078e00ff */
[----:B-12---:R-:W-:Y:S05]  /*152b0*/  CALL.REL.NOINC `($__internal_19_$__cuda_sm70_shflsync_idx_p) ;  /* 0x0000243000007944 */ /* 0x006fea0003c00000 */
[----:B------:R-:W2:Y:S04]  /*152c0*/  LDL R6, [R1+0x18] ;  /* 0x0000180001067983 */ /* 0x000ea80000100800 */
[----:B------:R-:W3:Y:S04]  /*152d0*/  LDL R4, [R1+0x4] ;  /* 0x0000040001047983 */ /* 0x000ee80000100800 */
[----:B------:R-:W4:Y:S01]  /*152e0*/  LDL R8, [R1+0x8] ;  /* 0x0000080001087983 */ /* 0x000f220000100800 */
[----:B--2---:R-:W-:Y:S02]  /*152f0*/  ISETP.GE.AND P5, PT, R6, c[0x0][0x1d4], PT ;  /* 0x0000750006007a0c */ /* 0x004fe40003fa6270 */
[----:B------:R-:W-:Y:S02]  /*15300*/  IADD3 R6, P2, R5, R0, RZ ;  /* 0x0000000005067210 */ /* 0x000fe40007f5e0ff */
[----:B---3--:R-:W-:Y:S02]  /*15310*/  ISETP.GE.AND P0, PT, R4, c[0x0][0x1d4], PT ;  /* 0x0000750004007a0c */ /* 0x008fe40003f06270 */
[----:B------:R-:W-:Y:S01]  /*15320*/  SEL R15, RZ, 0x10, P5 ;  /* 0x00000010ff0f7807 */ /* 0x000fe20002800000 */
[----:B------:R-:W-:Y:S01]  /*15330*/  IMAD.X R7, R13, 0x1, R2, P2 ;  /* 0x000000010d077824 */ /* 0x000fe200010e0602 */
[----:B------:R-:W-:Y:S02]  /*15340*/  IADD3 R4, P2, R5, R3, RZ ;  /* 0x0000000305047210 */ /* 0x000fe40007f5e0ff */
[----:B------:R-:W-:Y:S03]  /*15350*/  SEL R14, RZ, 0x10, P0 ;  /* 0x00000010ff0e7807 */ /* 0x000fe60000000000 */
[----:B------:R-:W-:Y:S01]  /*15360*/  @!PT LDS RZ, [RZ] ;  /* 0x00000000fffff984 */ /* 0x000fe20000000800 */
[----:B------:R-:W-:Y:S01]  /*15370*/  @!PT LDS RZ, [RZ] ;  /* 0x00000000fffff984 */ /* 0x000fe20000000800 */
[----:B------:R-:W-:Y:S01]  /*15380*/  @!PT LDS RZ, [RZ] ;  /* 0x00000000fffff984 */ /* 0x000fe20000000800 */
[----:B----4-:R1:W-:Y:S01]  /*15390*/  LDGSTS.E.BYPASS.LTC128B.128 [R8+0x100], [R6.64], !P5 ;  /* 0x0010000006087fae */ /* 0x0103e2000e901d48 */
[----:B------:R-:W-:Y:S05]  /*153a0*/  IMAD.X R5, R13, 0x1, R10, P2 ;  /* 0x000000010d057824 */ /* 0x000fea00010e060a */
[----:B------:R2:W-:Y:S01]  /*153b0*/  LDGSTS.E.BYPASS.LTC128B.128 [R8+0x2100], [R4.64], !P0 ;  /* 0x0210000004087fae */ /* 0x0005e2000c101d48 */
[----:B-1----:R-:W-:Y:S02]  /*153c0*/  IMAD.MOV.U32 R7, RZ, RZ, R11 ;  /* 0x000000ffff077224 */ /* 0x002fe400078e000b */
[----:B------:R-:W-:Y:S01]  /*153d0*/  IMAD.MOV.U32 R6, RZ, RZ, 0x1 ;  /* 0x00000001ff067424 */ /* 0x000fe200078e00ff */
[----:B--2---:R-:W-:Y:S01]  /*153e0*/  MOV R4, 0x15410 ;  /* 0x0001541000047802 */ /* 0x004fe20000000f00 */
[----:B------:R-:W-:Y:S02]  /*153f0*/  IMAD.MOV.U32 R5, RZ, RZ, 0x181f ;  /* 0x0000181fff057424 */ /* 0x000fe400078e00ff */
[----:B------:R-:W-:Y:S05]  /*15400*/  CALL.REL.NOINC `($__internal_19_$__cuda_sm70_shflsync_idx_p) ;  /* 0x000022e000007944 */ /* 0x000fea0003c00000 */
[----:B------:R-:W-:Y:S01]  /*15410*/  MOV R6, 0x1 ;  /* 0x0000000100067802 */ /* 0x000fe20000000f00 */
[----:B------:R-:W-:Y:S01]  /*15420*/  IMAD.MOV.U32 R13, RZ, RZ, R5 ;  /* 0x000000ffff0d7224 */ /* 0x000fe200078e0005 */
[----:B------:R-:W-:Y:S01]  /*15430*/  MOV R5, 0x181f ;  /* 0x0000181f00057802 */ /* 0x000fe20000000f00 */
[----:B------:R-:W-:Y:S01]  /*15440*/  IMAD.MOV.U32 R7, RZ, RZ, R12 ;  /* 0x000000ffff077224 */ /* 0x000fe200078e000c */
[----:B------:R-:W-:Y:S02]  /*15450*/  MOV R4, 0x15470 ;  /* 0x0001547000047802 */ /* 0x000fe40000000f00 */
[----:B------:R-:W-:Y:S05]  /*15460*/  CALL.REL.NOINC `($__internal_19_$__cuda_sm70_shflsync_idx_p) ;  /* 0x0000228000007944 */ /* 0x000fea0003c00000 */
[C---:B------:R-:W-:Y:S01]  /*15470*/  IADD3 R4, -R15.reuse, 0x10, RZ ;  /* 0x000000100f047810 */ /* 0x040fe20007ffe1ff */
[----:B------:R-:W2:Y:S01]  /*15480*/  LDL R8, [R1+0x8] ;  /* 0x0000080001087983 */ /* 0x000ea20000100800 */
[----:B------:R-:W-:Y:S02]  /*15490*/  ISETP.NE.U32.AND P5, PT, R15, RZ, PT ;  /* 0x000000ff0f00720c */ /* 0x000fe40003fa5070 */
[----:B------:R-:W-:Y:S04]  /*154a0*/  LOP3.LUT R4, R4, 0xf, RZ, 0xc0, !PT ;  /* 0x0000000f04047812 */ /* 0x000fe800078ec0ff */
[----:B------:R-:W-:Y:S02]  /*154b0*/  IADD3 R6, P2, P0, R4, R5, R0 ;  /* 0x0000000504067210 */ /* 0x000fe4000785e000 */
        /* <DEDUP_REMOVED lines=11> */
[----:B------:R2:W-:Y:S01]  /*15570*/  LDGSTS.E.BYPASS.LTC128B.128.ZFILL [R8+0x2900], [R4.64], P5 ;  /* 0x0290000004087fae */ /* 0x0005e2000a941d48 */
        /* <DEDUP_REMOVED lines=39> */
[----:B------:R-:W-:-:S05]  /*157f0*/  BRA `(.L_x_1291) ;  /* 0xffff1e5000007947 */ /* 0x000fca000383ffff */
.L_x_1243:
[----:B------:R-:W-:Y:S01]  /*15800*/  MOV R6, RZ ;  /* 0x000000ff00067202 */ /* 0x000fe20000000f00 */
[----:B------:R-:W-:Y:S01]  /*15810*/  IMAD.MOV.U32 R7, RZ, RZ, R48 ;  /* 0x000000ffff077224 */ /* 0x000fe200078e0030 */
[----:B------:R-:W-:Y:S01]  /*15820*/  MOV R4, 0x15850 ;  /* 0x0001585000047802 */ /* 0x000fe20000000f00 */
[----:B------:R-:W-:Y:S02]  /*15830*/  IMAD.MOV.U32 R5, RZ, RZ, 0x181f ;  /* 0x0000181fff057424 */ /* 0x000fe400078e00ff */
[----:B------:R-:W-:Y:S05]  /*15840*/  CALL.REL.NOINC `($__internal_19_$__cuda_sm70_shflsync_idx_p) ;  /* 0x00001ea000007944 */ /* 0x000fea0003c00000 */
[----:B------:R-:W-:Y:S01]  /*15850*/  MOV R55, R5 ;  /* 0x0000000500377202 */ /* 0x000fe20000000f00 */
[----:B------:R-:W-:-:S05]  /*15860*/  BRA `(.L_x_1292) ;  /* 0xffff350000007947 */ /* 0x000fca000383ffff */
.L_x_1244:
        /* <DEDUP_REMOVED lines=89> */
.L_x_1245:
[----:B------:R-:W-:Y:S01]  /*15e00*/  MOV R5, 0x1c1f ;  /* 0x00001c1f00057802 */ /* 0x000fe20000000f00 */
[----:B------:R-:W-:Y:S01]  /*15e10*/  IMAD.MOV.U32 R6, RZ, RZ, RZ ;  /* 0x000000ffff067224 */ /* 0x000fe200078e00ff */
[----:B------:R-:W-:Y:S02]  /*15e20*/  MOV R4, 0x15e40 ;  /* 0x00015e4000047802 */ /* 0x000fe40000000f00 */
[----:B------:R-:W-:Y:S05]  /*15e30*/  CALL.REL.NOINC `($__internal_19_$__cuda_sm70_shflsync_idx_p) ;  /* 0x000018b000007944 */ /* 0x000fea0003c00000 */
[----:B------:R-:W-:-:S05]  /*15e40*/  BRA `(.L_x_1294) ;  /* 0xffff336000007947 */ /* 0x000fca000383ffff */
.L_x_1246:
[----:B------:R-:W-:Y:S01]  /*15e50*/  MOV R5, 0x1c1f ;  /* 0x00001c1f00057802 */ /* 0x000fe20000000f00 */
[----:B------:R-:W-:Y:S01]  /*15e60*/  IMAD.MOV.U32 R6, RZ, RZ, 0x1 ;  /* 0x00000001ff067424 */ /* 0x000fe200078e00ff */
[----:B------:R-:W-:Y:S02]  /*15e70*/  MOV R4, 0x15e90 ;  /* 0x00015e9000047802 */ /* 0x000fe40000000f00 */
[----:B-1----:R-:W-:Y:S05]  /*15e80*/  CALL.REL.NOINC `($__internal_19_$__cuda_sm70_shflsync_idx_p) ;  /* 0x0000186000007944 */ /* 0x002fea0003c00000 */
[----:B------:R-:W-:Y:S01]  /*15e90*/  MOV R4, 0x160e0 ;  /* 0x000160e000047802 */ /* 0x000fe20000000f00 */
[----:B------:R-:W-:Y:S02]  /*15ea0*/  IMAD.IADD R5, R62, 0x1, R5 ;  /* 0x000000013e057824 */ /* 0x000fe400078e0205 */
[----:B------:R-:W-:Y:S03]  /*15eb0*/  IMAD.MOV.U32 R6, RZ, RZ, 0x2 ;  /* 0x00000002ff067424 */ /* 0x000fe600078e00ff */
[C---:B------:R-:W-:Y:S02]  /*15ec0*/  ISETP.GT.AND P6, PT, R5.reuse, RZ, PT ;  /* 0x000000ff0500720c */ /* 0x040fe40003fc4270 */
[C---:B------:R-:W-:Y:S02]  /*15ed0*/  ISETP.GT.AND P5, PT, R5.reuse, 0x1, PT ;  /* 0x000000010500780c */ /* 0x040fe40003fa4270 */
[C---:B------:R-:W-:Y:S02]  /*15ee0*/  ISETP.GT.AND P2, PT, R5.reuse, 0x8, PT ;  /* 0x000000080500780c */ /* 0x040fe40003f44270 */
        /* <DEDUP_REMOVED lines=24> */
[----:B------:R-:W-:Y:S01]  /*16070*/  ISETP.GT.AND P0, PT, R5, 0x39, PT ;  /* 0x000000390500780c */ /* 0x000fe20003f04270 */
[----:B------:R-:W-:Y:S01]  /*16080*/  IMAD.MOV.U32 R5, RZ, RZ, 0x1c1f ;  /* 0x00001c1fff057424 */ /* 0x000fe200078e00ff */
[----:B------:R-:W-:Y:S02]  /*16090*/  FSEL R216, R224, -INF , P6 ;  /* 0xff800000e0d87808 */ /* 0x000fe40003000000 */
[----:B------:R-:W-:Y:S02]  /*160a0*/  FSEL R215, R223, -INF , P5 ;  /* 0xff800000dfd77808 */ /* 0x000fe40002800000 */
[----:B------:R-:W-:Y:S02]  /*160b0*/  FSEL R214, R214, -INF , P2 ;  /* 0xff800000d6d67808 */ /* 0x000fe40001000000 */
[----:B------:R-:W-:Y:S02]  /*160c0*/  FSEL R21, R63, -INF , P0 ;  /* 0xff8000003f157808 */ /* 0x000fe40000000000 */
[----:B------:R-:W-:Y:S05]  /*160d0*/  CALL.REL.NOINC `($__internal_19_$__cuda_sm70_shflsync_idx_p) ;  /* 0x0000161000007944 */ /* 0x000fea0003c00000 */
        /* <DEDUP_REMOVED lines=37> */
[----:B------:R-:W-:Y:S01]  /*16330*/  FMNMX.FTZ R3, R50, R199, !PT ;  /* 0x000000c732037209 */ /* 0x000fe20007810000 */
[----:B------:R-:W-:Y:S01]  /*16340*/  IMAD.IADD R5, R62, 0x1, R5 ;  /* 0x000000013e057824 */ /* 0x000fe200078e0205 */
[----:B------:R-:W-:Y:S02]  /*16350*/  FMNMX.FTZ R2, R32, R200, !PT ;  /* 0x000000c820027209 */ /* 0x000fe40007810000 */
[----:B------:R-:W-:Y:S02]  /*16360*/  FMNMX.FTZ R0, R16, R197, !PT ;  /* 0x000000c510007209 */ /* 0x000fe40007810000 */
[C---:B------:R-:W-:Y:S02]  /*16370*/  ISETP.GT.AND P5, PT, R5.reuse, 0x1, PT ;  /* 0x000000010500780c */ /* 0x040fe40003fa4270 */
[C---:B------:R-:W-:Y:S02]  /*16380*/  ISETP.GT.AND P6, PT, R5.reuse, RZ, PT ;  /* 0x000000ff0500720c */ /* 0x040fe40003fc4270 */
[----:B------:R-:W-:Y:S02]  /*16390*/  FSEL R206, R206, -INF , P5 ;  /* 0xff800000cece7808 */ /* 0x000fe40002800000 */
[----:B------:R-:W-:Y:S02]  /*163a0*/  ISETP.GT.AND P5, PT, R5, 0x11, PT ;  /* 0x000000110500780c */ /* 0x000fe40003fa4270 */
[----:B------:R-:W-:Y:S02]  /*163b0*/  FSEL R12, R205, -INF , P6 ;  /* 0xff800000cd0c7808 */ /* 0x000fe40003000000 */
[----:B------:R-:W-:Y:S02]  /*163c0*/  FSEL R27, R27, -INF , P5 ;  /* 0xff8000001b1b7808 */ /* 0x000fe40002800000 */
[C---:B------:R-:W-:Y:S02]  /*163d0*/  ISETP.GT.AND P5, PT, R5.reuse, 0x21, PT ;  /* 0x000000210500780c */ /* 0x040fe40003fa4270 */
[----:B------:R-:W-:Y:S02]  /*163e0*/  ISETP.GT.AND P2, PT, R5, 0x8, PT ;  /* 0x000000080500780c */ /* 0x000fe40003f44270 */
[----:B------:R-:W-:Y:S02]  /*163f0*/  FSEL R43, R43, -INF , P5 ;  /* 0xff8000002b2b7808 */ /* 0x000fe40002800000 */
[C---:B------:R-:W-:Y:S02]  /*16400*/  ISETP.GT.AND P5, PT, R5.reuse, 0x31, PT ;  /* 0x000000310500780c */ /* 0x040fe40003fa4270 */
[----:B------:R-:W-:Y:S02]  /*16410*/  FMNMX.FTZ R4, R12, R198, !PT ;  /* 0x000000c60c047209 */ /* 0x000fe40007810000 */
[----:B------:R-:W-:Y:S02]  /*16420*/  ISETP.GT.AND P0, PT, R5, 0x9, PT ;  /* 0x000000090500780c */ /* 0x000fe40003f04270 */
[----:B------:R-:W-:Y:S02]  /*16430*/  FSEL R14, R14, -INF , P2 ;  /* 0xff8000000e0e7808 */ /* 0x000fe40001000000 */
[----:B------:R-:W-:Y:S02]  /*16440*/  FMNMX.FTZ R3, R51, R3, !PT ;  /* 0x0000000333037209 */ /* 0x000fe40007810000 */
[----:B------:R-:W-:Y:S02]  /*16450*/  FMNMX.FTZ R2, R33, R2, !PT ;  /* 0x0000000221027209 */ /* 0x000fe40007810000 */
[----:B------:R-:W-:Y:S02]  /*16460*/  FMNMX.FTZ R0, R17, R0, !PT ;  /* 0x0000000011007209 */ /* 0x000fe40007810000 */
[----:B------:R-:W-:Y:S02]  /*16470*/  FSEL R11, R46, -INF , P5 ;  /* 0xff8000002e0b7808 */ /* 0x000fe40002800000 */
[----:B------:R-:W-:Y:S02]  /*16480*/  FMNMX.FTZ R46, R206, R4, !PT ;  /* 0x00000004ce2e7209 */ /* 0x000fe40007810000 */
[----:B------:R-:W-:Y:S02]  /*16490*/  ISETP.GT.AND P6, PT, R5, 0x10, PT ;  /* 0x000000100500780c */ /* 0x000fe40003fc4270 */
[----:B------:R-:W-:Y:S02]  /*164a0*/  FSEL R15, R15, -INF , P0 ;  /* 0xff8000000f0f7808 */ /* 0x000fe40000000000 */
[----:B------:R-:W-:Y:S02]  /*164b0*/  FMNMX.FTZ R3, R52, R3, !PT ;  /* 0x0000000334037209 */ /* 0x000fe40007810000 */
[----:B------:R-:W-:Y:S02]  /*164c0*/  FMNMX.FTZ R2, R36, R2, !PT ;  /* 0x0000000224027209 */ /* 0x000fe40007810000 */
[----:B------:R-:W-:Y:S02]  /*164d0*/  FMNMX.FTZ R0, R18, R0, !PT ;  /* 0x0000000012007209 */ /* 0x000fe40007810000 */
[----:B------:R-:W-:Y:S02]  /*164e0*/  FMNMX.FTZ R46, R14, R46, !PT ;  /* 0x0000002e0e2e7209 */ /* 0x000fe40007810000 */
[----:B------:R-:W-:Y:S02]  /*164f0*/  FSEL R26, R26, -INF , P6 ;  /* 0xff8000001a1a7808 */ /* 0x000fe40003000000 */
[----:B------:R-:W-:Y:S02]  /*16500*/  FMNMX.FTZ R3, R54, R3, !PT ;  /* 0x0000000336037209 */ /* 0x000fe40007810000 */
[----:B------:R-:W-:Y:S02]  /*16510*/  FMNMX.FTZ R2, R48, R2, !PT ;  /* 0x0000000230027209 */ /* 0x000fe40007810000 */
[----:B------:R-:W-:Y:S02]  /*16520*/  FMNMX.FTZ R0, R20, R0, !PT ;  /* 0x0000000014007209 */ /* 0x000fe40007810000 */
[----:B------:R-:W-:Y:S02]  /*16530*/  FMNMX.FTZ R46, R15, R46, !PT ;  /* 0x0000002e0f2e7209 */ /* 0x000fe40007810000 */
[----:B------:R-:W-:Y:S02]  /*16540*/  ISETP.GT.AND P2, PT, R5, 0x18, PT ;  /* 0x000000180500780c */ /* 0x000fe40003f44270 */
[----:B------:R-:W-:Y:S02]  /*16550*/  FMNMX.FTZ R4, R58, R3, !PT ;  /* 0x000000033a047209 */ /* 0x000fe40007810000 */
[----:B------:R-:W-:Y:S02]  /*16560*/  FMNMX.FTZ R2, R47, R2, !PT ;  /* 0x000000022f027209 */ /* 0x000fe40007810000 */
[----:B------:R-:W-:Y:S02]  /*16570*/  FMNMX.FTZ R0, R24, R0, !PT ;  /* 0x0000000018007209 */ /* 0x000fe40007810000 */
[----:B------:R-:W-:Y:S02]  /*16580*/  FMNMX.FTZ R46, R26, R46, !PT ;  /* 0x0000002e1a2e7209 */ /* 0x000fe40007810000 */
[----:B------:R-:W-:Y:S02]  /*16590*/  ISETP.GT.AND P0, PT, R5, 0x19, PT ;  /* 0x000000190500780c */ /* 0x000fe40003f04270 */
[----:B------:R-:W-:Y:S02]  /*165a0*/  FSEL R30, R30, -INF , P2 ;  /* 0xff8000001e1e7808 */ /* 0x000fe40001000000 */
        /* <DEDUP_REMOVED lines=15> */
[C---:B------:R-:W-:Y:S02]  /*166a0*/  ISETP.GT.AND P2, PT, R5.reuse, 0x28, PT ;  /* 0x000000280500780c */ /* 0x040fe40003f44270 */
        /* <DEDUP_REMOVED lines=26> */
[----:B------:R-:W-:Y:S01]  /*16850*/  ISETP.GT.AND P0, PT, R5, 0x39, PT ;  /* 0x000000390500780c */ /* 0x000fe20003f04270 */
[----:B------:R-:W-:Y:S01]  /*16860*/  IMAD.MOV.U32 R5, RZ, RZ, 0x2 ;  /* 0x00000002ff057424 */ /* 0x000fe200078e00ff */
        /* <DEDUP_REMOVED lines=18> */
[----:B------:R-:W-:Y:S02]  /*16990*/  MOV R6, 0x169b0 ;  /* 0x000169b000067802 */ /* 0x000fe40000000f00 */
        /* <DEDUP_REMOVED lines=28> */
[----:B------:R-:W-:Y:S01]  /*16b60*/  MOV R196, R5 ;  /* 0x0000000500c47202 */ /* 0x000fe20000000f00 */
[----:B------:R-:W-:-:S05]  /*16b70*/  BRA `(.L_x_1295) ;  /* 0xffff33a000007947 */ /* 0x000fca000383ffff */
.L_x_1249:
[----:B-1----:R-:W-:Y:S01]  /*16b80*/  MOV R6, RZ ;  /* 0x000000ff00067202 */ /* 0x002fe20000000f00 */
[----:B------:R-:W-:Y:S01]  /*16b90*/  IMAD.MOV.U32 R7, RZ, RZ, R52 ;  /* 0x000000ffff077224 */ /* 0x000fe200078e0034 */
[----:B------:R-:W-:Y:S01]  /*16ba0*/  MOV R4, 0x16bd0 ;  /* 0x00016bd000047802 */ /* 0x000fe20000000f00 */
[----:B------:R-:W-:Y:S02]  /*16bb0*/  IMAD.MOV.U32 R5, RZ, RZ, 0x181f ;  /* 0x0000181fff057424 */ /* 0x000fe400078e00ff */
[----:B------:R-:W-:Y:S05]  /*16bc0*/  CALL.REL.NOINC `($__internal_19_$__cuda_sm70_shflsync_idx_p) ;  /* 0x00000b2000007944 */ /* 0x000fea0003c00000 */
[----:B------:R-:W-:Y:S01]  /*16bd0*/  MOV R28, R5 ;  /* 0x00000005001c7202 */ /* 0x000fe20000000f00 */
[----:B------:R-:W-:-:S05]  /*16be0*/  BRA `(.L_x_1296) ;  /* 0xffff5b2000007947 */ /* 0x000fca000383ffff */
.L_x_1252:
[----:B------:R-:W-:Y:S01]  /*16bf0*/  MOV R6, RZ ;  /* 0x000000ff00067202 */ /* 0x000fe20000000f00 */
[----:B------:R-:W-:Y:S01]  /*16c00*/  IMAD.MOV.U32 R7, RZ, RZ, R2 ;  /* 0x000000ffff077224 */ /* 0x000fe200078e0002 */
[----:B------:R-:W-:Y:S01]  /*16c10*/  MOV R4, 0x16c40 ;  /* 0x00016c4000047802 */ /* 0x000fe20000000f00 */
[----:B------:R-:W-:Y:S02]  /*16c20*/  IMAD.MOV.U32 R5, RZ, RZ, 0x181f ;  /* 0x0000181fff057424 */ /* 0x000fe400078e00ff */
[----:B-1--4-:R-:W-:Y:S05]  /*16c30*/  CALL.REL.NOINC `($__internal_19_$__cuda_sm70_shflsync_idx_p) ;  /* 0x00000ab000007944 */ /* 0x012fea0003c00000 */
[----:B------:R-:W-:Y:S01]  /*16c40*/  MOV R55, R5 ;  /* 0x0000000500377202 */ /* 0x000fe20000000f00 */
[----:B------:R-:W-:-:S05]  /*16c50*/  BRA `(.L_x_1297) ;  /* 0xffff734000007947 */ /* 0x000fca000383ffff */
.L_x_1253:
[----:B------:R-:W-:Y:S01]  /*16c60*/  MOV R6, RZ ;  /* 0x000000ff00067202 */ /* 0x000fe20000000f00 */
[----:B------:R-:W-:Y:S01]  /*16c70*/  IMAD.MOV.U32 R7, RZ, RZ, R3 ;  /* 0x000000ffff077224 */ /* 0x000fe200078e0003 */
[----:B------:R-:W-:Y:S01]  /*16c80*/  MOV R4, 0x16cb0 ;  /* 0x00016cb000047802 */ /* 0x000fe20000000f00 */
[----:B------:R-:W-:Y:S02]  /*16c90*/  IMAD.MOV.U32 R5, RZ, RZ, 0x181f ;  /* 0x0000181fff057424 */ /* 0x000fe400078e00ff */
[----:B-1234-:R-:W-:Y:S05]  /*16ca0*/  CALL.REL.NOINC `($__internal_19_$__cuda_sm70_shflsync_idx_p) ;  /* 0x00000a4000007944 */ /* 0x01efea0003c00000 */
[C---:B------:R-:W-:Y:S01]  /*16cb0*/  IADD3 R4, -R0.reuse, 0x10, RZ ;  /* 0x0000001000047810 */ /* 0x040fe20007ffe1ff */
[----:B------:R-:W2:Y:S01]  /*16cc0*/  LDL R8, [R1+0x8] ;  /* 0x0000080001087983 */ /* 0x000ea20000100800 */
[----:B------:R-:W-:Y:S02]  /*16cd0*/  ISETP.NE.U32.AND P2, PT, R0, RZ, PT ;  /* 0x000000ff0000720c */ /* 0x000fe40003f45070 */
[----:B------:R-:W-:Y:S04]  /*16ce0*/  LOP3.LUT R4, R4, 0xf, RZ, 0xc0, !PT ;  /* 0x0000000f04047812 */ /* 0x000fe800078ec0ff */
[----:B------:R-:W-:Y:S04]  /*16cf0*/  IADD3 R6, P5, P4, R4, R5, R51 ;  /* 0x0000000504067210 */ /* 0x000fe80007cbe033 */
[----:B------:R-:W-:Y:S02]  /*16d00*/  IADD3.X R7, RZ, R55, R52, P5, P4 ;  /* 0x00000037ff077210 */ /* 0x000fe40002fe8434 */
[----:B------:R-:W-:Y:S05]  /*16d10*/  IADD3 R4, P4, R5, R53, RZ ;  /* 0x0000003505047210 */ /* 0x000fea0007f9e0ff */
[----:B------:R-:W-:Y:S01]  /*16d20*/  IMAD.X R5, R55, 0x1, R54, P4 ;  /* 0x0000000137057824 */ /* 0x000fe200020e0636 */
[----:B------:R-:W-:Y:S01]  /*16d30*/  @!PT LDS RZ, [RZ] ;  /* 0x00000000fffff984 */ /* 0x000fe20000000800 */
[----:B------:R-:W-:Y:S01]  /*16d40*/  @!PT LDS RZ, [RZ] ;  /* 0x00000000fffff984 */ /* 0x000fe20000000800 */
[----:B------:R-:W-:Y:S01]  /*16d50*/  @!PT LDS RZ, [RZ] ;  /* 0x00000000fffff984 */ /* 0x000fe20000000800 */
[----:B--2---:R1:W-:Y:S04]  /*16d60*/  LDGSTS.E.BYPASS.LTC128B.128.ZFILL [R8+0x4100], [R6.64], P2 ;  /* 0x0410000006087fae */ /* 0x0043e80009141d48 */
        /* <DEDUP_REMOVED lines=61> */
.L_x_1254:
[----:B------:R-:W-:Y:S02]  /*17140*/  MOV R5, 0x2 ;  /* 0x0000000200057802 */ /* 0x000fe40000000f00 */
        /* <DEDUP_REMOVED lines=35> */
.L_x_1256:
[----:B------:R1:W5:Y:S01]  /*17380*/  LDL R4, [R1+0xe0] ;  /* 0x0000e00001047983 */ /* 0x0003620000100800 */
[----:B------:R-:W-:-:S02]  /*17390*/  MOV R5, 0x2 ;  /* 0x0000000200057802 */ /* 0x000fc40000000f00 */
[----:B------:R-:W-:Y:S02]  /*173a0*/  MOV R6, 0x173c0 ;  /* 0x000173c000067802 */ /* 0x000fe40000000f00 */
[----:B-1---5:R-:W-:Y:S05]  /*173b0*/  CALL.REL.NOINC `($__internal_18_$__cuda_sm70_shflsync_bfly_p) ;  /* 0x000002d000007944 */ /* 0x022fea0003c00000 */
[----:B------:R-:W-:Y:S01]  /*173c0*/  MOV R10, R5 ;  /* 0x00000005000a7202 */ /* 0x000fe20000000f00 */
[----:B------:R-:W-:Y:S05]  /*173d0*/  BRA `(.L_x_1300) ;  /* 0xffff982000007947 */ /* 0x000fea000383ffff */
.L_x_1257:
[----:B------:R-:W-:Y:S01]  /*173e0*/  IMAD.MOV.U32 R4, RZ, RZ, R10 ;  /* 0x000000ffff047224 */ /* 0x000fe200078e000a */
[----:B------:R-:W-:Y:S02]  /*173f0*/  MOV R5, 0x1 ;  /* 0x0000000100057802 */ /* 0x000fe40000000f00 */
[----:B------:R-:W-:Y:S02]  /*17400*/  MOV R6, 0x17420 ;  /* 0x0001742000067802 */ /* 0x000fe40000000f00 */
[----:B------:R-:W-:Y:S05]  /*17410*/  CALL.REL.NOINC `($__internal_18_$__cuda_sm70_shflsync_bfly_p) ;  /* 0x0000027000007944 */ /* 0x000fea0003c00000 */
[----:B------:R1:W5:Y:S01]  /*17420*/  LDL R4, [R1+0xe4] ;  /* 0x0000e40001047983 */ /* 0x0003620000100800 */
[----:B------:R-:W-:Y:S01]  /*17430*/  FADD.FTZ R10, R10, R5 ;  /* 0x000000050a0a7221 */ /* 0x000fe20000010000 */
[----:B------:R-:W-:Y:S02]  /*17440*/  MOV R5, 0x2 ;  /* 0x0000000200057802 */ /* 0x000fe40000000f00 */
[----:B------:R-:W-:Y:S02]  /*17450*/  MOV R6, 0x17470 ;  /* 0x0001747000067802 */ /* 0x000fe40000000f00 */
[----:B-1---5:R-:W-:Y:S05]  /*17460*/  CALL.REL.NOINC `($__internal_18_$__cuda_sm70_shflsync_bfly_p) ;  /* 0x0000022000007944 */ /* 0x022fea0003c00000 */
[----:B------:R-:W2:Y:S01]  /*17470*/  LDL.LU R4, [R1+0xe4] ;  /* 0x0000e40001047983 */ /* 0x000ea20000300800 */
[----:B------:R-:W-:Y:S01]  /*17480*/  MOV R6, 0x174d0 ;  /* 0x000174d000067802 */ /* 0x000fe20000000f00 */
[----:B--2---:R-:W-:Y:S01]  /*17490*/  FADD.FTZ R9, R4, R5 ;  /* 0x0000000504097221 */ /* 0x004fe20000010000 */
[----:B------:R-:W-:-:S04]  /*174a0*/  MOV R5, 0x1 ;  /* 0x0000000100057802 */ /* 0x000fc80000000f00 */
[----:B------:R-:W-:Y:S02]  /*174b0*/  MOV R4, R9 ;  /* 0x0000000900047202 */ /* 0x000fe40000000f00 */
[----:B------:R-:W-:Y:S05]  /*174c0*/  CALL.REL.NOINC `($__internal_18_$__cuda_sm70_shflsync_bfly_p) ;  /* 0x000001c000007944 */ /* 0x000fea0003c00000 */
[----:B------:R-:W-:Y:S01]  /*174d0*/  FADD.FTZ R9, R9, R5 ;  /* 0x0000000509097221 */ /* 0x000fe20000010000 */
[----:B------:R-:W-:Y:S02]  /*174e0*/  MOV R4, R203 ;  /* 0x000000cb00047202 */ /* 0x000fe40000000f00 */
[----:B------:R-:W-:Y:S02]  /*174f0*/  MOV R5, 0x2 ;  /* 0x0000000200057802 */ /* 0x000fe40000000f00 */
[----:B------:R-:W-:Y:S02]  /*17500*/  MOV R6, 0x17520 ;  /* 0x0001752000067802 */ /* 0x000fe40000000f00 */
[----:B------:R-:W-:Y:S05]  /*17510*/  CALL.REL.NOINC `($__internal_18_$__cuda_sm70_shflsync_bfly_p) ;  /* 0x0000017000007944 */ /* 0x000fea0003c00000 */
[----:B------:R-:W-:Y:S01]  /*17520*/  FADD.FTZ R8, R203, R5 ;  /* 0x00000005cb087221 */ /* 0x000fe20000010000 */
[----:B------:R-:W-:Y:S02]  /*17530*/  MOV R5, 0x1 ;  /* 0x0000000100057802 */ /* 0x000fe40000000f00 */
[----:B------:R-:W-:Y:S02]  /*17540*/  MOV R6, 0x17570 ;  /* 0x0001757000067802 */ /* 0x000fe40000000f00 */
[----:B------:R-:W-:-:S02]  /*17550*/  MOV R4, R8 ;  /* 0x0000000800047202 */ /* 0x000fc40000000f00 */
[----:B------:R-:W-:Y:S05]  /*17560*/  CALL.REL.NOINC `($__internal_18_$__cuda_sm70_shflsync_bfly_p) ;  /* 0x0000012000007944 */ /* 0x000fea0003c00000 */
[----:B------:R-:W-:Y:S01]  /*17570*/  FADD.FTZ R8, R8, R5 ;  /* 0x0000000508087221 */ /* 0x000fe20000010000 */
[----:B------:R-:W-:-:S02]  /*17580*/  MOV R4, R202 ;  /* 0x000000ca00047202 */ /* 0x000fc40000000f00 */
[----:B------:R-:W-:Y:S02]  /*17590*/  MOV R5, 0x2 ;  /* 0x0000000200057802 */ /* 0x000fe40000000f00 */
[----:B------:R-:W-:Y:S02]  /*175a0*/  MOV R6, 0x175c0 ;  /* 0x000175c000067802 */ /* 0x000fe40000000f00 */
[----:B------:R-:W-:Y:S05]  /*175b0*/  CALL.REL.NOINC `($__internal_18_$__cuda_sm70_shflsync_bfly_p) ;  /* 0x000000d000007944 */ /* 0x000fea0003c00000 */
[----:B------:R-:W-:Y:S01]  /*175c0*/  FADD.FTZ R202, R202, R5 ;  /* 0x00000005caca7221 */ /* 0x000fe20000010000 */
[----:B------:R-:W-:Y:S02]  /*175d0*/  MOV R5, 0x1 ;  /* 0x0000000100057802 */ /* 0x000fe40000000f00 */
[----:B------:R-:W-:Y:S02]  /*175e0*/  MOV R6, 0x17610 ;  /* 0x0001761000067802 */ /* 0x000fe40000000f00 */
[----:B------:R-:W-:Y:S02]  /*175f0*/  MOV R4, R202 ;  /* 0x000000ca00047202 */ /* 0x000fe40000000f00 */
[----:B------:R-:W-:Y:S05]  /*17600*/  CALL.REL.NOINC `($__internal_18_$__cuda_sm70_shflsync_bfly_p) ;  /* 0x0000008000007944 */ /* 0x000fea0003c00000 */
[----:B------:R-:W-:Y:S01]  /*17610*/  MOV R4, R5 ;  /* 0x0000000500047202 */ /* 0x000fe20000000f00 */
[----:B------:R-:W-:Y:S05]  /*17620*/  BRA `(.L_x_1301) ;  /* 0xffff96e000007947 */ /* 0x000fea000383ffff */
.L_x_1271:
[----:B------:R-:W-:Y:S01]  /*17630*/  IMAD.MOV.U32 R7, RZ, RZ, R2 ;  /* 0x000000ffff077224 */ /* 0x000fe200078e0002 */
[----:B------:R-:W-:Y:S01]  /*17640*/  MOV R6, RZ ;  /* 0x000000ff00067202 */ /* 0x000fe20000000f00 */
[----:B---3--:R-:W-:Y:S01]  /*17650*/  IMAD.MOV.U32 R5, RZ, RZ, 0x1f ;  /* 0x0000001fff057424 */ /* 0x008fe200078e00ff */
[----:B------:R-:W-:-:S02]  /*17660*/  MOV R4, 0x17680 ;  /* 0x0001768000047802 */ /* 0x000fc40000000f00 */
[----:B-1--45:R-:W-:Y:S05]  /*17670*/  CALL.REL.NOINC `($__internal_19_$__cuda_sm70_shflsync_idx_p) ;  /* 0x0000007000007944 */ /* 0x032fea0003c00000 */
[----:B------:R-:W-:Y:S05]  /*17680*/  BRA `(.L_x_1302) ;  /* 0xffffc04000007947 */ /* 0x000fea000383ffff */
        .weak           $__internal_18_$__cuda_sm70_shflsync_bfly_p
        .type           $__internal_18_$__cuda_sm70_shflsync_bfly_p,@function
        .size           $__internal_18_$__cuda_sm70_shflsync_bfly_p,($__internal_19_$__cuda_sm70_shflsync_idx_p - $__internal_18_$__cuda_sm70_shflsync_bfly_p)
$__internal_18_$__cuda_sm70_shflsync_bfly_p:
[----:B------:R-:W-:Y:S02]  /*17690*/  MOV R59, 0xffffffff ;  /* 0xffffffff003b7802 */ /* 0x000fe40000000f00 */
[----:B------:R-:W-:-:S02]  /*176a0*/  MOV R7, 0x1f ;  /* 0x0000001f00077802 */ /* 0x000fc40000000f00 */
[----:B------:R-:W-:Y:S04]  /*176b0*/  WARPSYNC R59 ;  /* 0x0000003b00007348 */ /* 0x000fe80003800000 */
[----:B------:R1:W2:Y:S02]  /*176c0*/  SHFL.BFLY PT, R5, R4, R5, R7 ;  /* 0x0c00000504057389 */ /* 0x0002a400000e0007 */
[----:B-1----:R-:W-:-:S04]  /*176d0*/  MOV R7, 0x0 ;  /* 0x0000000000077802 */ /* 0x002fc80000000f00 */
[----:B--2---:R-:W-:Y:S05]  /*176e0*/  RET.REL.NODEC R6 `(_ZN7cutlass13device_kernelIN5flash19enable_sm80_to_sm89INS1_16FlashAttnFwdSm80INS1_25CollectiveMainloopFwdSm80ILi4ELi1ELb0EN4cute5tupleIJNS5_1CILi128EEENS7_ILi64EEES8_EEELi128ENS_10bfloat16_tEfNS_4arch4Sm80ELb1ELb0ELb1ELb0ELb1ELb0ELb1ELb1EEENS1_21CollectiveEpilogueFwdINS6_IJS8_S8_S9_EEENS6_IJNS7_ILi1EEESH_SH_EEESB_SD_Li128ELb0ELb1ELb1ELb0EEENS1_30DynamicPersistentTileSchedulerILi128ELi128ELb1ELb1ELb0EEEEEEEEEvNT_6ParamsE) ;  /* 0xfffe891006007950 */ /* 0x004fea0003c3ffff */
        .weak           $__internal_19_$__cuda_sm70_shflsync_idx_p
        .type           $__internal_19_$__cuda_sm70_shflsync_idx_p,@function
        .size           $__internal_19_$__cuda_sm70_shflsync_idx_p,(.L_x_1811 - $__internal_19_$__cuda_sm70_shflsync_idx_p)
$__internal_19_$__cuda_sm70_shflsync_idx_p:
[----:B------:R-:W-:Y:S02]  /*176f0*/  MOV R8, 0xffffffff ;  /* 0xffffffff00087802 */ /* 0x000fe40000000f00 */
[----:B------:R-:W-:Y:S02]  /*17700*/  MOV R9, 0x0 ;  /* 0x0000000000097802 */ /* 0x000fe40000000f00 */
[----:B------:R-:W-:Y:S04]  /*17710*/  WARPSYNC R8 ;  /* 0x0000000800007348 */ /* 0x000fe80003800000 */
[----:B------:R1:W2:Y:S02]  /*17720*/  SHFL.IDX PT, R5, R7, R6, R5 ;  /* 0x0000000607057389 */ /* 0x0002a400000e0005 */
[----:B-1----:R-:W-:-:S04]  /*17730*/  MOV R8, R4 ;  /* 0x0000000400087202 */ /* 0x002fc80000000f00 */
[----:B--2---:R-:W-:Y:S05]  /*17740*/  RET.REL.NODEC R8 `(_ZN7cutlass13device_kernelIN5flash19enable_sm80_to_sm89INS1_16FlashAttnFwdSm80INS1_25CollectiveMainloopFwdSm80ILi4ELi1ELb0EN4cute5tupleIJNS5_1CILi128EEENS7_ILi64EEES8_EEELi128ENS_10bfloat16_tEfNS_4arch4Sm80ELb1ELb0ELb1ELb0ELb1ELb0ELb1ELb1EEENS1_21CollectiveEpilogueFwdINS6_IJS8_S8_S9_EEENS6_IJNS7_ILi1EEESH_SH_EEESB_SD_Li128ELb0ELb1ELb1ELb0EEENS1_30DynamicPersistentTileSchedulerILi128ELi128ELb1ELb1ELb0EEEEEEEEEvNT_6ParamsE) ;  /* 0xfffe88b008007950 */ /* 0x004fea0003c3ffff */
.L_x_1303:
        /* <DEDUP_REMOVED lines=11> */
.L_x_1811:


//--------------------- .text._ZN7cutlass13device_kernelIN5flash19enable_sm80_to_sm89INS1_16FlashAttnFwdSm80INS1_25CollectiveMainloopFwdSm80ILi8ELi1ELb1EN4cute5tupleIJNS5_1CILi128EEENS7_ILi112EEES8_EEELi128ENS_10bfloat16_tEfNS_4arch4Sm80ELb1ELb0ELb1ELb1ELb1ELb0ELb1ELb1EEENS1_21CollectiveEpilogueFwdINS6_IJS8_S8_S9_EEENS6_IJNS7_ILi1EEESH_SH_EEESB_SD_Li256ELb1ELb1ELb1ELb0EEENS1_36VarlenDynamicPersistentTileSchedulerILi128ELi112ELi256ELi256ELb1ELb1ELb0ELb1ELb1ELb1EEEEEEEEEvNT_6ParamsE --------------------------
	.section	.text._ZN7cutlass13device_kernelIN5flash19enable_sm80_to_sm89INS1_16FlashAttnFwdSm80INS1_25CollectiveMainloopFwdSm80ILi8ELi1ELb1EN4cute5tupleIJNS5_1CILi128EEENS7_ILi112EEES8_EEELi128ENS_10bfloat16_tEfNS_4arch4Sm80ELb1ELb0ELb1ELb1ELb1ELb0ELb1ELb1EEENS1_21CollectiveEpilogueFwdINS6_IJS8_S8_S9_EEENS6_IJNS7_ILi1EEESH_SH_EEESB_SD_Li256ELb1ELb1ELb1ELb0EEENS1_36VarlenDynamicPersistentTileSchedulerILi128ELi112ELi256ELi256ELb1ELb1ELb0ELb1ELb1ELb1EEEEEEEEEvNT_6ParamsE,"ax",@progbits
	.sectioninfo	@"SHI_REGISTERS=255"
	.align	128
.text._ZN7cutlass13device_kernelIN5flash19enable_sm80_to_sm89INS1_16FlashAttnFwdSm80INS1_25CollectiveMainloopFwdSm80ILi8ELi1ELb1EN4cute5tupleIJNS5_1CILi128EEENS7_ILi112EEES8_EEELi128ENS_10bfloat16_tEfNS_4arch4Sm80ELb1ELb0ELb1ELb1ELb1ELb0ELb1ELb1EEENS1_21CollectiveEpilogueFwdINS6_IJS8_S8_S9_EEENS6_IJNS7_ILi1EEESH_SH_EEESB_SD_Li256ELb1ELb1ELb1ELb0EEENS1_36VarlenDynamicPersistentTileSchedulerILi128ELi112ELi256ELi256ELb1ELb1ELb0ELb1ELb1ELb1EEEEEEEEEvNT_6ParamsE:
        .type           _ZN7cutlass13device_kernelIN5flash19enable_sm80_to_sm89INS1_16FlashAttnFwdSm80INS1_25CollectiveMainloopFwdSm80ILi8ELi1ELb1EN4cute5tupleIJNS5_1CILi128EEENS7_ILi112EEES8_EEELi128ENS_10bfloat16_tEfNS_4arch4Sm80ELb1ELb0ELb1ELb1ELb1ELb0ELb1ELb1EEENS1_21CollectiveEpilogueFwdINS6_IJS8_S8_S9_EEENS6_IJNS7_ILi1EEESH_SH_EEESB_SD_Li256ELb1ELb1ELb1ELb0EEENS1_36VarlenDynamicPersistentTileSchedulerILi128ELi112ELi256ELi256ELb1ELb1ELb0ELb1ELb1ELb1EEEEEEEEEvNT_6ParamsE,@function
        .size           _ZN7cutlass13device_kernelIN5flash19enable_sm80_to_sm89INS1_16FlashAttnFwdSm80INS1_25CollectiveMainloopFwdSm80ILi8ELi1ELb1EN4cute5tupleIJNS5_1CILi128EEENS7_ILi112EEES8_EEELi128ENS_10bfloat16_tEfNS_4arch4Sm80ELb1ELb0ELb1ELb1ELb1ELb0ELb1ELb1EEENS1_21CollectiveEpilogueFwdINS6_IJS8_S8_S9_EEENS6_IJNS7_ILi1EEESH_SH_EEESB_SD_Li256ELb1ELb1ELb1ELb0EEENS1_36VarlenDynamicPersistentTileSchedulerILi128ELi112ELi256ELi256ELb1ELb1ELb0ELb1ELb1ELb1EEEEEEEEEvNT_6ParamsE,(.L_x_1814 - _ZN7cutlass13device_kernelIN5flash19enable_sm80_to_sm89INS1_16FlashAttnFwdSm80INS1_25CollectiveMainloopFwdSm80ILi8ELi1ELb1EN4cute5tupleIJNS5_1CILi128EEENS7_ILi112EEES8_EEELi128ENS_10bfloat16_tEfNS_4arch4Sm80ELb1ELb0ELb1ELb1ELb1ELb0ELb1ELb1EEENS1_21CollectiveEpilogueFwdINS6_IJS8_S8_S9_EEENS6_IJNS7_ILi1EEESH_SH_EEESB_SD_Li256ELb1ELb1ELb1ELb0EEENS1_36VarlenDynamicPersistentTileSchedulerILi128ELi112ELi256ELi256ELb1ELb1ELb0ELb1ELb1ELb1EEEEEEEEEvNT_6ParamsE)
        .other          _ZN7cutlass13device_kernelIN5flash19enable_sm80_to_sm89INS1_16FlashAttnFwdSm80INS1_25CollectiveMainloopFwdSm80ILi8ELi1ELb1EN4cute5tupleIJNS5_1CILi128EEENS7_ILi112EEES8_EEELi128ENS_10bfloat16_tEfNS_4arch4Sm80ELb1ELb0ELb1ELb1ELb1ELb0ELb1ELb1EEENS1_21CollectiveEpilogueFwdINS6_IJS8_S8_S9_EEENS6_IJNS7_ILi1EEESH_SH_EEESB_SD_Li256ELb1ELb1ELb1ELb0EEENS1_36VarlenDynamicPersistentTileSchedulerILi128ELi112ELi256ELi256ELb1ELb1ELb0ELb1ELb1ELb1EEEEEEEEEvNT_6ParamsE,@"STO_CUDA_ENTRY STV_DEFAULT"
_ZN7cutlass13device_kernelIN5flash19enable_sm80_to_sm89INS1_16FlashAttnFwdSm80INS1_25CollectiveMainloopFwdSm80ILi8ELi1ELb1EN4cute5tupleIJNS5_1CILi128EEENS7_ILi112EEES8_EEELi128ENS_10bfloat16_tEfNS_4arch4Sm80ELb1ELb0ELb1ELb1ELb1ELb0ELb1ELb1EEENS1_21CollectiveEpilogueFwdINS6_IJS8_S8_S9_EEENS6_IJNS7_ILi1EEESH_SH_EEESB_SD_Li256ELb1ELb1ELb1ELb0EEENS1_36VarlenDynamicPersistentTileSchedulerILi128ELi112ELi256ELi256ELb1ELb1ELb0ELb1ELb1ELb1EEEEEEEEEvNT_6ParamsE:
        /* <DEDUP_REMOVED lines=54> */
.L_x_1309:
        /* <DEDUP_REMOVED lines=16> */
.L_x_1440:
        /* <DEDUP_REMOVED lines=16> */
.L_x_1441:
[----:B--2---:R-:W-:-:S05]  /*0560*/  IMAD R0, R0, c[0x0][0x538], RZ ;  /* 0x00014e0000007a24 */ /* 0x004fca00078e02ff */
[----:B------:R-:W-:-:S04]  /*0570*/  IADD3 R6, R0, R6, RZ ;  /* 0x0000000600067210 */ /* 0x000fc80007ffe0ff */
[----:B------:R-:W-:-:S13]  /*0580*/  ISETP.GT.AND P0, PT, R6, UR4, PT ;  /* 0x0000000406007c0c */ /* 0x000fda000bf04270 */
[----:B-1----:R-:W-:Y:S05]  /*0590*/  @!P0 BRA `(.L_x_1309) ;  /* 0xfffffdc000008947 */ /* 0x002fea000383ffff */
.L_x_1305:
[----:B------:R-:W-:-:S05]  /*05a0*/  IADD3 R10, -R0, R6, RZ ;  /* 0x00000006000a7210 */ /* 0x000fca0007ffe1ff */
[----:B------:R-:W-:-:S05]  /*05b0*/  IMAD R0, R4, c[0x0][0x538], R10 ;  /* 0x00014e0004007a24 */ /* 0x000fca00078e020a */
[----:B------:R-:W-:Y:S01]  /*05c0*/  ISETP.GT.AND P0, PT, R0, UR4, PT ;  /* 0x0000000400007c0c */ /* 0x000fe2000bf04270 */
[----:B------:R-:W-:-:S12]  /*05d0*/  BRA.DIV ~URZ, `(.L_x_1310) ;  /* 0x00013fb27f007947 */ /* 0x000fd8000b800000 */
[----:B------:R-:W-:-:S04]  /*05e0*/  VOTE.ANY R6, PT, !P0 ;  /* 0x0000000000067806 */ /* 0x000fc800040e0100 */
.L_x_1442:
[----:B------:R-:W1:Y:S02]  /*05f0*/  POPC R0, R6 ;  /* 0x0000000600007309 */ /* 0x000e640000000000 */
[----:B-1----:R-:W-:-:S05]  /*0600*/  IADD3 R2, R0, R7, RZ ;  /* 0x0000000700027210 */ /* 0x002fca0007ffe0ff */
[----:B------:R1:W-:Y:S01]  /*0610*/  STL [R1+0x54], R2 ;  /* 0x0000540201007387 */ /* 0x0003e20000100800 */
[----:B------:R-:W-:Y:S05]  /*0620*/  BRA.DIV ~URZ, `(.L_x_1311) ;  /* 0x00013fb27f007947 */ /* 0x000fea000b800000 */
[----:B------:R2:W3:Y:S01]  /*0630*/  SHFL.IDX PT, R12, R9, R0, 0x1f ;  /* 0x00001f00090c7589 */ /* 0x0004e200000e0000 */
[----:B------:R-:W-:-:S03]  /*0640*/  MOV R5, RZ ;  /* 0x000000ff00057202 */ /* 0x000fc60000000f00 */
[----:B------:R2:W4:Y:S04]  /*0650*/  SHFL.IDX PT, R9, R8, R0, 0x1f ;  /* 0x00001f0008097589 */ /* 0x00052800000e0000 */
.L_x_1443:
[----:B------:R-:W-:Y:S01]  /*0660*/  ISETP.NE.AND P0, PT, R6, RZ, PT ;  /* 0x000000ff0600720c */ /* 0x000fe20003f05270 */
[----:B------:R-:W-:-:S12]  /*0670*/  BSSY B0, `(.L_x_1312) ;  /* 0x0000005000007945 */ /* 0x000fd80003800000 */
[----:B------:R-:W-:Y:S05]  /*0680*/  @!P0 BRA `(.L_x_1313) ;  /* 0x0000003000008947 */ /* 0x000fea0003800000 */
[----:B--2---:R-:W-:Y:S01]  /*0690*/  IADD3 R0, R0, -0x1, RZ ;  /* 0xffffffff00007810 */ /* 0x004fe20007ffe0ff */
[----:B------:R-:W-:Y:S05]  /*06a0*/  BRA.DIV ~URZ, `(.L_x_1314) ;  /* 0x000140127f007947 */ /* 0x000fea000b800000 */
[----:B------:R2:W1:Y:S02]  /*06b0*/  SHFL.IDX PT, R5, R4, R0, 0x1f ;  /* 0x00001f0004057589 */ /* 0x00046400000e0000 */
.L_x_1313:
[----:B------:R-:W-:Y:S05]  /*06c0*/  BSYNC B0 ;  /* 0x0000000000007941 */ /* 0x000fea0003800000 */
.L_x_1312:
        /* <DEDUP_REMOVED lines=69> */
.L_x_1316:
        /* <DEDUP_REMOVED lines=70> */
.L_x_1317:
[----:B------:R-:W-:Y:S05]  /*0f80*/  BSYNC B0 ;  /* 0x0000000000007941 */ /* 0x000fea0003800000 */
.L_x_1315:
[----:B------:R-:W-:-:S04]  /*0f90*/  LOP3.LUT R0, RZ, R0, RZ, 0x33, !PT ;  /* 0x00000000ff007212 */ /* 0x000fc800078e33ff */
[----:B------:R-:W-:-:S05]  /*0fa0*/  IADD3 R0, R0, R12, RZ ;  /* 0x0000000c00007210 */ /* 0x000fca0007ffe0ff */
[----:B------:R2:W-:Y:S01]  /*0fb0*/  STL [R1+0x4c], R0 ;  /* 0x00004c0001007387 */ /* 0x0005e20000100800 */
[----:B------:R-:W-:Y:S05]  /*0fc0*/  BRA `(.L_x_1318) ;  /* 0x0000006000007947 */ /* 0x000fea0003800000 */
.L_x_1306:
[----:B------:R-:W-:Y:S01]  /*0fd0*/  MOV R0, UR4 ;  /* 0x0000000400007c02 */ /* 0x000fe20008000f00 */
[----:B------:R-:W-:Y:S04]  /*0fe0*/  STL [R1+0x4c], RZ ;  /* 0x00004cff01007387 */ /* 0x000fe80000100800 */
[----:B------:R-:W-:Y:S04]  /*0ff0*/  STL [R1+0x50], RZ ;  /* 0x000050ff01007387 */ /* 0x000fe80000100800 */
[----:B------:R1:W-:Y:S02]  /*1000*/  STL [R1+0x48], R0 ;  /* 0x0000480001007387 */ /* 0x0003e40000100800 */
[----:B-1----:R-:W-:-:S05]  /*1010*/  MOV R0, c[0x0][0x53c] ;  /* 0x00014f0000007a02 */ /* 0x002fca0000000f00 */
[----:B------:R1:W-:Y:S02]  /*1020*/  STL [R1+0x54], R0 ;  /* 0x0000540001007387 */ /* 0x0003e40000100800 */
.L_x_1318:
        /* <DEDUP_REMOVED lines=8> */
.L_x_1304:
[----:B-12---:R-:W2:Y:S02]  /*10b0*/  LDL R0, [R1+0x54] ;  /* 0x0000540001007983 */ /* 0x006ea40000100800 */
[----:B--2---:R-:W-:-:S13]  /*10c0*/  ISETP.GE.AND P0, PT, R0, c[0x0][0x53c], PT ;  /* 0x00014f0000007a0c */ /* 0x004fda0003f06270 */
[----:B------:R-:W-:Y:S05]  /*10d0*/  @P0 EXIT ;  /* 0x000000000000094d */ /* 0x000fea0003800000 */
[----:B------:R-:W1:Y:S01]  /*10e0*/  S2R R16, SR_TID.X ;  /* 0x0000000000107919 */ /* 0x000e620000002100 */
[----:B------:R-:W-:Y:S02]  /*10f0*/  ULDC UR5, c[0x0][0x2ac] ;  /* 0x0000ab0000057ab9 */ /* 0x000fe40000000800 */
[----:B------:R-:W-:Y:S02]  /*1100*/  ULDC UR4, c[0x0][0x1d0] ;  /* 0x0000740000047ab9 */ /* 0x000fe40000000800 */
[----:B------:R-:W-:Y:S01]  /*1110*/  UIMAD UR5, UR5, UR4, URZ ;  /* 0x00000004050572a4 */ /* 0x000fe2000f8e023f */
[----:B-1-3--:R-:W-:-:S04]  /*1120*/  SHF.R.S32.HI R7, RZ, 0x1f, R16 ;  /* 0x0000001fff077819 */ /* 0x00afc80000011410 */
        /* <DEDUP_REMOVED lines=30> */
[----:B------:R-:W-:Y:S02]  /*1310*/  LOP3.LUT R3, R10, 0xffffffe0, RZ, 0xc0, !PT ;  /* 0xffffffe00a037812 */ /* 0x000fe400078ec0ff */
[----:B------:R-:W-:Y:S01]  /*1320*/  LOP3.LUT R0, R6, 0x1c0, RZ, 0xc0, !PT ;  /* 0x000001c006007812 */ /* 0x000fe200078ec0ff */
[----:B------:R-:W-:Y:S01]  /*1330*/  IMAD.IADD R6, R2, 0x1, -R4 ;  /* 0x0000000102067824 */ /* 0x000fe200078e0a04 */
        /* <DEDUP_REMOVED lines=22> */
[C---:B------:R-:W-:Y:S01]  /*14a0*/  R2P PR, R8.reuse, 0x6 ;  /* 0x0000000608007804 */ /* 0x040fe20000000000 */
[----:B------:R-:W-:Y:S01]  /*14b0*/  IMAD.SHL.U32 R5, R8, 0x40, RZ ;  /* 0x0000004008057824 */ /* 0x000fe200078e00ff */
[C---:B------:R-:W-:Y:S01]  /*14c0*/  LOP3.LUT P4, RZ, R6.reuse, 0x2, RZ, 0xc0, !PT ;  /* 0x0000000206ff7812 */ /* 0x040fe2000788c0ff */
[----:B------:R-:W-:Y:S01]  /*14d0*/  IMAD.IADD R8, R3, 0x1, -R4 ;  /* 0x0000000103087824 */ /* 0x000fe200078e0a04 */
[----:B------:R-:W-:Y:S01]  /*14e0*/  LOP3.LUT P3, RZ, R6, 0x4, RZ, 0xc0, !PT ;  /* 0x0000000406ff7812 */ /* 0x000fe2000786c0ff */
[----:B------:R-:W-:Y:S01]  /*14f0*/  IMAD.SHL.U32 R6, R13, 0x8, RZ ;  /* 0x000000080d067824 */ /* 0x000fe200078e00ff */
[----:B------:R-:W-:Y:S01]  /*1500*/  LOP3.LUT R2, R2, 0x1c0, RZ, 0xc0, !PT ;  /* 0x000001c002027812 */ /* 0x000fe200078ec0ff */
[----:B------:R-:W-:Y:S01]  /*1510*/  IMAD R8, R8, 0x8, R17 ;  /* 0x0000000808087824 */ /* 0x000fe200078e0211 */
[----:B------:R-:W-:Y:S01]  /*1520*/  LOP3.LUT R4, R5, 0x1c0, RZ, 0xc0, !PT ;  /* 0x000001c005047812 */ /* 0x000fe200078ec0ff */
[----:B------:R1:W-:Y:S01]  /*1530*/  STL [R1+0x110], R17 ;  /* 0x0001101101007387 */ /* 0x0003e20000100800 */
[----:B------:R-:W-:Y:S01]  /*1540*/  LOP3.LUT R11, R11, 0x7ffffe00, R7, 0xf8, !PT ;  /* 0x7ffffe000b0b7812 */ /* 0x000fe200078ef807 */
[----:B------:R-:W-:Y:S01]  /*1550*/  IMAD R7, R9, 0x200, R3 ;  /* 0x0000020009077824 */ /* 0x000fe200078e0203 */
[----:B------:R-:W-:Y:S01]  /*1560*/  LOP3.LUT R6, R2, 0x8, R6, 0xf8, !PT ;  /* 0x0000000802067812 */ /* 0x000fe200078ef806 */
[----:B------:R-:W-:Y:S01]  /*1570*/  IMAD R0, R13, 0x200, R10 ;  /* 0x000002000d007824 */ /* 0x000fe200078e020a */
[----:B------:R-:W-:Y:S01]  /*1580*/  SHF.R.U32.HI R3, RZ, 0x3, R2 ;  /* 0x00000003ff037819 */ /* 0x000fe20000011602 */
[----:B------:R-:W-:Y:S01]  /*1590*/  IMAD.MOV.U32 R10, RZ, RZ, 0x40 ;  /* 0x00000040ff0a7424 */ /* 0x000fe200078e00ff */
[----:B------:R-:W-:Y:S01]  /*15a0*/  LEA.HI R2, R4, R4, RZ, 0x1d ;  /* 0x0000000404027211 */ /* 0x000fe200078fe8ff */
[----:B------:R-:W-:Y:S01]  /*15b0*/  IMAD.SHL.U32 R215, R11, 0x2, RZ ;  /* 0x000000020bd77824 */ /* 0x000fe200078e00ff */
[----:B------:R-:W-:-:S02]  /*15c0*/  IADD3 R222, -R20, 0x70, RZ ;  /* 0x0000007014de7810 */ /* 0x000fc40007ffe1ff */
[----:B------:R-:W-:Y:S01]  /*15d0*/  SEL R5, R16, 0xfffffff0, !P4 ;  /* 0xfffffff010057807 */ /* 0x000fe20006000000 */
[----:B------:R-:W-:Y:S01]  /*15e0*/  IMAD.U32 R7, R7, 0x2, R2 ;  /* 0x0000000207077824 */ /* 0x000fe200078e0002 */
[----:B------:R-:W-:Y:S01]  /*15f0*/  LOP3.LUT R2, R12, 0x7ffffffc, RZ, 0xc0, !PT ;  /* 0x7ffffffc0c027812 */ /* 0x000fe200078ec0ff */
[----:B------:R-:W-:Y:S01]  /*1600*/  IMAD R12, R19, 0x20, R20 ;  /* 0x00000020130c7824 */ /* 0x000fe200078e0214 */
[----:B------:R-:W-:Y:S02]  /*1610*/  SEL R4, R15, 0xffffffe0, !P3 ;  /* 0xffffffe00f047807 */ /* 0x000fe40005800000 */
[----:B------:R-:W-:Y:S01]  /*1620*/  IADD3 R248, R238, 0x40, RZ ;  /* 0x00000040eef87810 */ /* 0x000fe20007ffe0ff */
[----:B------:R-:W-:Y:S01]  /*1630*/  IMAD.IADD R2, R18, 0x1, -R2 ;  /* 0x0000000112027824 */ /* 0x000fe200078e0a02 */
[----:B------:R2:W-:Y:S01]  /*1640*/  STL [R1+0x4], R12 ;  /* 0x0000040c01007387 */ /* 0x0005e20000100800 */
[----:B------:R-:W-:Y:S01]  /*1650*/  LOP3.LUT R3, R6, R3, RZ, 0x3c, !PT ;  /* 0x0000000306037212 */ /* 0x000fe200078e3cff */
[----:B------:R-:W-:Y:S01]  /*1660*/  IMAD.SHL.U32 R6, R14, 0x40, RZ ;  /* 0x000000400e067824 */ /* 0x000fe200078e00ff */
[----:B------:R-:W-:Y:S01]  /*1670*/  LEA R188, R0, 0x8100, 0x1 ;  /* 0x0000810000bc7811 */ /* 0x000fe200078e08ff */
[----:B------:R-:W-:Y:S01]  /*1680*/  IMAD.SHL.U32 R26, R2, 0x2, RZ ;  /* 0x00000002021a7824 */ /* 0x000fe200078e00ff */
[----:B------:R3:W-:Y:S01]  /*1690*/  STL [R1+0x58], R8 ;  /* 0x0000580801007387 */ /* 0x0007e20000100800 */
[----:B------:R-:W-:Y:S01]  /*16a0*/  IMAD.IADD R4, R5, 0x1, R4 ;  /* 0x0000000105047824 */ /* 0x000fe200078e0204 */
[----:B------:R-:W-:-:S02]  /*16b0*/  SHF.R.S32.HI R5, RZ, 0x1f, R248 ;  /* 0x0000001fff057819 */ /* 0x000fc400000114f8 */
[C---:B------:R-:W-:Y:S01]  /*16c0*/  IADD3 R25, R26.reuse, 0x8, RZ ;  /* 0x000000081a197810 */ /* 0x040fe20007ffe0ff */
[----:B------:R-:W-:Y:S01]  /*16d0*/  STL [R1+0x44], R26 ;  /* 0x0000441a01007387 */ /* 0x000fe20000100800 */
[C---:B------:R-:W-:Y:S02]  /*16e0*/  IADD3 R24, R26.reuse, 0x10, RZ ;  /* 0x000000101a187810 */ /* 0x040fe40007ffe0ff */
[C---:B------:R-:W-:Y:S01]  /*16f0*/  IADD3 R23, R26.reuse, 0x18, RZ ;  /* 0x000000181a177810 */ /* 0x040fe20007ffe0ff */
[----:B------:R-:W-:Y:S01]  /*1700*/  STL [R1+0xac], R25 ;  /* 0x0000ac1901007387 */ /* 0x000fe20000100800 */
[C---:B------:R-:W-:Y:S02]  /*1710*/  IADD3 R22, R26.reuse, 0x20, RZ ;  /* 0x000000201a167810 */ /* 0x040fe40007ffe0ff */
[C---:B------:R-:W-:Y:S01]  /*1720*/  IADD3 R21, R26.reuse, 0x28, RZ ;  /* 0x000000281a157810 */ /* 0x040fe20007ffe0ff */
[----:B------:R-:W-:Y:S01]  /*1730*/  STL [R1+0xa8], R24 ;  /* 0x0000a81801007387 */ /* 0x000fe20000100800 */
[----:B------:R-:W-:-:S02]  /*1740*/  IADD3 R20, R26, 0x30, RZ ;  /* 0x000000301a147810 */ /* 0x000fc40007ffe0ff */
[C---:B------:R-:W-:Y:S01]  /*1750*/  IADD3 R19, R26.reuse, 0x38, RZ ;  /* 0x000000381a137810 */ /* 0x040fe20007ffe0ff */
[----:B------:R-:W-:Y:S01]  /*1760*/  STL [R1+0xa4], R23 ;  /* 0x0000a41701007387 */ /* 0x000fe20000100800 */
[C---:B------:R-:W-:Y:S02]  /*1770*/  IADD3 R18, R26.reuse, 0x40, RZ ;  /* 0x000000401a127810 */ /* 0x040fe40007ffe0ff */
[C---:B-1----:R-:W-:Y:S01]  /*1780*/  IADD3 R17, R26.reuse, 0x48, RZ ;  /* 0x000000481a117810 */ /* 0x042fe20007ffe0ff */
[----:B------:R-:W-:Y:S01]  /*1790*/  STL [R1+0xa0], R22 ;  /* 0x0000a01601007387 */ /* 0x000fe20000100800 */
[C---:B------:R-:W-:Y:S02]  /*17a0*/  IADD3 R16, R26.reuse, 0x50, RZ ;  /* 0x000000501a107810 */ /* 0x040fe40007ffe0ff */
[C---:B------:R-:W-:Y:S01]  /*17b0*/  IADD3 R14, R26.reuse, 0x58, RZ ;  /* 0x000000581a0e7810 */ /* 0x040fe20007ffe0ff */
[----:B------:R-:W-:Y:S01]  /*17c0*/  STL [R1+0x9c], R21 ;  /* 0x00009c1501007387 */ /* 0x000fe20000100800 */
[----:B------:R-:W-:-:S02]  /*17d0*/  IADD3 R13, R26, 0x60, RZ ;  /* 0x000000601a0d7810 */ /* 0x000fc40007ffe0ff */
[C---:B------:R-:W-:Y:S01]  /*17e0*/  SEL R5, R10.reuse, 0xffffffc0, !P2 ;  /* 0xffffffc00a057807 */ /* 0x040fe20005000000 */
[----:B------:R1:W-:Y:S01]  /*17f0*/  STL [R1+0x98], R20 ;  /* 0x0000981401007387 */ /* 0x0003e20000100800 */
[----:B------:R-:W-:Y:S02]  /*1800*/  SEL R0, R10, 0xffffffc0, !P3 ;  /* 0xffffffc00a007807 */ /* 0x000fe40005800000 */
[C---:B--2---:R-:W-:Y:S01]  /*1810*/  IADD3 R12, R26.reuse, 0x68, RZ ;  /* 0x000000681a0c7810 */ /* 0x044fe20007ffe0ff */
[----:B------:R-:W-:Y:S01]  /*1820*/  STL [R1+0x94], R19 ;  /* 0x0000941301007387 */ /* 0x000fe20000100800 */
[----:B------:R-:W-:Y:S02]  /*1830*/  IADD3 R11, R26, 0x70, RZ ;  /* 0x000000701a0b7810 */ /* 0x000fe40007ffe0ff */
[----:B------:R-:W-:Y:S01]  /*1840*/  LEA R10, R7, 0x80, 0x1 ;  /* 0x00000080070a7811 */ /* 0x000fe200078e08ff */
[----:B------:R-:W-:Y:S01]  /*1850*/  STL [R1+0x90], R18 ;  /* 0x0000901201007387 */ /* 0x000fe20000100800 */
[----:B------:R-:W-:-:S02]  /*1860*/  SHF.R.S32.HI R7, RZ, 0x1f, R25 ;  /* 0x0000001fff077819 */ /* 0x000fc40000011419 */
[----:B------:R-:W-:Y:S01]  /*1870*/  LOP3.LUT R3, R3, 0x7ffffe00, R6, 0xf8, !PT ;  /* 0x7ffffe0003037812 */ /* 0x000fe200078ef806 */
[----:B------:R2:W-:Y:S01]  /*1880*/  STL [R1+0x8c], R17 ;  /* 0x00008c1101007387 */ /* 0x0005e20000100800 */
[----:B------:R-:W-:Y:S02]  /*1890*/  SHF.R.S32.HI R6, RZ, 0x1f, R238 ;  /* 0x0000001fff067819 */ /* 0x000fe400000114ee */
[C---:B------:R-:W-:Y:S01]  /*18a0*/  SEL R6, R15.reuse, 0xffffffe0, !P1 ;  /* 0xffffffe00f067807 */ /* 0x040fe20004800000 */
[----:B------:R-:W-:Y:S01]  /*18b0*/  STL [R1+0x88], R16 ;  /* 0x0000881001007387 */ /* 0x000fe20000100800 */
[----:B------:R-:W-:Y:S02]  /*18c0*/  SEL R2, R15, 0xffffffe0, !P4 ;  /* 0xffffffe00f027807 */ /* 0x000fe40006000000 */
[----:B---3--:R-:W-:Y:S01]  /*18d0*/  IADD3 R8, R26, 0x78, RZ ;  /* 0x000000781a087810 */ /* 0x008fe20007ffe0ff */
[----:B------:R-:W-:Y:S01]  /*18e0*/  STL [R1+0x84], R14 ;  /* 0x0000840e01007387 */ /* 0x000fe20000100800 */
[----:B------:R-:W-:-:S02]  /*18f0*/  SHF.R.S32.HI R15, RZ, 0x1f, R24 ;  /* 0x0000001fff0f7819 */ /* 0x000fc40000011418 */
[----:B------:R-:W-:Y:S01]  /*1900*/  LEA R191, R3, 0x100, 0x1 ;  /* 0x0000010003bf7811 */ /* 0x000fe200078e08ff */
[----:B------:R-:W-:Y:S01]  /*1910*/  STL [R1+0x80], R13 ;  /* 0x0000800d01007387 */ /* 0x000fe20000100800 */
[----:B-1----:R-:W-:Y:S02]  /*1920*/  SHF.R.S32.HI R20, RZ, 0x1f, R20 ;  /* 0x0000001fff147819 */ /* 0x002fe40000011414 */
[--C-:B------:R-:W-:Y:S01]  /*1930*/  IADD3 R194, R0, R191, R2.reuse ;  /* 0x000000bf00c27210 */ /* 0x100fe20007ffe002 */
[----:B------:R-:W-:Y:S01]  /*1940*/  STL [R1+0x7c], R12 ;  /* 0x00007c0c01007387 */ /* 0x000fe20000100800 */
[----:B------:R-:W-:Y:S02]  /*1950*/  IMAD R210, R9, 0x800, R191 ;  /* 0x0000080009d27824 */ /* 0x000fe400078e02bf */
[----:B------:R-:W-:Y:S01]  /*1960*/  IMAD.IADD R193, R191, 0x1, R2 ;  /* 0x00000001bfc17824 */ /* 0x000fe200078e0202 */
[----:B------:R-:W-:Y:S01]  /*1970*/  STL [R1+0x78], R11 ;  /* 0x0000780b01007387 */ /* 0x000fe20000100800 */
[----:B------:R-:W-:-:S02]  /*1980*/  IMAD.IADD R211, R2, 0x1, R210 ;  /* 0x0000000102d37824 */ /* 0x000fc400078e02d2 */
[----:B------:R-:W-:Y:S01]  /*1990*/  IMAD R196, R4, 0x2, R191 ;  /* 0x0000000204c47824 */ /* 0x000fe200078e02bf */
[----:B------:R1:W-:Y:S01]  /*19a0*/  STL [R1+0x108], R7 ;  /* 0x0001080701007387 */ /* 0x0003e20000100800 */
[----:B--2---:R-:W-:Y:S01]  /*19b0*/  SHF.R.S32.HI R17, RZ, 0x1f, R17 ;  /* 0x0000001fff117819 */ /* 0x004fe20000011411 */
[----:B------:R-:W-:Y:S02]  /*19c0*/  IMAD.IADD R192, R191, 0x1, R0 ;  /* 0x00000001bfc07824 */ /* 0x000fe400078e0200 */
[----:B------:R-:W-:Y:S01]  /*19d0*/  STL [R1+0x74], R8 ;  /* 0x0000740801007387 */ /* 0x000fe20000100800 */
[C---:B------:R-:W-:Y:S02]  /*19e0*/  IMAD.IADD R213, R0.reuse, 0x1, R210 ;  /* 0x0000000100d57824 */ /* 0x040fe400078e02d2 */
[----:B------:R-:W-:Y:S01]  /*19f0*/  IMAD.IADD R212, R0, 0x1, R211 ;  /* 0x0000000100d47824 */ /* 0x000fe200078e02d3 */
[----:B------:R2:W-:Y:S04]  /*1a00*/  STL [R1+0x104], R15 ;  /* 0x0001040f01007387 */ /* 0x0005e80000100800 */
[----:B------:R-:W-:Y:S01]  /*1a10*/  STL [R1+0xb0], R10 ;  /* 0x0000b00a01007387 */ /* 0x000fe20000100800 */
        /* <DEDUP_REMOVED lines=39> */
.L_x_1439:
[----:B------:R-:W2:Y:S01]  /*1c90*/  LDL R0, [R1+0x54] ;  /* 0x0000540001007983 */ /* 0x000ea20000100800 */
[----:B-1----:R-:W-:Y:S01]  /*1ca0*/  IMAD.MOV.U32 R8, RZ, RZ, 0x4 ;  /* 0x00000004ff087424 */ /* 0x002fe200078e00ff */
[----:B------:R-:W-:-:S02]  /*1cb0*/  ISETP.NE.U32.AND P4, PT, RZ, c[0x0][0x370], PT ;  /* 0x0000dc00ff007a0c */ /* 0x000fc40003f85070 */
[----:B------:R-:W-:Y:S01]  /*1cc0*/  ISETP.NE.U32.AND P3, PT, RZ, c[0x0][0x360], PT ;  /* 0x0000d800ff007a0c */ /* 0x000fe20003f65070 */
[----:B--2---:R-:W-:-:S05]  /*1cd0*/  IMAD.WIDE R2, R0, R8, c[0x0][0x588] ;  /* 0x0001620000027625 */ /* 0x004fca00078e0208 */
[----:B------:R-:W2:Y:S01]  /*1ce0*/  LDG.E R14, [R2.64] ;  /* 0x00000006020e7981 */ /* 0x000ea2000c1e1900 */
[----:B------:R-:W-:Y:S01]  /*1cf0*/  ISETP.NE.AND.EX P4, PT, RZ, c[0x0][0x374], PT, P4 ;  /* 0x0000dd00ff007a0c */ /* 0x000fe20003f85340 */
[----:B------:R-:W-:Y:S01]  /*1d00*/  IMAD.MOV.U32 R13, RZ, RZ, RZ ;  /* 0x000000ffff0d7224 */ /* 0x000fe200078e00ff */
[----:B------:R-:W-:Y:S01]  /*1d10*/  ISETP.NE.AND.EX P3, PT, RZ, c[0x0][0x364], PT, P3 ;  /* 0x0000d900ff007a0c */ /* 0x000fe20003f65330 */
[----:B------:R-:W-:Y:S01]  /*1d20*/  IMAD.MOV.U32 R11, RZ, RZ, RZ ;  /* 0x000000ffff0b7224 */ /* 0x000fe200078e00ff */
[----:B------:R-:W-:-:S04]  /*1d30*/  ISETP.NE.U32.AND P0, PT, RZ, c[0x0][0x348], PT ;  /* 0x0000d200ff007a0c */ /* 0x000fc80003f05070 */
[----:B------:R-:W-:Y:S01]  /*1d40*/  ISETP.NE.AND.EX P0, PT, RZ, c[0x0][0x34c], PT, P0 ;  /* 0x0000d300ff007a0c */ /* 0x000fe20003f05300 */
[C---:B--2---:R-:W-:Y:S01]  /*1d50*/  IMAD.SHL.U32 R19, R14.reuse, 0x4, RZ ;  /* 0x000000040e137824 */ /* 0x044fe200078e00ff */
[----:B------:R-:W-:Y:S01]  /*1d60*/  SHF.R.S32.HI R16, RZ, 0x1f, R14 ;  /* 0x0000001fff107819 */ /* 0x000fe2000001140e */
[----:B------:R1:W-:Y:S02]  /*1d70*/  STL [R1+0x5c], R14 ;  /* 0x00005c0e01007387 */ /* 0x0003e40000100800 */
[C---:B------:R-:W-:Y:S02]  /*1d80*/  @P4 LEA R6, P2, R14.reuse, c[0x0][0x370], 0x2 ;  /* 0x0000dc000e064a11 */ /* 0x040fe400078410ff */
[C-C-:B------:R-:W-:Y:S01]  /*1d90*/  SHF.L.U64.HI R18, R14.reuse, 0x2, R16.reuse ;  /* 0x000000020e127819 */ /* 0x140fe20000010210 */
[----:B------:R1:W-:Y:S01]  /*1da0*/  STL [R1+0x70], R16 ;  /* 0x0000701001007387 */ /* 0x0003e20000100800 */
[----:B------:R-:W-:Y:S02]  /*1db0*/  @P3 IADD3 R4, P1, R19, c[0x0][0x360], RZ ;  /* 0x0000d80013043a10 */ /* 0x000fe40007f3e0ff */
[----:B------:R-:W-:Y:S01]  /*1dc0*/  @P4 LEA.HI.X R7, R14, c[0x0][0x374], R16, 0x2, P2 ;  /* 0x0000dd000e074a11 */ /* 0x000fe200010f1410 */
[----:B------:R1:W-:Y:S01]  /*1dd0*/  STL [R1+0x60], R19 ;  /* 0x0000601301007387 */ /* 0x0003e20000100800 */
[----:B------:R-:W-:-:S02]  /*1de0*/  @P3 IADD3.X R5, R18, c[0x0][0x364], RZ, P1, !PT ;  /* 0x0000d90012053a10 */ /* 0x000fc40000ffe4ff */
[----:B------:R-:W-:Y:S01]  /*1df0*/  IADD3 R2, P2, R19, c[0x0][0x348], RZ ;  /* 0x0000d20013027a10 */ /* 0x000fe20007f5e0ff */
[----:B------:R-:W2:Y:S03]  /*1e00*/  @P4 LDG.E R13, [R6.64] ;  /* 0x00000006060d4981 */ /* 0x000ea6000c1e1900 */
[----:B------:R-:W-:Y:S01]  /*1e10*/  IADD3.X R3, R18, c[0x0][0x34c], RZ, P2, !PT ;  /* 0x0000d30012037a10 */ /* 0x000fe200017fe4ff */
[----:B------:R-:W3:Y:S04]  /*1e20*/  @P3 LDG.E R0, [R4.64] ;  /* 0x0000000604003981 */ /* 0x000ee8000c1e1900 */
[----:B------:R1:W5:Y:S04]  /*1e30*/  @P0 LDG.E R11, [R2.64] ;  /* 0x00000006020b0981 */ /* 0x000368000c1e1900 */
[----:B------:R1:W-:Y:S01]  /*1e40*/  STL [R1+0x64], R18 ;  /* 0x0000641201007387 */ /* 0x0003e20000100800 */
[----:B------:R-:W-:Y:S03]  /*1e50*/  YIELD ;  /* 0x0000000000007946 */ /* 0x000fe60003800000 */
[----:B--2---:R1:W-:Y:S04]  /*1e60*/  STL [R1+0xc], R13 ;  /* 0x00000c0d01007387 */ /* 0x0043e80000100800 */
[----:B---3--:R1:W-:Y:S01]  /*1e70*/  @P3 STL [R1+0x38], R0 ;  /* 0x0000380001003387 */ /* 0x0083e20000100800 */
[----:B------:R-:W-:Y:S05]  /*1e80*/  @P3 BRA `(.L_x_1319) ;  /* 0x0000007000003947 */ /* 0x000fea0003800000 */
[----:B-1----:R-:W-:-:S05]  /*1e90*/  MOV R0, c[0x0][0x168] ;  /* 0x00005a0000007a02 */ /* 0x002fca0000000f00 */
[----:B------:R1:W-:Y:S01]  /*1ea0*/  STL [R1+0x38], R0 ;  /* 0x0000380001007387 */ /* 0x0003e20000100800 */
[----:B------:R-:W-:Y:S05]  /*1eb0*/  @!P0 BRA `(.L_x_1319) ;  /* 0x0000004000008947 */ /* 0x000fea0003800000 */
[----:B-1----:R1:W2:Y:S04]  /*1ec0*/  LDG.E R0, [R2.64] ;  /* 0x0000000602007981 */ /* 0x0022a8000c1e1900 */
[----:B-1----:R-:W2:Y:S02]  /*1ed0*/  LDG.E R2, [R2.64+0x4] ;  /* 0x0000040602027981 */ /* 0x002ea4000c1e1900 */
[----:B--2---:R-:W-:-:S05]  /*1ee0*/  IADD3 R0, -R0, R2, RZ ;  /* 0x0000000200007210 */ /* 0x004fca0007ffe1ff */
[----:B------:R1:W-:Y:S02]  /*1ef0*/  STL [R1+0x38], R0 ;  /* 0x0000380001007387 */ /* 0x0003e40000100800 */
.L_x_1319:
[----:B------:R-:W-:-:S04]  /*1f00*/  ISETP.NE.U32.AND P1, PT, RZ, c[0x0][0x368], PT ;  /* 0x0000da00ff007a0c */ /* 0x000fc80003f25070 */
[----:B------:R-:W-:-:S13]  /*1f10*/  ISETP.NE.AND.EX P1, PT, RZ, c[0x0][0x36c], PT, P1 ;  /* 0x0000db00ff007a0c */ /* 0x000fda0003f25310 */
[----:B------:R-:W-:Y:S05]  /*1f20*/  @!P1 BRA `(.L_x_1320) ;  /* 0x0000004000009947 */ /* 0x000fea0003800000 */
[----:B-1----:R-:W-:-:S04]  /*1f30*/  IADD3 R2, P1, R19, c[0x0][0x368], RZ ;  /* 0x0000da0013027a10 */ /* 0x002fc80007f3e0ff */
[----:B------:R-:W-:-:S05]  /*1f40*/  IADD3.X R3, R18, c[0x0][0x36c], RZ, P1, !PT ;  /* 0x0000db0012037a10 */ /* 0x000fca0000ffe4ff */
[----:B------:R1:W5:Y:S01]  /*1f50*/  LDG.E R0, [R2.64] ;  /* 0x0000000602007981 */ /* 0x000362000c1e1900 */
[----:B------:R-:W-:Y:S05]  /*1f60*/  BRA `(.L_x_1321) ;  /* 0x0000008000007947 */ /* 0x000fea0003800000 */
.L_x_1320:
[----:B------:R-:W-:Y:S01]  /*1f70*/  ISETP.NE.U32.AND P1, PT, RZ, c[0x0][0x350], PT ;  /* 0x0000d400ff007a0c */ /* 0x000fe20003f25070 */
[----:B-1----:R-:W-:-:S03]  /*1f80*/  IMAD.U32 R0, RZ, RZ, UR5 ;  /* 0x00000005ff007e24 */ /* 0x002fc6000f8e00ff */
[----:B------:R-:W-:-:S13]  /*1f90*/  ISETP.NE.AND.EX P1, PT, RZ, c[0x0][0x354], PT, P1 ;  /* 0x0000d500ff007a0c */ /* 0x000fda0003f25310 */
[----:B------:R-:W-:Y:S05]  /*1fa0*/  @!P1 BRA `(.L_x_1321) ;  /* 0x0000004000009947 */ /* 0x000fea0003800000 */
[----:B------:R-:W-:-:S05]  /*1fb0*/  IMAD.WIDE R2, R14, R8, c[0x0][0x350] ;  /* 0x0000d4000e027625 */ /* 0x000fca00078e0208 */
[----:B------:R-:W2:Y:S04]  /*1fc0*/  LDG.E R4, [R2.64] ;  /* 0x0000000602047981 */ /* 0x000ea8000c1e1900 */
[----:B------:R-:W2:Y:S02]  /*1fd0*/  LDG.E R0, [R2.64+0x4] ;  /* 0x0000040602007981 */ /* 0x000ea4000c1e1900 */
[----:B--2---:R-:W-:Y:S02]  /*1fe0*/  IADD3 R0, -R4, R0, RZ ;  /* 0x0000000004007210 */ /* 0x004fe40007ffe1ff */
.L_x_1321:
[----:B-1----:R-:W2:Y:S04]  /*1ff0*/  LDL R2, [R1+0x38] ;  /* 0x0000380001027983 */ /* 0x002ea80000100800 */
[----:B------:R-:W3:Y:S04]  /*2000*/  LDL.LU R3, [R1+0x4c] ;  /* 0x00004c0001037983 */ /* 0x000ee80000300800 */
[----:B------:R-:W4:Y:S01]  /*2010*/  LDL R17, [R1+0x50] ;  /* 0x0000500001117983 */ /* 0x000f220000100800 */
[----:B-----5:R-:W-:Y:S01]  /*2020*/  IMAD.IADD R44, R0, 0x1, -R13 ;  /* 0x00000001002c7824 */ /* 0x020fe200078e0a0d */
[----:B------:R-:W-:Y:S01]  /*2030*/  BSSY B0, `(.L_x_1322) ;  /* 0x000003f000007945 */ /* 0x000fe20003800000 */
[----:B------:R-:W-:-:S03]  /*2040*/  IMAD.MOV.U32 R4, RZ, RZ, RZ ;  /* 0x000000ffff047224 */ /* 0x000fc600078e00ff */
[C---:B------:R-:W-:Y:S01]  /*2050*/  IADD3 R5, R44.reuse, 0x6f, RZ ;  /* 0x0000006f2c057810 */ /* 0x040fe20007ffe0ff */
[----:B--2---:R-:W-:Y:S02]  /*2060*/  IMAD.MOV.U32 R15, RZ, RZ, R2 ;  /* 0x000000ffff0f7224 */ /* 0x004fe400078e0002 */
[----:B------:R-:W-:Y:S02]  /*2070*/  IMAD.MOV.U32 R2, RZ, RZ, c[0x0][0x2c4] ;  /* 0x0000b100ff027624 */ /* 0x000fe400078e00ff */
[----:B---3--:R-:W-:Y:S01]  /*2080*/  IMAD.SHL.U32 R12, R3, 0x80, RZ ;  /* 0x00000080030c7824 */ /* 0x008fe200078e00ff */
[----:B------:R-:W-:Y:S02]  /*2090*/  IADD3 R3, R44, 0x70, -R15 ;  /* 0x000000702c037810 */ /* 0x000fe40007ffe80f */
[----:B------:R-:W-:Y:S02]  /*20a0*/  ISETP.NE.AND P3, PT, R2, 0x1, PT ;  /* 0x000000010200780c */ /* 0x000fe40003f65270 */
[----:B------:R-:W-:Y:S01]  /*20b0*/  IADD3 R2, R12, 0x7f, RZ ;  /* 0x0000007f0c027810 */ /* 0x000fe20007ffe0ff */
[----:B------:R1:W-:Y:S04]  /*20c0*/  STL [R1+0x40], R12 ;  /* 0x0000400c01007387 */ /* 0x0003e80000100800 */
[----:B------:R1:W-:Y:S06]  /*20d0*/  STL [R1+0x3c], R44 ;  /* 0x00003c2c01007387 */ /* 0x0003ec0000100800 */
[----:B------:R-:W-:-:S05]  /*20e0*/  @P3 IMAD.HI.U32 R0, R2, c[0x0][0x2c8], RZ ;  /* 0x0000b20002003a27 */ /* 0x000fca00078e00ff */
[----:B------:R-:W-:Y:S01]  /*20f0*/  @P3 SHF.R.U32.HI R2, RZ, c[0x0][0x2cc], R0 ;  /* 0x0000b300ff023a19 */ /* 0x000fe20000011600 */
[----:B------:R-:W-:-:S04]  /*2100*/  IMAD.HI R0, R5, -0x6db6db6d, R4 ;  /* 0x9249249305007827 */ /* 0x000fc800078e0204 */
[----:B------:R-:W-:Y:S01]  /*2110*/  IMAD.IADD R3, R3, 0x1, R2 ;  /* 0x0000000103037824 */ /* 0x000fe200078e0202 */
[----:B------:R-:W-:Y:S01]  /*2120*/  SHF.R.U32.HI R4, RZ, 0x1f, R0 ;  /* 0x0000001fff047819 */ /* 0x000fe20000011600 */
[----:B------:R-:W-:-:S03]  /*2130*/  IMAD.MOV.U32 R2, RZ, RZ, RZ ;  /* 0x000000ffff027224 */ /* 0x000fc600078e00ff */
[----:B------:R-:W-:Y:S01]  /*2140*/  LEA.HI.SX32 R4, R0, R4, 0x1a ;  /* 0x0000000400047211 */ /* 0x000fe200078fd2ff */
[----:B------:R-:W-:Y:S01]  /*2150*/  IMAD.HI R2, R3, -0x6db6db6d, R2 ;  /* 0x9249249303027827 */ /* 0x000fe200078e0202 */
[----:B----4-:R-:W-:-:S04]  /*2160*/  LOP3.LUT R0, R17, 0xff000000, RZ, 0xc0, !PT ;  /* 0xff00000011007812 */ /* 0x010fc800078ec0ff */
[----:B------:R-:W-:Y:S02]  /*2170*/  SHF.R.U32.HI R3, RZ, 0x1f, R2 ;  /* 0x0000001fff037819 */ /* 0x000fe40000011602 */
[----:B------:R-:W-:Y:S02]  /*2180*/  SHF.R.U32.HI R0, RZ, 0x8, R0 ;  /* 0x00000008ff007819 */ /* 0x000fe40000011600 */
[----:B------:R-:W-:Y:S02]  /*2190*/  LEA.HI.SX32 R2, R2, R3, 0x1a ;  /* 0x0000000302027211 */ /* 0x000fe400078fd2ff */
[----:B------:R-:W-:Y:S02]  /*21a0*/  LOP3.LUT R3, R17, 0xff0000, RZ, 0xc0, !PT ;  /* 0x00ff000011037812 */ /* 0x000fe400078ec0ff */
[----:B------:R-:W-:Y:S01]  /*21b0*/  IMNMX R7, R4, R2, PT ;  /* 0x0000000204077217 */ /* 0x000fe20003800200 */
[----:B------:R-:W-:Y:S01]  /*21c0*/  IMAD.MOV.U32 R2, RZ, RZ, RZ ;  /* 0x000000ffff027224 */ /* 0x000fe200078e00ff */
[----:B------:R-:W-:-:S02]  /*21d0*/  LEA.HI R0, R3, R0, RZ, 0x10 ;  /* 0x0000000003007211 */ /* 0x000fc400078f80ff */
[----:B------:R-:W-:Y:S02]  /*21e0*/  ISETP.GE.AND P1, PT, R7, 0x1, PT ;  /* 0x000000010700780c */ /* 0x000fe40003f26270 */
[----:B------:R-:W-:Y:S02]  /*21f0*/  LOP3.LUT R20, R0, 0xff, RZ, 0xc0, !PT ;  /* 0x000000ff00147812 */ /* 0x000fe400078ec0ff */
[----:B------:R-:W-:-:S03]  /*2200*/  SHF.R.U32.HI R6, RZ, 0x10, R0 ;  /* 0x00000010ff067819 */ /* 0x000fc60000011600 */
[----:B------:R1:W-:Y:S04]  /*2210*/  STL [R1+0x6c], R20 ;  /* 0x00006c1401007387 */ /* 0x0003e80000100800 */
[----:B------:R1:W-:Y:S02]  /*2220*/  STL [R1+0x68], R6 ;  /* 0x0000680601007387 */ /* 0x0003e40000100800 */
[----:B------:R-:W-:Y:S05]  /*2230*/  @!P1 BRA `(.L_x_1323) ;  /* 0x000001e000009947 */ /* 0x000fea0003800000 */
[----:B------:R-:W-:-:S04]  /*2240*/  ISETP.NE.AND P1, PT, R6, RZ, PT ;  /* 0x000000ff0600720c */ /* 0x000fc80003f25270 */
[----:B------:R-:W-:-:S04]  /*2250*/  SEL R0, R6, c[0x0][0x338], P1 ;  /* 0x0000ce0006007a07 */ /* 0x000fc80000800000 */
[----:B------:R-:W-:Y:S02]  /*2260*/  IABS R3, R0 ;  /* 0x0000000000037213 */ /* 0x000fe40000000000 */
[----:B-1----:R-:W-:Y:S02]  /*2270*/  IADD3 R6, R0, -0x1, R7 ;  /* 0xffffffff00067810 */ /* 0x002fe40007ffe007 */
[----:B------:R-:W1:Y:S02]  /*2280*/  I2F.RP R2, R3 ;  /* 0x0000000300027306 */ /* 0x000e640000209400 */
[----:B------:R-:W-:-:S06]  /*2290*/  IABS R10, R6 ;  /* 0x00000006000a7213 */ /* 0x000fcc0000000000 */
        /* <DEDUP_REMOVED lines=24> */
.L_x_1323:
[----:B------:R-:W-:Y:S05]  /*2420*/  BSYNC B0 ;  /* 0x0000000000007941 */ /* 0x000fea0003800000 */
.L_x_1322:
[----:B------:R-:W-:Y:S01]  /*2430*/  IMAD R3, R20, R2, RZ ;  /* 0x0000000214037224 */ /* 0x000fe200078e02ff */
[----:B------:R-:W-:Y:S01]  /*2440*/  PRMT R0, RZ, 0x7610, R0 ;  /* 0x00007610ff007816 */ /* 0x000fe20000000000 */
[----:B------:R-:W-:Y:S01]  /*2450*/  CS2R R22, SRZ ;  /* 0x0000000000167805 */ /* 0x000fe2000001ff00 */
[----:B------:R-:W-:Y:S01]  /*2460*/  CS2R R26, SRZ ;  /* 0x00000000001a7805 */ /* 0x000fe2000001ff00 */
[----:B------:R-:W-:Y:S01]  /*2470*/  IMAD.IADD R2, R3, 0x1, R2 ;  /* 0x0000000103027824 */ /* 0x000fe200078e0202 */
[----:B------:R2:W-:Y:S01]  /*2480*/  STL [R1], R3 ;  /* 0x0000000301007387 */ /* 0x0005e20000100800 */
        /* <DEDUP_REMOVED lines=36> */
[----:B------:R-:W-:-:S04]  /*26d0*/  @P2 IADD3 R2, P1, R19, c[0x0][0x340], RZ ;  /* 0x0000d00013022a10 */ /* 0x000fc80007f3e0ff */
[----:B------:R-:W-:-:S05]  /*26e0*/  @P2 IADD3.X R3, R18, c[0x0][0x344], RZ, P1, !PT ;  /* 0x0000d10012032a10 */ /* 0x000fca0000ffe4ff */
[----:B------:R2:W5:Y:S01]  /*26f0*/  @P2 LDG.E R0, [R2.64] ;  /* 0x0000000602002981 */ /* 0x000562000c1e1900 */
[----:B------:R-:W-:Y:S01]  /*2700*/  IMAD.WIDE.U32 R4, R11, c[0x0][0x178], RZ ;  /* 0x00005e000b047a25 */ /* 0x000fe200078e00ff */
[----:B------:R-:W-:Y:S01]  /*2710*/  WARPSYNC 0xffffffff ;  /* 0xffffffff00007948 */ /* 0x000fe20003800000 */
[----:B------:R-:W-:Y:S02]  /*2720*/  LOP3.LUT R17, R17, 0xffff, RZ, 0xc0, !PT ;  /* 0x0000ffff11117812 */ /* 0x000fe400078ec0ff */
[----:B------:R-:W-:Y:S02]  /*2730*/  SEL R7, R14, RZ, !P0 ;  /* 0x000000ff0e077207 */ /* 0x000fe40004000000 */
[----:B------:R-:W-:Y:S02]  /*2740*/  SEL R8, R16, RZ, !P0 ;  /* 0x000000ff10087207 */ /* 0x000fe40004000000 */
[----:B------:R-:W-:Y:S02]  /*2750*/  IADD3 R138, R218, -0x1, RZ ;  /* 0xffffffffda8a7810 */ /* 0x000fe40007ffe0ff */
[----:B--2---:R-:W-:-:S05]  /*2760*/  SHF.R.S32.HI R2, RZ, 0x1f, R11 ;  /* 0x0000001fff027819 */ /* 0x004fca000001140b */
[----:B------:R-:W-:-:S04]  /*2770*/  IMAD R2, R2, c[0x0][0x178], RZ ;  /* 0x00005e0002027a24 */ /* 0x000fc800078e02ff */
[----:B------:R-:W-:-:S04]  /*2780*/  IMAD R2, R11, c[0x0][0x17c], R2 ;  /* 0x00005f000b027a24 */ /* 0x000fc800078e0202 */
[----:B-1----:R-:W-:Y:S02]  /*2790*/  IMAD.IADD R6, R5, 0x1, R2 ;  /* 0x0000000105067824 */ /* 0x002fe400078e0202 */
[----:B------:R-:W-:-:S03]  /*27a0*/  @!P2 IMAD.MOV.U32 R0, RZ, RZ, R14 ;  /* 0x000000ffff00a224 */ /* 0x000fc600078e000e */
[----:B------:R-:W2:Y:S01]  /*27b0*/  LDL R18, [R1+0x4] ;  /* 0x0000040001127983 */ /* 0x000ea20000100800 */
[----:B------:R-:W-:Y:S01]  /*27c0*/  IMAD.MOV.U32 R137, RZ, RZ, 0x70 ;  /* 0x00000070ff897424 */ /* 0x000fe200078e00ff */
[----:B-----5:R-:W-:Y:S01]  /*27d0*/  SHF.R.S32.HI R3, RZ, 0x1f, R0 ;  /* 0x0000001fff037819 */ /* 0x020fe20000011400 */
[----:B------:R-:W-:Y:S02]  /*27e0*/  IMAD.MOV.U32 R2, RZ, RZ, c[0x0][0x2b8] ;  /* 0x0000ae00ff027624 */ /* 0x000fe400078e00ff */
[----:B------:R-:W-:Y:S02]  /*27f0*/  IMAD R137, R218, R137, -0x70 ;  /* 0xffffff90da897424 */ /* 0x000fe400078e0289 */
[----:B------:R-:W-:Y:S01]  /*2800*/  IMAD.WIDE.U32 R10, R0, c[0x0][0x2b0], RZ ;  /* 0x0000ac00000a7a25 */ /* 0x000fe200078e00ff */
[----:B------:R-:W-:-:S03]  /*2810*/  ISETP.NE.AND P2, PT, R2, 0x1, PT ;  /* 0x000000010200780c */ /* 0x000fc60003f45270 */
[----:B------:R-:W-:Y:S01]  /*2820*/  IMAD.MOV.U32 R219, RZ, RZ, RZ ;  /* 0x000000ffffdb7224 */ /* 0x000fe200078e00ff */
[----:B------:R1:W-:Y:S04]  /*2830*/  STL.64 [R1+0x20], R10 ;  /* 0x0000200a01007387 */ /* 0x0003e80000100a00 */
[----:B------:R-:W-:Y:S01]  /*2840*/  BAR.SYNC.DEFER_BLOCKING 0x0 ;  /* 0x0000000000007b1d */ /* 0x000fe20000010000 */
[----:B------:R-:W-:Y:S02]  /*2850*/  IMAD R15, R15, c[0x0][0x2c4], RZ ;  /* 0x0000b1000f0f7a24 */ /* 0x000fe400078e02ff */
[----:B--2---:R-:W-:-:S04]  /*2860*/  IMAD.IADD R2, R18, 0x1, R137 ;  /* 0x0000000112027824 */ /* 0x004fc800078e0289 */
[C---:B------:R-:W-:Y:S01]  /*2870*/  IMAD.IADD R14, R2.reuse, 0x1, R13 ;  /* 0x00000001020e7824 */ /* 0x040fe200078e020d */
[----:B------:R-:W-:Y:S01]  /*2880*/  ISETP.GE.AND P1, PT, R2, R44, PT ;  /* 0x0000002c0200720c */ /* 0x000fe20003f26270 */
[----:B------:R-:W-:Y:S02]  /*2890*/  IMAD R2, R3, c[0x0][0x2b0], RZ ;  /* 0x0000ac0003027a24 */ /* 0x000fe400078e02ff */
[----:B------:R-:W-:Y:S01]  /*28a0*/  @P2 IMAD.HI.U32 R3, R14, c[0x0][0x2bc], RZ ;  /* 0x0000af000e032a27 */ /* 0x000fe200078e00ff */
[----:B------:R-:W-:-:S03]  /*28b0*/  ISETP.GT.OR P1, PT, R18, 0x6f, P1 ;  /* 0x0000006f1200780c */ /* 0x000fc60000f24670 */
[----:B------:R-:W-:Y:S01]  /*28c0*/  IMAD.MOV.U32 R13, RZ, RZ, R14 ;  /* 0x000000ffff0d7224 */ /* 0x000fe200078e000e */
[----:B------:R-:W-:Y:S01]  /*28d0*/  @P2 SHF.R.U32.HI R13, RZ, c[0x0][0x2c0], R3 ;  /* 0x0000b000ff0d2a19 */ /* 0x000fe20000011603 */
[----:B------:R-:W-:-:S04]  /*28e0*/  IMAD R2, R0, c[0x0][0x2b4], R2 ;  /* 0x0000ad0000027a24 */ /* 0x000fc800078e0202 */
[----:B------:R-:W-:-:S04]  /*28f0*/  IMAD.IADD R5, R11, 0x1, R2 ;  /* 0x000000010b057824 */ /* 0x000fc800078e0202 */
[C---:B------:R-:W-:Y:S01]  /*2900*/  @!P1 IADD3 R0, P0, R13.reuse, R10, RZ ;  /* 0x0000000a0d009210 */ /* 0x040fe20007f1e0ff */
[----:B------:R2:W-:Y:S03]  /*2910*/  STL [R1+0x30], R5 ;  /* 0x0000300501007387 */ /* 0x0005e60000100800 */
[----:B------:R-:W-:Y:S02]  /*2920*/  @!P1 LEA.HI.X.SX32 R3, R13, R5, 0x1, P0 ;  /* 0x000000050d039211 */ /* 0x000fe400000f0eff */
[----:B------:R-:W-:-:S04]  /*2930*/  @!P1 LEA R2, P0, R0, c[0x0][0x2a0], 0x2 ;  /* 0x0000a80000029a11 */ /* 0x000fc800078010ff */
[----:B------:R-:W-:-:S05]  /*2940*/  @!P1 LEA.HI.X R3, R0, c[0x0][0x2a4], R3, 0x2, P0 ;  /* 0x0000a90000039a11 */ /* 0x000fca00000f1403 */
[----:B------:R3:W4:Y:S01]  /*2950*/  @!P1 LDG.E R219, [R2.64] ;  /* 0x0000000602db9981 */ /* 0x000722000c1e1900 */
[----:B------:R-:W-:Y:S01]  /*2960*/  SHF.R.S32.HI R21, RZ, 0x1f, R238 ;  /* 0x0000001fff157819 */ /* 0x000fe200000114ee */
[C---:B------:R-:W-:Y:S01]  /*2970*/  IMAD.WIDE.U32 R24, R17.reuse, c[0x0][0x1e8], RZ ;  /* 0x00007a0011187a25 */ /* 0x040fe200078e00ff */
[----:B------:R-:W-:Y:S01]  /*2980*/  SHF.R.S32.HI R20, RZ, 0x1f, R248 ;  /* 0x0000001fff147819 */ /* 0x000fe200000114f8 */
[----:B-1----:R-:W1:Y:S01]  /*2990*/  S2R R10, SR_TID.X ;  /* 0x00000000000a7919 */ /* 0x002e620000002100 */
[----:B------:R-:W-:Y:S01]  /*29a0*/  ISETP.GE.AND P5, PT, R238, c[0x0][0x198], PT ;  /* 0x00006600ee007a0c */ /* 0x000fe20003fa6270 */
[----:B------:R-:W-:Y:S01]  /*29b0*/  IMAD R22, R17, c[0x0][0x1ec], R25 ;  /* 0x00007b0011167a24 */ /* 0x000fe200078e0219 */
[----:B------:R-:W-:Y:S01]  /*29c0*/  IADD3 R195, R188, 0x20, RZ ;  /* 0x00000020bcc37810 */ /* 0x000fe20007ffe0ff */
[----:B------:R-:W-:Y:S01]  /*29d0*/  IMAD R136, R138, -0x70, R44 ;  /* 0xffffff908a887824 */ /* 0x000fe200078e022c */
[----:B------:R-:W-:Y:S01]  /*29e0*/  STL.64 [R1+0x18], R24 ;  /* 0x0000181801007387 */ /* 0x000fe20000100a00 */
[----:B------:R-:W-:Y:S01]  /*29f0*/  SHF.L.U64.HI R220, R238, 0x1, R21 ;  /* 0x00000001eedc7819 */ /* 0x000fe20000010215 */
[----:B--2---:R-:W-:Y:S01]  /*2a00*/  IMAD.IADD R5, R18, 0x1, R12 ;  /* 0x0000000112057824 */ /* 0x004fe200078e020c */
[----:B------:R-:W-:Y:S01]  /*2a10*/  SHF.L.U64.HI R221, R248, 0x1, R20 ;  /* 0x00000001f8dd7819 */ /* 0x000fe20000010214 */
[----:B------:R-:W-:Y:S01]  /*2a20*/  STL [R1+0x10], R22 ;  /* 0x0000101601007387 */ /* 0x000fe20000100800 */
[----:B------:R-:W-:Y:S01]  /*2a30*/  BSSY B0, `(.L_x_1325) ;  /* 0x00000f6000007945 */ /* 0x000fe20003800000 */
[----:B------:R-:W-:-:S02]  /*2a40*/  IMAD.MOV.U32 R0, RZ, RZ, R5 ;  /* 0x000000ffff007224 */ /* 0x000fc400078e0005 */
[----:B------:R-:W2:Y:S01]  /*2a50*/  S2R R23, SR_TID.X ;  /* 0x0000000000177919 */ /* 0x000ea20000002100 */
[----:B---3--:R-:W-:Y:S02]  /*2a60*/  IMAD.MOV.U32 R2, RZ, RZ, R4 ;  /* 0x000000ffff027224 */ /* 0x008fe400078e0004 */
[----:B------:R-:W-:Y:S01]  /*2a70*/  IMAD.MOV.U32 R3, RZ, RZ, R6 ;  /* 0x000000ffff037224 */ /* 0x000fe200078e0006 */
[----:B-1----:R-:W-:Y:S01]  /*2a80*/  SHF.R.S32.HI R19, RZ, 0x1f, R10 ;  /* 0x0000001fff137819 */ /* 0x002fe2000001140a */
[----:B------:R-:W-:-:S03]  /*2a90*/  @P3 IMAD.HI.U32 R4, R5, c[0x0][0x2c8], RZ ;  /* 0x0000b20005043a27 */ /* 0x000fc600078e00ff */
[----:B------:R-:W-:Y:S01]  /*2aa0*/  LEA.HI R19, R19, R10, RZ, 0x3 ;  /* 0x0000000a13137211 */ /* 0x000fe200078f18ff */
[C---:B------:R-:W-:Y:S01]  /*2ab0*/  IMAD.WIDE.U32 R2, R17.reuse, c[0x0][0x1b8], R2 ;  /* 0x00006e0011027a25 */ /* 0x040fe200078e0002 */
[----:B------:R-:W-:Y:S02]  /*2ac0*/  @P3 SHF.R.U32.HI R0, RZ, c[0x0][0x2cc], R4 ;  /* 0x0000b300ff003a19 */ /* 0x000fe40000011604 */
[----:B------:R-:W-:Y:S01]  /*2ad0*/  SHF.R.S32.HI R19, RZ, 0x3, R19 ;  /* 0x00000003ff137819 */ /* 0x000fe20000011413 */
[----:B------:R-:W-:Y:S02]  /*2ae0*/  IMAD R3, R17, c[0x0][0x1bc], R3 ;  /* 0x00006f0011037a24 */ /* 0x000fe400078e0203 */
[----:B------:R-:W-:Y:S02]  /*2af0*/  IMAD R6, R8, c[0x0][0x1c0], RZ ;  /* 0x0000700008067a24 */ /* 0x000fe400078e02ff */
[----:B------:R-:W-:-:S04]  /*2b00*/  IMAD.WIDE.U32 R2, R7, c[0x0][0x1c0], R2 ;  /* 0x0000700007027a25 */ /* 0x000fc800078e0002 */
[----:B------:R-:W-:Y:S01]  /*2b10*/  IMAD R6, R7, c[0x0][0x1c4], R6 ;  /* 0x0000710007067a24 */ /* 0x000fe200078e0206 */
[--C-:B------:R-:W-:Y:S01]  /*2b20*/  SHF.R.S32.HI R7, RZ, 0x1f, R0.reuse ;  /* 0x0000001fff077819 */ /* 0x100fe20000011400 */
[----:B------:R-:W-:Y:S02]  /*2b30*/  IMAD.MOV R4, RZ, RZ, -R0 ;  /* 0x000000ffff047224 */ /* 0x000fe400078e0a00 */
[----:B------:R-:W-:Y:S02]  /*2b40*/  IMAD.IADD R3, R3, 0x1, R6 ;  /* 0x0000000103037824 */ /* 0x000fe400078e0206 */
[----:B------:R-:W-:Y:S02]  /*2b50*/  IMAD R4, R4, c[0x0][0x2c4], R5 ;  /* 0x0000b10004047a24 */ /* 0x000fe400078e0205 */
[----:B------:R-:W-:Y:S02]  /*2b60*/  IMAD R5, R7, c[0x0][0x1b0], RZ ;  /* 0x00006c0007057a24 */ /* 0x000fe400078e02ff */
[----:B------:R-:W-:-:S04]  /*2b70*/  IMAD.WIDE.U32 R2, R0, c[0x0][0x1b0], R2 ;  /* 0x00006c0000027a25 */ /* 0x000fc800078e0002 */
[----:B------:R-:W-:Y:S01]  /*2b80*/  IMAD R6, R0, c[0x0][0x1b4], R5 ;  /* 0x00006d0000067a24 */ /* 0x000fe200078e0205 */
[----:B------:R-:W-:Y:S01]  /*2b90*/  SHF.R.S32.HI R5, RZ, 0x1f, R4 ;  /* 0x0000001fff057819 */ /* 0x000fe20000011404 */
[----:B------:R-:W-:Y:S02]  /*2ba0*/  IMAD.IADD R10, R19, 0x1, R12 ;  /* 0x00000001130a7824 */ /* 0x000fe400078e020c */
[----:B------:R-:W-:Y:S02]  /*2bb0*/  IMAD.IADD R3, R3, 0x1, R6 ;  /* 0x0000000103037824 */ /* 0x000fe400078e0206 */
[----:B------:R-:W-:Y:S01]  /*2bc0*/  IMAD R0, R5, c[0x0][0x1a8], RZ ;  /* 0x00006a0005007a24 */ /* 0x000fe200078e02ff */
[----:B------:R-:W-:Y:S01]  /*2bd0*/  ISETP.GE.AND P1, PT, R10, R15, PT ;  /* 0x0000000f0a00720c */ /* 0x000fe20003f26270 */
[----:B------:R-:W-:Y:S01]  /*2be0*/  IMAD.WIDE.U32 R2, R4, c[0x0][0x1a8], R2 ;  /* 0x00006a0004027a25 */ /* 0x000fe200078e0002 */
[----:B------:R-:W-:-:S03]  /*2bf0*/  IADD3 R7, R10, 0x20, RZ ;  /* 0x000000200a077810 */ /* 0x000fc60007ffe0ff */
[----:B------:R-:W-:Y:S01]  /*2c00*/  IMAD R0, R4, c[0x0][0x1ac], R0 ;  /* 0x00006b0004007a24 */ /* 0x000fe200078e0200 */
[----:B------:R-:W-:Y:S01]  /*2c10*/  LEA R8, P0, R2, c[0x0][0x160], 0x1 ;  /* 0x0000580002087a11 */ /* 0x000fe200078008ff */
[----:B------:R-:W-:Y:S02]  /*2c20*/  IMAD.MOV R6, RZ, RZ, -R13 ;  /* 0x000000ffff067224 */ /* 0x000fe400078e0a0d */
[----:B------:R-:W-:Y:S02]  /*2c30*/  IMAD.IADD R0, R3, 0x1, R0 ;  /* 0x0000000103007824 */ /* 0x000fe400078e0200 */
[----:B------:R-:W-:Y:S01]  /*2c40*/  SHFL.IDX PT, R11, R8, 0x1, 0x181f ;  /* 0x00381f00080b7f89 */ /* 0x000fe200000e0000 */
[----:B------:R-:W-:Y:S02]  /*2c50*/  IMAD R223, R6, c[0x0][0x2b8], R14 ;  /* 0x0000ae0006df7a24 */ /* 0x000fe400078e020e */
[----:B------:R-:W-:Y:S02]  /*2c60*/  LEA.HI.X R9, R2, c[0x0][0x164], R0, 0x1, P0 ;  /* 0x0000590002097a11 */ /* 0x000fe400000f0c00 */
[----:B------:R-:W1:Y:S01]  /*2c70*/  SHFL.IDX PT, R0, R8, RZ, 0x181f ;  /* 0x00181fff08007589 */ /* 0x000e6200000e0000 */
[----:B------:R-:W-:-:S03]  /*2c80*/  SHF.R.S32.HI R14, RZ, 0x1f, R223 ;  /* 0x0000001fff0e7819 */ /* 0x000fc600000114df */
[----:B------:R-:W3:Y:S04]  /*2c90*/  SHFL.IDX PT, R3, R9, RZ, 0x181f ;  /* 0x00181fff09037589 */ /* 0x000ee800000e0000 */
[----:B------:R-:W2:Y:S04]  /*2ca0*/  SHFL.IDX PT, R12, R9, 0x1, 0x181f ;  /* 0x00381f00090c7f89 */ /* 0x000ea800000e0000 */
[----:B------:R-:W-:Y:S04]  /*2cb0*/  SHFL.IDX PT, R13, R9, 0x2, 0x181f ;  /* 0x00581f00090d7f89 */ /* 0x000fe800000e0000 */
[----:B------:R-:W-:Y:S01]  /*2cc0*/  SHFL.IDX PT, R9, R9, 0x3, 0x181f ;  /* 0x00781f0009097f89 */ /* 0x000fe200000e0000 */
[----:B-1----:R-:W-:-:S02]  /*2cd0*/  @!P1 LEA R4, P4, R238, R0, 0x1 ;  /* 0x00000000ee049211 */ /* 0x002fc400078808ff */
[----:B------:R-:W-:Y:S02]  /*2ce0*/  @!P1 LEA R2, P0, R248, R0, 0x1 ;  /* 0x00000000f8029211 */ /* 0x000fe400078008ff */
[-C--:B---3--:R-:W-:Y:S01]  /*2cf0*/  @!P1 LEA.HI.X R5, R238, R3.reuse, R21, 0x1, P4 ;  /* 0x00000003ee059211 */ /* 0x088fe200020f0c15 */
[----:B------:R-:W1:Y:S01]  /*2d00*/  SHFL.IDX PT, R0, R8, 0x2, 0x181f ;  /* 0x00581f0008007f89 */ /* 0x000e6200000e0000 */
[C---:B------:R-:W-:Y:S02]  /*2d10*/  ISETP.GE.AND P4, PT, R248.reuse, c[0x0][0x198], PT ;  /* 0x00006600f8007a0c */ /* 0x040fe40003f86270 */
[----:B------:R-:W-:Y:S01]  /*2d20*/  @!P1 LEA.HI.X R3, R248, R3, R20, 0x1, P0 ;  /* 0x00000003f8039211 */ /* 0x000fe200000f0c14 */
[----:B------:R3:W-:Y:S01]  /*2d30*/  @!P1 LDGSTS.E.BYPASS.LTC128B.128 [R215+0x100], [R4.64], !P5 ;  /* 0x0010000004d79fae */ /* 0x0007e2000e901d46 */
[----:B------:R-:W-:-:S09]  /*2d40*/  ISETP.GE.AND P0, PT, R7, R15, PT ;  /* 0x0000000f0700720c */ /* 0x000fd20003f06270 */
[----:B------:R1:W-:Y:S04]  /*2d50*/  @!P1 LDGSTS.E.BYPASS.LTC128B.128 [R215+0x4100], [R2.64], !P4 ;  /* 0x0410000002d79fae */ /* 0x0003e8000e101d46 */
[----:B------:R-:W-:-:S04]  /*2d60*/  @!P0 LEA R6, P1, R238, R11, 0x1 ;  /* 0x0000000bee068211 */ /* 0x000fc800078208ff */
[----:B--2---:R-:W-:-:S05]  /*2d70*/  @!P0 LEA.HI.X R7, R238, R12, R21, 0x1, P1 ;  /* 0x0000000cee078211 */ /* 0x004fca00008f0c15 */
[----:B------:R2:W-:Y:S01]  /*2d80*/  @!P0 LDGSTS.E.BYPASS.LTC128B.128 [R215+0x1100], [R6.64], !P5 ;  /* 0x0110000006d78fae */ /* 0x0005e2000e901d46 */
[----:B---3--:R-:W-:-:S04]  /*2d90*/  IMAD R4, R14, c[0x0][0x1e0], RZ ;  /* 0x000078000e047a24 */ /* 0x008fc800078e02ff */
[C---:B------:R-:W-:Y:S01]  /*2da0*/  IMAD R5, R223.reuse, c[0x0][0x1e4], R4 ;  /* 0x00007900df057a24 */ /* 0x040fe200078e0204 */
[----:B------:R-:W-:Y:S02]  /*2db0*/  @!P0 LEA R4, P1, R248, R11, 0x1 ;  /* 0x0000000bf8048211 */ /* 0x000fe400078208ff */
[C---:B------:R-:W-:Y:S02]  /*2dc0*/  IADD3 R11, R10.reuse, 0x40, RZ ;  /* 0x000000400a0b7810 */ /* 0x040fe40007ffe0ff */
[----:B------:R-:W-:Y:S01]  /*2dd0*/  IADD3 R10, R10, 0x60, RZ ;  /* 0x000000600a0a7810 */ /* 0x000fe20007ffe0ff */
[----:B-1----:R-:W-:Y:S01]  /*2de0*/  IMAD.WIDE.U32 R2, R223, c[0x0][0x1e0], RZ ;  /* 0x00007800df027a25 */ /* 0x002fe200078e00ff */
[----:B------:R-:W-:-:S03]  /*2df0*/  ISETP.GE.AND P6, PT, R11, R15, PT ;  /* 0x0000000f0b00720c */ /* 0x000fc60003fc6270 */
[----:B------:R-:W-:Y:S01]  /*2e00*/  IMAD.IADD R3, R3, 0x1, R5 ;  /* 0x0000000103037824 */ /* 0x000fe200078e0205 */
[C---:B------:R-:W-:Y:S02]  /*2e10*/  @!P0 LEA.HI.X R5, R248.reuse, R12, R20, 0x1, P1 ;  /* 0x0000000cf8058211 */ /* 0x040fe400008f0c14 */
[----:B------:R1:W3:Y:S04]  /*2e20*/  SHFL.IDX PT, R12, R8, 0x3, 0x181f ;  /* 0x00781f00080c7f89 */ /* 0x0002e800000e0000 */
[----:B------:R1:W-:Y:S03]  /*2e30*/  @!P0 LDGSTS.E.BYPASS.LTC128B.128 [R215+0x5100], [R4.64], !P4 ;  /* 0x0510000004d78fae */ /* 0x0003e6000e101d46 */
[----:B--2---:R-:W-:-:S04]  /*2e40*/  @!P6 LEA R6, P1, R248, R0, 0x1 ;  /* 0x00000000f806e211 */ /* 0x004fc800078208ff */
[----:B------:R-:W-:Y:S02]  /*2e50*/  @!P6 LEA.HI.X R7, R248, R13, R20, 0x1, P1 ;  /* 0x0000000df807e211 */ /* 0x000fe400008f0c14 */
[----:B------:R-:W-:Y:S02]  /*2e60*/  ISETP.GE.AND P1, PT, R10, R15, PT ;  /* 0x0000000f0a00720c */ /* 0x000fe40003f26270 */
[----:B-1----:R-:W-:Y:S02]  /*2e70*/  @!P6 LEA R4, P0, R238, R0, 0x1 ;  /* 0x00000000ee04e211 */ /* 0x002fe400078008ff */
[----:B----4-:R-:W-:Y:S01]  /*2e80*/  SHF.R.S32.HI R16, RZ, 0x1f, R219 ;  /* 0x0000001fff107819 */ /* 0x010fe200000114db */
[----:B------:R-:W-:-:S04]  /*2e90*/  IMAD.WIDE.U32 R2, R219, c[0x0][0x1f0], R2 ;  /* 0x00007c00db027a25 */ /* 0x000fc800078e0002 */
[----:B------:R-:W-:-:S04]  /*2ea0*/  IMAD R5, R16, c[0x0][0x1f0], RZ ;  /* 0x00007c0010057a24 */ /* 0x000fc800078e02ff */
[----:B------:R-:W-:Y:S01]  /*2eb0*/  IMAD R0, R219, c[0x0][0x1f4], R5 ;  /* 0x00007d00db007a24 */ /* 0x000fe200078e0205 */
[----:B------:R-:W-:Y:S02]  /*2ec0*/  @!P6 LEA.HI.X R5, R238, R13, R21, 0x1, P0 ;  /* 0x0000000dee05e211 */ /* 0x000fe400000f0c15 */
[----:B------:R-:W-:Y:S01]  /*2ed0*/  IADD3 R2, P0, R2, R24, RZ ;  /* 0x0000001802027210 */ /* 0x000fe20007f1e0ff */
[C---:B------:R-:W-:Y:S02]  /*2ee0*/  IMAD.WIDE.U32 R24, R17.reuse, c[0x0][0x210], RZ ;  /* 0x0000840011187a25 */ /* 0x040fe400078e00ff */
[----:B------:R3:W-:Y:S01]  /*2ef0*/  @!P6 LDGSTS.E.BYPASS.LTC128B.128 [R215+0x2100], [R4.64], !P5 ;  /* 0x0210000004d7efae */ /* 0x0007e2000e901d46 */
[----:B------:R-:W-:Y:S01]  /*2f00*/  IADD3.X R3, R22, R3, R0, P0, !PT ;  /* 0x0000000316037210 */ /* 0x000fe200007fe400 */
[----:B------:R-:W-:Y:S01]  /*2f10*/  IMAD R22, R17, c[0x0][0x214], R25 ;  /* 0x0000850011167a24 */ /* 0x000fe200078e0219 */
[C---:B------:R-:W-:Y:S01]  /*2f20*/  LEA R0, P0, R2.reuse, c[0x0][0x1c8], 0x1 ;  /* 0x0000720002007a11 */ /* 0x040fe200078008ff */
[----:B------:R1:W-:Y:S03]  /*2f30*/  @!P6 LDGSTS.E.BYPASS.LTC128B.128 [R215+0x6100], [R6.64], !P4 ;  /* 0x0610000006d7efae */ /* 0x0003e6000e101d46 */
[----:B------:R-:W-:Y:S01]  /*2f40*/  LEA.HI.X R15, R2, c[0x0][0x1cc], R3, 0x1, P0 ;  /* 0x00007300020f7a11 */ /* 0x000fe200000f0c03 */
[----:B------:R-:W2:Y:S01]  /*2f50*/  SHFL.IDX PT, R10, R0, RZ, 0x181f ;  /* 0x00181fff000a7589 */ /* 0x000ea200000e0000 */
[----:B------:R-:W-:-:S03]  /*2f60*/  IMNMX R2, R136, 0x70, PT ;  /* 0x0000007088027817 */ /* 0x000fc60003800200 */
[----:B------:R-:W4:Y:S02]  /*2f70*/  SHFL.IDX PT, R11, R15, RZ, 0x181f ;  /* 0x00181fff0f0b7589 */ /* 0x000f2400000e0000 */
[----:B------:R-:W-:Y:S02]  /*2f80*/  IMAD.IADD R8, R2, 0x1, -R19 ;  /* 0x0000000102087824 */ /* 0x000fe400078e0a13 */
[----:B------:R-:W-:Y:S03]  /*2f90*/  SHFL.IDX PT, R13, R15, 0x2, 0x181f ;  /* 0x00581f000f0d7f89 */ /* 0x000fe600000e0000 */
[----:B------:R-:W-:Y:S01]  /*2fa0*/  ISETP.GE.AND P6, PT, R8, 0x1, PT ;  /* 0x000000010800780c */ /* 0x000fe20003fc6270 */
[----:B------:R-:W-:Y:S04]  /*2fb0*/  STL.64 [R1+0x28], R24 ;  /* 0x0000281801007387 */ /* 0x000fe80000100a00 */
[----:B------:R-:W-:Y:S01]  /*2fc0*/  STL [R1+0x34], R22 ;  /* 0x0000341601007387 */ /* 0x000fe20000100800 */
[----:B---3--:R-:W-:-:S04]  /*2fd0*/  @!P1 LEA R4, P0, R238, R12, 0x1 ;  /* 0x0000000cee049211 */ /* 0x008fc800078008ff */
[-C--:B------:R-:W-:Y:S02]  /*2fe0*/  @!P1 LEA.HI.X R5, R238, R9.reuse, R21, 0x1, P0 ;  /* 0x00000009ee059211 */ /* 0x080fe400000f0c15 */
[C---:B------:R-:W-:Y:S02]  /*2ff0*/  @!P1 LEA R2, P0, R248.reuse, R12, 0x1 ;  /* 0x0000000cf8029211 */ /* 0x040fe400078008ff */
[----:B------:R-:W-:Y:S02]  /*3000*/  SHFL.IDX PT, R12, R15, 0x1, 0x181f ;  /* 0x00381f000f0c7f89 */ /* 0x000fe400000e0000 */
[----:B------:R-:W-:Y:S02]  /*3010*/  @!P1 LEA.HI.X R3, R248, R9, R20, 0x1, P0 ;  /* 0x00000009f8039211 */ /* 0x000fe400000f0c14 */
[----:B------:R-:W1:Y:S04]  /*3020*/  SHFL.IDX PT, R9, R0, 0x1, 0x181f ;  /* 0x00381f0000097f89 */ /* 0x000e6800000e0000 */
[----:B------:R2:W-:Y:S01]  /*3030*/  @!P1 LDGSTS.E.BYPASS.LTC128B.128 [R215+0x3100], [R4.64], !P5 ;  /* 0x0310000004d79fae */ /* 0x0005e2000e901d46 */
[----:B------:R-:W-:-:S03]  /*3040*/  @P6 ISETP.GE.AND P5, PT, R238, c[0x0][0x1d4], PT ;  /* 0x00007500ee006a0c */ /* 0x000fc60003fa6270 */
[----:B------:R3:W-:Y:S01]  /*3050*/  @!P1 LDGSTS.E.BYPASS.LTC128B.128 [R215+0x7100], [R2.64], !P4 ;  /* 0x0710000002d79fae */ /* 0x0007e2000e101d46 */
[----:B------:R-:W-:Y:S02]  /*3060*/  @P6 ISETP.GE.AND P1, PT, R248, c[0x0][0x1d4], PT ;  /* 0x00007500f8006a0c */ /* 0x000fe40003f26270 */
[----:B------:R-:W-:Y:S01]  /*3070*/  ISETP.GE.AND P4, PT, R8, 0x21, PT ;  /* 0x000000210800780c */ /* 0x000fe20003f86270 */
[----:B------:R-:W0:Y:S01]  /*3080*/  LDGDEPBAR ;  /* 0x00000000000079af */ /* 0x000e220000000000 */
[----:B--2---:R-:W-:-:S04]  /*3090*/  @P6 LEA R4, P0, R238, R10, 0x1 ;  /* 0x0000000aee046211 */ /* 0x004fc800078008ff */
[-C--:B----4-:R-:W-:Y:S02]  /*30a0*/  @P6 LEA.HI.X R5, R238, R11.reuse, R21, 0x1, P0 ;  /* 0x0000000bee056211 */ /* 0x090fe400000f0c15 */
[C---:B---3--:R-:W-:Y:S02]  /*30b0*/  @P6 LEA R2, P0, R248.reuse, R10, 0x1 ;  /* 0x0000000af8026211 */ /* 0x048fe400078008ff */
[----:B------:R-:W2:Y:S02]  /*30c0*/  SHFL.IDX PT, R10, R0, 0x2, 0x181f ;  /* 0x00581f00000a7f89 */ /* 0x000ea400000e0000 */
[----:B------:R-:W-:Y:S02]  /*30d0*/  @P6 LEA.HI.X R3, R248, R11, R20, 0x1, P0 ;  /* 0x0000000bf8036211 */ /* 0x000fe400000f0c14 */
[----:B------:R3:W-:Y:S01]  /*30e0*/  @P6 LDGSTS.E.BYPASS.LTC128B.128 [R215+0x8100], [R4.64], !P5 ;  /* 0x0810000004d76fae */ /* 0x0007e2000e901d46 */
[C---:B------:R-:W-:Y:S02]  /*30f0*/  @P4 ISETP.GE.AND P0, PT, R238.reuse, c[0x0][0x1d4], PT ;  /* 0x00007500ee004a0c */ /* 0x040fe40003f06270 */
[----:B-1----:R-:W-:Y:S01]  /*3100*/  @P4 LEA R6, P5, R238, R9, 0x1 ;  /* 0x00000009ee064211 */ /* 0x002fe200078a08ff */
[----:B------:R1:W-:Y:S01]  /*3110*/  @P6 LDGSTS.E.BYPASS.LTC128B.128 [R215+0xb900], [R2.64], !P1 ;  /* 0x0b90000002d76fae */ /* 0x0003e2000c901d46 */
[----:B------:R-:W-:-:S02]  /*3120*/  ISETP.GE.AND P6, PT, R8, 0x41, PT ;  /* 0x000000410800780c */ /* 0x000fc40003fc6270 */
[----:B------:R-:W-:Y:S01]  /*3130*/  @P4 ISETP.GE.AND P1, PT, R248, c[0x0][0x1d4], PT ;  /* 0x00007500f8004a0c */ /* 0x000fe20003f26270 */
[----:B------:R4:W1:Y:S01]  /*3140*/  SHFL.IDX PT, R11, R0, 0x3, 0x181f ;  /* 0x00781f00000b7f89 */ /* 0x00086200000e0000 */
[----:B------:R-:W-:-:S05]  /*3150*/  @P4 LEA.HI.X R7, R238, R12, R21, 0x1, P5 ;  /* 0x0000000cee074211 */ /* 0x000fca00028f0c15 */
[----:B------:R2:W-:Y:S04]  /*3160*/  @P4 LDGSTS.E.BYPASS.LTC128B.128 [R215+0x9100], [R6.64], !P0 ;  /* 0x0910000006d74fae */ /* 0x0005e8000c101d46 */
[----:B------:R-:W-:Y:S01]  /*3170*/  @P6 ISETP.GE.AND P0, PT, R238, c[0x0][0x1d4], PT ;  /* 0x00007500ee006a0c */ /* 0x000fe20003f06270 */
[----:B---3--:R-:W-:Y:S02]  /*3180*/  IMAD R4, R14, c[0x0][0x208], RZ ;  /* 0x000082000e047a24 */ /* 0x008fe400078e02ff */
[----:B------:R-:W-:Y:S02]  /*3190*/  IMAD.SHL.U32 R14, R238, 0x2, RZ ;  /* 0x00000002ee0e7824 */ /* 0x000fe400078e00ff */
[C---:B------:R-:W-:Y:S01]  /*31a0*/  IMAD R5, R223.reuse, c[0x0][0x20c], R4 ;  /* 0x00008300df057a24 */ /* 0x040fe200078e0204 */
[C---:B------:R-:W-:Y:S01]  /*31b0*/  @P4 LEA R4, P5, R248.reuse, R9, 0x1 ;  /* 0x00000009f8044211 */ /* 0x040fe200078a08ff */
[----:B-1----:R-:W-:Y:S01]  /*31c0*/  IMAD.WIDE.U32 R2, R223, c[0x0][0x208], RZ ;  /* 0x00008200df027a25 */ /* 0x002fe200078e00ff */
[----:B------:R-:W1:Y:S03]  /*31d0*/  SHFL.IDX PT, R9, R15, 0x3, 0x181f ;  /* 0x00781f000f097f89 */ /* 0x000e6600000e0000 */
[----:B------:R-:W-:Y:S01]  /*31e0*/  IMAD.IADD R3, R3, 0x1, R5 ;  /* 0x0000000103037824 */ /* 0x000fe200078e0205 */
[----:B------:R-:W-:Y:S01]  /*31f0*/  @P4 LEA.HI.X R5, R248, R12, R20, 0x1, P5 ;  /* 0x0000000cf8054211 */ /* 0x000fe200028f0c14 */
[----:B----4-:R-:W-:Y:S01]  /*3200*/  IMAD R0, R16, c[0x0][0x218], RZ ;  /* 0x0000860010007a24 */ /* 0x010fe200078e02ff */
[----:B------:R-:W-:Y:S01]  /*3210*/  ISETP.GE.AND P5, PT, R8, 0x61, PT ;  /* 0x000000610800780c */ /* 0x000fe20003fa6270 */
[----:B------:R-:W-:-:S02]  /*3220*/  IMAD.WIDE.U32 R2, R219, c[0x0][0x218], R2 ;  /* 0x00008600db027a25 */ /* 0x000fc400078e0002 */
[----:B------:R3:W-:Y:S01]  /*3230*/  @P4 LDGSTS.E.BYPASS.LTC128B.128 [R215+0xc900], [R4.64], !P1 ;  /* 0x0c90000004d74fae */ /* 0x0007e2000c901d46 */
[-C--:B--2---:R-:W-:Y:S01]  /*3240*/  @P6 LEA R6, P4, R248, R10.reuse, 0x1 ;  /* 0x0000000af8066211 */ /* 0x084fe200078808ff */
[----:B------:R-:W-:Y:S01]  /*3250*/  IMAD R7, R219, c[0x0][0x21c], R0 ;  /* 0x00008700db077a24 */ /* 0x000fe200078e0200 */
[----:B---3--:R-:W-:-:S04]  /*3260*/  @P6 LEA R4, P1, R238, R10, 0x1 ;  /* 0x0000000aee046211 */ /* 0x008fc800078208ff */
[----:B------:R-:W-:Y:S02]  /*3270*/  @P6 LEA.HI.X R5, R238, R13, R21, 0x1, P1 ;  /* 0x0000000dee056211 */ /* 0x000fe400008f0c15 */
[----:B------:R-:W-:-:S03]  /*3280*/  IADD3 R0, P1, R2, R24, RZ ;  /* 0x0000001802007210 */ /* 0x000fc60007f3e0ff */
[----:B------:R2:W-:Y:S01]  /*3290*/  @P6 LDGSTS.E.BYPASS.LTC128B.128 [R215+0xa100], [R4.64], !P0 ;  /* 0x0a10000004d76fae */ /* 0x0005e2000c101d46 */
[----:B------:R-:W-:Y:S02]  /*32a0*/  IADD3.X R3, R22, R3, R7, P1, !PT ;  /* 0x0000000316037210 */ /* 0x000fe40000ffe407 */
[C---:B------:R-:W-:Y:S01]  /*32b0*/  @P6 LEA.HI.X R7, R248.reuse, R13, R20, 0x1, P4 ;  /* 0x0000000df8076211 */ /* 0x040fe200020f0c14 */
[----:B------:R-:W-:Y:S01]  /*32c0*/  IMAD.SHL.U32 R13, R248, 0x2, RZ ;  /* 0x00000002f80d7824 */ /* 0x000fe200078e00ff */
[----:B------:R-:W-:Y:S02]  /*32d0*/  LEA R12, P4, R0, c[0x0][0x1f8], 0x1 ;  /* 0x00007e00000c7a11 */ /* 0x000fe400078808ff */
[----:B------:R-:W-:Y:S02]  /*32e0*/  @P6 ISETP.GE.AND P1, PT, R248, c[0x0][0x1d4], PT ;  /* 0x00007500f8006a0c */ /* 0x000fe40003f26270 */
[----:B------:R-:W-:Y:S01]  /*32f0*/  LEA.HI.X R10, R0, c[0x0][0x1fc], R3, 0x1, P4 ;  /* 0x00007f00000a7a11 */ /* 0x000fe200020f0c03 */
[----:B------:R-:W3:Y:S01]  /*3300*/  SHFL.IDX PT, R8, R12, RZ, 0x181f ;  /* 0x00181fff0c087589 */ /* 0x000ee200000e0000 */
[----:B------:R-:W-:Y:S01]  /*3310*/  @P5 ISETP.GE.AND P4, PT, R238, c[0x0][0x1d4], PT ;  /* 0x00007500ee005a0c */ /* 0x000fe20003f86270 */
[----:B------:R-:W-:Y:S01]  /*3320*/  IMAD.IADD R0, R136, 0x1, -R19 ;  /* 0x0000000188007824 */ /* 0x000fe200078e0a13 */
[----:B------:R-:W-:-:S04]  /*3330*/  SHF.R.S32.HI R22, RZ, 0x1f, R23 ;  /* 0x0000001fff167819 */ /* 0x000fc80000011417 */
[----:B------:R-:W-:-:S03]  /*3340*/  LEA.HI R22, R22, R23, RZ, 0x3 ;  /* 0x0000001716167211 */ /* 0x000fc600078f18ff */
[----:B------:R4:W-:Y:S01]  /*3350*/  @P6 LDGSTS.E.BYPASS.LTC128B.128 [R215+0xd900], [R6.64], !P1 ;  /* 0x0d90000006d76fae */ /* 0x0009e2000c901d46 */
[----:B------:R-:W-:-:S05]  /*3360*/  LOP3.LUT R22, R22, 0xfffffff8, RZ, 0xc0, !PT ;  /* 0xfffffff816167812 */ /* 0x000fca00078ec0ff */
[----:B------:R-:W-:Y:S01]  /*3370*/  IMAD.IADD R22, R23, 0x1, -R22 ;  /* 0x0000000117167824 */ /* 0x000fe200078e0a16 */
[----:B--2---:R-:W-:-:S04]  /*3380*/  @P5 LEA R4, P0, R238, R11, 0x1 ;  /* 0x0000000bee045211 */ /* 0x004fc800078008ff */
[----:B-1----:R-:W-:Y:S02]  /*3390*/  @P5 LEA.HI.X R5, R238, R9, R21, 0x1, P0 ;  /* 0x00000009ee055211 */ /* 0x002fe400000f0c15 */
[----:B------:R-:W-:Y:S02]  /*33a0*/  @P5 LEA R2, P0, R248, R11, 0x1 ;  /* 0x0000000bf8025211 */ /* 0x000fe400078008ff */
[----:B------:R-:W-:Y:S01]  /*33b0*/  LOP3.LUT P1, RZ, R22, 0x2, RZ, 0xc0, !PT ;  /* 0x0000000216ff7812 */ /* 0x000fe2000782c0ff */
[----:B------:R1:W-:Y:S01]  /*33c0*/  @P5 LDGSTS.E.BYPASS.LTC128B.128 [R215+0xb100], [R4.64], !P4 ;  /* 0x0b10000004d75fae */ /* 0x0003e2000e101d46 */
[C---:B------:R-:W-:Y:S02]  /*33d0*/  @P5 LEA.HI.X R3, R248.reuse, R9, R20, 0x1, P0 ;  /* 0x00000009f8035211 */ /* 0x040fe400000f0c14 */
[----:B------:R-:W-:Y:S01]  /*33e0*/  @P5 ISETP.GE.AND P0, PT, R248, c[0x0][0x1d4], PT ;  /* 0x00007500f8005a0c */ /* 0x000fe20003f06270 */
[----:B------:R-:W2:Y:S01]  /*33f0*/  SHFL.IDX PT, R9, R10, RZ, 0x181f ;  /* 0x00181fff0a097589 */ /* 0x000ea200000e0000 */
[----:B------:R-:W-:-:S03]  /*3400*/  ISETP.GE.AND P4, PT, R238, c[0x0][0x1d4], PT ;  /* 0x00007500ee007a0c */ /* 0x000fc60003f86270 */
[----:B------:R-:W-:Y:S01]  /*3410*/  SHFL.IDX PT, R11, R10, 0x2, 0x181f ;  /* 0x00581f000a0b7f89 */ /* 0x000fe200000e0000 */
[----:B------:R-:W-:-:S03]  /*3420*/  ISETP.LT.OR P6, PT, R0, 0x1, P4 ;  /* 0x000000010000780c */ /* 0x000fc600027c1670 */
[----:B----4-:R-:W4:Y:S01]  /*3430*/  SHFL.IDX PT, R6, R12, 0x1, 0x181f ;  /* 0x00381f000c067f89 */ /* 0x010f2200000e0000 */
[----:B------:R-:W-:-:S03]  /*3440*/  @P1 IADD3 R195, R188, -0x20, RZ ;  /* 0xffffffe0bcc31810 */ /* 0x000fc60007ffe0ff */
[----:B------:R3:W-:Y:S01]  /*3450*/  @P5 LDGSTS.E.BYPASS.LTC128B.128 [R215+0xe900], [R2.64], !P0 ;  /* 0x0e90000002d75fae */ /* 0x0007e2000c101d46 */
[----:B------:R-:W-:Y:S02]  /*3460*/  ISETP.GE.AND P0, PT, R248, c[0x0][0x1d4], PT ;  /* 0x00007500f8007a0c */ /* 0x000fe40003f06270 */
[C---:B------:R-:W-:Y:S01]  /*3470*/  IADD3 R209, R195.reuse, 0x3000, RZ ;  /* 0x00003000c3d17810 */ /* 0x040fe20007ffe0ff */
[----:B------:R-:W0:Y:S01]  /*3480*/  LDGDEPBAR ;  /* 0x00000000000079af */ /* 0x000e220000000000 */
[----:B------:R-:W-:Y:S02]  /*3490*/  ISETP.LT.OR P5, PT, R0, 0x1, P0 ;  /* 0x000000010000780c */ /* 0x000fe400007a1670 */
[C---:B------:R-:W-:Y:S01]  /*34a0*/  IADD3 R208, R195.reuse, 0x2800, RZ ;  /* 0x00002800c3d07810 */ /* 0x040fe20007ffe0ff */
[----:B------:R-:W1:Y:S01]  /*34b0*/  SHFL.IDX PT, R7, R10, 0x1, 0x181f ;  /* 0x00381f000a077f89 */ /* 0x000e6200000e0000 */
[C---:B------:R-:W-:Y:S02]  /*34c0*/  IADD3 R207, R195.reuse, 0x2000, RZ ;  /* 0x00002000c3cf7810 */ /* 0x040fe40007ffe0ff */
[----:B------:R-:W-:-:S02]  /*34d0*/  IADD3 R206, R195, 0x1800, RZ ;  /* 0x00001800c3ce7810 */ /* 0x000fc40007ffe0ff */
[C---:B------:R-:W-:Y:S02]  /*34e0*/  IADD3 R205, R195.reuse, 0x1000, RZ ;  /* 0x00001000c3cd7810 */ /* 0x040fe40007ffe0ff */
[----:B------:R-:W-:Y:S02]  /*34f0*/  IADD3 R204, R195, 0x800, RZ ;  /* 0x00000800c3cc7810 */ /* 0x000fe40007ffe0ff */
[----:B---3--:R-:W-:Y:S01]  /*3500*/  IADD3 R2, P1, R8, R14, RZ ;  /* 0x0000000e08027210 */ /* 0x008fe20007f3e0ff */
[----:B------:R-:W-:-:S04]  /*3510*/  DEPBAR.LE SB0, 0x1 ;  /* 0x000080400000791a */ /* 0x000fc80000000000 */
[----:B------:R-:W-:Y:S01]  /*3520*/  BAR.SYNC.DEFER_BLOCKING 0x0 ;  /* 0x0000000000007b1d */ /* 0x000fe20000010000 */
[----:B--2---:R-:W-:Y:S01]  /*3530*/  IMAD.X R3, R9, 0x1, R220, P1 ;  /* 0x0000000109037824 */ /* 0x004fe200008e06dc */
[----:B-1----:R-:W-:-:S04]  /*3540*/  IADD3 R4, P1, R8, R13, RZ ;  /* 0x0000000d08047210 */ /* 0x002fc80007f3e0ff */
[----:B------:R-:W1:Y:S01]  /*3550*/  SHFL.IDX PT, R8, R12, 0x2, 0x181f ;  /* 0x00581f000c087f89 */ /* 0x000e6200000e0000 */
[----:B------:R-:W-:-:S03]  /*3560*/  IMAD.X R5, R9, 0x1, R221, P1 ;  /* 0x0000000109057824 */ /* 0x000fc600008e06dd */
        /* <DEDUP_REMOVED lines=43> */
[----:B----4-:R-:W-:-:S03]  /*3820*/  IADD3 R2, P1, R8, R13, RZ ;  /* 0x0000000d08027210 */ /* 0x010fc60007f3e0ff */
[----:B------:R-:W1:Y:S02]  /*3830*/  S2R R13, SR_TID.X ;  /* 0x00000000000d7919 */ /* 0x000e640000002100 */
[----:B------:R-:W-:Y:S01]  /*3840*/  IMAD.X R3, R11, 0x1, R221, P1 ;  /* 0x000000010b037824 */ /* 0x000fe200008e06dd */
[----:B------:R-:W-:-:S04]  /*3850*/  ISETP.GT.AND P1, PT, R18, 0x6f, PT ;  /* 0x0000006f1200780c */ /* 0x000fc80003f24270 */
[----:B------:R2:W-:Y:S01]  /*3860*/  LDGSTS.E.BYPASS.LTC128B.128 [R215+0x5900], [R2.64], !P5 ;  /* 0x0590000002d77fae */ /* 0x0005e2000e901d46 */
[----:B-1----:R-:W-:-:S13]  /*3870*/  ISETP.GT.AND P5, PT, R13, 0x7f, PT ;  /* 0x0000007f0d00780c */ /* 0x002fda0003fa4270 */
[----:B------:R-:W-:Y:S05]  /*3880*/  @P5 BRA `(.L_x_1326) ;  /* 0x0000010000005947 */ /* 0x000fea0003800000 */
[----:B--23--:R-:W-:Y:S05]  /*3890*/  BRA.DIV ~URZ, `(.L_x_1327) ;  /* 0x00010e927f007947 */ /* 0x00cfea000b800000 */
[----:B------:R1:W2:Y:S04]  /*38a0*/  SHFL.IDX PT, R6, R10, 0x3, 0x181f ;  /* 0x00781f000a067f89 */ /* 0x0002a800000e0000 */
[----:B------:R1:W3:Y:S02]  /*38b0*/  SHFL.IDX PT, R2, R12, 0x3, 0x181f ;  /* 0x00781f000c027f89 */ /* 0x0002e400000e0000 */
.L_x_1444:
[----:B------:R-:W-:Y:S01]  /*38c0*/  IMAD.SHL.U32 R4, R238, 0x2, RZ ;  /* 0x00000002ee047824 */ /* 0x000fe200078e00ff */
[----:B------:R-:W-:Y:S01]  /*38d0*/  ISETP.LT.OR P4, PT, R0, 0x61, P4 ;  /* 0x000000610000780c */ /* 0x000fe20002781670 */
        /* <DEDUP_REMOVED lines=11> */
.L_x_1326:
[----:B--23--:R-:W-:Y:S05]  /*3990*/  BSYNC B0 ;  /* 0x0000000000007941 */ /* 0x00cfea0003800000 */
.L_x_1325:
[----:B------:R-:W2:Y:S04]  /*39a0*/  S2R R2, SR_TID.X ;  /* 0x0000000000027919 */ /* 0x000ea80000002100 */
[----:B------:R-:W0:Y:S01]  /*39b0*/  LDGDEPBAR ;  /* 0x00000000000079af */ /* 0x000e220000000000 */
[----:B------:R-:W-:Y:S01]  /*39c0*/  WARPSYNC 0xffffffff ;  /* 0xffffffff00007948 */ /* 0x000fe20003800000 */
[C---:B------:R-:W-:Y:S08]  /*39d0*/  HMMA.16816.F32.BF16 R4, R128.reuse, R54, RZ ;  /* 0x000000368004723c */ /* 0x040ff000000418ff */
[C---:B------:R-:W-:Y:S08]  /*39e0*/  HMMA.16816.F32.BF16 R16, R128.reuse, R48, RZ ;  /* 0x000000308010723c */ /* 0x040ff000000418ff */
[----:B------:R-:W-:Y:S01]  /*39f0*/  HMMA.16816.F32.BF16 R40, R128, R36, RZ ;  /* 0x000000248028723c */ /* 0x000fe200000418ff */
[----:B--2---:R-:W-:-:S04]  /*3a00*/  SHF.R.S32.HI R0, RZ, 0x1f, R2 ;  /* 0x0000001fff007819 */ /* 0x004fc80000011402 */
[----:B------:R-:W-:-:S03]  /*3a10*/  LEA.HI R0, R0, R2, RZ, 0x3 ;  /* 0x0000000200007211 */ /* 0x000fc600078f18ff */
[----:B------:R-:W-:Y:S01]  /*3a20*/  HMMA.16816.F32.BF16 R24, R128, R20, RZ ;  /* 0x000000148018723c */ /* 0x000fe200000418ff */
[----:B------:R-:W-:-:S04]  /*3a30*/  LOP3.LUT R0, R0, 0xfffffff8, RZ, 0xc0, !PT ;  /* 0xfffffff800007812 */ /* 0x000fc800078ec0ff */
[----:B------:R-:W-:-:S03]  /*3a40*/  IADD3 R0, -R0, R2, RZ ;  /* 0x0000000200007210 */ /* 0x000fc60007ffe1ff */
[----:B------:R-:W-:Y:S01]  /*3a50*/  HMMA.16816.F32.BF16 R36, R128, R38, RZ ;  /* 0x000000268024723c */ /* 0x000fe200000418ff */
[----:B------:R-:W2:Y:S01]  /*3a60*/  LDL R2, [R1] ;  /* 0x0000000001027983 */ /* 0x000ea20000100800 */
[----:B------:R-:W-:Y:S02]  /*3a70*/  LOP3.LUT P0, RZ, R0, 0x4, RZ, 0xc0, !PT ;  /* 0x0000000400ff7812 */ /* 0x000fe4000780c0ff */
[----:B------:R-:W-:-:S04]  /*3a80*/  MOV R0, 0x40 ;  /* 0x0000004000007802 */ /* 0x000fc80000000f00 */
[----:B------:R-:W-:Y:S01]  /*3a90*/  SEL R0, R0, 0xffffffc0, !P0 ;  /* 0xffffffc000007807 */ /* 0x000fe20004000000 */
[----:B------:R-:W-:Y:S03]  /*3aa0*/  HMMA.16816.F32.BF16 R80, R132, R58, R4 ;  /* 0x0000003a8450723c */ /* 0x000fe60000041804 */
[----:B------:R-:W-:-:S05]  /*3ab0*/  IADD3 R190, R188, R0, RZ ;  /* 0x00000000bcbe7210 */ /* 0x000fca0007ffe0ff */
[C---:B------:R-:W-:Y:S01]  /*3ac0*/  HMMA.16816.F32.BF16 R20, R128.reuse, R22, RZ ;  /* 0x000000168014723c */ /* 0x040fe200000418ff */
[----:B------:R-:W3:Y:S04]  /*3ad0*/  LDSM.16.M88.4 R4, [R190] ;  /* 0x00000000be04783b */ /* 0x000ee80000000200 */
[----:B------:R-:W-:Y:S03]  /*3ae0*/  LDSM.16.M88.4 R44, [R190+0x1800] ;  /* 0x00180000be2c783b */ /* 0x000fe60000000200 */
[C---:B-1----:R-:W-:Y:S08]  /*3af0*/  HMMA.16816.F32.BF16 R12, R128.reuse, R50, RZ ;  /* 0x00000032800c723c */ /* 0x042ff000000418ff */
[----:B------:R-:W-:Y:S08]  /*3b00*/  HMMA.16816.F32.BF16 R8, R128, R52, RZ ;  /* 0x000000348008723c */ /* 0x000ff000000418ff */
[----:B------:R-:W-:Y:S08]  /*3b10*/  HMMA.16816.F32.BF16 R100, R132, R60, R16 ;  /* 0x0000003c8464723c */ /* 0x000ff00000041810 */
[C---:B------:R-:W-:Y:S08]  /*3b20*/  HMMA.16816.F32.BF16 R16, R128.reuse, R78, RZ ;  /* 0x0000004e8010723c */ /* 0x040ff000000418ff */
[----:B------:R-:W-:Y:S08]  /*3b30*/  HMMA.16816.F32.BF16 R32, R128, R28, RZ ;  /* 0x0000001c8020723c */ /* 0x000ff000000418ff */
[C---:B------:R-:W-:Y:S01]  /*3b40*/  HMMA.16816.F32.BF16 R112, R132.reuse, R64, R24 ;  /* 0x000000408470723c */ /* 0x040fe20000041818 */
[----:B------:R-:W1:Y:S07]  /*3b50*/  LDSM.16.M88.4 R24, [R190+0x1000] ;  /* 0x00100000be18783b */ /* 0x000e6e0000000200 */
[----:B------:R-:W-:Y:S01]  /*3b60*/  HMMA.16816.F32.BF16 R84, R132, R74, R36 ;  /* 0x0000004a8454723c */ /* 0x000fe20000041824 */
[----:B------:R-:W-:-:S07]  /*3b70*/  IADD3 R189, R195, R0, RZ ;  /* 0x00000000c3bd7210 */ /* 0x000fce0007ffe0ff */
[----:B------:R-:W-:Y:S08]  /*3b80*/  HMMA.16816.F32.BF16 R28, R128, R30, RZ ;  /* 0x0000001e801c723c */ /* 0x000ff000000418ff */
[----:B------:R-:W-:Y:S01]  /*3b90*/  HMMA.16816.F32.BF16 R104, R132, R66, R20 ;  /* 0x000000428468723c */ /* 0x000fe20000041814 */
[----:B------:R-:W-:Y:S07]  /*3ba0*/  LDSM.16.M88.4 R64, [R189+0x800] ;  /* 0x00080000bd40783b */ /* 0x000fee0000000200 */
[----:B------:R-:W-:Y:S01]  /*3bb0*/  HMMA.16816.F32.BF16 R20, R128, R76, RZ ;  /* 0x0000004c8014723c */ /* 0x000fe200000418ff */
[----:B------:R-:W-:Y:S07]  /*3bc0*/  LDSM.16.M88.4 R76, [R190+0x2000] ;  /* 0x00200000be4c783b */ /* 0x000fee0000000200 */
[C---:B------:R-:W-:Y:S01]  /*3bd0*/  HMMA.16816.F32.BF16 R88, R132.reuse, R72, R40 ;  /* 0x000000488458723c */ /* 0x040fe20000041828 */
[----:B------:R-:W-:Y:S07]  /*3be0*/  LDSM.16.M88.4 R72, [R190+0x2800] ;  /* 0x00280000be48783b */ /* 0x000fee0000000200 */
[C---:B------:R-:W-:Y:S08]  /*3bf0*/  HMMA.16816.F32.BF16 R96, R132.reuse, R62, R12 ;  /* 0x0000003e8460723c */ /* 0x040ff0000004180c */
[----:B------:R-:W-:Y:S01]  /*3c00*/  HMMA.16816.F32.BF16 R92, R132, R56, R8 ;  /* 0x00000038845c723c */ /* 0x000fe20000041808 */
[----:B------:R-:W-:Y:S07]  /*3c10*/  LDSM.16.M88.4 R56, [R190+0x3000] ;  /* 0x00300000be38783b */ /* 0x000fee0000000200 */
[C---:B------:R-:W-:Y:S08]  /*3c20*/  HMMA.16816.F32.BF16 R12, R128.reuse, R116, RZ ;  /* 0x00000074800c723c */ /* 0x040ff000000418ff */
[----:B------:R-:W-:Y:S08]  /*3c30*/  HMMA.16816.F32.BF16 R8, R128, R118, RZ ;  /* 0x000000768008723c */ /* 0x000ff000000418ff */
[C---:B------:R-:W-:Y:S01]  /*3c40*/  HMMA.16816.F32.BF16 R48, R132.reuse, R122, R16 ;  /* 0x0000007a8430723c */ /* 0x040fe20000041810 */
[----:B------:R-:W4:Y:S07]  /*3c50*/  LDSM.16.M88.4 R16, [R189] ;  /* 0x00000000bd10783b */ /* 0x000f2e0000000200 */
[----:B------:R-:W-:Y:S08]  /*3c60*/  HMMA.16816.F32.BF16 R52, R132, R68, R32 ;  /* 0x000000448434723c */ /* 0x000ff00000041820 */
[----:B---3--:R-:W-:Y:S01]  /*3c70*/  HMMA.16816.F32.BF16 R32, R164, R6, R84 ;  /* 0x00000006a420723c */ /* 0x008fe20000041854 */
[----:B------:R-:W3:Y:S07]  /*3c80*/  LDSM.16.M88.4 R84, [R189+0x1000] ;  /* 0x00100000bd54783b */ /* 0x000eee0000000200 */
[C---:B------:R-:W-:Y:S01]  /*3c90*/  HMMA.16816.F32.BF16 R108, R132.reuse, R70, R28 ;  /* 0x00000046846c723c */ /* 0x040fe2000004181c */
[----:B------:R-:W5:Y:S07]  /*3ca0*/  LDSM.16.M88.4 R28, [R190+0x800] ;  /* 0x00080000be1c783b */ /* 0x000f6e0000000200 */
[----:B------:R-:W-:Y:S08]  /*3cb0*/  HMMA.16816.F32.BF16 R68, R132, R120, R20 ;  /* 0x000000788444723c */ /* 0x000ff00000041814 */
[----:B------:R-:W-:Y:S01]  /*3cc0*/  HMMA.16816.F32.BF16 R20, R164, R4, R88 ;  /* 0x00000004a414723c */ /* 0x000fe20000041858 */
[----:B------:R-:W2:Y:S07]  /*3cd0*/  LDSM.16.M88.4 R88, [R189+0x1800] ;  /* 0x00180000bd58783b */ /* 0x000eae0000000200 */
[C---:B------:R-:W-:Y:S08]  /*3ce0*/  HMMA.16816.F32.BF16 R40, R132.reuse, R124, R12 ;  /* 0x0000007c8428723c */ /* 0x040ff0000004180c */
[----:B------:R-:W-:Y:S08]  /*3cf0*/  HMMA.16816.F32.BF16 R36, R132, R126, R8 ;  /* 0x0000007e8424723c */ /* 0x000ff00000041808 */
[C---:B-1----:R-:W-:Y:S08]  /*3d00*/  HMMA.16816.F32.BF16 R12, R164.reuse, R24, R112 ;  /* 0x00000018a40c723c */ /* 0x042ff00000041870 */
[C---:B------:R-:W-:Y:S08]  /*3d10*/  HMMA.16816.F32.BF16 R8, R164.reuse, R26, R104 ;  /* 0x0000001aa408723c */ /* 0x040ff00000041868 */
[C---:B------:R-:W-:Y:S08]  /*3d20*/  HMMA.16816.F32.BF16 R4, R164.reuse, R44, R100 ;  /* 0x0000002ca404723c */ /* 0x040ff00000041864 */
[----:B------:R-:W-:Y:S01]  /*3d30*/  HMMA.16816.F32.BF16 R24, R164, R46, R96 ;  /* 0x0000002ea418723c */ /* 0x000fe20000041860 */
[----:B------:R-:W1:Y:S07]  /*3d40*/  LDSM.16.M88.4 R44, [R188+0x3800] ;  /* 0x00380000bc2c783b */ /* 0x000e6e0000000200 */
[----:B----4-:R-:W-:Y:S08]  /*3d50*/  HMMA.16816.F32.BF16 R20, R168, R16, R20 ;  /* 0x00000010a814723c */ /* 0x010ff00000041814 */
[C---:B------:R-:W-:Y:S01]  /*3d60*/  HMMA.16816.F32.BF16 R100, R164.reuse, R56, R40 ;  /* 0x00000038a464723c */ /* 0x040fe20000041828 */
[----:B------:R-:W-:Y:S07]  /*3d70*/  LDSM.16.M88.4 R40, [R189+0x2000] ;  /* 0x00200000bd28783b */ /* 0x000fee0000000200 */
[----:B------:R-:W-:Y:S01]  /*3d80*/  HMMA.16816.F32.BF16 R96, R164, R58, R36 ;  /* 0x0000003aa460723c */ /* 0x000fe20000041824 */
[----:B------:R-:W-:Y:S07]  /*3d90*/  LDSM.16.M88.4 R36, [R190+0x3800] ;  /* 0x00380000be24783b */ /* 0x000fee0000000200 */
[----:B---3--:R-:W-:Y:S01]  /*3da0*/  HMMA.16816.F32.BF16 R56, R168, R86, R8 ;  /* 0x00000056a838723c */ /* 0x008fe20000041808 */
[----:B------:R-:W3:Y:S07]  /*3db0*/  LDSM.16.M88.4 R8, [R195+0x3800] ;  /* 0x00380000c308783b */ /* 0x000eee0000000200 */
[C---:B-----5:R-:W-:Y:S08]  /*3dc0*/  HMMA.16816.F32.BF16 R52, R164.reuse, R28, R52 ;  /* 0x0000001ca434723c */ /* 0x060ff00000041834 */
[----:B------:R-:W-:Y:S08]  /*3dd0*/  HMMA.16816.F32.BF16 R60, R164, R30, R108 ;  /* 0x0000001ea43c723c */ /* 0x000ff0000004186c */
[----:B------:R-:W-:Y:S01]  /*3de0*/  HMMA.16816.F32.BF16 R28, R168, R18, R32 ;  /* 0x00000012a81c723c */ /* 0x000fe20000041820 */
[----:B------:R-:W4:Y:S04]  /*3df0*/  LDSM.16.M88.4 R16, [R189+0x2800] ;  /* 0x00280000bd10783b */ /* 0x000f280000000200 */
[----:B------:R-:W-:Y:S03]  /*3e00*/  LDSM.16.M88.4 R32, [R189+0x3000] ;  /* 0x00300000bd20783b */ /* 0x000fe60000000200 */
[C---:B------:R-:W-:Y:S08]  /*3e10*/  HMMA.16816.F32.BF16 R92, R164.reuse, R76, R92 ;  /* 0x0000004ca45c723c */ /* 0x040ff0000004185c */
[C---:B------:R-:W-:Y:S08]  /*3e20*/  HMMA.16816.F32.BF16 R80, R164.reuse, R78, R80 ;  /* 0x0000004ea450723c */ /* 0x040ff00000041850 */
[C---:B------:R-:W-:Y:S08]  /*3e30*/  HMMA.16816.F32.BF16 R68, R164.reuse, R72, R68 ;  /* 0x00000048a444723c */ /* 0x040ff00000041844 */
[----:B------:R-:W-:Y:S08]  /*3e40*/  HMMA.16816.F32.BF16 R76, R164, R74, R48 ;  /* 0x0000004aa44c723c */ /* 0x000ff00000041830 */
[C---:B--2---:R-:W-:Y:S08]  /*3e50*/  HMMA.16816.F32.BF16 R72, R168.reuse, R88, R4 ;  /* 0x00000058a848723c */ /* 0x044ff00000041804 */
[----:B------:R-:W-:Y:S01]  /*3e60*/  HMMA.16816.F32.BF16 R88, R168, R90, R24 ;  /* 0x0000005aa858723c */ /* 0x000fe20000041818 */
[----:B------:R-:W2:Y:S07]  /*3e70*/  LDSM.16.M88.4 R24, [R188+0x4000] ;  /* 0x00400000bc18783b */ /* 0x000eae0000000200 */
[----:B-1----:R-:W-:Y:S08]  /*3e80*/  HMMA.16816.F32.BF16 R4, R172, R44, R20 ;  /* 0x0000002cac04723c */ /* 0x002ff00000041814 */
[C---:B------:R-:W-:Y:S08]  /*3e90*/  HMMA.16816.F32.BF16 R52, R168.reuse, R64, R52 ;  /* 0x00000040a834723c */ /* 0x040ff00000041834 */
[----:B------:R-:W-:Y:S08]  /*3ea0*/  HMMA.16816.F32.BF16 R48, R168, R84, R12 ;  /* 0x00000054a830723c */ /* 0x000ff0000004180c */
[----:B------:R-:W-:Y:S01]  /*3eb0*/  HMMA.16816.F32.BF16 R12, R172, R46, R28 ;  /* 0x0000002eac0c723c */ /* 0x000fe2000004181c */
[----:B------:R-:W1:Y:S07]  /*3ec0*/  LDSM.16.M88.4 R44, [R195+0x4000] ;  /* 0x00400000c32c783b */ /* 0x000e6e0000000200 */
[----:B---3--:R-:W-:Y:S08]  /*3ed0*/  HMMA.16816.F32.BF16 R4, R176, R8, R4 ;  /* 0x00000008b004723c */ /* 0x008ff00000041804 */
[C---:B------:R-:W-:Y:S08]  /*3ee0*/  HMMA.16816.F32.BF16 R92, R168.reuse, R40, R92 ;  /* 0x00000028a85c723c */ /* 0x040ff0000004185c */
[C---:B------:R-:W-:Y:S01]  /*3ef0*/  HMMA.16816.F32.BF16 R80, R168.reuse, R42, R80 ;  /* 0x0000002aa850723c */ /* 0x040fe20000041850 */
[----:B------:R-:W3:Y:S07]  /*3f00*/  LDSM.16.M88.4 R40, [R188+0x4800] ;  /* 0x00480000bc28783b */ /* 0x000eee0000000200 */
[C---:B----4-:R-:W-:Y:S01]  /*3f10*/  HMMA.16816.F32.BF16 R84, R168.reuse, R16, R68 ;  /* 0x00000010a854723c */ /* 0x050fe20000041844 */
[----:B------:R-:W4:Y:S07]  /*3f20*/  LDSM.16.M88.4 R68, [R189+0x3800] ;  /* 0x00380000bd44783b */ /* 0x000f2e0000000200 */
[----:B------:R-:W-:Y:S01]  /*3f30*/  HMMA.16816.F32.BF16 R64, R168, R66, R60 ;  /* 0x00000042a840723c */ /* 0x000fe2000004183c */
[----:B------:R-:W-:Y:S07]  /*3f40*/  LDSM.16.M88.4 R60, [R188+0x5000] ;  /* 0x00500000bc3c783b */ /* 0x000fee0000000200 */
[----:B--2---:R-:W-:Y:S01]  /*3f50*/  HMMA.16816.F32.BF16 R20, R172, R24, R52 ;  /* 0x00000018ac14723c */ /* 0x004fe20000041834 */
[----:B------:R-:W2:Y:S07]  /*3f60*/  LDSM.16.M88.4 R52, [R190+0x4000] ;  /* 0x00400000be34783b */ /* 0x000eae0000000200 */
[----:B------:R-:W-:Y:S08]  /*3f70*/  HMMA.16816.F32.BF16 R12, R176, R10, R12 ;  /* 0x0000000ab00c723c */ /* 0x000ff0000004180c */
[----:B------:R-:W-:Y:S08]  /*3f80*/  HMMA.16816.F32.BF16 R8, R180, R36, R4 ;  /* 0x00000024b408723c */ /* 0x000ff00000041804 */
[----:B------:R-:W-:Y:S08]  /*3f90*/  HMMA.16816.F32.BF16 R76, R168, R18, R76 ;  /* 0x00000012a84c723c */ /* 0x000ff0000004184c */
[----:B------:R-:W-:Y:S01]  /*3fa0*/  HMMA.16816.F32.BF16 R16, R172, R26, R64 ;  /* 0x0000001aac10723c */ /* 0x000fe20000041840 */
[----:B------:R-:W-:Y:S07]  /*3fb0*/  LDSM.16.M88.4 R64, [R188+0x5800] ;  /* 0x00580000bc40783b */ /* 0x000fee0000000200 */
[C---:B------:R-:W-:Y:S08]  /*3fc0*/  HMMA.16816.F32.BF16 R100, R168.reuse, R32, R100 ;  /* 0x00000020a864723c */ /* 0x040ff00000041864 */
[----:B------:R-:W-:Y:S01]  /*3fd0*/  HMMA.16816.F32.BF16 R96, R168, R34, R96 ;  /* 0x00000022a860723c */ /* 0x000fe20000041860 */
[----:B------:R-:W5:Y:S07]  /*3fe0*/  LDSM.16.M88.4 R32, [R195+0x4800] ;  /* 0x00480000c320783b */ /* 0x000f6e0000000200 */
[----:B-1----:R-:W-:Y:S08]  /*3ff0*/  HMMA.16816.F32.BF16 R20, R176, R44, R20 ;  /* 0x0000002cb014723c */ /* 0x002ff00000041814 */
[----:B------:R-:W-:Y:S01]  /*4000*/  HMMA.16816.F32.BF16 R4, R180, R38, R12 ;  /* 0x00000026b404723c */ /* 0x000fe2000004180c */
[----:B------:R-:W-:Y:S07]  /*4010*/  LDSM.16.M88.4 R36, [R189+0x4800] ;  /* 0x00480000bd24783b */ /* 0x000fee0000000200 */
[----:B---3--:R-:W-:Y:S01]  /*4020*/  HMMA.16816.F32.BF16 R28, R172, R40, R48 ;  /* 0x00000028ac1c723c */ /* 0x008fe20000041830 */
[----:B------:R-:W1:Y:S07]  /*4030*/  LDSM.16.M88.4 R48, [R189+0x4000] ;  /* 0x00400000bd30783b */ /* 0x000e6e0000000200 */
[----:B----4-:R-:W-:Y:S08]  /*4040*/  HMMA.16816.F32.BF16 R24, R184, R68, R8 ;  /* 0x00000044b818723c */ /* 0x010ff00000041808 */
[----:B------:R-:W-:Y:S01]  /*4050*/  HMMA.16816.F32.BF16 R8, R176, R46, R16 ;  /* 0x0000002eb008723c */ /* 0x000fe20000041810 */
[----:B------:R-:W-:Y:S07]  /*4060*/  LDSM.16.M88.4 R44, [R195+0x5800] ;  /* 0x00580000c32c783b */ /* 0x000fee0000000200 */
[----:B------:R-:W-:Y:S01]  /*4070*/  HMMA.16816.F32.BF16 R56, R172, R42, R56 ;  /* 0x0000002aac38723c */ /* 0x000fe20000041838 */
[----:B------:R-:W3:Y:S07]  /*4080*/  LDSM.16.M88.4 R40, [R190+0x4800] ;  /* 0x00480000be28783b */ /* 0x000eee0000000200 */
[----:B--2---:R-:W-:Y:S01]  /*4090*/  HMMA.16816.F32.BF16 R16, R180, R52, R20 ;  /* 0x00000034b410723c */ /* 0x004fe20000041814 */
[----:B------:R-:W-:-:S07]  /*40a0*/  FMUL.FTZ R0, R24, c[0x0][0x320] ;  /* 0x0000c80018007a20 */ /* 0x000fce0000410000 */
[----:B------:R-:W-:Y:S01]  /*40b0*/  HMMA.16816.F32.BF16 R4, R184, R70, R4 ;  /* 0x00000046b804723c */ /* 0x000fe20000041804 */
[----:B------:R2:W4:Y:S07]  /*40c0*/  MUFU.TANH R105, R0 ;  /* 0x0000000000697308 */ /* 0x00052e0000002400 */
[----:B-----5:R-:W-:Y:S01]  /*40d0*/  HMMA.16816.F32.BF16 R12, R176, R32, R28 ;  /* 0x00000020b00c723c */ /* 0x020fe2000004181c */
[----:B------:R-:W5:Y:S01]  /*40e0*/  LDSM.16.M88.4 R28, [R195+0x5000] ;  /* 0x00500000c31c783b */ /* 0x000f620000000200 */
[----:B--2---:R-:W-:-:S06]  /*40f0*/  FMUL.FTZ R0, R25, c[0x0][0x320] ;  /* 0x0000c80019007a20 */ /* 0x004fcc0000410000 */
[----:B------:R-:W-:Y:S01]  /*4100*/  HMMA.16816.F32.BF16 R8, R180, R54, R8 ;  /* 0x00000036b408723c */ /* 0x000fe20000041808 */
[----:B------:R-:W-:Y:S01]  /*4110*/  LDSM.16.M88.4 R52, [R188+0x6000] ;  /* 0x00600000bc34783b */ /* 0x000fe20000000200 */
[----:B------:R2:W1:Y:S02]  /*4120*/  MUFU.TANH R104, R0 ;  /* 0x0000000000687308 */ /* 0x0004640000002400 */
[----:B--2---:R-:W-:-:S06]  /*4130*/  FMUL.FTZ R0, R26, c[0x0][0x320] ;  /* 0x0000c8001a007a20 */ /* 0x004fcc0000410000 */
[----:B------:R2:W1:Y:S01]  /*4140*/  MUFU.TANH R107, R0 ;  /* 0x00000000006b7308 */ /* 0x0004620000002400 */
[----:B------:R-:W-:Y:S01]  /*4150*/  HMMA.16816.F32.BF16 R68, R172, R62, R88 ;  /* 0x0000003eac44723c */ /* 0x000fe20000041858 */
[----:B--2---:R-:W-:-:S07]  /*4160*/  FMUL.FTZ R0, R27, c[0x0][0x320] ;  /* 0x0000c8001b007a20 */ /* 0x004fce0000410000 */
[----:B-1----:R-:W-:Y:S01]  /*4170*/  HMMA.16816.F32.BF16 R24, R184, R48, R16 ;  /* 0x00000030b818723c */ /* 0x002fe20000041810 */
[----:B------:R1:W2:Y:S07]  /*4180*/  MUFU.TANH R106, R0 ;  /* 0x00000000006a7308 */ /* 0x0002ae0000002400 */
[----:B------:R-:W-:Y:S01]  /*4190*/  HMMA.16816.F32.BF16 R72, R172, R60, R72 ;  /* 0x0000003cac48723c */ /* 0x000fe20000041848 */
[----:B-1----:R-:W-:-:S04]  /*41a0*/  FMUL.FTZ R0, R4, c[0x0][0x320] ;  /* 0x0000c80004007a20 */ /* 0x002fc80000410000 */
[----:B------:R1:W1:Y:S03]  /*41b0*/  MUFU.TANH R91, R0 ;  /* 0x00000000005b7308 */ /* 0x0002660000002400 */
[----:B------:R-:W-:Y:S01]  /*41c0*/  HMMA.16816.F32.BF16 R20, R176, R34, R56 ;  /* 0x00000022b014723c */ /* 0x000fe20000041838 */
[----:B------:R-:W2:Y:S07]  /*41d0*/  LDSM.16.M88.4 R32, [R190+0x5000] ;  /* 0x00500000be20783b */ /* 0x000eae0000000200 */
[----:B---3--:R-:W-:Y:S01]  /*41e0*/  HMMA.16816.F32.BF16 R16, R180, R40, R12 ;  /* 0x00000028b410723c */ /* 0x008fe2000004180c */
[----:B-1----:R-:W-:-:S04]  /*41f0*/  FMUL.FTZ R0, R5, c[0x0][0x320] ;  /* 0x0000c80005007a20 */ /* 0x002fc80000410000 */
[----:B------:R1:W3:Y:S03]  /*4200*/  MUFU.TANH R90, R0 ;  /* 0x00000000005a7308 */ /* 0x0002e60000002400 */
[----:B------:R-:W-:Y:S01]  /*4210*/  HMMA.16816.F32.BF16 R60, R172, R64, R92 ;  /* 0x00000040ac3c723c */ /* 0x000fe2000004185c */
[----:B-1----:R-:W-:-:S04]  /*4220*/  FMUL.FTZ R0, R6, c[0x0][0x320] ;  /* 0x0000c80006007a20 */ /* 0x002fc80000410000 */
[----:B------:R1:W1:Y:S03]  /*4230*/  MUFU.TANH R93, R0 ;  /* 0x00000000005d7308 */ /* 0x0002660000002400 */
[----:B------:R-:W-:Y:S01]  /*4240*/  HMMA.16816.F32.BF16 R64, R172, R66, R80 ;  /* 0x00000042ac40723c */ /* 0x000fe20000041850 */
[----:B-1----:R-:W-:-:S07]  /*4250*/  FMUL.FTZ R0, R7, c[0x0][0x320] ;  /* 0x0000c80007007a20 */ /* 0x002fce0000410000 */
[----:B------:R-:W-:Y:S01]  /*4260*/  HMMA.16816.F32.BF16 R4, R184, R50, R8 ;  /* 0x00000032b804723c */ /* 0x000fe20000041808 */
[----:B------:R-:W-:Y:S01]  /*4270*/  LDSM.16.M88.4 R48, [R188+0x6800] ;  /* 0x00680000bc30783b */ /* 0x000fe20000000200 */
[----:B------:R1:W1:Y:S06]  /*4280*/  MUFU.TANH R92, R0 ;  /* 0x00000000005c7308 */ /* 0x00026c0000002400 */
[----:B-----5:R-:W-:Y:S01]  /*4290*/  HMMA.16816.F32.BF16 R12, R176, R28, R72 ;  /* 0x0000001cb00c723c */ /* 0x020fe20000041848 */
[----:B-1----:R-:W-:-:S04]  /*42a0*/  FMUL.FTZ R0, R24, c[0x0][0x320] ;  /* 0x0000c80018007a20 */ /* 0x002fc80000410000 */
[----:B------:R1:W1:Y:S03]  /*42b0*/  MUFU.TANH R88, R0 ;  /* 0x0000000000587308 */ /* 0x0002660000002400 */
[----:B------:R-:W-:Y:S01]  /*42c0*/  HMMA.16816.F32.BF16 R8, R180, R42, R20 ;  /* 0x0000002ab408723c */ /* 0x000fe20000041814 */
[----:B------:R-:W5:Y:S01]  /*42d0*/  LDSM.16.M88.4 R40, [R189+0x5000] ;  /* 0x00500000bd28783b */ /* 0x000f620000000200 */
[----:B-1----:R-:W-:-:S04]  /*42e0*/  FMUL.FTZ R0, R25, c[0x0][0x320] ;  /* 0x0000c80019007a20 */ /* 0x002fc80000410000 */
[----:B------:R1:W1:Y:S02]  /*42f0*/  MUFU.TANH R82, R0 ;  /* 0x0000000000527308 */ /* 0x0002640000002400 */
[----:B------:R-:W-:Y:S01]  /*4300*/  HMMA.16816.F32.BF16 R20, R176, R30, R68 ;  /* 0x0000001eb014723c */ /* 0x000fe20000041844 */
[----:B------:R-:W2:Y:S01]  /*4310*/  LDSM.16.M88.4 R28, [R190+0x5800] ;  /* 0x00580000be1c783b */ /* 0x000ea20000000200 */
[----:B-1----:R-:W-:-:S04]  /*4320*/  FMUL.FTZ R0, R26, c[0x0][0x320] ;  /* 0x0000c8001a007a20 */ /* 0x002fc80000410000 */
[----:B------:R1:W1:Y:S02]  /*4330*/  MUFU.TANH R89, R0 ;  /* 0x0000000000597308 */ /* 0x0002640000002400 */
[----:B-1----:R-:W-:Y:S02]  /*4340*/  FMUL.FTZ R0, R27, c[0x0][0x320] ;  /* 0x0000c8001b007a20 */ /* 0x002fe40000410000 */
[----:B------:R-:W-:Y:S04]  /*4350*/  HMMA.16816.F32.BF16 R24, R184, R36, R16 ;  /* 0x00000024b818723c */ /* 0x000fe80000041810 */
[----:B------:R1:W1:Y:S02]  /*4360*/  MUFU.TANH R83, R0 ;  /* 0x0000000000537308 */ /* 0x0002640000002400 */
[----:B-1----:R-:W-:-:S06]  /*4370*/  FMUL.FTZ R0, R4, c[0x0][0x320] ;  /* 0x0000c80004007a20 */ /* 0x002fcc0000410000 */
[----:B------:R1:W1:Y:S01]  /*4380*/  MUFU.TANH R75, R0 ;  /* 0x00000000004b7308 */ /* 0x0002620000002400 */
[----:B--2---:R-:W-:Y:S01]  /*4390*/  HMMA.16816.F32.BF16 R16, R180, R32, R12 ;  /* 0x00000020b410723c */ /* 0x004fe2000004180c */
[----:B-1----:R-:W-:-:S06]  /*43a0*/  FMUL.FTZ R0, R5, c[0x0][0x320] ;  /* 0x0000c80005007a20 */ /* 0x002fcc0000410000 */
[----:B------:R1:W2:Y:S02]  /*43b0*/  MUFU.TANH R74, R0 ;  /* 0x00000000004a7308 */ /* 0x0002a40000002400 */
[----:B-1----:R-:W-:-:S06]  /*43c0*/  FMUL.FTZ R0, R6, c[0x0][0x320] ;  /* 0x0000c80006007a20 */ /* 0x002fcc0000410000 */
[----:B------:R1:W1:Y:S01]  /*43d0*/  MUFU.TANH R81, R0 ;  /* 0x0000000000517308 */ /* 0x0002620000002400 */
[----:B------:R-:W-:Y:S01]  /*43e0*/  HMMA.16816.F32.BF16 R12, R176, R44, R60 ;  /* 0x0000002cb00c723c */ /* 0x000fe2000004183c */
[----:B-1----:R-:W-:-:S07]  /*43f0*/  FMUL.FTZ R0, R7, c[0x0][0x320] ;  /* 0x0000c80007007a20 */ /* 0x002fce0000410000 */
[----:B------:R-:W-:Y:S01]  /*4400*/  HMMA.16816.F32.BF16 R4, R184, R38, R8 ;  /* 0x00000026b804723c */ /* 0x000fe20000041808 */
[----:B------:R-:W-:Y:S01]  /*4410*/  LDSM.16.M88.4 R36, [R189+0x5800] ;  /* 0x00580000bd24783b */ /* 0x000fe20000000200 */
[----:B------:R1:W1:Y:S06]  /*4420*/  MUFU.TANH R80, R0 ;  /* 0x0000000000507308 */ /* 0x00026c0000002400 */
[----:B------:R-:W-:Y:S01]  /*4430*/  HMMA.16816.F32.BF16 R8, R180, R34, R20 ;  /* 0x00000022b408723c */ /* 0x000fe20000041814 */
[----:B------:R-:W2:Y:S01]  /*4440*/  LDSM.16.M88.4 R32, [R195+0x6000] ;  /* 0x00600000c320783b */ /* 0x000ea20000000200 */
[----:B-1----:R-:W-:-:S04]  /*4450*/  FMUL.FTZ R0, R24, c[0x0][0x320] ;  /* 0x0000c80018007a20 */ /* 0x002fc80000410000 */
[----:B------:R1:W1:Y:S02]  /*4460*/  MUFU.TANH R71, R0 ;  /* 0x0000000000477308 */ /* 0x0002640000002400 */
[----:B-1----:R-:W-:-:S06]  /*4470*/  FMUL.FTZ R0, R25, c[0x0][0x320] ;  /* 0x0000c80019007a20 */ /* 0x002fcc0000410000 */
[----:B------:R1:W1:Y:S01]  /*4480*/  MUFU.TANH R70, R0 ;  /* 0x0000000000467308 */ /* 0x0002620000002400 */
[----:B------:R-:W-:Y:S01]  /*4490*/  HMMA.16816.F32.BF16 R56, R172, R52, R84 ;  /* 0x00000034ac38723c */ /* 0x000fe20000041854 */
[----:B-1----:R-:W-:-:S06]  /*44a0*/  FMUL.FTZ R0, R26, c[0x0][0x320] ;  /* 0x0000c8001a007a20 */ /* 0x002fcc0000410000 */
[----:B------:R1:W1:Y:S01]  /*44b0*/  MUFU.TANH R72, R0 ;  /* 0x0000000000487308 */ /* 0x0002620000002400 */
[----:B------:R-:W-:Y:S01]  /*44c0*/  HMMA.16816.F32.BF16 R20, R176, R46, R64 ;  /* 0x0000002eb014723c */ /* 0x000fe20000041840 */
[----:B------:R-:W2:Y:S01]  /*44d0*/  LDSM.16.M88.4 R44, [R190+0x6000] ;  /* 0x00600000be2c783b */ /* 0x000ea20000000200 */
[----:B-1----:R-:W-:-:S06]  /*44e0*/  FMUL.FTZ R0, R27, c[0x0][0x320] ;  /* 0x0000c8001b007a20 */ /* 0x002fcc0000410000 */
[----:B-----5:R-:W-:Y:S01]  /*44f0*/  HMMA.16816.F32.BF16 R24, R184, R40, R16 ;  /* 0x00000028b818723c */ /* 0x020fe20000041810 */
[----:B------:R1:W1:Y:S02]  /*4500*/  MUFU.TANH R73, R0 ;  /* 0x0000000000497308 */ /* 0x0002640000002400 */
[----:B-1----:R-:W-:-:S06]  /*4510*/  FMUL.FTZ R0, R4, c[0x0][0x320] ;  /* 0x0000c80004007a20 */ /* 0x002fcc0000410000 */
[----:B------:R1:W1:Y:S01]  /*4520*/  MUFU.TANH R69, R0 ;  /* 0x0000000000457308 */ /* 0x0002620000002400 */
[----:B------:R-:W-:Y:S08]  /*4530*/  HMMA.16816.F32.BF16 R52, R172, R54, R76 ;  /* 0x00000036ac34723c */ /* 0x000ff0000004184c */
[----:B------:R-:W-:Y:S01]  /*4540*/  HMMA.16816.F32.BF16 R16, R180, R28, R12 ;  /* 0x0000001cb410723c */ /* 0x000fe2000004180c */
[----:B-1----:R-:W-:-:S04]  /*4550*/  FMUL.FTZ R0, R5, c[0x0][0x320] ;  /* 0x0000c80005007a20 */ /* 0x002fc80000410000 */
[----:B------:R1:W1:Y:S02]  /*4560*/  MUFU.TANH R68, R0 ;  /* 0x0000000000447308 */ /* 0x0002640000002400 */
[----:B-1----:R-:W-:-:S06]  /*4570*/  FMUL.FTZ R0, R6, c[0x0][0x320] ;  /* 0x0000c80006007a20 */ /* 0x002fcc0000410000 */
[----:B------:R1:W1:Y:S01]  /*4580*/  MUFU.TANH R65, R0 ;  /* 0x0000000000417308 */ /* 0x0002620000002400 */
[----:B--2---:R-:W-:Y:S01]  /*4590*/  HMMA.16816.F32.BF16 R12, R176, R32, R56 ;  /* 0x00000020b00c723c */ /* 0x004fe20000041838 */
[----:B-1----:R-:W-:-:S07]  /*45a0*/  FMUL.FTZ R0, R7, c[0x0][0x320] ;  /* 0x0000c80007007a20 */ /* 0x002fce0000410000 */
[----:B------:R-:W-:Y:S01]  /*45b0*/  HMMA.16816.F32.BF16 R4, R184, R42, R8 ;  /* 0x0000002ab804723c */ /* 0x000fe20000041808 */
[----:B------:R-:W1:Y:S01]  /*45c0*/  LDSM.16.M88.4 R40, [R195+0x6800] ;  /* 0x00680000c328783b */ /* 0x000e620000000200 */
[----:B------:R2:W1:Y:S02]  /*45d0*/  MUFU.TANH R64, R0 ;  /* 0x0000000000407308 */ /* 0x0004640000002400 */
[----:B--2---:R-:W-:-:S06]  /*45e0*/  FMUL.FTZ R0, R24, c[0x0][0x320] ;  /* 0x0000c80018007a20 */ /* 0x004fcc0000410000 */
[----:B------:R2:W1:Y:S01]  /*45f0*/  MUFU.TANH R60, R0 ;  /* 0x00000000003c7308 */ /* 0x0004620000002400 */
[----:B------:R-:W-:Y:S01]  /*4600*/  HMMA.16816.F32.BF16 R8, R180, R30, R20 ;  /* 0x0000001eb408723c */ /* 0x000fe20000041814 */
[----:B--2---:R-:W-:-:S06]  /*4610*/  FMUL.FTZ R0, R25, c[0x0][0x320] ;  /* 0x0000c80019007a20 */ /* 0x004fcc0000410000 */
[----:B------:R2:W1:Y:S01]  /*4620*/  MUFU.TANH R58, R0 ;  /* 0x00000000003a7308 */ /* 0x0004620000002400 */
[----:B------:R-:W-:Y:S01]  /*4630*/  HMMA.16816.F32.BF16 R28, R176, R34, R52 ;  /* 0x00000022b01c723c */ /* 0x000fe20000041834 */
[----:B------:R-:W5:Y:S04]  /*4640*/  LDSM.16.M88.4 R52, [R189+0x6000] ;  /* 0x00600000bd34783b */ /* 0x000f680000000200 */
[----:B------:R-:W1:Y:S01]  /*4650*/  LDSM.16.M88.4 R32, [R190+0x6800] ;  /* 0x00680000be20783b */ /* 0x000e620000000200 */
[----:B--2---:R-:W-:-:S04]  /*4660*/  FMUL.FTZ R0, R26, c[0x0][0x320] ;  /* 0x0000c8001a007a20 */ /* 0x004fc80000410000 */
[----:B------:R2:W1:Y:S02]  /*4670*/  MUFU.TANH R63, R0 ;  /* 0x00000000003f7308 */ /* 0x0004640000002400 */
[----:B--2---:R-:W-:Y:S02]  /*4680*/  FMUL.FTZ R0, R27, c[0x0][0x320] ;  /* 0x0000c8001b007a20 */ /* 0x004fe40000410000 */
[----:B------:R-:W-:Y:S04]  /*4690*/  HMMA.16816.F32.BF16 R24, R184, R36, R16 ;  /* 0x00000024b818723c */ /* 0x000fe80000041810 */
[----:B------:R2:W1:Y:S04]  /*46a0*/  MUFU.TANH R62, R0 ;  /* 0x00000000003e7308 */ /* 0x0004680000002400 */
[----:B------:R-:W-:Y:S01]  /*46b0*/  HMMA.16816.F32.BF16 R16, R172, R48, R100 ;  /* 0x00000030ac10723c */ /* 0x000fe20000041864 */
[----:B--2---:R-:W-:-:S04]  /*46c0*/  FMUL.FTZ R0, R4, c[0x0][0x320] ;  /* 0x0000c80004007a20 */ /* 0x004fc80000410000 */
[----:B------:R2:W1:Y:S03]  /*46d0*/  MUFU.TANH R57, R0 ;  /* 0x0000000000397308 */ /* 0x0004660000002400 */
[----:B------:R-:W-:Y:S01]  /*46e0*/  HMMA.16816.F32.BF16 R20, R180, R44, R12 ;  /* 0x0000002cb414723c */ /* 0x000fe2000004180c */
[----:B--2---:R-:W-:-:S04]  /*46f0*/  FMUL.FTZ R0, R5, c[0x0][0x320] ;  /* 0x0000c80005007a20 */ /* 0x004fc80000410000 */
[----:B------:R2:W1:Y:S03]  /*4700*/  MUFU.TANH R56, R0 ;  /* 0x0000000000387308 */ /* 0x0004660000002400 */
[----:B------:R-:W-:Y:S01]  /*4710*/  HMMA.16816.F32.BF16 R8, R184, R38, R8 ;  /* 0x00000026b808723c */ /* 0x000fe20000041808 */
[----:B--2---:R-:W-:-:S04]  /*4720*/  FMUL.FTZ R0, R6, c[0x0][0x320] ;  /* 0x0000c80006007a20 */ /* 0x004fc80000410000 */
[----:B------:R2:W2:Y:S03]  /*4730*/  MUFU.TANH R61, R0 ;  /* 0x00000000003d7308 */ /* 0x0004a60000002400 */
[----:B-1----:R-:W-:Y:S01]  /*4740*/  HMMA.16816.F32.BF16 R12, R176, R40, R16 ;  /* 0x00000028b00c723c */ /* 0x002fe20000041810 */
[----:B--2---:R-:W-:-:S04]  /*4750*/  FMUL.FTZ R0, R7, c[0x0][0x320] ;  /* 0x0000c80007007a20 */ /* 0x004fc80000410000 */
[----:B------:R1:W2:Y:S03]  /*4760*/  MUFU.TANH R59, R0 ;  /* 0x00000000003b7308 */ /* 0x0002a60000002400 */
[----:B------:R-:W-:Y:S01]  /*4770*/  HMMA.16816.F32.BF16 R4, R172, R50, R96 ;  /* 0x00000032ac04723c */ /* 0x000fe20000041860 */
[----:B-1----:R-:W-:-:S04]  /*4780*/  FMUL.FTZ R0, R24, c[0x0][0x320] ;  /* 0x0000c80018007a20 */ /* 0x002fc80000410000 */
[----:B------:R1:W1:Y:S03]  /*4790*/  MUFU.TANH R37, R0 ;  /* 0x0000000000257308 */ /* 0x0002660000002400 */
[----:B------:R-:W-:Y:S01]  /*47a0*/  HMMA.16816.F32.BF16 R16, R180, R46, R28 ;  /* 0x0000002eb410723c */ /* 0x000fe2000004181c */
[----:B-1----:R-:W-:-:S04]  /*47b0*/  FMUL.FTZ R0, R25, c[0x0][0x320] ;  /* 0x0000c80019007a20 */ /* 0x002fc80000410000 */
[----:B------:R1:W1:Y:S03]  /*47c0*/  MUFU.TANH R36, R0 ;  /* 0x0000000000247308 */ /* 0x0002660000002400 */
[----:B-----5:R-:W-:Y:S01]  /*47d0*/  HMMA.16816.F32.BF16 R20, R184, R52, R20 ;  /* 0x00000034b814723c */ /* 0x020fe20000041814 */
[----:B-1----:R-:W-:-:S04]  /*47e0*/  FMUL.FTZ R0, R26, c[0x0][0x320] ;  /* 0x0000c8001a007a20 */ /* 0x002fc80000410000 */
[----:B------:R1:W1:Y:S03]  /*47f0*/  MUFU.TANH R51, R0 ;  /* 0x0000000000337308 */ /* 0x0002660000002400 */
[----:B------:R-:W-:Y:S01]  /*4800*/  HMMA.16816.F32.BF16 R4, R176, R42, R4 ;  /* 0x0000002ab004723c */ /* 0x000fe20000041804 */
[----:B-1----:R-:W-:Y:S02]  /*4810*/  FMUL.FTZ R0, R27, c[0x0][0x320] ;  /* 0x0000c8001b007a20 */ /* 0x002fe40000410000 */
[----:B------:R-:W1:Y:S05]  /*4820*/  LDSM.16.M88.4 R24, [R189+0x6800] ;  /* 0x00680000bd18783b */ /* 0x000e6a0000000200 */
[----:B------:R-:W-:Y:S01]  /*4830*/  HMMA.16816.F32.BF16 R12, R180, R32, R12 ;  /* 0x00000020b40c723c */ /* 0x000fe2000004180c */
[----:B------:R5:W1:Y:S01]  /*4840*/  MUFU.TANH R50, R0 ;  /* 0x0000000000327308 */ /* 0x000a620000002400 */
[----:B------:R-:W-:Y:S01]  /*4850*/  ISETP.GT.AND P0, PT, R138, R2, PT ;  /* 0x000000028a00720c */ /* 0x000fe20003f04270 */
[----:B------:R-:W-:-:S04]  /*4860*/  DEPBAR.LE SB0, 0x0 ;  /* 0x000080000000791a */ /* 0x000fc80000000000 */
[----:B-----5:R-:W-:-:S04]  /*4870*/  FMUL.FTZ R0, R8, c[0x0][0x320] ;  /* 0x0000c80008007a20 */ /* 0x020fc80000410000 */
[----:B------:R5:W1:Y:S01]  /*4880*/  MUFU.TANH R31, R0 ;  /* 0x00000000001f7308 */ /* 0x000a620000002400 */
[----:B------:R-:W-:Y:S01]  /*4890*/  HMMA.16816.F32.BF16 R16, R184, R54, R16 ;  /* 0x00000036b810723c */ /* 0x000fe20000041810 */
[----:B-----5:R-:W-:-:S06]  /*48a0*/  FMUL.FTZ R0, R9, c[0x0][0x320] ;  /* 0x0000c80009007a20 */ /* 0x020fcc0000410000 */
[----:B------:R5:W1:Y:S02]  /*48b0*/  MUFU.TANH R30, R0 ;  /* 0x00000000001e7308 */ /* 0x000a640000002400 */
[----:B-----5:R-:W-:-:S06]  /*48c0*/  FMUL.FTZ R0, R10, c[0x0][0x320] ;  /* 0x0000c8000a007a20 */ /* 0x020fcc0000410000 */
[----:B------:R5:W1:Y:S02]  /*48d0*/  MUFU.TANH R39, R0 ;  /* 0x0000000000277308 */ /* 0x000a640000002400 */
[----:B-----5:R-:W-:-:S06]  /*48e0*/  FMUL.FTZ R0, R11, c[0x0][0x320] ;  /* 0x0000c8000b007a20 */ /* 0x020fcc0000410000 */
[----:B------:R5:W1:Y:S01]  /*48f0*/  MUFU.TANH R38, R0 ;  /* 0x0000000000267308 */ /* 0x000a620000002400 */
[----:B------:R-:W-:Y:S01]  /*4900*/  HMMA.16816.F32.BF16 R4, R180, R34, R4 ;  /* 0x00000022b404723c */ /* 0x000fe20000041804 */
[----:B-----5:R-:W-:-:S06]  /*4910*/  FMUL.FTZ R0, R20, c[0x0][0x320] ;  /* 0x0000c80014007a20 */ /* 0x020fcc0000410000 */
[----:B------:R5:W2:Y:S01]  /*4920*/  MUFU.TANH R29, R0 ;  /* 0x00000000001d7308 */ /* 0x000aa20000002400 */
[----:B-1----:R-:W-:Y:S01]  /*4930*/  HMMA.16816.F32.BF16 R8, R184, R24, R12 ;  /* 0x00000018b808723c */ /* 0x002fe2000004180c */
[----:B-----5:R-:W-:-:S06]  /*4940*/  FMUL.FTZ R0, R21, c[0x0][0x320] ;  /* 0x0000c80015007a20 */ /* 0x020fcc0000410000 */
        /* <DEDUP_REMOVED lines=28> */
[----:B------:R-:W-:Y:S01]  /*4b10*/  BSSY B1, `(.L_x_1328) ;  /* 0x000007c000017945 */ /* 0x000fe20003800000 */
[----:B-1----:R-:W-:-:S06]  /*4b20*/  FMUL.FTZ R0, R7, c[0x0][0x320] ;  /* 0x0000c80007007a20 */ /* 0x002fcc0000410000 */
[----:B------:R1:W1:Y:S01]  /*4b30*/  MUFU.TANH R23, R0 ;  /* 0x0000000000177308 */ /* 0x0002620000002400 */
[C---:B------:R-:W-:Y:S02]  /*4b40*/  IADD3 R203, R195.reuse, 0x3800, RZ ;  /* 0x00003800c3cb7810 */ /* 0x040fe40007ffe0ff */
[C---:B------:R-:W-:Y:S02]  /*4b50*/  IADD3 R202, R195.reuse, 0x6800, RZ ;  /* 0x00006800c3ca7810 */ /* 0x040fe40007ffe0ff */
[C---:B------:R-:W-:Y:S02]  /*4b60*/  IADD3 R201, R195.reuse, 0x6000, RZ ;  /* 0x00006000c3c97810 */ /* 0x040fe40007ffe0ff */
[C---:B------:R-:W-:Y:S02]  /*4b70*/  IADD3 R200, R195.reuse, 0x5800, RZ ;  /* 0x00005800c3c87810 */ /* 0x040fe40007ffe0ff */
[C---:B------:R-:W-:Y:S02]  /*4b80*/  IADD3 R199, R195.reuse, 0x5000, RZ ;  /* 0x00005000c3c77810 */ /* 0x040fe40007ffe0ff */
[----:B------:R-:W-:-:S02]  /*4b90*/  IADD3 R198, R195, 0x4800, RZ ;  /* 0x00004800c3c67810 */ /* 0x000fc40007ffe0ff */
[----:B------:R-:W-:Y:S01]  /*4ba0*/  IADD3 R197, R195, 0x4000, RZ ;  /* 0x00004000c3c57810 */ /* 0x000fe20007ffe0ff */
[----:B------:R-:W-:Y:S06]  /*4bb0*/  BAR.SYNC.DEFER_BLOCKING 0x0 ;  /* 0x0000000000007b1d */ /* 0x000fec0000010000 */
[----:B------:R-:W-:Y:S05]  /*4bc0*/  @!P0 BRA `(.L_x_1329) ;  /* 0x0000070000008947 */ /* 0x000fea0003800000 */
[----:B-1234-:R-:W2:Y:S04]  /*4bd0*/  LDL R3, [R1+0xc] ;  /* 0x00000c0001037983 */ /* 0x01eea80000100800 */
[----:B------:R-:W2:Y:S04]  /*4be0*/  LDL R2, [R1+0x4] ;  /* 0x0000040001027983 */ /* 0x000ea80000100800 */
[----:B------:R-:W3:Y:S04]  /*4bf0*/  LDL.64 R140, [R1+0x20] ;  /* 0x00002000018c7983 */ /* 0x000ee80000100a00 */
[----:B------:R-:W4:Y:S01]  /*4c00*/  LDL R139, [R1+0x30] ;  /* 0x00003000018b7983 */ /* 0x000f220000100800 */
[----:B------:R-:W-:-:S03]  /*4c10*/  IMAD.MOV.U32 R219, RZ, RZ, RZ ;  /* 0x000000ffffdb7224 */ /* 0x000fc600078e00ff */
[----:B------:R-:W5:Y:S04]  /*4c20*/  LDL.64 R16, [R1+0x18] ;  /* 0x0000180001107983 */ /* 0x000f680000100a00 */
[----:B------:R-:W3:Y:S01]  /*4c30*/  LDL R6, [R1+0x10] ;  /* 0x0000100001067983 */ /* 0x000ee20000100800 */
[----:B--2---:R-:W-:-:S04]  /*4c40*/  IADD3 R2, R2, R137, R3 ;  /* 0x0000008902027210 */ /* 0x004fc80007ffe003 */
[----:B------:R-:W-:-:S05]  /*4c50*/  IADD3 R2, R2, -0x70, RZ ;  /* 0xffffff9002027810 */ /* 0x000fca0007ffe0ff */
[----:B------:R-:W-:-:S04]  /*4c60*/  @P2 IMAD.HI.U32 R3, R2, c[0x0][0x2bc], RZ ;  /* 0x0000af0002032a27 */ /* 0x000fc800078e00ff */
[----:B------:R-:W-:Y:S01]  /*4c70*/  IMAD.MOV.U32 R0, RZ, RZ, R2 ;  /* 0x000000ffff007224 */ /* 0x000fe200078e0002 */
[----:B------:R-:W-:-:S04]  /*4c80*/  @P2 SHF.R.U32.HI R0, RZ, c[0x0][0x2c0], R3 ;  /* 0x0000b000ff002a19 */ /* 0x000fc80000011603 */
[----:B---3--:R-:W-:-:S04]  /*4c90*/  @!P1 IADD3 R3, P0, R0, R140, RZ ;  /* 0x0000008c00039210 */ /* 0x008fc80007f1e0ff */
[----:B----4-:R-:W-:Y:S02]  /*4ca0*/  @!P1 LEA.HI.X.SX32 R5, R0, R139, 0x1, P0 ;  /* 0x0000008b00059211 */ /* 0x010fe400000f0eff */
        /* <DEDUP_REMOVED lines=13> */
[----:B-----5:R-:W-:-:S03]  /*4d80*/  IADD3 R0, P4, R16, R2, RZ ;  /* 0x0000000210007210 */ /* 0x020fc60007f9e0ff */
[----:B------:R-:W-:Y:S01]  /*4d90*/  IMAD R2, R219, c[0x0][0x1f4], R4 ;  /* 0x00007d00db027a24 */ /* 0x000fe200078e0204 */
[----:B------:R-:W-:-:S04]  /*4da0*/  LEA R4, P0, R0, c[0x0][0x1c8], 0x1 ;  /* 0x0000720000047a11 */ /* 0x000fc800078008ff */
[----:B------:R-:W-:-:S04]  /*4db0*/  IADD3.X R2, R6, R3, R2, P4, !PT ;  /* 0x0000000306027210 */ /* 0x000fc800027fe402 */
[----:B------:R-:W-:Y:S01]  /*4dc0*/  LEA.HI.X R0, R0, c[0x0][0x1cc], R2, 0x1, P0 ;  /* 0x0000730000007a11 */ /* 0x000fe200000f0c02 */
[----:B------:R-:W-:Y:S05]  /*4dd0*/  BRA.DIV ~URZ, `(.L_x_1330) ;  /* 0x0000fa227f007947 */ /* 0x000fea000b800000 */
[----:B------:R1:W2:Y:S02]  /*4de0*/  SHFL.IDX PT, R5, R0, RZ, 0x181f ;  /* 0x00181fff00057589 */ /* 0x0002a400000e0000 */
.L_x_1445:
[----:B------:R-:W-:Y:S05]  /*4df0*/  BRA.DIV ~URZ, `(.L_x_1331) ;  /* 0x0000fa727f007947 */ /* 0x000fea000b800000 */
[----:B------:R3:W4:Y:S02]  /*4e00*/  SHFL.IDX PT, R2, R4, RZ, 0x181f ;  /* 0x00181fff04027589 */ /* 0x00072400000e0000 */
.L_x_1446:
[----:B------:R-:W-:Y:S01]  /*4e10*/  ISETP.GE.AND P0, PT, R222, 0x1, PT ;  /* 0x00000001de00780c */ /* 0x000fe20003f06270 */
[----:B------:R-:W-:-:S12]  /*4e20*/  BSSY B0, `(.L_x_1332) ;  /* 0x000000f000007945 */ /* 0x000fd80003800000 */
[----:B------:R-:W-:Y:S05]  /*4e30*/  @!P0 BRA `(.L_x_1333) ;  /* 0x000000d000008947 */ /* 0x000fea0003800000 */
[C---:B------:R-:W-:Y:S01]  /*4e40*/  IMAD.SHL.U32 R6, R238.reuse, 0x2, RZ ;  /* 0x00000002ee067824 */ /* 0x040fe200078e00ff */
[----:B------:R-:W-:Y:S01]  /*4e50*/  ISETP.GE.AND P4, PT, R238, c[0x0][0x1d4], PT ;  /* 0x00007500ee007a0c */ /* 0x000fe20003f86270 */
[C---:B------:R-:W-:Y:S01]  /*4e60*/  IMAD.SHL.U32 R3, R248.reuse, 0x2, RZ ;  /* 0x00000002f8037824 */ /* 0x040fe200078e00ff */
[----:B------:R-:W-:Y:S02]  /*4e70*/  ISETP.GE.AND P0, PT, R248, c[0x0][0x1d4], PT ;  /* 0x00007500f8007a0c */ /* 0x000fe40003f06270 */
[C---:B----4-:R-:W-:Y:S02]  /*4e80*/  IADD3 R6, P6, R2.reuse, R6, RZ ;  /* 0x0000000602067210 */ /* 0x050fe40007fde0ff */
        /* <DEDUP_REMOVED lines=8> */
.L_x_1333:
[----:B------:R-:W-:Y:S05]  /*4f10*/  BSYNC B0 ;  /* 0x0000000000007941 */ /* 0x000fea0003800000 */
.L_x_1332:
[----:B------:R-:W-:Y:S05]  /*4f20*/  BRA.DIV ~URZ, `(.L_x_1334) ;  /* 0x0000f9b27f007947 */ /* 0x000fea000b800000 */
[----:B--2---:R2:W1:Y:S04]  /*4f30*/  SHFL.IDX PT, R5, R0, 0x1, 0x181f ;  /* 0x00381f0000057f89 */ /* 0x00446800000e0000 */
[----:B----4-:R2:W4:Y:S02]  /*4f40*/  SHFL.IDX PT, R2, R4, 0x1, 0x181f ;  /* 0x00381f0004027f89 */ /* 0x01052400000e0000 */
.L_x_1447:
        /* <DEDUP_REMOVED lines=9> */
[C---:B-1----:R-:W-:Y:S02]  /*4fe0*/  IMAD.X R7, R5.reuse, 0x1, R220, P6 ;  /* 0x0000000105077824 */ /* 0x042fe400030e06dc */
[----:B------:R-:W-:-:S03]  /*4ff0*/  IMAD.X R3, R5, 0x1, R221, P5 ;  /* 0x0000000105037824 */ /* 0x000fc600028e06dd */
[----:B------:R-:W-:Y:S01]  /*5000*/  @!PT LDS RZ, [RZ] ;  /* 0x00000000fffff984 */ /* 0x000fe20000000800 */
[----:B------:R-:W-:Y:S01]  /*5010*/  @!PT LDS RZ, [RZ] ;  /* 0x00000000fffff984 */ /* 0x000fe20000000800 */
[----:B------:R-:W-:Y:S01]  /*5020*/  @!PT LDS RZ, [RZ] ;  /* 0x00000000fffff984 */ /* 0x000fe20000000800 */
[----:B------:R1:W-:Y:S04]  /*5030*/  LDGSTS.E.BYPASS.LTC128B.128 [R215+0x9100], [R6.64], !P4 ;  /* 0x0910000006d77fae */ /* 0x0003e8000e101d46 */
[----:B------:R1:W-:Y:S02]  /*5040*/  LDGSTS.E.BYPASS.LTC128B.128 [R215+0xc900], [R2.64], !P0 ;  /* 0x0c90000002d77fae */ /* 0x0003e4000c101d46 */
.L_x_1336:
[----:B------:R-:W-:Y:S05]  /*5050*/  BSYNC B0 ;  /* 0x0000000000007941 */ /* 0x000fea0003800000 */
.L_x_1335:
[----:B------:R-:W-:Y:S05]  /*5060*/  BRA.DIV ~URZ, `(.L_x_1337) ;  /* 0x0000f9427f007947 */ /* 0x000fea000b800000 */
[----:B-1----:R1:W2:Y:S02]  /*5070*/  SHFL.IDX PT, R5, R0, 0x2, 0x181f ;  /* 0x00581f0000057f89 */ /* 0x0022a400000e0000 */
.L_x_1448:
[----:B------:R-:W-:Y:S05]  /*5080*/  BRA.DIV ~URZ, `(.L_x_1338) ;  /* 0x0000f9927f007947 */ /* 0x000fea000b800000 */
[----:B----4-:R4:W1:Y:S02]  /*5090*/  SHFL.IDX PT, R2, R4, 0x2, 0x181f ;  /* 0x00581f0004027f89 */ /* 0x01086400000e0000 */
.L_x_1449:
[----:B------:R-:W-:Y:S01]  /*50a0*/  ISETP.GE.AND P0, PT, R222, 0x41, PT ;  /* 0x00000041de00780c */ /* 0x000fe20003f06270 */
[----:B------:R-:W-:-:S12]  /*50b0*/  BSSY B0, `(.L_x_1339) ;  /* 0x000000f000007945 */ /* 0x000fd80003800000 */
[----:B------:R-:W-:Y:S05]  /*50c0*/  @!P0 BRA `(.L_x_1340) ;  /* 0x000000d000008947 */ /* 0x000fea0003800000 */
[C---:B------:R-:W-:Y:S01]  /*50d0*/  IMAD.SHL.U32 R6, R238.reuse, 0x2, RZ ;  /* 0x00000002ee067824 */ /* 0x040fe200078e00ff */
[----:B------:R-:W-:Y:S01]  /*50e0*/  ISETP.GE.AND P4, PT, R238, c[0x0][0x1d4], PT ;  /* 0x00007500ee007a0c */ /* 0x000fe20003f86270 */
[C---:B------:R-:W-:Y:S01]  /*50f0*/  IMAD.SHL.U32 R3, R248.reuse, 0x2, RZ ;  /* 0x00000002f8037824 */ /* 0x040fe200078e00ff */
[----:B------:R-:W-:Y:S02]  /*5100*/  ISETP.GE.AND P0, PT, R248, c[0x0][0x1d4], PT ;  /* 0x00007500f8007a0c */ /* 0x000fe40003f06270 */
[C---:B-1----:R-:W-:Y:S02]  /*5110*/  IADD3 R6, P6, R2.reuse, R6, RZ ;  /* 0x0000000602067210 */ /* 0x042fe40007fde0ff */
        /* <DEDUP_REMOVED lines=8> */
.L_x_1340:
[----:B------:R-:W-:Y:S05]  /*51a0*/  BSYNC B0 ;  /* 0x0000000000007941 */ /* 0x000fea0003800000 */
.L_x_1339:
[----:B------:R-:W-:Y:S05]  /*51b0*/  BRA.DIV ~URZ, `(.L_x_1341) ;  /* 0x0000f8d27f007947 */ /* 0x000fea000b800000 */
[----:B-1----:R1:W3:Y:S04]  /*51c0*/  SHFL.IDX PT, R6, R0, 0x3, 0x181f ;  /* 0x00781f0000067f89 */ /* 0x0022e800000e0000 */
[----:B--2---:R1:W2:Y:S02]  /*51d0*/  SHFL.IDX PT, R0, R4, 0x3, 0x181f ;  /* 0x00781f0004007f89 */ /* 0x0042a400000e0000 */
.L_x_1450:
[----:B------:R-:W-:-:S13]  /*51e0*/  ISETP.GE.AND P0, PT, R222, 0x61, PT ;  /* 0x00000061de00780c */ /* 0x000fda0003f06270 */
[----:B------:R-:W-:Y:S05]  /*51f0*/  @!P0 BRA `(.L_x_1329) ;  /* 0x000000d000008947 */ /* 0x000fea0003800000 */
[C---:B------:R-:W-:Y:S01]  /*5200*/  IMAD.SHL.U32 R3, R238.reuse, 0x2, RZ ;  /* 0x00000002ee037824 */ /* 0x040fe200078e00ff */
[----:B------:R-:W-:Y:S01]  /*5210*/  ISETP.GE.AND P4, PT, R238, c[0x0][0x1d4], PT ;  /* 0x00007500ee007a0c */ /* 0x000fe20003f86270 */
[C---:B------:R-:W-:Y:S01]  /*5220*/  IMAD.SHL.U32 R2, R248.reuse, 0x2, RZ ;  /* 0x00000002f8027824 */ /* 0x040fe200078e00ff */
[----:B------:R-:W-:Y:S02]  /*5230*/  ISETP.GE.AND P0, PT, R248, c[0x0][0x1d4], PT ;  /* 0x00007500f8007a0c */ /* 0x000fe40003f06270 */
[C---:B-1234-:R-:W-:Y:S02]  /*5240*/  IADD3 R4, P6, R0.reuse, R3, RZ ;  /* 0x0000000300047210 */ /* 0x05efe40007fde0ff */
[----:B------:R-:W-:-:S03]  /*5250*/  IADD3 R2, P5, R0, R2, RZ ;  /* 0x0000000200027210 */ /* 0x000fc60007fbe0ff */
[C---:B------:R-:W-:Y:S02]  /*5260*/  IMAD.X R5, R6.reuse, 0x1, R220, P6 ;  /* 0x0000000106057824 */ /* 0x040fe400030e06dc */
[----:B------:R-:W-:-:S03]  /*5270*/  IMAD.X R3, R6, 0x1, R221, P5 ;  /* 0x0000000106037824 */ /* 0x000fc600028e06dd */
[----:B------:R-:W-:Y:S01]  /*5280*/  @!PT LDS RZ, [RZ] ;  /* 0x00000000fffff984 */ /* 0x000fe20000000800 */
[----:B------:R-:W-:Y:S01]  /*5290*/  @!PT LDS RZ, [RZ] ;  /* 0x00000000fffff984 */ /* 0x000fe20000000800 */
[----:B------:R-:W-:Y:S01]  /*52a0*/  @!PT LDS RZ, [RZ] ;  /* 0x00000000fffff984 */ /* 0x000fe20000000800 */
[----:B------:R1:W-:Y:S04]  /*52b0*/  LDGSTS.E.BYPASS.LTC128B.128 [R215+0xb100], [R4.64], !P4 ;  /* 0x0b10000004d77fae */ /* 0x0003e8000e101d46 */
[----:B------:R1:W-:Y:S02]  /*52c0*/  LDGSTS.E.BYPASS.LTC128B.128 [R215+0xe900], [R2.64], !P0 ;  /* 0x0e90000002d77fae */ /* 0x0003e4000c101d46 */
.L_x_1329:
[----:B-1234-:R-:W-:Y:S05]  /*52d0*/  BSYNC B1 ;  /* 0x0000000000017941 */ /* 0x01efea0003800000 */
.L_x_1328:
[----:B------:R-:W2:Y:S04]  /*52e0*/  LDL R2, [R1+0x40] ;  /* 0x0000400001027983 */ /* 0x000ea80000100800 */
[----:B------:R-:W2:Y:S04]  /*52f0*/  LDL R0, [R1+0x58] ;  /* 0x0000580001007983 */ /* 0x000ea80000100800 */
[----:B------:R-:W3:Y:S04]  /*5300*/  LDL R5, [R1+0x44] ;  /* 0x0000440001057983 */ /* 0x000ee80000100800 */
[----:B------:R-:W4:Y:S04]  /*5310*/  LDL R3, [R1+0x38] ;  /* 0x0000380001037983 */ /* 0x000f280000100800 */
[----:B------:R-:W0:Y:S01]  /*5320*/  LDGDEPBAR ;  /* 0x00000000000079af */ /* 0x000e220000000000 */
[----:B--2---:R-:W-:-:S04]  /*5330*/  IMAD.IADD R0, R0, 0x1, R2 ;  /* 0x0000000100007824 */ /* 0x004fc800078e0202 */
[----:B------:R-:W-:Y:S01]  /*5340*/  @P3 IMAD.HI.U32 R2, R0, c[0x0][0x2c8], RZ ;  /* 0x0000b20000023a27 */ /* 0x000fe200078e00ff */
[----:B---3--:R-:W-:-:S03]  /*5350*/  IADD3 R6, -R5, R136, RZ ;  /* 0x0000008805067210 */ /* 0x008fc60007ffe1ff */
[----:B------:R-:W-:Y:S01]  /*5360*/  IMAD.MOV.U32 R4, RZ, RZ, R0 ;  /* 0x000000ffff047224 */ /* 0x000fe200078e0000 */
[----:B------:R-:W-:Y:S02]  /*5370*/  IADD3 R0, -R5, 0x1, R136 ;  /* 0x0000000105007810 */ /* 0x000fe40007ffe188 */
[----:B------:R-:W-:Y:S02]  /*5380*/  @P3 SHF.R.U32.HI R4, RZ, c[0x0][0x2cc], R2 ;  /* 0x0000b300ff043a19 */ /* 0x000fe40000011602 */
[----:B----4-:R-:W-:Y:S01]  /*5390*/  IADD3 R5, R0, -R3, RZ ;  /* 0x8000000300057210 */ /* 0x010fe20007ffe0ff */
[----:B------:R-:W-:Y:S05]  /*53a0*/  BRA.DIV ~URZ, `(.L_x_1342) ;  /* 0x0000f7b27f007947 */ /* 0x000fea000b800000 */
[----:B------:R1:W2:Y:S02]  /*53b0*/  SHFL.IDX PT, R0, R4, RZ, 0x1c1f ;  /* 0x001c1fff04007589 */ /* 0x0002a400000e0000 */
.L_x_1451:
        /* <DEDUP_REMOVED lines=169> */
[----:B------:R-:W-:Y:S02]  /*5e50*/  FSEL R142, R23, -INF , P4 ;  /* 0xff800000178e7808 */ /* 0x000fe40002000000 */
[----:B------:R-:W-:Y:S02]  /*5e60*/  FMNMX.FTZ R2, R143, R3, !PT ;  /* 0x000000038f027209 */ /* 0x000fe40007810000 */
[----:B------:R-:W2:Y:S02]  /*5e70*/  SHFL.BFLY PT, R3, R0, 0x2, 0x1f ;  /* 0x0c401f0000037f89 */ /* 0x000ea400000e0000 */
[----:B------:R-:W-:-:S05]  /*5e80*/  FMNMX.FTZ R2, R142, R2, !PT ;  /* 0x000000028e027209 */ /* 0x000fca0007810000 */
[----:B-1----:R-:W1:Y:S01]  /*5e90*/  SHFL.BFLY PT, R4, R2, 0x2, 0x1f ;  /* 0x0c401f0002047f89 */ /* 0x002e6200000e0000 */
[----:B--2---:R-:W-:-:S05]  /*5ea0*/  FMNMX.FTZ R0, R3, R0, !PT ;  /* 0x0000000003007209 */ /* 0x004fca0007810000 */
[----:B------:R-:W2:Y:S01]  /*5eb0*/  SHFL.BFLY PT, R3, R0, 0x1, 0x1f ;  /* 0x0c201f0000037f89 */ /* 0x000ea200000e0000 */
[----:B-1----:R-:W-:-:S05]  /*5ec0*/  FMNMX.FTZ R4, R2, R4, !PT ;  /* 0x0000000402047209 */ /* 0x002fca0007810000 */
[----:B------:R1:W3:Y:S01]  /*5ed0*/  SHFL.BFLY PT, R5, R4, 0x1, 0x1f ;  /* 0x0c201f0004057f89 */ /* 0x0002e200000e0000 */
[----:B--2---:R-:W-:-:S05]  /*5ee0*/  FMNMX.FTZ R69, R0, R3, !PT ;  /* 0x0000000300457209 */ /* 0x004fca0007810000 */
.L_x_1452:
[C---:B------:R-:W-:Y:S01]  /*5ef0*/  FMUL.FTZ R2, R69.reuse, c[0x0][0x2d0] ;  /* 0x0000b40045027a20 */ /* 0x040fe20000410000 */
[----:B------:R-:W-:Y:S01]  /*5f00*/  FSETP.NEU.FTZ.AND P0, PT, R69, -INF , PT ;  /* 0xff8000004500780b */ /* 0x000fe20003f1d000 */
[----:B------:R-:W2:Y:S03]  /*5f10*/  LDL R153, [R1+0x40] ;  /* 0x0000400001997983 */ /* 0x000ea60000100800 */
[----:B------:R-:W-:Y:S01]  /*5f20*/  FSEL R2, R2, RZ, P0 ;  /* 0x000000ff02027208 */ /* 0x000fe20000000000 */
[----:B------:R-:W4:Y:S04]  /*5f30*/  LDL R152, [R1+0x38] ;  /* 0x0000380001987983 */ /* 0x000f280000100800 */
[--C-:B------:R-:W-:Y:S01]  /*5f40*/  FFMA.FTZ R0, R7, c[0x0][0x2d0], -R2.reuse ;  /* 0x0000b40007007a23 */ /* 0x100fe20000010802 */
[----:B------:R-:W4:Y:S03]  /*5f50*/  LDL R151, [R1+0x3c] ;  /* 0x00003c0001977983 */ /* 0x000f260000100800 */
[----:B------:R5:W-:Y:S01]  /*5f60*/  MUFU.EX2 R55, R0 ;  /* 0x0000000000377308 */ /* 0x000be20000000800 */
[----:B---3--:R-:W-:Y:S01]  /*5f70*/  FMNMX.FTZ R68, R5, R4, !PT ;  /* 0x0000000405447209 */ /* 0x008fe20007810000 */
[----:B------:R-:W3:Y:S01]  /*5f80*/  LDL R150, [R1] ;  /* 0x0000000001967983 */ /* 0x000ee20000100800 */
[--C-:B------:R-:W-:Y:S01]  /*5f90*/  FFMA.FTZ R3, R16, c[0x0][0x2d0], -R2.reuse ;  /* 0x0000b40010037a23 */ /* 0x100fe20000010802 */
[----:B------:R-:W-:Y:S01]  /*5fa0*/  WARPSYNC 0xffffffff ;  /* 0xffffffff00007948 */ /* 0x000fe20003800000 */
[----:B------:R-:W-:Y:S01]  /*5fb0*/  FSETP.NEU.FTZ.AND P0, PT, R68, -INF , PT ;  /* 0xff8000004400780b */ /* 0x000fe20003f1d000 */
[----:B------:R-:W-:Y:S01]  /*5fc0*/  LDSM.16.MT88.4 R24, [R191+0x800] ;  /* 0x00080000bf18783b */ /* 0x000fe20000004200 */
[----:B------:R-:W-:Y:S01]  /*5fd0*/  IADD3 R218, R218, -0x2, RZ ;  /* 0xfffffffedada7810 */ /* 0x000fe20007ffe0ff */
[----:B------:R1:W-:Y:S02]  /*5fe0*/  MUFU.EX2 R62, R3 ;  /* 0x00000003003e7308 */ /* 0x0003e40000000800 */
[----:B------:R-:W-:Y:S04]  /*5ff0*/  LDSM.16.MT88.4 R28, [R193] ;  /* 0x00000000c11c783b */ /* 0x000fe80000004200 */
[----:B------:R-:W-:Y:S01]  /*6000*/  LDSM.16.MT88.4 R36, [R193+0x800] ;  /* 0x00080000c124783b */ /* 0x000fe20000004200 */
[----:B-----5:R-:W-:-:S04]  /*6010*/  FFMA.FTZ R0, R9, c[0x0][0x2d0], -R2 ;  /* 0x0000b40009007a23 */ /* 0x020fc80000010802 */
[----:B------:R5:W5:Y:S01]  /*6020*/  MUFU.EX2 R54, R0 ;  /* 0x0000000000367308 */ /* 0x000b620000000800 */
[----:B-1----:R-:W-:-:S07]  /*6030*/  FFMA.FTZ R3, R17, c[0x0][0x2d0], -R2 ;  /* 0x0000b40011037a23 */ /* 0x002fce0000010802 */
[----:B------:R-:W-:Y:S01]  /*6040*/  MUFU.EX2 R61, R3 ;  /* 0x00000003003d7308 */ /* 0x000fe20000000800 */
[----:B-----5:R-:W-:-:S07]  /*6050*/  FFMA.FTZ R0, R11, c[0x0][0x2d0], -R2 ;  /* 0x0000b4000b007a23 */ /* 0x020fce0000010802 */
[----:B------:R1:W-:Y:S02]  /*6060*/  MUFU.EX2 R53, R0 ;  /* 0x0000000000357308 */ /* 0x0003e40000000800 */
[----:B-1----:R-:W-:Y:S01]  /*6070*/  FFMA.FTZ R0, R12, c[0x0][0x2d0], -R2 ;  /* 0x0000b4000c007a23 */ /* 0x002fe20000010802 */
[----:B------:R-:W-:-:S05]  /*6080*/  F2FP.BF16.PACK_AB R12, R54, R55 ;  /* 0x00000037360c723e */ /* 0x000fca00000010ff */
[----:B------:R1:W-:Y:S02]  /*6090*/  MUFU.EX2 R58, R0 ;  /* 0x00000000003a7308 */ /* 0x0003e40000000800 */
[----:B-1----:R-:W-:-:S06]  /*60a0*/  FFMA.FTZ R0, R15, c[0x0][0x2d0], -R2 ;  /* 0x0000b4000f007a23 */ /* 0x002fcc0000010802 */
[----:B------:R1:W5:Y:S02]  /*60b0*/  MUFU.EX2 R60, R0 ;  /* 0x00000000003c7308 */ /* 0x0003640000000800 */
[----:B-1----:R-:W-:-:S05]  /*60c0*/  FMUL.FTZ R0, R68, c[0x0][0x2d0] ;  /* 0x0000b40044007a20 */ /* 0x002fca0000410000 */
[----:B------:R-:W-:-:S05]  /*60d0*/  FSEL R0, R0, RZ, P0 ;  /* 0x000000ff00007208 */ /* 0x000fca0000000000 */
[--C-:B------:R-:W-:Y:S02]  /*60e0*/  FFMA.FTZ R3, R6, c[0x0][0x2d0], -R0.reuse ;  /* 0x0000b40006037a23 */ /* 0x100fe40000010800 */
[----:B------:R-:W1:Y:S02]  /*60f0*/  LDSM.16.MT88.4 R4, [R191] ;  /* 0x00000000bf04783b */ /* 0x000e640000004200 */
[----:B------:R5:W-:Y:S02]  /*6100*/  MUFU.EX2 R50, R3 ;  /* 0x0000000300327308 */ /* 0x000be40000000800 */
[----:B-----5:R-:W-:Y:S01]  /*6110*/  FFMA.FTZ R3, R8, c[0x0][0x2d0], -R0 ;  /* 0x0000b40008037a23 */ /* 0x020fe20000010800 */
[----:B------:R-:W-:-:S05]  /*6120*/  F2FP.BF16.PACK_AB R8, R62, R60 ;  /* 0x0000003c3e08723e */ /* 0x000fca00000010ff */
[----:B------:R5:W-:Y:S02]  /*6130*/  MUFU.EX2 R45, R3 ;  /* 0x00000003002d7308 */ /* 0x000be40000000800 */
[----:B-----5:R-:W-:-:S06]  /*6140*/  FFMA.FTZ R3, R10, c[0x0][0x2d0], -R0 ;  /* 0x0000b4000a037a23 */ /* 0x020fcc0000010800 */
[----:B------:R5:W-:Y:S02]  /*6150*/  MUFU.EX2 R44, R3 ;  /* 0x00000003002c7308 */ /* 0x000be40000000800 */
[----:B-----5:R-:W-:Y:S01]  /*6160*/  FFMA.FTZ R3, R14, c[0x0][0x2d0], -R0 ;  /* 0x0000b4000e037a23 */ /* 0x020fe20000010800 */
[----:B------:R-:W-:-:S05]  /*6170*/  F2FP.BF16.PACK_AB R14, R58, R53 ;  /* 0x000000353a0e723e */ /* 0x000fca00000010ff */
[----:B------:R5:W1:Y:S02]  /*6180*/  MUFU.EX2 R51, R3 ;  /* 0x0000000300337308 */ /* 0x000a640000000800 */
[----:B-----5:R-:W-:Y:S01]  /*6190*/  FFMA.FTZ R3, R20, c[0x0][0x2d0], -R2 ;  /* 0x0000b40014037a23 */ /* 0x020fe20000010802 */
[----:B-1----:R-:W-:-:S05]  /*61a0*/  F2FP.BF16.PACK_AB R15, R51, R44 ;  /* 0x0000002c330f723e */ /* 0x002fca00000010ff */
[----:B------:R1:W5:Y:S02]  /*61b0*/  MUFU.EX2 R63, R3 ;  /* 0x00000003003f7308 */ /* 0x0003640000000800 */
[----:B-1----:R-:W-:Y:S01]  /*61c0*/  FFMA.FTZ R3, R13, c[0x0][0x2d0], -R0 ;  /* 0x0000b4000d037a23 */ /* 0x002fe20000010800 */
[----:B------:R-:W-:Y:S02]  /*61d0*/  F2FP.BF16.PACK_AB R13, R45, R50 ;  /* 0x000000322d0d723e */ /* 0x000fe400000010ff */
[----:B-----5:R-:W-:-:S03]  /*61e0*/  F2FP.BF16.PACK_AB R10, R63, R61 ;  /* 0x0000003d3f0a723e */ /* 0x020fc600000010ff */
[----:B------:R1:W-:Y:S02]  /*61f0*/  MUFU.EX2 R52, R3 ;  /* 0x0000000300347308 */ /* 0x0003e40000000800 */
[----:B------:R-:W-:Y:S01]  /*6200*/  HMMA.16816.F32.BF16 R20, R12, R4, RZ ;  /* 0x000000040c14723c */ /* 0x000fe200000418ff */
[----:B-1----:R-:W-:-:S05]  /*6210*/  FFMA.FTZ R3, R18, c[0x0][0x2d0], -R0 ;  /* 0x0000b40012037a23 */ /* 0x002fca0000010800 */
[----:B------:R1:W5:Y:S02]  /*6220*/  MUFU.EX2 R57, R3 ;  /* 0x0000000300397308 */ /* 0x0003640000000800 */
[--C-:B-1----:R-:W-:Y:S01]  /*6230*/  FFMA.FTZ R3, R19, c[0x0][0x2d0], -R0.reuse ;  /* 0x0000b40013037a23 */ /* 0x102fe20000010800 */
[----:B-----5:R-:W-:Y:S01]  /*6240*/  F2FP.BF16.PACK_AB R9, R57, R52 ;  /* 0x000000343909723e */ /* 0x020fe200000010ff */
[C---:B------:R-:W-:Y:S04]  /*6250*/  HMMA.16816.F32.BF16 R16, R12.reuse, R6, RZ ;  /* 0x000000060c10723c */ /* 0x040fe800000418ff */
[----:B------:R1:W-:Y:S04]  /*6260*/  MUFU.EX2 R56, R3 ;  /* 0x0000000300387308 */ /* 0x0003e80000000800 */
[----:B------:R-:W-:Y:S01]  /*6270*/  HMMA.16816.F32.BF16 R4, R12, R28, RZ ;  /* 0x0000001c0c04723c */ /* 0x000fe200000418ff */
[----:B-1----:R-:W-:-:S02]  /*6280*/  FFMA.FTZ R3, R32, c[0x0][0x2d0], -R0 ;  /* 0x0000b40020037a23 */ /* 0x002fc40000010800 */
[----:B------:R-:W1:Y:S02]  /*6290*/  LDSM.16.MT88.4 R32, [R192] ;  /* 0x00000000c020783b */ /* 0x000e640000004200 */
[----:B------:R-:W5:Y:S02]  /*62a0*/  MUFU.EX2 R59, R3 ;  /* 0x00000003003b7308 */ /* 0x000f640000000800 */
[----:B-----5:R-:W-:Y:S01]  /*62b0*/  F2FP.BF16.PACK_AB R11, R59, R56 ;  /* 0x000000383b0b723e */ /* 0x020fe200000010ff */
[----:B------:R-:W-:-:S04]  /*62c0*/  FADD.FTZ R3, R55, R54 ;  /* 0x0000003637037221 */ /* 0x000fc80000010000 */
[----:B------:R-:W-:Y:S02]  /*62d0*/  FADD.FTZ R3, R53, R3 ;  /* 0x0000000335037221 */ /* 0x000fe40000010000 */
[----:B------:R-:W-:Y:S02]  /*62e0*/  HMMA.16816.F32.BF16 R104, R8, R24, R20 ;  /* 0x000000180868723c */ /* 0x000fe40000041814 */
[----:B------:R-:W-:-:S04]  /*62f0*/  FADD.FTZ R3, R58, R3 ;  /* 0x000000033a037221 */ /* 0x000fc80000010000 */
[----:B------:R-:W-:Y:S02]  /*6300*/  FADD.FTZ R3, R60, R3 ;  /* 0x000000033c037221 */ /* 0x000fe40000010000 */
[----:B------:R-:W-:Y:S01]  /*6310*/  HMMA.16816.F32.BF16 R96, R8, R26, R16 ;  /* 0x0000001a0860723c */ /* 0x000fe20000041810 */
[----:B------:R-:W5:Y:S07]  /*6320*/  LDSM.16.MT88.4 R24, [R192+0x800] ;  /* 0x00080000c018783b */ /* 0x000f6e0000004200 */
[C---:B------:R-:W-:Y:S01]  /*6330*/  HMMA.16816.F32.BF16 R20, R12.reuse, R30, RZ ;  /* 0x0000001e0c14723c */ /* 0x040fe200000418ff */
[----:B------:R-:W2:Y:S07]  /*6340*/  LDSM.16.MT88.4 R28, [R196] ;  /* 0x00000000c41c783b */ /* 0x000eae0000004200 */
[----:B-1----:R-:W-:Y:S08]  /*6350*/  HMMA.16816.F32.BF16 R16, R12, R32, RZ ;  /* 0x000000200c10723c */ /* 0x002ff000000418ff */
[----:B------:R-:W-:Y:S08]  /*6360*/  HMMA.16816.F32.BF16 R100, R8, R36, R4 ;  /* 0x000000240864723c */ /* 0x000ff00000041804 */
[----:B------:R-:W-:Y:S08]  /*6370*/  HMMA.16816.F32.BF16 R4, R12, R34, RZ ;  /* 0x000000220c04723c */ /* 0x000ff000000418ff */
[C---:B------:R-:W-:Y:S08]  /*6380*/  HMMA.16816.F32.BF16 R84, R8.reuse, R38, R20 ;  /* 0x000000260854723c */ /* 0x040ff00000041814 */
[C---:B-----5:R-:W-:Y:S01]  /*6390*/  HMMA.16816.F32.BF16 R88, R8.reuse, R24, R16 ;  /* 0x000000180858723c */ /* 0x060fe20000041810 */
[----:B------:R-:W1:Y:S07]  /*63a0*/  LDSM.16.MT88.4 R16, [R194+0x800] ;  /* 0x00080000c210783b */ /* 0x000e6e0000004200 */
[----:B------:R-:W-:Y:S01]  /*63b0*/  HMMA.16816.F32.BF16 R80, R8, R26, R4 ;  /* 0x0000001a0850723c */ /* 0x000fe20000041804 */
[----:B------:R-:W5:Y:S07]  /*63c0*/  LDSM.16.MT88.4 R24, [R191+0x3800] ;  /* 0x00380000bf18783b */ /* 0x000f6e0000004200 */
[----:B--2---:R-:W-:Y:S11]  /*63d0*/  HMMA.16816.F32.BF16 R4, R12, R28, RZ ;  /* 0x0000001c0c04723c */ /* 0x004ff600000418ff */
[----:B------:R-:W-:Y:S11]  /*63e0*/  @!UPT UIADD3 URZ, URZ, URZ, URZ ;  /* 0x0000003f3f3ff290 */ /* 0x000ff6000fffe03f */
[----:B------:R-:W-:Y:S02]  /*63f0*/  @!UPT UIADD3 URZ, URZ, URZ, URZ ;  /* 0x0000003f3f3ff290 */ /* 0x000fe4000fffe03f */
[----:B-1----:R-:W-:Y:S07]  /*6400*/  HMMA.16816.F32.BF16 R36, R8, R16, R4 ;  /* 0x000000100824723c */ /* 0x002fee0000041804 */
[----:B------:R-:W-:-:S04]  /*6410*/  FADD.FTZ R4, R50, R45 ;  /* 0x0000002d32047221 */ /* 0x000fc80000010000 */
[----:B------:R-:W-:Y:S02]  /*6420*/  FADD.FTZ R16, R44, R4 ;  /* 0x000000042c107221 */ /* 0x000fe40000010000 */
[----:B------:R-:W-:Y:S11]  /*6430*/  HMMA.16816.F32.BF16 R4, R12, R30, RZ ;  /* 0x0000001e0c04723c */ /* 0x000ff600000418ff */
[----:B------:R-:W-:Y:S11]  /*6440*/  @!UPT UIADD3 URZ, URZ, URZ, URZ ;  /* 0x0000003f3f3ff290 */ /* 0x000ff6000fffe03f */
[----:B------:R-:W-:Y:S02]  /*6450*/  @!UPT UIADD3 URZ, URZ, URZ, URZ ;  /* 0x0000003f3f3ff290 */ /* 0x000fe4000fffe03f */
[----:B------:R-:W-:Y:S07]  /*6460*/  HMMA.16816.F32.BF16 R76, R8, R18, R4 ;  /* 0x00000012084c723c */ /* 0x000fee0000041804 */
[----:B------:R-:W-:Y:S02]  /*6470*/  FADD.FTZ R4, R51, R16 ;  /* 0x0000001033047221 */ /* 0x000fe40000010000 */
[----:B------:R-:W1:Y:S02]  /*6480*/  LDSM.16.MT88.4 R16, [R191+0x4000] ;  /* 0x00400000bf10783b */ /* 0x000e640000004200 */
[----:B------:R-:W-:-:S02]  /*6490*/  FADD.FTZ R20, R52, R4 ;  /* 0x0000000434147221 */ /* 0x000fc40000010000 */
[----:B-----5:R-:W-:Y:S11]  /*64a0*/  HMMA.16816.F32.BF16 R4, R12, R24, RZ ;  /* 0x000000180c04723c */ /* 0x020ff600000418ff */
[----:B------:R-:W-:Y:S11]  /*64b0*/  @!UPT UIADD3 URZ, URZ, URZ, URZ ;  /* 0x0000003f3f3ff290 */ /* 0x000ff6000fffe03f */
[----:B------:R-:W-:Y:S02]  /*64c0*/  @!UPT UIADD3 URZ, URZ, URZ, URZ ;  /* 0x0000003f3f3ff290 */ /* 0x000fe4000fffe03f */
[----:B-1----:R-:W-:Y:S07]  /*64d0*/  HMMA.16816.F32.BF16 R52, R8, R16, R4 ;  /* 0x000000100834723c */ /* 0x002fee0000041804 */
[----:B------:R-:W-:Y:S02]  /*64e0*/  FADD.FTZ R4, R62, R3 ;  /* 0x000000033e047221 */ /* 0x000fe40000010000 */
[----:B------:R-:W-:Y:S02]  /*64f0*/  FADD.FTZ R3, R57, R20 ;  /* 0x0000001439037221 */ /* 0x000fe40000010000 */
[----:B------:R-:W-:Y:S01]  /*6500*/  FADD.FTZ R16, R61, R4 ;  /* 0x000000043d107221 */ /* 0x000fe20000010000 */
[----:B------:R-:W1:Y:S01]  /*6510*/  LDSM.16.MT88.4 R20, [R193+0x3800] ;  /* 0x00380000c114783b */ /* 0x000e620000004200 */
[----:B------:R-:W-:Y:S01]  /*6520*/  HMMA.16816.F32.BF16 R4, R12, R26, RZ ;  /* 0x0000001a0c04723c */ /* 0x000fe200000418ff */
[----:B------:R-:W-:-:S02]  /*6530*/  FADD.FTZ R3, R56, R3 ;  /* 0x0000000338037221 */ /* 0x000fc40000010000 */
[----:B------:R-:W-:Y:S02]  /*6540*/  FADD.FTZ R24, R63, R16 ;  /* 0x000000103f187221 */ /* 0x000fe40000010000 */
[----:B------:R-:W-:Y:S02]  /*6550*/  FADD.FTZ R25, R59, R3 ;  /* 0x000000033b197221 */ /* 0x000fe40000010000 */
[----:B------:R-:W-:Y:S11]  /*6560*/  FFMA.FTZ R3, R46, c[0x0][0x2d0], -R2 ;  /* 0x0000b4002e037a23 */ /* 0x000ff60000010802 */
[----:B------:R-:W-:Y:S06]  /*6570*/  @!UPT UIADD3 URZ, URZ, URZ, URZ ;  /* 0x0000003f3f3ff290 */ /* 0x000fec000fffe03f */
[----:B------:R-:W-:Y:S01]  /*6580*/  HMMA.16816.F32.BF16 R72, R8, R18, R4 ;  /* 0x000000120848723c */ /* 0x000fe20000041804 */
[----:B------:R-:W2:Y:S07]  /*6590*/  LDSM.16.MT88.4 R16, [R193+0x4000] ;  /* 0x00400000c110783b */ /* 0x000eae0000004200 */
[----:B-1----:R-:W-:Y:S11]  /*65a0*/  HMMA.16816.F32.BF16 R4, R12, R20, RZ ;  /* 0x000000140c04723c */ /* 0x002ff600000418ff */
[----:B------:R-:W-:Y:S11]  /*65b0*/  @!UPT UIADD3 URZ, URZ, URZ, URZ ;  /* 0x0000003f3f3ff290 */ /* 0x000ff6000fffe03f */
[----:B------:R-:W-:Y:S02]  /*65c0*/  @!UPT UIADD3 URZ, URZ, URZ, URZ ;  /* 0x0000003f3f3ff290 */ /* 0x000fe4000fffe03f */
[----:B--2---:R-:W-:Y:S08]  /*65d0*/  HMMA.16816.F32.BF16 R64, R8, R16, R4 ;  /* 0x000000100840723c */ /* 0x004ff00000041804 */
[----:B------:R-:W-:Y:S11]  /*65e0*/  HMMA.16816.F32.BF16 R4, R12, R22, RZ ;  /* 0x000000160c04723c */ /* 0x000ff600000418ff */
[----:B------:R-:W-:Y:S11]  /*65f0*/  @!UPT UIADD3 URZ, URZ, URZ, URZ ;  /* 0x0000003f3f3ff290 */ /* 0x000ff6000fffe03f */
[----:B------:R-:W-:Y:S02]  /*6600*/  @!UPT UIADD3 URZ, URZ, URZ, URZ ;  /* 0x0000003f3f3ff290 */ /* 0x000fe4000fffe03f */
[----:B------:R-:W-:Y:S01]  /*6610*/  HMMA.16816.F32.BF16 R92, R8, R18, R4 ;  /* 0x00000012085c723c */ /* 0x000fe20000041804 */
[----:B------:R1:W-:Y:S06]  /*6620*/  MUFU.EX2 R6, R3 ;  /* 0x0000000300067308 */ /* 0x0003ec0000000800 */
[----:B------:R-:W-:-:S04]  /*6630*/  FFMA.FTZ R4, R40, c[0x0][0x2d0], -R0 ;  /* 0x0000b40028047a23 */ /* 0x000fc80000010800 */
[----:B------:R-:W-:Y:S01]  /*6640*/  MUFU.EX2 R7, R4 ;  /* 0x0000000400077308 */ /* 0x000fe20000000800 */
[----:B-1----:R-:W-:-:S07]  /*6650*/  FFMA.FTZ R3, R47, c[0x0][0x2d0], -R2 ;  /* 0x0000b4002f037a23 */ /* 0x002fce0000010802 */
[----:B------:R1:W2:Y:S02]  /*6660*/  MUFU.EX2 R5, R3 ;  /* 0x0000000300057308 */ /* 0x0002a40000000800 */
[----:B-1----:R-:W-:Y:S01]  /*6670*/  FFMA.FTZ R3, R48, c[0x0][0x2d0], -R2 ;  /* 0x0000b40030037a23 */ /* 0x002fe20000010802 */
[----:B--2---:R-:W-:-:S05]  /*6680*/  F2FP.BF16.PACK_AB R4, R5, R6 ;  /* 0x000000060504723e */ /* 0x004fca00000010ff */
[----:B------:R1:W-:Y:S02]  /*6690*/  MUFU.EX2 R20, R3 ;  /* 0x0000000300147308 */ /* 0x0003e40000000800 */
[----:B-1----:R-:W-:-:S06]  /*66a0*/  FFMA.FTZ R3, R49, c[0x0][0x2d0], -R2 ;  /* 0x0000b40031037a23 */ /* 0x002fcc0000010802 */
[----:B------:R1:W2:Y:S02]  /*66b0*/  MUFU.EX2 R18, R3 ;  /* 0x0000000300127308 */ /* 0x0002a40000000800 */
[----:B-1----:R-:W-:-:S06]  /*66c0*/  FFMA.FTZ R3, R43, c[0x0][0x2d0], -R0 ;  /* 0x0000b4002b037a23 */ /* 0x002fcc0000010800 */
[----:B------:R1:W5:Y:S02]  /*66d0*/  MUFU.EX2 R19, R3 ;  /* 0x0000000300137308 */ /* 0x0003640000000800 */
[----:B-1----:R-:W-:-:S06]  /*66e0*/  FFMA.FTZ R3, R42, c[0x0][0x2d0], -R0 ;  /* 0x0000b4002a037a23 */ /* 0x002fcc0000010800 */
[----:B------:R1:W1:Y:S02]  /*66f0*/  MUFU.EX2 R17, R3 ;  /* 0x0000000300117308 */ /* 0x0002640000000800 */
[----:B-1----:R-:W-:-:S06]  /*6700*/  FFMA.FTZ R3, R41, c[0x0][0x2d0], -R0 ;  /* 0x0000b40029037a23 */ /* 0x002fcc0000010800 */
[----:B------:R1:W1:Y:S02]  /*6710*/  MUFU.EX2 R16, R3 ;  /* 0x0000000300107308 */ /* 0x0002640000000800 */
[----:B-1----:R-:W-:Y:S01]  /*6720*/  FADD.FTZ R3, R6, R24 ;  /* 0x0000001806037221 */ /* 0x002fe20000010000 */
[----:B--2---:R-:W-:-:S03]  /*6730*/  F2FP.BF16.PACK_AB R6, R18, R20 ;  /* 0x000000141206723e */ /* 0x004fc600000010ff */
[----:B------:R-:W-:Y:S02]  /*6740*/  FADD.FTZ R3, R5, R3 ;  /* 0x0000000305037221 */ /* 0x000fe40000010000 */
[----:B-----5:R-:W-:Y:S02]  /*6750*/  FADD.FTZ R5, R19, R25 ;  /* 0x0000001913057221 */ /* 0x020fe40000010000 */
[----:B------:R-:W-:Y:S01]  /*6760*/  FADD.FTZ R3, R20, R3 ;  /* 0x0000000314037221 */ /* 0x000fe20000010000 */
[----:B------:R-:W-:Y:S01]  /*6770*/  LDSM.16.MT88.4 R24, [R192+0x4000] ;  /* 0x00400000c018783b */ /* 0x000fe20000004200 */
[C---:B------:R-:W-:Y:S02]  /*6780*/  FADD.FTZ R5, R17.reuse, R5 ;  /* 0x0000000511057221 */ /* 0x040fe40000010000 */
[----:B------:R-:W-:Y:S01]  /*6790*/  FADD.FTZ R70, R18, R3 ;  /* 0x0000000312467221 */ /* 0x000fe20000010000 */
[----:B------:R-:W1:Y:S01]  /*67a0*/  LDSM.16.MT88.4 R20, [R192+0x3800] ;  /* 0x00380000c014783b */ /* 0x000e620000004200 */
[----:B------:R-:W-:Y:S01]  /*67b0*/  FADD.FTZ R3, R16, R5 ;  /* 0x0000000510037221 */ /* 0x000fe20000010000 */
[----:B------:R-:W-:-:S03]  /*67c0*/  F2FP.BF16.PACK_AB R5, R17, R19 ;  /* 0x000000131105723e */ /* 0x000fc600000010ff */
[C---:B------:R-:W-:Y:S01]  /*67d0*/  FADD.FTZ R71, R7.reuse, R3 ;  /* 0x0000000307477221 */ /* 0x040fe20000010000 */
[----:B------:R-:W-:Y:S01]  /*67e0*/  F2FP.BF16.PACK_AB R7, R7, R16 ;  /* 0x000000100707723e */ /* 0x000fe200000010ff */
[----:B------:R-:W-:Y:S01]  /*67f0*/  FFMA.FTZ R3, R112, c[0x0][0x2d0], -R2 ;  /* 0x0000b40070037a23 */ /* 0x000fe20000010802 */
[----:B-1----:R-:W-:Y:S11]  /*6800*/  HMMA.16816.F32.BF16 R16, R12, R20, RZ ;  /* 0x000000140c10723c */ /* 0x002ff600000418ff */
[----:B------:R-:W-:Y:S11]  /*6810*/  @!UPT UIADD3 URZ, URZ, URZ, URZ ;  /* 0x0000003f3f3ff290 */ /* 0x000ff6000fffe03f */
[----:B------:R-:W-:Y:S02]  /*6820*/  @!UPT UIADD3 URZ, URZ, URZ, URZ ;  /* 0x0000003f3f3ff290 */ /* 0x000fe4000fffe03f */
[----:B------:R-:W-:Y:S08]  /*6830*/  HMMA.16816.F32.BF16 R60, R8, R24, R16 ;  /* 0x00000018083c723c */ /* 0x000ff00000041810 */
        /* <DEDUP_REMOVED lines=35> */
[----:B------:R1:W2:Y:S01]  /*6a70*/  MUFU.EX2 R7, R3 ;  /* 0x0000000300077308 */ /* 0x0002a20000000800 */
[----:B------:R-:W5:Y:S05]  /*6a80*/  LDSM.16.MT88.4 R8, [R191+0x1800] ;  /* 0x00180000bf08783b */ /* 0x000f6a0000004200 */
[----:B------:R-:W-:-:S04]  /*6a90*/  FFMA.FTZ R5, R109, c[0x0][0x2d0], -R0 ;  /* 0x0000b4006d057a23 */ /* 0x000fc80000010800 */
[----:B------:R-:W-:Y:S01]  /*6aa0*/  MUFU.EX2 R15, R5 ;  /* 0x00000005000f7308 */ /* 0x000fe20000000800 */
[----:B-1----:R-:W-:-:S07]  /*6ab0*/  FFMA.FTZ R3, R113, c[0x0][0x2d0], -R2 ;  /* 0x0000b40071037a23 */ /* 0x002fce0000010802 */
[----:B------:R1:W-:Y:S02]  /*6ac0*/  MUFU.EX2 R4, R3 ;  /* 0x0000000300047308 */ /* 0x0003e40000000800 */
[----:B-1----:R-:W-:-:S06]  /*6ad0*/  FFMA.FTZ R3, R114, c[0x0][0x2d0], -R2 ;  /* 0x0000b40072037a23 */ /* 0x002fcc0000010802 */
[----:B------:R1:W-:Y:S02]  /*6ae0*/  MUFU.EX2 R12, R3 ;  /* 0x00000003000c7308 */ /* 0x0003e40000000800 */
[----:B-1----:R-:W-:-:S06]  /*6af0*/  FFMA.FTZ R3, R115, c[0x0][0x2d0], -R2 ;  /* 0x0000b40073037a23 */ /* 0x002fcc0000010802 */
[----:B------:R1:W-:Y:S02]  /*6b00*/  MUFU.EX2 R120, R3 ;  /* 0x0000000300787308 */ /* 0x0003e40000000800 */
[----:B-1----:R-:W-:-:S06]  /*6b10*/  FFMA.FTZ R3, R108, c[0x0][0x2d0], -R0 ;  /* 0x0000b4006c037a23 */ /* 0x002fcc0000010800 */
[----:B------:R2:W1:Y:S02]  /*6b20*/  MUFU.EX2 R13, R3 ;  /* 0x00000003000d7308 */ /* 0x0004640000000800 */
[----:B--2---:R-:W-:Y:S01]  /*6b30*/  FADD.FTZ R3, R7, R70 ;  /* 0x0000004607037221 */ /* 0x004fe20000010000 */
[----:B-1----:R-:W-:-:S03]  /*6b40*/  F2FP.BF16.PACK_AB R5, R15, R13 ;  /* 0x0000000d0f05723e */ /* 0x002fc600000010ff */
[C---:B------:R-:W-:Y:S01]  /*6b50*/  FADD.FTZ R6, R4.reuse, R3 ;  /* 0x0000000304067221 */ /* 0x040fe20000010000 */
[----:B------:R-:W-:Y:S01]  /*6b60*/  F2FP.BF16.PACK_AB R4, R4, R7 ;  /* 0x000000070404723e */ /* 0x000fe200000010ff */
[----:B------:R-:W-:Y:S02]  /*6b70*/  FFMA.FTZ R3, R111, c[0x0][0x2d0], -R0 ;  /* 0x0000b4006f037a23 */ /* 0x000fe40000010800 */
[----:B------:R-:W-:Y:S01]  /*6b80*/  FADD.FTZ R14, R12, R6 ;  /* 0x000000060c0e7221 */ /* 0x000fe20000010000 */
[----:B------:R-:W-:Y:S01]  /*6b90*/  F2FP.BF16.PACK_AB R6, R120, R12 ;  /* 0x0000000c7806723e */ /* 0x000fe200000010ff */
[----:B------:R1:W-:Y:S01]  /*6ba0*/  MUFU.EX2 R116, R3 ;  /* 0x0000000300747308 */ /* 0x0003e20000000800 */
[----:B------:R-:W-:Y:S02]  /*6bb0*/  FADD.FTZ R12, R13, R71 ;  /* 0x000000470d0c7221 */ /* 0x000fe40000010000 */
[----:B------:R-:W-:Y:S02]  /*6bc0*/  FFMA.FTZ R71, R126, c[0x0][0x2d0], -R2 ;  /* 0x0000b4007e477a23 */ /* 0x000fe40000010802 */
[----:B-1----:R-:W-:-:S04]  /*6bd0*/  FFMA.FTZ R3, R110, c[0x0][0x2d0], -R0 ;  /* 0x0000b4006e037a23 */ /* 0x002fc80000010800 */
[----:B------:R-:W1:Y:S02]  /*6be0*/  MUFU.EX2 R70, R3 ;  /* 0x0000000300467308 */ /* 0x000e640000000800 */
[----:B-1----:R-:W-:Y:S01]  /*6bf0*/  F2FP.BF16.PACK_AB R7, R70, R116 ;  /* 0x000000744607723e */ /* 0x002fe200000010ff */
[----:B------:R-:W-:-:S06]  /*6c00*/  FFMA.FTZ R3, R122, c[0x0][0x2d0], -R2 ;  /* 0x0000b4007a037a23 */ /* 0x000fcc0000010802 */
[C---:B-----5:R-:W-:Y:S08]  /*6c10*/  HMMA.16816.F32.BF16 R112, R4.reuse, R8, R48 ;  /* 0x000000080470723c */ /* 0x060ff00000041830 */
        /* <DEDUP_REMOVED lines=11> */
[----:B------:R-:W-:-:S02]  /*6cd0*/  FFMA.FTZ R19, R141, c[0x0][0x2d0], -R2 ;  /* 0x0000b4008d137a23 */ /* 0x000fc40000010802 */
[--C-:B------:R-:W-:Y:S02]  /*6ce0*/  FFMA.FTZ R18, R140, c[0x0][0x2d0], -R2.reuse ;  /* 0x0000b4008c127a23 */ /* 0x100fe40000010802 */
[--C-:B------:R-:W-:Y:S02]  /*6cf0*/  FFMA.FTZ R17, R139, c[0x0][0x2d0], -R2.reuse ;  /* 0x0000b4008b117a23 */ /* 0x100fe40000010802 */
[--C-:B------:R-:W-:Y:S01]  /*6d00*/  FFMA.FTZ R16, R138, c[0x0][0x2d0], -R2.reuse ;  /* 0x0000b4008a107a23 */ /* 0x100fe20000010802 */
        /* <DEDUP_REMOVED lines=9> */
[----:B------:R-:W1:Y:S06]  /*6da0*/  LDSM.16.MT88.4 R8, [R194+0x5000] ;  /* 0x00500000c208783b */ /* 0x000e6c0000004200 */
[----:B------:R-:W-:-:S02]  /*6db0*/  FFMA.FTZ R89, R136, c[0x0][0x2d0], -R2 ;  /* 0x0000b40088597a23 */ /* 0x000fc40000010802 */
[----:B------:R-:W-:-:S04]  /*6dc0*/  FFMA.FTZ R88, R127, c[0x0][0x2d0], -R2 ;  /* 0x0000b4007f587a23 */ /* 0x000fc80000010802 */
[----:B------:R-:W-:Y:S01]  /*6dd0*/  MUFU.EX2 R230, R88 ;  /* 0x0000005800e67308 */ /* 0x000fe20000000800 */
[C---:B-1----:R-:W-:Y:S07]  /*6de0*/  HMMA.16816.F32.BF16 R28, R4.reuse, R10, R20 ;  /* 0x0000000a041c723c */ /* 0x042fee0000041814 */
[----:B------:R1:W-:Y:S01]  /*6df0*/  MUFU.EX2 R21, R3 ;  /* 0x0000000300157308 */ /* 0x0003e20000000800 */
[----:B------:R-:W-:Y:S01]  /*6e00*/  HMMA.16816.F32.BF16 R36, R4, R8, R96 ;  /* 0x000000080424723c */ /* 0x000fe20000041860 */
[----:B------:R-:W-:Y:S06]  /*6e10*/  LDSM.16.MT88.4 R8, [R193+0x2000] ;  /* 0x00200000c108783b */ /* 0x000fec0000004200 */
[----:B------:R-:W-:Y:S01]  /*6e20*/  MUFU.EX2 R98, R17 ;  /* 0x0000001100627308 */ /* 0x000fe20000000800 */
[----:B------:R-:W-:-:S02]  /*6e30*/  FADD.FTZ R6, R120, R14 ;  /* 0x0000000e78067221 */ /* 0x000fc40000010000 */
[----:B-1----:R-:W-:-:S05]  /*6e40*/  FFMA.FTZ R3, R123, c[0x0][0x2d0], -R2 ;  /* 0x0000b4007b037a23 */ /* 0x002fca0000010802 */
[----:B------:R-:W-:Y:S01]  /*6e50*/  MUFU.EX2 R99, R16 ;  /* 0x0000001000637308 */ /* 0x000fe20000000800 */
[----:B------:R-:W-:-:S07]  /*6e60*/  FFMA.FTZ R4, R118, c[0x0][0x2d0], -R0 ;  /* 0x0000b40076047a23 */ /* 0x000fce0000010800 */
[----:B------:R1:W2:Y:S08]  /*6e70*/  MUFU.EX2 R20, R3 ;  /* 0x0000000300147308 */ /* 0x0002b00000000800 */
[----:B------:R5:W-:Y:S01]  /*6e80*/  MUFU.EX2 R22, R4 ;  /* 0x0000000400167308 */ /* 0x000be20000000800 */
[----:B-1----:R-:W-:-:S07]  /*6e90*/  FFMA.FTZ R3, R124, c[0x0][0x2d0], -R2 ;  /* 0x0000b4007c037a23 */ /* 0x002fce0000010802 */
[----:B------:R1:W-:Y:S01]  /*6ea0*/  MUFU.EX2 R23, R3 ;  /* 0x0000000300177308 */ /* 0x0003e20000000800 */
[----:B-----5:R-:W-:-:S07]  /*6eb0*/  FFMA.FTZ R4, R117, c[0x0][0x2d0], -R0 ;  /* 0x0000b40075047a23 */ /* 0x020fce0000010800 */
[----:B------:R2:W-:Y:S01]  /*6ec0*/  MUFU.EX2 R101, R4 ;  /* 0x0000000400657308 */ /* 0x0005e20000000800 */
[----:B-1----:R-:W-:-:S07]  /*6ed0*/  FFMA.FTZ R3, R125, c[0x0][0x2d0], -R2 ;  /* 0x0000b4007d037a23 */ /* 0x002fce0000010802 */
[----:B------:R1:W5:Y:S01]  /*6ee0*/  MUFU.EX2 R91, R3 ;  /* 0x00000003005b7308 */ /* 0x0003620000000800 */
[----:B--2---:R-:W-:Y:S01]  /*6ef0*/  F2FP.BF16.PACK_AB R4, R20, R21 ;  /* 0x000000151404723e */ /* 0x004fe200000010ff */
[----:B-1----:R-:W-:-:S06]  /*6f00*/  FFMA.FTZ R3, R119, c[0x0][0x2d0], -R0 ;  /* 0x0000b40077037a23 */ /* 0x002fcc0000010800 */
[----:B------:R1:W2:Y:S02]  /*6f10*/  MUFU.EX2 R7, R3 ;  /* 0x0000000300077308 */ /* 0x0002a40000000800 */
[----:B-1----:R-:W-:Y:S02]  /*6f20*/  FADD.FTZ R3, R15, R12 ;  /* 0x0000000c0f037221 */ /* 0x002fe40000010000 */
[----:B------:R-:W1:Y:S02]  /*6f30*/  LDSM.16.MT88.4 R12, [R191+0x2000] ;  /* 0x00200000bf0c783b */ /* 0x000e640000004200 */
[----:B------:R-:W-:-:S04]  /*6f40*/  FADD.FTZ R3, R116, R3 ;  /* 0x0000000374037221 */ /* 0x000fc80000010000 */
[----:B------:R-:W-:Y:S02]  /*6f50*/  FADD.FTZ R5, R70, R3 ;  /* 0x0000000346057221 */ /* 0x000fe40000010000 */
[----:B------:R-:W-:Y:S02]  /*6f60*/  FFMA.FTZ R3, R121, c[0x0][0x2d0], -R0 ;  /* 0x0000b40079037a23 */ /* 0x000fe40000010800 */
[----:B------:R-:W-:Y:S01]  /*6f70*/  FFMA.FTZ R70, R137, c[0x0][0x2d0], -R2 ;  /* 0x0000b40089467a23 */ /* 0x000fe20000010802 */
[----:B------:R-:W-:Y:S01]  /*6f80*/  LDSM.16.MT88.4 R120, [R191+0x3000] ;  /* 0x00300000bf78783b */ /* 0x000fe20000004200 */
[----:B------:R2:W2:Y:S01]  /*6f90*/  MUFU.EX2 R100, R3 ;  /* 0x0000000300647308 */ /* 0x0004a20000000800 */
[----:B------:R-:W-:-:S07]  /*6fa0*/  FFMA.FTZ R2, R149, c[0x0][0x2d0], -R0 ;  /* 0x0000b40095027a23 */ /* 0x000fce0000010800 */
[----:B------:R3:W-:Y:S01]  /*6fb0*/  MUFU.EX2 R90, R2 ;  /* 0x00000002005a7308 */ /* 0x0007e20000000800 */
[----:B--2---:R-:W-:Y:S01]  /*6fc0*/  FADD.FTZ R3, R21, R6 ;  /* 0x0000000615037221 */ /* 0x004fe20000010000 */
[----:B-----5:R-:W-:-:S06]  /*6fd0*/  F2FP.BF16.PACK_AB R6, R91, R23 ;  /* 0x000000175b06723e */ /* 0x020fcc00000010ff */
[----:B------:R-:W-:Y:S01]  /*6fe0*/  MUFU.EX2 R70, R70 ;  /* 0x0000004600467308 */ /* 0x000fe20000000800 */
[----:B------:R-:W-:Y:S02]  /*6ff0*/  FADD.FTZ R3, R20, R3 ;  /* 0x0000000314037221 */ /* 0x000fe40000010000 */
[----:B------:R-:W-:Y:S01]  /*7000*/  FADD.FTZ R20, R7, R5 ;  /* 0x0000000507147221 */ /* 0x000fe20000010000 */
[----:B------:R-:W-:Y:S01]  /*7010*/  F2FP.BF16.PACK_AB R5, R22, R7 ;  /* 0x000000071605723e */ /* 0x000fe200000010ff */
[----:B---3--:R-:W-:Y:S01]  /*7020*/  FFMA.FTZ R2, R148, c[0x0][0x2d0], -R0 ;  /* 0x0000b40094027a23 */ /* 0x008fe20000010800 */
[----:B------:R-:W-:Y:S01]  /*7030*/  F2FP.BF16.PACK_AB R7, R100, R101 ;  /* 0x000000656407723e */ /* 0x000fe200000010ff */
[----:B------:R-:W-:Y:S02]  /*7040*/  FADD.FTZ R3, R23, R3 ;  /* 0x0000000317037221 */ /* 0x000fe40000010000 */
[----:B------:R2:W-:Y:S04]  /*7050*/  MUFU.EX2 R97, R2 ;  /* 0x0000000200617308 */ /* 0x0005e80000000800 */
[C---:B-1----:R-:W-:Y:S08]  /*7060*/  HMMA.16816.F32.BF16 R112, R4.reuse, R12, R112 ;  /* 0x0000000c0470723c */ /* 0x042ff00000041870 */
[----:B------:R-:W-:Y:S01]  /*7070*/  HMMA.16816.F32.BF16 R108, R4, R14, R108 ;  /* 0x0000000e046c723c */ /* 0x000fe2000004186c */
[----:B------:R-:W1:Y:S01]  /*7080*/  LDSM.16.MT88.4 R12, [R192+0x2000] ;  /* 0x00200000c00c783b */ /* 0x000e620000004200 */
[----:B--2---:R-:W-:-:S03]  /*7090*/  FADD.FTZ R2, R22, R20 ;  /* 0x0000001416027221 */ /* 0x004fc60000010000 */
[----:B------:R-:W-:Y:S03]  /*70a0*/  LDSM.16.MT88.4 R20, [R191+0x2800] ;  /* 0x00280000bf14783b */ /* 0x000fe60000004200 */
[----:B------:R-:W-:Y:S01]  /*70b0*/  HMMA.16816.F32.BF16 R116, R4, R8, R84 ;  /* 0x000000080474723c */ /* 0x000fe20000041854 */
[----:B------:R-:W-:-:S04]  /*70c0*/  FADD.FTZ R2, R101, R2 ;  /* 0x0000000265027221 */ /* 0x000fc80000010000 */
[----:B------:R-:W-:-:S03]  /*70d0*/  FADD.FTZ R2, R100, R2 ;  /* 0x0000000264027221 */ /* 0x000fc60000010000 */
        /* <DEDUP_REMOVED lines=14> */
[----:B------:R-:W-:-:S02]  /*71c0*/  FFMA.FTZ R25, R145, c[0x0][0x2d0], -R0 ;  /* 0x0000b40091197a23 */ /* 0x000fc40000010800 */
[--C-:B------:R-:W-:Y:S02]  /*71d0*/  FFMA.FTZ R24, R144, c[0x0][0x2d0], -R0.reuse ;  /* 0x0000b40090187a23 */ /* 0x100fe40000010800 */
[--C-:B------:R-:W-:Y:S02]  /*71e0*/  FFMA.FTZ R26, R143, c[0x0][0x2d0], -R0.reuse ;  /* 0x0000b4008f1a7a23 */ /* 0x100fe40000010800 */
[--C-:B------:R-:W-:Y:S01]  /*71f0*/  FFMA.FTZ R27, R142, c[0x0][0x2d0], -R0.reuse ;  /* 0x0000b4008e1b7a23 */ /* 0x100fe20000010800 */
[C---:B-1----:R-:W-:Y:S08]  /*7200*/  HMMA.16816.F32.BF16 R52, R4.reuse, R12, R52 ;  /* 0x0000000c0434723c */ /* 0x042ff00000041834 */
[C---:B------:R-:W-:Y:S01]  /*7210*/  HMMA.16816.F32.BF16 R44, R4.reuse, R14, R44 ;  /* 0x0000000e042c723c */ /* 0x040fe2000004182c */
[----:B------:R-:W1:Y:S07]  /*7220*/  LDSM.16.MT88.4 R12, [R192+0x2800] ;  /* 0x00280000c00c783b */ /* 0x000e6e0000004200 */
[C---:B--2---:R-:W-:Y:S08]  /*7230*/  HMMA.16816.F32.BF16 R40, R4.reuse, R8, R36 ;  /* 0x000000080428723c */ /* 0x044ff00000041824 */
[----:B------:R-:W-:Y:S01]  /*7240*/  HMMA.16816.F32.BF16 R28, R4, R10, R28 ;  /* 0x0000000a041c723c */ /* 0x000fe2000004181c */
[----:B------:R-:W2:Y:S01]  /*7250*/  MUFU.EX2 R7, R19 ;  /* 0x0000001300077308 */ /* 0x000ea20000000800 */
[----:B------:R-:W3:Y:S05]  /*7260*/  LDSM.16.MT88.4 R8, [R194+0x2800] ;  /* 0x00280000c208783b */ /* 0x000eea0000004200 */
[----:B------:R-:W-:-:S02]  /*7270*/  FFMA.FTZ R5, R147, c[0x0][0x2d0], -R0 ;  /* 0x0000b40093057a23 */ /* 0x000fc40000010800 */
[----:B------:R-:W-:Y:S01]  /*7280*/  FFMA.FTZ R4, R146, c[0x0][0x2d0], -R0 ;  /* 0x0000b40092047a23 */ /* 0x000fe20000010800 */
[----:B------:R5:W1:Y:S01]  /*7290*/  MUFU.EX2 R6, R18 ;  /* 0x0000001200067308 */ /* 0x000a620000000800 */
[----:B------:R-:W-:-:S04]  /*72a0*/  FADD.FTZ R0, R91, R3 ;  /* 0x000000035b007221 */ /* 0x000fc80000010000 */
[----:B--2---:R-:W-:-:S03]  /*72b0*/  FADD.FTZ R0, R7, R0 ;  /* 0x0000000007007221 */ /* 0x004fc60000010000 */
[----:B------:R2:W2:Y:S08]  /*72c0*/  MUFU.EX2 R91, R5 ;  /* 0x00000005005b7308 */ /* 0x0004b00000000800 */
[----:B------:R3:W3:Y:S01]  /*72d0*/  MUFU.EX2 R96, R4 ;  /* 0x0000000400607308 */ /* 0x0006e20000000800 */
[----:B-----5:R-:W5:Y:S01]  /*72e0*/  LDSM.16.MT88.4 R16, [R193+0x2800] ;  /* 0x00280000c110783b */ /* 0x020f620000004200 */
[----:B-1----:R-:W-:-:S02]  /*72f0*/  FADD.FTZ R3, R6, R0 ;  /* 0x0000000006037221 */ /* 0x002fc40000010000 */
[----:B------:R-:W-:Y:S02]  /*7300*/  FADD.FTZ R0, R90, R2 ;  /* 0x000000025a007221 */ /* 0x000fe40000010000 */
[----:B------:R-:W-:Y:S01]  /*7310*/  FADD.FTZ R2, R98, R3 ;  /* 0x0000000362027221 */ /* 0x000fe20000010000 */
[C---:B--2---:R-:W-:Y:S01]  /*7320*/  F2FP.BF16.PACK_AB R5, R97.reuse, R90 ;  /* 0x0000005a6105723e */ /* 0x044fe200000010ff */
[----:B------:R-:W-:Y:S02]  /*7330*/  FADD.FTZ R0, R97, R0 ;  /* 0x0000000061007221 */ /* 0x000fe40000010000 */
[----:B------:R-:W-:Y:S02]  /*7340*/  FADD.FTZ R2, R99, R2 ;  /* 0x0000000263027221 */ /* 0x000fe40000010000 */
[----:B------:R-:W-:Y:S01]  /*7350*/  FADD.FTZ R0, R91, R0 ;  /* 0x000000005b007221 */ /* 0x000fe20000010000 */
[----:B---3--:R-:W-:-:S03]  /*7360*/  F2FP.BF16.PACK_AB R4, R6, R7 ;  /* 0x000000070604723e */ /* 0x008fc600000010ff */
[C---:B------:R-:W-:Y:S01]  /*7370*/  FADD.FTZ R0, R96.reuse, R0 ;  /* 0x0000000060007221 */ /* 0x040fe20000010000 */
[----:B------:R-:W-:Y:S02]  /*7380*/  F2FP.BF16.PACK_AB R6, R99, R98 ;  /* 0x000000626306723e */ /* 0x000fe400000010ff */
[----:B------:R-:W-:Y:S02]  /*7390*/  F2FP.BF16.PACK_AB R7, R96, R91 ;  /* 0x0000005b6007723e */ /* 0x000fe400000010ff */
[----:B------:R-:W-:Y:S05]  /*73a0*/  LDSM.16.MT88.4 R96, [R194+0x3000] ;  /* 0x00300000c260783b */ /* 0x000fea0000004200 */
[C---:B------:R-:W-:Y:S08]  /*73b0*/  HMMA.16816.F32.BF16 R32, R4.reuse, R22, R108 ;  /* 0x000000160420723c */ /* 0x040ff0000004186c */
[C---:B------:R-:W-:Y:S01]  /*73c0*/  HMMA.16816.F32.BF16 R108, R4.reuse, R12, R80 ;  /* 0x0000000c046c723c */ /* 0x040fe20000041850 */
[----:B------:R-:W-:Y:S07]  /*73d0*/  LDSM.16.MT88.4 R80, [R193+0x6800] ;  /* 0x00680000c150783b */ /* 0x000fee0000004200 */
[C---:B------:R-:W-:Y:S01]  /*73e0*/  HMMA.16816.F32.BF16 R76, R4.reuse, R14, R76 ;  /* 0x0000000e044c723c */ /* 0x040fe2000004184c */
[----:B------:R-:W1:Y:S07]  /*73f0*/  LDSM.16.MT88.4 R12, [R192+0x6000] ;  /* 0x00600000c00c783b */ /* 0x000e6e0000004200 */
[C---:B------:R-:W-:Y:S01]  /*7400*/  HMMA.16816.F32.BF16 R100, R4.reuse, R8, R72 ;  /* 0x000000080464723c */ /* 0x040fe20000041848 */
[----:B------:R-:W-:Y:S07]  /*7410*/  LDSM.16.MT88.4 R72, [R192+0x6800] ;  /* 0x00680000c048783b */ /* 0x000fee0000004200 */
[C---:B------:R-:W-:Y:S01]  /*7420*/  HMMA.16816.F32.BF16 R60, R4.reuse, R10, R60 ;  /* 0x0000000a043c723c */ /* 0x040fe2000004183c */
[----:B------:R-:W2:Y:S07]  /*7430*/  LDSM.16.MT88.4 R8, [R194+0x6000] ;  /* 0x00600000c208783b */ /* 0x000eae0000004200 */
[C---:B------:R-:W-:Y:S01]  /*7440*/  HMMA.16816.F32.BF16 R124, R4.reuse, R20, R112 ;  /* 0x00000014047c723c */ /* 0x040fe20000041870 */
[----:B------:R-:W3:Y:S04]  /*7450*/  LDSM.16.MT88.4 R20, [R191+0x6000] ;  /* 0x00600000bf14783b */ /* 0x000ee80000004200 */
[----:B------:R-:W-:Y:S03]  /*7460*/  LDSM.16.MT88.4 R112, [R193+0x3000] ;  /* 0x00300000c170783b */ /* 0x000fe60000004200 */
[C---:B-----5:R-:W-:Y:S08]  /*7470*/  HMMA.16816.F32.BF16 R116, R4.reuse, R16, R116 ;  /* 0x000000100474723c */ /* 0x060ff00000041874 */
[C---:B------:R-:W-:Y:S01]  /*7480*/  HMMA.16816.F32.BF16 R36, R4.reuse, R18, R84 ;  /* 0x000000120424723c */ /* 0x040fe20000041854 */
[----:B------:R-:W5:Y:S07]  /*7490*/  LDSM.16.MT88.4 R16, [R193+0x6000] ;  /* 0x00600000c110783b */ /* 0x000f6e0000004200 */
[C---:B-1----:R-:W-:Y:S01]  /*74a0*/  HMMA.16816.F32.BF16 R52, R4.reuse, R12, R52 ;  /* 0x0000000c0434723c */ /* 0x042fe20000041834 */
[----:B------:R-:W1:Y:S07]  /*74b0*/  MUFU.EX2 R13, R71 ;  /* 0x00000047000d7308 */ /* 0x000e6e0000000800 */
[C---:B------:R-:W-:Y:S01]  /*74c0*/  HMMA.16816.F32.BF16 R44, R4.reuse, R14, R44 ;  /* 0x0000000e042c723c */ /* 0x040fe2000004182c */
[----:B------:R-:W4:Y:S07]  /*74d0*/  MUFU.EX2 R12, R25 ;  /* 0x00000019000c7308 */ /* 0x000f2e0000000800 */
[C---:B--2---:R-:W-:Y:S01]  /*74e0*/  HMMA.16816.F32.BF16 R40, R4.reuse, R8, R40 ;  /* 0x000000080428723c */ /* 0x044fe20000041828 */
[----:B------:R2:W-:Y:S06]  /*74f0*/  MUFU.EX2 R15, R89 ;  /* 0x00000059000f7308 */ /* 0x0005ec0000000800 */
[----:B-1----:R-:W-:Y:S01]  /*7500*/  FADD.FTZ R9, R13, R2 ;  /* 0x000000020d097221 */ /* 0x002fe20000010000 */
[----:B---3--:R-:W-:Y:S01]  /*7510*/  HMMA.16816.F32.BF16 R92, R4, R20, R92 ;  /* 0x00000014045c723c */ /* 0x008fe2000004185c */
[----:B------:R-:W-:Y:S01]  /*7520*/  @P3 IMAD.HI.U32 R2, R153, c[0x0][0x2c8], RZ ;  /* 0x0000b20099023a27 */ /* 0x000fe200078e00ff */
[----:B------:R-:W1:Y:S03]  /*7530*/  MUFU.EX2 R14, R24 ;  /* 0x00000018000e7308 */ /* 0x000e660000000800 */
[----:B----4-:R-:W-:Y:S01]  /*7540*/  FADD.FTZ R8, R12, R0 ;  /* 0x000000000c087221 */ /* 0x010fe20000010000 */
[----:B------:R-:W-:-:S02]  /*7550*/  MOV R0, R153 ;  /* 0x0000009900007202 */ /* 0x000fc40000000f00 */
[----:B------:R-:W-:Y:S01]  /*7560*/  @P3 SHF.R.U32.HI R0, RZ, c[0x0][0x2cc], R2 ;  /* 0x0000b300ff003a19 */ /* 0x000fe20000011602 */
[----:B------:R-:W-:Y:S01]  /*7570*/  HMMA.16816.F32.BF16 R20, R4, R22, R64 ;  /* 0x000000160414723c */ /* 0x000fe20000041840 */
[----:B--2---:R-:W2:Y:S01]  /*7580*/  LDSM.16.MT88.4 R88, [R191+0x6800] ;  /* 0x00680000bf58783b */ /* 0x004ea20000004200 */
[----:B------:R-:W-:Y:S02]  /*7590*/  MOV R2, RZ ;  /* 0x000000ff00027202 */ /* 0x000fe40000000f00 */
[----:B------:R-:W-:-:S03]  /*75a0*/  IADD3 R3, R0, R151, -R152 ;  /* 0x0000009700037210 */ /* 0x000fc60007ffe898 */
[----:B------:R-:W-:Y:S01]  /*75b0*/  F2FP.BF16.PACK_AB R64, R70, R13 ;  /* 0x0000000d4640723e */ /* 0x000fe200000010ff */
[C---:B-----5:R-:W-:Y:S01]  /*75c0*/  HMMA.16816.F32.BF16 R56, R4.reuse, R16, R56 ;  /* 0x000000100438723c */ /* 0x060fe20000041838 */
[----:B------:R-:W-:Y:S01]  /*75d0*/  IMAD.HI R2, R3, -0x6db6db6d, R2 ;  /* 0x9249249303027827 */ /* 0x000fe200078e0202 */
[----:B-1----:R-:W-:Y:S02]  /*75e0*/  F2FP.BF16.PACK_AB R65, R14, R12 ;  /* 0x0000000c0e41723e */ /* 0x002fe400000010ff */
[----:B------:R-:W-:Y:S02]  /*75f0*/  F2FP.BF16.PACK_AB R66, R230, R15 ;  /* 0x0000000fe642723e */ /* 0x000fe400000010ff */
[----:B------:R-:W-:Y:S02]  /*7600*/  SHF.R.U32.HI R0, RZ, 0x1f, R2 ;  /* 0x0000001fff007819 */ /* 0x000fe40000011602 */
[----:B------:R-:W-:Y:S02]  /*7610*/  HMMA.16816.F32.BF16 R48, R4, R18, R48 ;  /* 0x000000120430723c */ /* 0x000fe40000041830 */
[----:B------:R-:W-:Y:S01]  /*7620*/  LEA.HI.SX32 R2, R2, R0, 0x1a ;  /* 0x0000000002027211 */ /* 0x000fe200078fd2ff */
[----:B------:R-:W-:-:S03]  /*7630*/  FADD.FTZ R0, R70, R9 ;  /* 0x0000000946007221 */ /* 0x000fc60000010000 */
[----:B------:R-:W-:Y:S01]  /*7640*/  IMNMX R12, R150, R2, !PT ;  /* 0x00000002960c7217 */ /* 0x000fe20007800200 */
[----:B------:R-:W-:Y:S01]  /*7650*/  FADD.FTZ R2, R14, R8 ;  /* 0x000000080e027221 */ /* 0x000fe20000010000 */
[----:B------:R-:W-:Y:S01]  /*7660*/  HMMA.16816.F32.BF16 R28, R4, R10, R28 ;  /* 0x0000000a041c723c */ /* 0x000fe2000004181c */
[----:B------:R-:W1:Y:S01]  /*7670*/  LDSM.16.MT88.4 R4, [R194+0x6800] ;  /* 0x00680000c204783b */ /* 0x000e620000004200 */
[----:B------:R-:W3:Y:S01]  /*7680*/  MUFU.EX2 R11, R26 ;  /* 0x0000001a000b7308 */ /* 0x000ee20000000800 */
[----:B------:R-:W-:Y:S01]  /*7690*/  ISETP.GE.AND P0, PT, R218, R12, PT ;  /* 0x0000000cda00720c */ /* 0x000fe20003f06270 */
[----:B------:R-:W-:Y:S01]  /*76a0*/  FADD.FTZ R0, R15, R0 ;  /* 0x000000000f007221 */ /* 0x000fe20000010000 */
[----:B------:R4:W-:Y:S03]  /*76b0*/  STL [R1+0x8], R12 ;  /* 0x0000080c01007387 */ /* 0x0009e60000100800 */
[----:B------:R-:W-:-:S02]  /*76c0*/  FADD.FTZ R230, R230, R0 ;  /* 0x00000000e6e67221 */ /* 0x000fc40000010000 */
[----:B------:R-:W5:Y:S01]  /*76d0*/  MUFU.EX2 R10, R27 ;  /* 0x0000001b000a7308 */ /* 0x000f620000000800 */
[----:B---3--:R-:W-:Y:S01]  /*76e0*/  FADD.FTZ R2, R11, R2 ;  /* 0x000000020b027221 */ /* 0x008fe20000010000 */
[----:B-----5:R-:W-:-:S03]  /*76f0*/  F2FP.BF16.PACK_AB R67, R10, R11 ;  /* 0x0000000b0a43723e */ /* 0x020fc600000010ff */
[----:B------:R-:W-:-:S04]  /*7700*/  FADD.FTZ R247, R10, R2 ;  /* 0x000000020af77221 */ /* 0x000fc80000010000 */
[C---:B------:R-:W-:Y:S08]  /*7710*/  HMMA.16816.F32.BF16 R108, R64.reuse, R104, R108 ;  /* 0x00000068406c723c */ /* 0x040ff0000004186c */
[C---:B------:R-:W-:Y:S08]  /*7720*/  HMMA.16816.F32.BF16 R104, R64.reuse, R106, R76 ;  /* 0x0000006a4068723c */ /* 0x040ff0000004184c */
[C---:B------:R-:W-:Y:S08]  /*7730*/  HMMA.16816.F32.BF16 R100, R64.reuse, R96, R100 ;  /* 0x000000604064723c */ /* 0x040ff00000041864 */
[C---:B------:R-:W-:Y:S08]  /*7740*/  HMMA.16816.F32.BF16 R124, R64.reuse, R120, R124 ;  /* 0x00000078407c723c */ /* 0x040ff0000004187c */
[C---:B------:R-:W-:Y:S08]  /*7750*/  HMMA.16816.F32.BF16 R116, R64.reuse, R112, R116 ;  /* 0x000000704074723c */ /* 0x040ff00000041874 */
[C---:B------:R-:W-:Y:S08]  /*7760*/  HMMA.16816.F32.BF16 R96, R64.reuse, R98, R60 ;  /* 0x000000624060723c */ /* 0x040ff0000004183c */
[C---:B--2---:R-:W-:Y:S08]  /*7770*/  HMMA.16816.F32.BF16 R92, R64.reuse, R88, R92 ;  /* 0x00000058405c723c */ /* 0x044ff0000004185c */
[C---:B------:R-:W-:Y:S08]  /*7780*/  HMMA.16816.F32.BF16 R84, R64.reuse, R80, R56 ;  /* 0x000000504054723c */ /* 0x040ff00000041838 */
[C---:B------:R-:W-:Y:S08]  /*7790*/  HMMA.16816.F32.BF16 R76, R64.reuse, R72, R52 ;  /* 0x00000048404c723c */ /* 0x040ff00000041834 */
[C---:B------:R-:W-:Y:S08]  /*77a0*/  HMMA.16816.F32.BF16 R120, R64.reuse, R122, R32 ;  /* 0x0000007a4078723c */ /* 0x040ff00000041820 */
[C---:B------:R-:W-:Y:S08]  /*77b0*/  HMMA.16816.F32.BF16 R112, R64.reuse, R114, R36 ;  /* 0x000000724070723c */ /* 0x040ff00000041824 */
[C---:B------:R-:W-:Y:S08]  /*77c0*/  HMMA.16816.F32.BF16 R88, R64.reuse, R90, R20 ;  /* 0x0000005a4058723c */ /* 0x040ff00000041814 */
[C---:B------:R-:W-:Y:S08]  /*77d0*/  HMMA.16816.F32.BF16 R80, R64.reuse, R82, R48 ;  /* 0x000000524050723c */ /* 0x040ff00000041830 */
[C---:B------:R-:W-:Y:S08]  /*77e0*/  HMMA.16816.F32.BF16 R72, R64.reuse, R74, R44 ;  /* 0x0000004a4048723c */ /* 0x040ff0000004182c */
[C---:B-1----:R-:W-:Y:S08]  /*77f0*/  HMMA.16816.F32.BF16 R60, R64.reuse, R4, R40 ;  /* 0x00000004403c723c */ /* 0x042ff00000041828 */
[----:B------:R-:W-:Y:S01]  /*7800*/  HMMA.16816.F32.BF16 R64, R64, R6, R28 ;  /* 0x000000064040723c */ /* 0x000fe2000004181c */
[----:B------:R-:W-:Y:S01]  /*7810*/  @!UPT UIADD3 URZ, URZ, URZ, URZ ;  /* 0x0000003f3f3ff290 */ /* 0x000fe2000fffe03f */
[----:B------:R-:W-:Y:S11]  /*7820*/  @!P0 BRA `(.L_x_1344) ;  /* 0x000046c000008947 */ /* 0x000ff60003800000 */
[----:B----4-:R-:W-:Y:S02]  /*7830*/  MOV R71, R68 ;  /* 0x0000004400477202 */ /* 0x010fe40000000f00 */
[----:B------:R-:W-:-:S02]  /*7840*/  MOV R70, R69 ;  /* 0x0000004500467202 */ /* 0x000fc40000000f00 */
[----:B------:R-:W-:-:S07]  /*7850*/  MOV R224, R218 ;  /* 0x000000da00e07202 */ /* 0x000fce0000000f00 */
.L_x_1360:
[----:B------:R-:W2:Y:S01]  /*7860*/  LDL R0, [R1] ;  /* 0x0000000001007983 */ /* 0x000ea20000100800 */
        /* <DEDUP_REMOVED lines=21> */
[C---:B-1-34-:R-:W-:Y:S01]  /*79c0*/  IMAD.WIDE.U32 R2, R223.reuse, c[0x0][0x208], RZ ;  /* 0x00008200df027a25 */ /* 0x05afe200078e00ff */
[----:B------:R-:W-:Y:S01]  /*79d0*/  SHF.R.S32.HI R0, RZ, 0x1f, R223 ;  /* 0x0000001fff007819 */ /* 0x000fe200000114df */
[----:B------:R-:W2:Y:S04]  /*79e0*/  LDL.64 R6, [R1+0x28] ;  /* 0x0000280001067983 */ /* 0x000ea80000100a00 */
[----:B------:R-:W-:Y:S02]  /*79f0*/  IMAD R0, R0, c[0x0][0x208], RZ ;  /* 0x0000820000007a24 */ /* 0x000fe400078e02ff */
[----:B------:R-:W3:Y:S02]  /*7a00*/  LDL R5, [R1+0x34] ;  /* 0x0000340001057983 */ /* 0x000ee40000100800 */
[----:B------:R-:W-:Y:S05]  /*7a10*/  IMAD R0, R223, c[0x0][0x20c], R0 ;  /* 0x00008300df007a24 */ /* 0x000fea00078e0200 */
[----:B------:R-:W-:Y:S02]  /*7a20*/  IADD3 R3, R3, R0, RZ ;  /* 0x0000000003037210 */ /* 0x000fe40007ffe0ff */
[----:B------:R-:W-:Y:S03]  /*7a30*/  SHF.R.S32.HI R0, RZ, 0x1f, R219 ;  /* 0x0000001fff007819 */ /* 0x000fe600000114db */
[C---:B------:R-:W-:Y:S04]  /*7a40*/  IMAD.WIDE.U32 R2, R219.reuse, c[0x0][0x218], R2 ;  /* 0x00008600db027a25 */ /* 0x040fe800078e0002 */
[----:B------:R-:W-:Y:S04]  /*7a50*/  IMAD R4, R0, c[0x0][0x218], RZ ;  /* 0x0000860000047a24 */ /* 0x000fe800078e02ff */
[----:B------:R-:W-:Y:S01]  /*7a60*/  IMAD R4, R219, c[0x0][0x21c], R4 ;  /* 0x00008700db047a24 */ /* 0x000fe200078e0204 */
[----:B--2---:R-:W-:Y:S04]  /*7a70*/  IADD3 R0, P0, R6, R2, RZ ;  /* 0x0000000206007210 */ /* 0x004fe80007f1e0ff */
[----:B---3--:R-:W-:Y:S02]  /*7a80*/  IADD3.X R2, R5, R3, R4, P0, !PT ;  /* 0x0000000305027210 */ /* 0x008fe400007fe404 */
[C---:B------:R-:W-:Y:S04]  /*7a90*/  LEA R6, P0, R0.reuse, c[0x0][0x1f8], 0x1 ;  /* 0x00007e0000067a11 */ /* 0x040fe800078008ff */
[----:B------:R-:W-:Y:S01]  /*7aa0*/  LEA.HI.X R5, R0, c[0x0][0x1fc], R2, 0x1, P0 ;  /* 0x00007f0000057a11 */ /* 0x000fe200000f0c02 */
[----:B------:R-:W-:-:S06]  /*7ab0*/  BRA.DIV ~URZ, `(.L_x_1347) ;  /* 0x0000d9a27f007947 */ /* 0x000fcc000b800000 */
[----:B------:R1:W2:Y:S02]  /*7ac0*/  SHFL.IDX PT, R0, R5, RZ, 0x181f ;  /* 0x00181fff05007589 */ /* 0x0002a400000e0000 */
.L_x_1453:
[----:B------:R-:W-:-:S05]  /*7ad0*/  BRA.DIV ~URZ, `(.L_x_1348) ;  /* 0x0000d9f27f007947 */ /* 0x000fca000b800000 */
[----:B------:R-:W3:Y:S01]  /*7ae0*/  SHFL.IDX PT, R2, R6, RZ, 0x181f ;  /* 0x00181fff06027589 */ /* 0x000ee200000e0000 */
[C---:B------:R-:W-:Y:S01]  /*7af0*/  IMAD.SHL.U32 R15, R238.reuse, 0x2, RZ ;  /* 0x00000002ee0f7824 */ /* 0x040fe200078e00ff */
[----:B------:R-:W-:Y:S01]  /*7b00*/  ISETP.GE.AND P4, PT, R238, c[0x0][0x1d4], PT ;  /* 0x00007500ee007a0c */ /* 0x000fe20003f86270 */
[C---:B------:R-:W-:Y:S01]  /*7b10*/  IMAD.SHL.U32 R14, R248.reuse, 0x2, RZ ;  /* 0x00000002f80e7824 */ /* 0x040fe200078e00ff */
[----:B------:R-:W-:Y:S01]  /*7b20*/  SHFL.IDX PT, R7, R6, 0x2, 0x181f ;  /* 0x00581f0006077f89 */ /* 0x000fe200000e0000 */
[----:B------:R-:W-:Y:S02]  /*7b30*/  ISETP.GE.AND P0, PT, R248, c[0x0][0x1d4], PT ;  /* 0x00007500f8007a0c */ /* 0x000fe40003f06270 */
[----:B------:R-:W-:Y:S02]  /*7b40*/  SEL R4, RZ, 0x10, P4 ;  /* 0x00000010ff047807 */ /* 0x000fe40002000000 */
[-C--:B---3--:R-:W-:Y:S05]  /*7b50*/  IADD3 R12, P5, R2, R15.reuse, RZ ;  /* 0x0000000f020c7210 */ /* 0x088fea0007fbe0ff */
[--C-:B--2---:R-:W-:Y:S01]  /*7b60*/  IMAD.X R13, R0, 0x1, R220.reuse, P5 ;  /* 0x00000001000d7824 */ /* 0x104fe200028e06dc */
[-C--:B------:R-:W-:Y:S04]  /*7b70*/  IADD3 R2, P5, R2, R14.reuse, RZ ;  /* 0x0000000e02027210 */ /* 0x080fe80007fbe0ff */
[----:B------:R-:W-:Y:S01]  /*7b80*/  @!PT LDS RZ, [RZ] ;  /* 0x00000000fffff984 */ /* 0x000fe20000000800 */
[----:B------:R2:W-:Y:S01]  /*7b90*/  LDGSTS.E.BYPASS.LTC128B.128 [R215+0x100], [R12.64], !P4 ;  /* 0x001000000cd77fae */ /* 0x0005e2000e101d46 */
[--C-:B------:R-:W-:Y:S03]  /*7ba0*/  IMAD.X R3, R0, 0x1, R221.reuse, P5 ;  /* 0x0000000100037824 */ /* 0x100fe600028e06dd */
[----:B------:R-:W-:Y:S04]  /*7bb0*/  SHFL.IDX PT, R0, R5, 0x1, 0x181f ;  /* 0x00381f0005007f89 */ /* 0x000fe800000e0000 */
[----:B------:R3:W-:Y:S04]  /*7bc0*/  LDGSTS.E.BYPASS.LTC128B.128 [R215+0x3900], [R2.64], !P0 ;  /* 0x0390000002d77fae */ /* 0x0007e8000c101d46 */
[----:B---3--:R-:W2:Y:S02]  /*7bd0*/  SHFL.IDX PT, R2, R6, 0x1, 0x181f ;  /* 0x00381f0006027f89 */ /* 0x008ea400000e0000 */
[----:B--2---:R-:W-:Y:S05]  /*7be0*/  IADD3 R12, P5, R2, R15, RZ ;  /* 0x0000000f020c7210 */ /* 0x004fea0007fbe0ff */
[----:B------:R-:W-:Y:S01]  /*7bf0*/  IMAD.X R13, R0, 0x1, R220, P5 ;  /* 0x00000001000d7824 */ /* 0x000fe200028e06dc */
[----:B------:R-:W-:Y:S04]  /*7c00*/  IADD3 R2, P5, R2, R14, RZ ;  /* 0x0000000e02027210 */ /* 0x000fe80007fbe0ff */
[----:B------:R2:W-:Y:S01]  /*7c10*/  LDGSTS.E.BYPASS.LTC128B.128 [R215+0x1100], [R12.64], !P4 ;  /* 0x011000000cd77fae */ /* 0x0005e2000e101d46 */
[----:B------:R-:W-:Y:S01]  /*7c20*/  IMAD.X R3, R0, 0x1, R221, P5 ;  /* 0x0000000100037824 */ /* 0x000fe200028e06dd */
[----:B------:R-:W-:Y:S04]  /*7c30*/  SEL R0, RZ, 0x10, P0 ;  /* 0x00000010ff007807 */ /* 0x000fe80000000000 */
[----:B------:R3:W-:Y:S04]  /*7c40*/  LDGSTS.E.BYPASS.LTC128B.128 [R215+0x4900], [R2.64], !P0 ;  /* 0x0490000002d77fae */ /* 0x0007e8000c101d46 */
[----:B--2---:R3:W2:Y:S02]  /*7c50*/  SHFL.IDX PT, R12, R5, 0x2, 0x181f ;  /* 0x00581f00050c7f89 */ /* 0x0046a400000e0000 */
.L_x_1454:
[----:B---3--:R-:W-:Y:S01]  /*7c60*/  IADD3 R2, -R4, 0x10, RZ ;  /* 0x0000001004027810 */ /* 0x008fe20007ffe1ff */
[----:B------:R-:W-:Y:S01]  /*7c70*/  IMAD.SHL.U32 R3, R238, 0x2, RZ ;  /* 0x00000002ee037824 */ /* 0x000fe200078e00ff */
[----:B------:R-:W-:Y:S01]  /*7c80*/  ISETP.NE.U32.AND P5, PT, R4, RZ, PT ;  /* 0x000000ff0400720c */ /* 0x000fe20003fa5070 */
[----:B------:R-:W-:Y:S01]  /*7c90*/  IMAD.SHL.U32 R14, R248, 0x2, RZ ;  /* 0x00000002f80e7824 */ /* 0x000fe200078e00ff */
[----:B------:R-:W-:Y:S01]  /*7ca0*/  LOP3.LUT R2, R2, 0xf, RZ, 0xc0, !PT ;  /* 0x0000000f02027812 */ /* 0x000fe200078ec0ff */
[----:B------:R-:W3:Y:S03]  /*7cb0*/  S2R R13, SR_TID.X ;  /* 0x00000000000d7919 */ /* 0x000ee60000002100 */
[-C--:B------:R-:W-:Y:S04]  /*7cc0*/  IADD3 R2, P4, P0, R2, R7.reuse, R3 ;  /* 0x0000000702027210 */ /* 0x080fe8000789e003 */
[-C--:B--2---:R-:W-:Y:S05]  /*7cd0*/  IADD3.X R3, RZ, R12.reuse, R220, P4, P0 ;  /* 0x0000000cff037210 */ /* 0x084fea00027e04dc */
[----:B------:R-:W-:Y:S01]  /*7ce0*/  @!PT LDS RZ, [RZ] ;  /* 0x00000000fffff984 */ /* 0x000fe20000000800 */
[----:B------:R-:W-:Y:S01]  /*7cf0*/  @!PT LDS RZ, [RZ] ;  /* 0x00000000fffff984 */ /* 0x000fe20000000800 */
[----:B------:R-:W-:Y:S01]  /*7d00*/  @!PT LDS RZ, [RZ] ;  /* 0x00000000fffff984 */ /* 0x000fe20000000800 */
[----:B------:R2:W-:Y:S01]  /*7d10*/  LDGSTS.E.BYPASS.LTC128B.128.ZFILL [R215+0x2100], [R2.64], P5 ;  /* 0x0210000002d77fae */ /* 0x0005e2000a941d46 */
[C---:B------:R-:W-:Y:S02]  /*7d20*/  ISETP.NE.U32.AND P5, PT, R0.reuse, RZ, PT ;  /* 0x000000ff0000720c */ /* 0x040fe40003fa5070 */
[----:B--2---:R-:W-:Y:S04]  /*7d30*/  IADD3 R2, -R0, 0x10, RZ ;  /* 0x0000001000027810 */ /* 0x004fe80007ffe1ff */
[----:B------:R-:W-:Y:S04]  /*7d40*/  LOP3.LUT R2, R2, 0xf, RZ, 0xc0, !PT ;  /* 0x0000000f02027812 */ /* 0x000fe800078ec0ff */
[----:B------:R-:W-:Y:S04]  /*7d50*/  IADD3 R2, P4, P0, R2, R7, R14 ;  /* 0x0000000702027210 */ /* 0x000fe8000789e00e */
[----:B------:R-:W-:Y:S02]  /*7d60*/  IADD3.X R3, RZ, R12, R221, P4, P0 ;  /* 0x0000000cff037210 */ /* 0x000fe400027e04dd */
[----:B---3--:R-:W-:Y:S03]  /*7d70*/  ISETP.GT.AND P0, PT, R13, 0x7f, PT ;  /* 0x0000007f0d00780c */ /* 0x008fe60003f04270 */
[----:B------:R2:W-:Y:S10]  /*7d80*/  LDGSTS.E.BYPASS.LTC128B.128.ZFILL [R215+0x5900], [R2.64], P5 ;  /* 0x0590000002d77fae */ /* 0x0005f4000a941d46 */
[----:B------:R-:W-:-:S05]  /*7d90*/  @P0 BRA `(.L_x_1346) ;  /* 0x0000014000000947 */ /* 0x000fca0003800000 */
[----:B------:R-:W-:-:S05]  /*7da0*/  BRA.DIV ~URZ, `(.L_x_1349) ;  /* 0x0000daf27f007947 */ /* 0x000fca000b800000 */
[----:B-1----:R-:W1:Y:S04]  /*7db0*/  SHFL.IDX PT, R5, R5, 0x3, 0x181f ;  /* 0x00781f0005057f89 */ /* 0x002e6800000e0000 */
[----:B------:R-:W3:Y:S02]  /*7dc0*/  SHFL.IDX PT, R6, R6, 0x3, 0x181f ;  /* 0x00781f0006067f89 */ /* 0x000ee400000e0000 */
.L_x_1455:
[----:B--2---:R-:W-:Y:S01]  /*7dd0*/  IADD3 R2, -R4, 0x10, RZ ;  /* 0x0000001004027810 */ /* 0x004fe20007ffe1ff */
[----:B------:R-:W-:Y:S01]  /*7de0*/  IMAD.SHL.U32 R3, R238, 0x2, RZ ;  /* 0x00000002ee037824 */ /* 0x000fe200078e00ff */
[----:B------:R-:W-:Y:S01]  /*7df0*/  ISETP.NE.U32.AND P0, PT, R4, RZ, PT ;  /* 0x000000ff0400720c */ /* 0x000fe20003f05070 */
[----:B------:R-:W-:Y:S01]  /*7e00*/  IMAD.SHL.U32 R7, R248, 0x2, RZ ;  /* 0x00000002f8077824 */ /* 0x000fe200078e00ff */
[----:B------:R-:W-:Y:S04]  /*7e10*/  LOP3.LUT R2, R2, 0xf, RZ, 0xc0, !PT ;  /* 0x0000000f02027812 */ /* 0x000fe800078ec0ff */
[-C--:B---3--:R-:W-:Y:S04]  /*7e20*/  IADD3 R2, P5, P4, R2, R6.reuse, R3 ;  /* 0x0000000602027210 */ /* 0x088fe80007cbe003 */
[-C--:B-1----:R-:W-:Y:S05]  /*7e30*/  IADD3.X R3, RZ, R5.reuse, R220, P5, P4 ;  /* 0x00000005ff037210 */ /* 0x082fea0002fe84dc */
        /* <DEDUP_REMOVED lines=10> */
.L_x_1346:
[----:B-1-34-:R-:W-:Y:S05]  /*7ee0*/  BSYNC B0 ;  /* 0x0000000000007941 */ /* 0x01afea0003800000 */
.L_x_1345:
[----:B------:R-:W0:Y:S01]  /*7ef0*/  LDGDEPBAR ;  /* 0x00000000000079af */ /* 0x000e220000000000 */
[----:B------:R-:W-:Y:S01]  /*7f00*/  WARPSYNC 0xffffffff ;  /* 0xffffffff00007948 */ /* 0x000fe20003800000 */
[C---:B------:R-:W-:Y:S01]  /*7f10*/  HMMA.16816.F32.BF16 R4, R128.reuse, R8, RZ ;  /* 0x000000088004723c */ /* 0x040fe200000418ff */
[----:B------:R-:W-:Y:S05]  /*7f20*/  BSSY B0, `(.L_x_1350) ;  /* 0x0000176000007945 */ /* 0x000fea0003800000 */
[----:B--2---:R-:W2:Y:S02]  /*7f30*/  LDL R3, [R1] ;  /* 0x0000000001037983 */ /* 0x004ea40000100800 */
        /* <DEDUP_REMOVED lines=29> */
[C---:B------:R-:W-:Y:S01]  /*8110*/  HMMA.16816.F32.BF16 R48, R132.reuse, R158, R48 ;  /* 0x0000009e8430723c */ /* 0x040fe20000041830 */
[----:B------:R-:W4:Y:S07]  /*8120*/  LDSM.16.M88.4 R156, [R190+0x2800] ;  /* 0x00280000be9c783b */ /* 0x000f2e0000000200 */
[C---:B------:R-:W-:Y:S08]  /*8130*/  HMMA.16816.F32.BF16 R52, R132.reuse, R160, R52 ;  /* 0x000000a08434723c */ /* 0x040ff00000041834 */
[----:B------:R-:W-:Y:S08]  /*8140*/  HMMA.16816.F32.BF16 R56, R132, R162, R56 ;  /* 0x000000a28438723c */ /* 0x000ff00000041838 */
[C---:B-1----:R-:W-:Y:S08]  /*8150*/  HMMA.16816.F32.BF16 R4, R164.reuse, R136, R4 ;  /* 0x00000088a404723c */ /* 0x042ff00000041804 */
[C---:B------:R-:W-:Y:S01]  /*8160*/  HMMA.16816.F32.BF16 R8, R164.reuse, R138, R8 ;  /* 0x0000008aa408723c */ /* 0x040fe20000041808 */
[----:B------:R-:W1:Y:S07]  /*8170*/  LDSM.16.M88.4 R136, [R190+0x3000] ;  /* 0x00300000be88783b */ /* 0x000e6e0000000200 */
[C---:B---3--:R-:W-:Y:S08]  /*8180*/  HMMA.16816.F32.BF16 R12, R164.reuse, R140, R12 ;  /* 0x0000008ca40c723c */ /* 0x048ff0000004180c */
[C---:B------:R-:W-:Y:S01]  /*8190*/  HMMA.16816.F32.BF16 R16, R164.reuse, R142, R16 ;  /* 0x0000008ea410723c */ /* 0x040fe20000041810 */
[----:B------:R-:W3:Y:S07]  /*81a0*/  LDSM.16.M88.4 R140, [R189] ;  /* 0x00000000bd8c783b */ /* 0x000eee0000000200 */
        /* <DEDUP_REMOVED lines=9> */
[C---:B------:R-:W-:Y:S03]  /*8240*/  HMMA.16816.F32.BF16 R44, R164.reuse, R156, R44 ;  /* 0x0000009ca42c723c */ /* 0x040fe6000004182c */
[----:B--2---:R-:W-:Y:S05]  /*8250*/  ISETP.GT.AND P0, PT, R224, R3, PT ;  /* 0x00000003e000720c */ /* 0x004fea0003f04270 */
[C---:B------:R-:W-:Y:S01]  /*8260*/  HMMA.16816.F32.BF16 R48, R164.reuse, R158, R48 ;  /* 0x0000009ea430723c */ /* 0x040fe20000041830 */
[----:B------:R-:W2:Y:S07]  /*8270*/  LDSM.16.M88.4 R156, [R189+0x2000] ;  /* 0x00200000bd9c783b */ /* 0x000eae0000000200 */
[C---:B-1----:R-:W-:Y:S08]  /*8280*/  HMMA.16816.F32.BF16 R52, R164.reuse, R136, R52 ;  /* 0x00000088a434723c */ /* 0x042ff00000041834 */
[----:B------:R-:W-:Y:S01]  /*8290*/  HMMA.16816.F32.BF16 R56, R164, R138, R56 ;  /* 0x0000008aa438723c */ /* 0x000fe20000041838 */
[----:B------:R-:W1:Y:S07]  /*82a0*/  LDSM.16.M88.4 R136, [R189+0x2800] ;  /* 0x00280000bd88783b */ /* 0x000e6e0000000200 */
        /* <DEDUP_REMOVED lines=12> */
[C---:B--2---:R-:W-:Y:S08]  /*8370*/  HMMA.16816.F32.BF16 R36, R168.reuse, R156, R36 ;  /* 0x0000009ca824723c */ /* 0x044ff00000041824 */
[C---:B------:R-:W-:Y:S01]  /*8380*/  HMMA.16816.F32.BF16 R40, R168.reuse, R158, R40 ;  /* 0x0000009ea828723c */ /* 0x040fe20000041828 */
[----:B------:R-:W2:Y:S07]  /*8390*/  LDSM.16.M88.4 R156, [R188+0x5000] ;  /* 0x00500000bc9c783b */ /* 0x000eae0000000200 */
[C---:B-1----:R-:W-:Y:S08]  /*83a0*/  HMMA.16816.F32.BF16 R44, R168.reuse, R136, R44 ;  /* 0x00000088a82c723c */ /* 0x042ff0000004182c */
[C---:B------:R-:W-:Y:S01]  /*83b0*/  HMMA.16816.F32.BF16 R48, R168.reuse, R138, R48 ;  /* 0x0000008aa830723c */ /* 0x040fe20000041830 */
[----:B------:R-:W1:Y:S07]  /*83c0*/  LDSM.16.M88.4 R136, [R188+0x5800] ;  /* 0x00580000bc88783b */ /* 0x000e6e0000000200 */
        /* <DEDUP_REMOVED lines=8> */
[----:B------:R-:W5:Y:S07]  /*8450*/  LDSM.16.M88.4 R148, [R203] ;  /* 0x00000000cb94783b */ /* 0x000f6e0000000200 */
[C---:B------:R-:W-:Y:S08]  /*8460*/  HMMA.16816.F32.BF16 R20, R172.reuse, R152, R20 ;  /* 0x00000098ac14723c */ /* 0x040ff00000041814 */
[C---:B------:R-:W-:Y:S01]  /*8470*/  HMMA.16816.F32.BF16 R24, R172.reuse, R154, R24 ;  /* 0x0000009aac18723c */ /* 0x040fe20000041818 */
[----:B------:R-:W4:Y:S07]  /*8480*/  LDSM.16.M88.4 R152, [R197] ;  /* 0x00000000c598783b */ /* 0x000f2e0000000200 */
[C---:B--2---:R-:W-:Y:S08]  /*8490*/  HMMA.16816.F32.BF16 R28, R172.reuse, R156, R28 ;  /* 0x0000009cac1c723c */ /* 0x044ff0000004181c */
        /* <DEDUP_REMOVED lines=9> */
[----:B------:R-:W-:Y:S01]  /*8530*/  HMMA.16816.F32.BF16 R56, R172, R146, R56 ;  /* 0x00000092ac38723c */ /* 0x000fe20000041838 */
[----:B------:R-:W4:Y:S07]  /*8540*/  LDSM.16.M88.4 R144, [R201] ;  /* 0x00000000c990783b */ /* 0x000f2e0000000200 */
[C---:B-----5:R-:W-:Y:S08]  /*8550*/  HMMA.16816.F32.BF16 R4, R176.reuse, R148, R4 ;  /* 0x00000094b004723c */ /* 0x060ff00000041804 */
[C---:B------:R-:W-:Y:S01]  /*8560*/  HMMA.16816.F32.BF16 R8, R176.reuse, R150, R8 ;  /* 0x00000096b008723c */ /* 0x040fe20000041808 */
[----:B------:R-:W5:Y:S07]  /*8570*/  LDSM.16.M88.4 R148, [R202] ;  /* 0x00000000ca94783b */ /* 0x000f6e0000000200 */
        /* <DEDUP_REMOVED lines=16> */
[----:B------:R-:W-:Y:S01]  /*8680*/  HMMA.16816.F32.BF16 R56, R176, R150, R56 ;  /* 0x00000096b038723c */ /* 0x000fe20000041838 */
        /* <DEDUP_REMOVED lines=11> */
[C---:B------:R-:W-:Y:S08]  /*8740*/  HMMA.16816.F32.BF16 R32, R180.reuse, R142, R32 ;  /* 0x0000008eb420723c */ /* 0x040ff00000041820 */
[C---:B----4-:R-:W-:Y:S08]  /*8750*/  HMMA.16816.F32.BF16 R36, R180.reuse, R144, R36 ;  /* 0x00000090b424723c */ /* 0x050ff00000041824 */
[C---:B------:R-:W-:Y:S08]  /*8760*/  HMMA.16816.F32.BF16 R40, R180.reuse, R146, R40 ;  /* 0x00000092b428723c */ /* 0x040ff00000041828 */
[C---:B-----5:R-:W-:Y:S08]  /*8770*/  HMMA.16816.F32.BF16 R44, R180.reuse, R148, R44 ;  /* 0x00000094b42c723c */ /* 0x060ff0000004182c */
        /* <DEDUP_REMOVED lines=37> */
[----:B------:R-:W1:Y:S03]  /*89d0*/  LDSM.16.M88.4 R8, [R189+0x6000] ;  /* 0x00600000bd08783b */ /* 0x000e660000000200 */
[----:B-----5:R-:W-:Y:S04]  /*89e0*/  FMUL.FTZ R0, R13, c[0x0][0x320] ;  /* 0x0000c8000d007a20 */ /* 0x020fe80000410000 */
[C---:B------:R-:W-:Y:S01]  /*89f0*/  HMMA.16816.F32.BF16 R36, R184.reuse, R4, R36 ;  /* 0x00000004b824723c */ /* 0x040fe20000041824 */
[----:B------:R5:W1:Y:S07]  /*8a00*/  MUFU.TANH R152, R0 ;  /* 0x0000000000987308 */ /* 0x000a6e0000002400 */
[C---:B------:R-:W-:Y:S01]  /*8a10*/  HMMA.16816.F32.BF16 R40, R184.reuse, R6, R40 ;  /* 0x00000006b828723c */ /* 0x040fe20000041828 */
[----:B------:R-:W2:Y:S01]  /*8a20*/  LDSM.16.M88.4 R4, [R189+0x6800] ;  /* 0x00680000bd04783b */ /* 0x000ea20000000200 */
[----:B------:R-:W-:Y:S06]  /*8a30*/  DEPBAR.LE SB0, 0x0 ;  /* 0x000080000000791a */ /* 0x000fec0000000000 */
[----:B------:R-:W-:Y:S04]  /*8a40*/  FMUL.FTZ R2, R35, c[0x0][0x320] ;  /* 0x0000c80023027a20 */ /* 0x000fe80000410000 */
[----:B------:R3:W2:Y:S01]  /*8a50*/  MUFU.TANH R142, R2 ;  /* 0x00000002008e7308 */ /* 0x0006a20000002400 */
[----:B------:R-:W-:Y:S01]  /*8a60*/  BAR.SYNC.DEFER_BLOCKING 0x0 ;  /* 0x0000000000007b1d */ /* 0x000fe20000010000 */
[----:B-----5:R-:W-:Y:S08]  /*8a70*/  FMUL.FTZ R0, R14, c[0x0][0x320] ;  /* 0x0000c8000e007a20 */ /* 0x020ff00000410000 */
[----:B------:R5:W4:Y:S01]  /*8a80*/  MUFU.TANH R163, R0 ;  /* 0x0000000000a37308 */ /* 0x000b220000002400 */
[C---:B-1----:R-:W-:Y:S08]  /*8a90*/  HMMA.16816.F32.BF16 R44, R184.reuse, R8, R44 ;  /* 0x00000008b82c723c */ /* 0x042ff0000004182c */
[C---:B------:R-:W-:Y:S04]  /*8aa0*/  HMMA.16816.F32.BF16 R48, R184.reuse, R10, R48 ;  /* 0x0000000ab830723c */ /* 0x040fe80000041830 */
[----:B---3--:R-:W-:Y:S04]  /*8ab0*/  FMUL.FTZ R2, R43, c[0x0][0x320] ;  /* 0x0000c8002b027a20 */ /* 0x008fe80000410000 */
[C---:B--2---:R-:W-:Y:S04]  /*8ac0*/  HMMA.16816.F32.BF16 R52, R184.reuse, R4, R52 ;  /* 0x00000004b834723c */ /* 0x044fe80000041834 */
[----:B-----5:R-:W-:Y:S04]  /*8ad0*/  FMUL.FTZ R0, R15, c[0x0][0x320] ;  /* 0x0000c8000f007a20 */ /* 0x020fe80000410000 */
[----:B------:R-:W-:Y:S01]  /*8ae0*/  HMMA.16816.F32.BF16 R56, R184, R6, R56 ;  /* 0x00000006b838723c */ /* 0x000fe20000041838 */
[----:B------:R1:W2:Y:S03]  /*8af0*/  MUFU.TANH R162, R0 ;  /* 0x0000000000a27308 */ /* 0x0002a60000002400 */
[----:B-1----:R-:W-:Y:S07]  /*8b00*/  FMUL.FTZ R0, R16, c[0x0][0x320] ;  /* 0x0000c80010007a20 */ /* 0x002fee0000410000 */
        /* <DEDUP_REMOVED lines=81> */
[----:B--234-:R-:W2:Y:S01]  /*9020*/  LDL R229, [R1+0xc] ;  /* 0x00000c0001e57983 */ /* 0x01cea20000100800 */
[----:B------:R-:W-:Y:S03]  /*9030*/  MOV R219, RZ ;  /* 0x000000ff00db7202 */ /* 0x000fe60000000f00 */
[----:B------:R-:W3:Y:S04]  /*9040*/  LDL R3, [R1+0x4] ;  /* 0x0000040001037983 */ /* 0x000ee80000100800 */
[----:B------:R-:W4:Y:S04]  /*9050*/  LDL.64 R232, [R1+0x20] ;  /* 0x0000200001e87983 */ /* 0x000f280000100a00 */
[----:B------:R-:W5:Y:S04]  /*9060*/  LDL R228, [R1+0x30] ;  /* 0x0000300001e47983 */ /* 0x000f680000100800 */
[----:B------:R-:W4:Y:S04]  /*9070*/  LDL.64 R226, [R1+0x18] ;  /* 0x0000180001e27983 */ /* 0x000f280000100a00 */
[----:B------:R-:W5:Y:S01]  /*9080*/  LDL R225, [R1+0x10] ;  /* 0x0000100001e17983 */ /* 0x000f620000100800 */
[----:B--2---:R-:W-:Y:S05]  /*9090*/  IMAD R2, R224, 0x70, R229 ;  /* 0x00000070e0027824 */ /* 0x004fea00078e02e5 */
[----:B---3--:R-:W-:Y:S05]  /*90a0*/  IADD3 R2, R2, -0x70, R3 ;  /* 0xffffff9002027810 */ /* 0x008fea0007ffe003 */
[----:B------:R-:W-:Y:S04]  /*90b0*/  @P2 IMAD.HI.U32 R3, R2, c[0x0][0x2bc], RZ ;  /* 0x0000af0002032a27 */ /* 0x000fe800078e00ff */
[----:B-1----:R-:W-:Y:S01]  /*90c0*/  IMAD.MOV.U32 R0, RZ, RZ, R2 ;  /* 0x000000ffff007224 */ /* 0x002fe200078e0002 */
[----:B------:R-:W-:Y:S04]  /*90d0*/  @P2 SHF.R.U32.HI R0, RZ, c[0x0][0x2c0], R3 ;  /* 0x0000b000ff002a19 */ /* 0x000fe80000011603 */
[C---:B----4-:R-:W-:Y:S01]  /*90e0*/  @!P1 IADD3 R3, P0, R0.reuse, R232, RZ ;  /* 0x000000e800039210 */ /* 0x050fe20007f1e0ff */
[----:B------:R-:W-:Y:S03]  /*90f0*/  IMAD.MOV R4, RZ, RZ, -R0 ;  /* 0x000000ffff047224 */ /* 0x000fe600078e0a00 */
[----:B-----5:R-:W-:Y:S01]  /*9100*/  @!P1 LEA.HI.X.SX32 R0, R0, R228, 0x1, P0 ;  /* 0x000000e400009211 */ /* 0x020fe200000f0eff */
        /* <DEDUP_REMOVED lines=19> */
.L_x_1456:
[----:B------:R-:W-:-:S05]  /*9240*/  BRA.DIV ~URZ, `(.L_x_1353) ;  /* 0x0000c7927f007947 */ /* 0x000fca000b800000 */
[----:B------:R3:W4:Y:S02]  /*9250*/  SHFL.IDX PT, R2, R4, RZ, 0x181f ;  /* 0x00181fff04027589 */ /* 0x00072400000e0000 */
.L_x_1457:
[----:B------:R-:W-:Y:S01]  /*9260*/  ISETP.GE.AND P5, PT, R222, 0x1, PT ;  /* 0x00000001de00780c */ /* 0x000fe20003fa6270 */
[----:B------:R-:W-:Y:S02]  /*9270*/  IMAD.SHL.U32 R6, R238, 0x2, RZ ;  /* 0x00000002ee067824 */ /* 0x000fe400078e00ff */
[----:B------:R-:W-:Y:S10]  /*9280*/  IMAD.SHL.U32 R3, R248, 0x2, RZ ;  /* 0x00000002f8037824 */ /* 0x000ff400078e00ff */
[----:B------:R-:W-:Y:S02]  /*9290*/  @P5 ISETP.GE.AND P4, PT, R238, c[0x0][0x1d4], PT ;  /* 0x00007500ee005a0c */ /* 0x000fe40003f86270 */
[----:B----4-:R-:W-:Y:S02]  /*92a0*/  @P5 IADD3 R6, P6, R2, R6, RZ ;  /* 0x0000000602065210 */ /* 0x010fe40007fde0ff */
[----:B------:R-:W-:Y:S03]  /*92b0*/  @P5 ISETP.GE.AND P0, PT, R248, c[0x0][0x1d4], PT ;  /* 0x00007500f8005a0c */ /* 0x000fe60003f06270 */
[C---:B--2---:R-:W-:Y:S01]  /*92c0*/  @P5 IMAD.X R7, R5.reuse, 0x1, R220, P6 ;  /* 0x0000000105075824 */ /* 0x044fe200030e06dc */
[----:B------:R-:W-:Y:S05]  /*92d0*/  @P5 IADD3 R2, P6, R2, R3, RZ ;  /* 0x0000000302025210 */ /* 0x000fea0007fde0ff */
[----:B------:R-:W-:Y:S01]  /*92e0*/  @!PT LDS RZ, [RZ] ;  /* 0x00000000fffff984 */ /* 0x000fe20000000800 */
[----:B------:R-:W-:Y:S01]  /*92f0*/  @!PT LDS RZ, [RZ] ;  /* 0x00000000fffff984 */ /* 0x000fe20000000800 */
[----:B------:R-:W-:Y:S01]  /*9300*/  @!PT LDS RZ, [RZ] ;  /* 0x00000000fffff984 */ /* 0x000fe20000000800 */
[----:B------:R2:W-:Y:S01]  /*9310*/  @P5 LDGSTS.E.BYPASS.LTC128B.128 [R215+0x8100], [R6.64], !P4 ;  /* 0x0810000006d75fae */ /* 0x0005e2000e101d46 */
[----:B------:R-:W-:Y:S05]  /*9320*/  @P5 IMAD.X R3, R5, 0x1, R221, P6 ;  /* 0x0000000105035824 */ /* 0x000fea00030e06dd */
[----:B------:R2:W-:Y:S01]  /*9330*/  @P5 LDGSTS.E.BYPASS.LTC128B.128 [R215+0xb900], [R2.64], !P0 ;  /* 0x0b90000002d75fae */ /* 0x0005e2000c101d46 */
[----:B------:R-:W-:-:S05]  /*9340*/  BRA.DIV ~URZ, `(.L_x_1354) ;  /* 0x0000c7027f007947 */ /* 0x000fca000b800000 */
[----:B------:R4:W1:Y:S04]  /*9350*/  SHFL.IDX PT, R5, R0, 0x1, 0x181f ;  /* 0x00381f0000057f89 */ /* 0x00086800000e0000 */
[----:B--2---:R4:W2:Y:S02]  /*9360*/  SHFL.IDX PT, R2, R4, 0x1, 0x181f ;  /* 0x00381f0004027f89 */ /* 0x0048a400000e0000 */
.L_x_1458:
[----:B------:R-:W-:Y:S01]  /*9370*/  ISETP.GE.AND P5, PT, R222, 0x21, PT ;  /* 0x00000021de00780c */ /* 0x000fe20003fa6270 */
[----:B------:R-:W-:Y:S02]  /*9380*/  IMAD.SHL.U32 R6, R238, 0x2, RZ ;  /* 0x00000002ee067824 */ /* 0x000fe400078e00ff */
[----:B------:R-:W-:Y:S10]  /*9390*/  IMAD.SHL.U32 R3, R248, 0x2, RZ ;  /* 0x00000002f8037824 */ /* 0x000ff400078e00ff */
[----:B------:R-:W-:Y:S02]  /*93a0*/  @P5 ISETP.GE.AND P4, PT, R238, c[0x0][0x1d4], PT ;  /* 0x00007500ee005a0c */ /* 0x000fe40003f86270 */
[----:B--2---:R-:W-:Y:S02]  /*93b0*/  @P5 IADD3 R6, P6, R2, R6, RZ ;  /* 0x0000000602065210 */ /* 0x004fe40007fde0ff */
[----:B------:R-:W-:Y:S03]  /*93c0*/  @P5 ISETP.GE.AND P0, PT, R248, c[0x0][0x1d4], PT ;  /* 0x00007500f8005a0c */ /* 0x000fe60003f06270 */
[C---:B-1----:R-:W-:Y:S01]  /*93d0*/  @P5 IMAD.X R7, R5.reuse, 0x1, R220, P6 ;  /* 0x0000000105075824 */ /* 0x042fe200030e06dc */
        /* <DEDUP_REMOVED lines=8> */
[----:B------:R2:W1:Y:S02]  /*9460*/  SHFL.IDX PT, R5, R0, 0x2, 0x181f ;  /* 0x00581f0000057f89 */ /* 0x00046400000e0000 */
.L_x_1459:
[----:B------:R-:W-:-:S05]  /*9470*/  BRA.DIV ~URZ, `(.L_x_1356) ;  /* 0x0000c7127f007947 */ /* 0x000fca000b800000 */
[----:B-1----:R1:W2:Y:S02]  /*9480*/  SHFL.IDX PT, R2, R4, 0x2, 0x181f ;  /* 0x00581f0004027f89 */ /* 0x0022a400000e0000 */
.L_x_1460:
[----:B------:R-:W-:Y:S01]  /*9490*/  ISETP.GE.AND P5, PT, R222, 0x41, PT ;  /* 0x00000041de00780c */ /* 0x000fe20003fa6270 */
[----:B------:R-:W-:Y:S02]  /*94a0*/  IMAD.SHL.U32 R6, R238, 0x2, RZ ;  /* 0x00000002ee067824 */ /* 0x000fe400078e00ff */
[----:B------:R-:W-:Y:S10]  /*94b0*/  IMAD.SHL.U32 R3, R248, 0x2, RZ ;  /* 0x00000002f8037824 */ /* 0x000ff400078e00ff */
[----:B------:R-:W-:Y:S02]  /*94c0*/  @P5 ISETP.GE.AND P4, PT, R238, c[0x0][0x1d4], PT ;  /* 0x00007500ee005a0c */ /* 0x000fe40003f86270 */
[----:B--2---:R-:W-:Y:S02]  /*94d0*/  @P5 IADD3 R6, P6, R2, R6, RZ ;  /* 0x0000000602065210 */ /* 0x004fe40007fde0ff */
[----:B------:R-:W-:Y:S03]  /*94e0*/  @P5 ISETP.GE.AND P0, PT, R248, c[0x0][0x1d4], PT ;  /* 0x00007500f8005a0c */ /* 0x000fe60003f06270 */
[C---:B------:R-:W-:Y:S01]  /*94f0*/  @P5 IMAD.X R7, R5.reuse, 0x1, R220, P6 ;  /* 0x0000000105075824 */ /* 0x040fe200030e06dc */
        /* <DEDUP_REMOVED lines=8> */
[----:B--2---:R2:W1:Y:S04]  /*9580*/  SHFL.IDX PT, R6, R0, 0x3, 0x181f ;  /* 0x00781f0000067f89 */ /* 0x00446800000e0000 */
[----:B----4-:R2:W4:Y:S02]  /*9590*/  SHFL.IDX PT, R0, R4, 0x3, 0x181f ;  /* 0x00781f0004007f89 */ /* 0x01052400000e0000 */
.L_x_1461:
[----:B------:R-:W-:Y:S01]  /*95a0*/  ISETP.GE.AND P5, PT, R222, 0x61, PT ;  /* 0x00000061de00780c */ /* 0x000fe20003fa6270 */
[----:B------:R-:W-:Y:S02]  /*95b0*/  IMAD.SHL.U32 R3, R238, 0x2, RZ ;  /* 0x00000002ee037824 */ /* 0x000fe400078e00ff */
[----:B------:R-:W-:Y:S10]  /*95c0*/  IMAD.SHL.U32 R2, R248, 0x2, RZ ;  /* 0x00000002f8027824 */ /* 0x000ff400078e00ff */
[----:B------:R-:W-:Y:S02]  /*95d0*/  @P5 ISETP.GE.AND P4, PT, R238, c[0x0][0x1d4], PT ;  /* 0x00007500ee005a0c */ /* 0x000fe40003f86270 */
[----:B-1234-:R-:W-:Y:S02]  /*95e0*/  @P5 IADD3 R4, P6, R0, R3, RZ ;  /* 0x0000000300045210 */ /* 0x01efe40007fde0ff */
[----:B------:R-:W-:Y:S03]  /*95f0*/  @P5 ISETP.GE.AND P0, PT, R248, c[0x0][0x1d4], PT ;  /* 0x00007500f8005a0c */ /* 0x000fe60003f06270 */
[----:B------:R-:W-:Y:S01]  /*9600*/  @P5 IMAD.X R5, R6, 0x1, R220, P6 ;  /* 0x0000000106055824 */ /* 0x000fe200030e06dc */
[----:B------:R-:W-:Y:S05]  /*9610*/  @P5 IADD3 R2, P6, R0, R2, RZ ;  /* 0x0000000200025210 */ /* 0x000fea0007fde0ff */
[----:B------:R-:W-:Y:S01]  /*9620*/  @!PT LDS RZ, [RZ] ;  /* 0x00000000fffff984 */ /* 0x000fe20000000800 */
[----:B------:R-:W-:Y:S01]  /*9630*/  @!PT LDS RZ, [RZ] ;  /* 0x00000000fffff984 */ /* 0x000fe20000000800 */
[----:B------:R-:W-:Y:S01]  /*9640*/  @!PT LDS RZ, [RZ] ;  /* 0x00000000fffff984 */ /* 0x000fe20000000800 */
[----:B------:R1:W-:Y:S01]  /*9650*/  @P5 LDGSTS.E.BYPASS.LTC128B.128 [R215+0xb100], [R4.64], !P4 ;  /* 0x0b10000004d75fae */ /* 0x0003e2000e101d46 */
[----:B------:R-:W-:Y:S05]  /*9660*/  @P5 IMAD.X R3, R6, 0x1, R221, P6 ;  /* 0x0000000106035824 */ /* 0x000fea00030e06dd */
[----:B------:R1:W-:Y:S02]  /*9670*/  @P5 LDGSTS.E.BYPASS.LTC128B.128 [R215+0xe900], [R2.64], !P0 ;  /* 0x0e90000002d75fae */ /* 0x0003e4000c101d46 */
.L_x_1351:
[----:B--234-:R-:W-:Y:S05]  /*9680*/  BSYNC B0 ;  /* 0x0000000000007941 */ /* 0x01cfea0003800000 */
.L_x_1350:
[----:B-1----:R-:W2:Y:S04]  /*9690*/  LDL R4, [R1+0x40] ;  /* 0x0000400001047983 */ /* 0x002ea80000100800 */
[----:B------:R-:W2:Y:S04]  /*96a0*/  LDL R0, [R1+0x58] ;  /* 0x0000580001007983 */ /* 0x000ea80000100800 */
[----:B------:R-:W3:Y:S04]  /*96b0*/  LDL R5, [R1+0x44] ;  /* 0x0000440001057983 */ /* 0x000ee80000100800 */
[----:B------:R-:W4:Y:S04]  /*96c0*/  LDL R3, [R1+0x3c] ;  /* 0x00003c0001037983 */ /* 0x000f280000100800 */
[----:B------:R-:W4:Y:S04]  /*96d0*/  LDL R2, [R1+0x38] ;  /* 0x0000380001027983 */ /* 0x000f280000100800 */
[----:B------:R-:W0:Y:S01]  /*96e0*/  LDGDEPBAR ;  /* 0x00000000000079af */ /* 0x000e220000000000 */
[----:B--2---:R-:W-:Y:S05]  /*96f0*/  IADD3 R4, R0, R4, RZ ;  /* 0x0000000400047210 */ /* 0x004fea0007ffe0ff */
[----:B------:R-:W-:Y:S05]  /*9700*/  @P3 IMAD.HI.U32 R0, R4, c[0x0][0x2c8], RZ ;  /* 0x0000b20004003a27 */ /* 0x000fea00078e00ff */
[----:B------:R-:W-:Y:S01]  /*9710*/  @P3 SHF.R.U32.HI R4, RZ, c[0x0][0x2cc], R0 ;  /* 0x0000b300ff043a19 */ /* 0x000fe20000011600 */
[----:B------:R-:W-:Y:S05]  /*9720*/  IMAD R0, R224, -0x70, RZ ;  /* 0xffffff90e0007824 */ /* 0x000fea00078e02ff */
[----:B---3--:R-:W-:Y:S04]  /*9730*/  IADD3 R0, -R5, 0x1, R0 ;  /* 0x0000000105007810 */ /* 0x008fe80007ffe100 */
[----:B----4-:R-:W-:Y:S01]  /*9740*/  IADD3 R5, -R2, R0, R3 ;  /* 0x0000000002057210 */ /* 0x010fe20007ffe103 */
[----:B------:R-:W-:-:S05]  /*9750*/  BRA.DIV ~URZ, `(.L_x_1358) ;  /* 0x0000c5727f007947 */ /* 0x000fca000b800000 */
[----:B------:R1:W2:Y:S02]  /*9760*/  SHFL.IDX PT, R0, R4, RZ, 0x1c1f ;  /* 0x001c1fff04007589 */ /* 0x0002a400000e0000 */
.L_x_1462:
        /* <DEDUP_REMOVED lines=177> */
[----:B-12---:R-:W-:Y:S06]  /*a280*/  FMNMX.FTZ R4, R0, R2, !PT ;  /* 0x0000000200047209 */ /* 0x006fec0007810000 */
[----:B------:R1:W2:Y:S02]  /*a290*/  SHFL.BFLY PT, R0, R4, 0x1, 0x1f ;  /* 0x0c201f0004007f89 */ /* 0x0002a400000e0000 */
.L_x_1463:
[C---:B------:R-:W-:Y:S01]  /*a2a0*/  FSETP.NEU.FTZ.AND P0, PT, R69.reuse, -INF , PT ;  /* 0xff8000004500780b */ /* 0x040fe20003f1d000 */
[C---:B------:R-:W-:Y:S01]  /*a2b0*/  FMUL.FTZ R2, R69.reuse, c[0x0][0x2d0] ;  /* 0x0000b40045027a20 */ /* 0x040fe20000410000 */
[----:B--2---:R-:W-:Y:S01]  /*a2c0*/  FMNMX.FTZ R3, R0, R4, !PT ;  /* 0x0000000400037209 */ /* 0x004fe20007810000 */
[----:B------:R-:W-:Y:S01]  /*a2d0*/  WARPSYNC 0xffffffff ;  /* 0xffffffff00007948 */ /* 0x000fe20003800000 */
[----:B------:R-:W-:Y:S02]  /*a2e0*/  FSEL R0, R69, RZ, P0 ;  /* 0x000000ff45007208 */ /* 0x000fe40000000000 */
[----:B------:R-:W-:Y:S02]  /*a2f0*/  FSEL R2, R2, RZ, P0 ;  /* 0x000000ff02027208 */ /* 0x000fe40000000000 */
[----:B------:R-:W-:Y:S01]  /*a300*/  FSETP.NEU.FTZ.AND P0, PT, R3, -INF , PT ;  /* 0xff8000000300780b */ /* 0x000fe20003f1d000 */
[----:B------:R-:W-:Y:S02]  /*a310*/  FADD.FTZ R0, -R0, R70 ;  /* 0x0000004600007221 */ /* 0x000fe40000010100 */
[--C-:B------:R-:W-:Y:S02]  /*a320*/  FFMA.FTZ R6, R6, c[0x0][0x2d0], -R2.reuse ;  /* 0x0000b40006067a23 */ /* 0x100fe40000010802 */
[----:B------:R-:W-:Y:S02]  /*a330*/  FMUL.FTZ R0, R0, c[0x0][0x2d0] ;  /* 0x0000b40000007a20 */ /* 0x000fe40000410000 */
[--C-:B-1----:R-:W-:Y:S02]  /*a340*/  FFMA.FTZ R4, R37, c[0x0][0x2d0], -R2.reuse ;  /* 0x0000b40025047a23 */ /* 0x102fe40000010802 */
        /* <DEDUP_REMOVED lines=27> */
[--C-:B------:R-:W-:Y:S02]  /*a500*/  FFMA.FTZ R241, R13, c[0x0][0x2d0], -R2.reuse ;  /* 0x0000b4000df17a23 */ /* 0x100fe40000010802 */
[--C-:B------:R-:W-:Y:S01]  /*a510*/  FFMA.FTZ R244, R12, c[0x0][0x2d0], -R2.reuse ;  /* 0x0000b4000cf47a23 */ /* 0x100fe20000010802 */
[----:B------:R-:W-:Y:S01]  /*a520*/  MUFU.EX2 R13, R36 ;  /* 0x00000024000d7308 */ /* 0x000fe20000000800 */
[----:B------:R-:W-:Y:S02]  /*a530*/  FFMA.FTZ R245, R11, c[0x0][0x2d0], -R2 ;  /* 0x0000b4000bf57a23 */ /* 0x000fe40000010802 */
[C---:B------:R-:W-:Y:S02]  /*a540*/  FFMA.FTZ R2, R0.reuse, R230, R6 ;  /* 0x000000e600027223 */ /* 0x040fe40000010006 */
[----:B------:R-:W-:Y:S02]  /*a550*/  FMUL.FTZ R20, R0, R108 ;  /* 0x0000006c00147220 */ /* 0x000fe40000410000 */
[----:B------:R-:W-:Y:S01]  /*a560*/  FADD.FTZ R11, R4, R2 ;  /* 0x00000002040b7221 */ /* 0x000fe20000010000 */
[C---:B------:R-:W-:Y:S01]  /*a570*/  FSEL R2, R3.reuse, RZ, P0 ;  /* 0x000000ff03027208 */ /* 0x040fe20000000000 */
[----:B------:R-:W-:Y:S01]  /*a580*/  FMUL.FTZ R4, R3, c[0x0][0x2d0] ;  /* 0x0000b40003047a20 */ /* 0x000fe20000410000 */
[----:B------:R-:W1:Y:S01]  /*a590*/  MUFU.EX2 R12, R35 ;  /* 0x00000023000c7308 */ /* 0x000e620000000800 */
[----:B------:R-:W-:Y:S02]  /*a5a0*/  FMUL.FTZ R16, R0, R112 ;  /* 0x0000007000107220 */ /* 0x000fe40000410000 */
[----:B------:R-:W-:Y:S01]  /*a5b0*/  FADD.FTZ R2, -R2, R71 ;  /* 0x0000004702027221 */ /* 0x000fe20000010100 */
[----:B------:R-:W-:Y:S01]  /*a5c0*/  FSEL R4, R4, RZ, P0 ;  /* 0x000000ff04047208 */ /* 0x000fe20000000000 */
[----:B------:R-:W-:Y:S02]  /*a5d0*/  FMUL.FTZ R17, R0, R113 ;  /* 0x0000007100117220 */ /* 0x000fe40000410000 */
[----:B------:R-:W-:Y:S02]  /*a5e0*/  FMUL.FTZ R2, R2, c[0x0][0x2d0] ;  /* 0x0000b40002027a20 */ /* 0x000fe40000410000 */
[--C-:B------:R-:W-:Y:S01]  /*a5f0*/  FFMA.FTZ R70, R58, c[0x0][0x2d0], -R4.reuse ;  /* 0x0000b4003a467a23 */ /* 0x100fe20000010804 */
[----:B------:R-:W-:Y:S01]  /*a600*/  MUFU.EX2 R71, R146 ;  /* 0x0000009200477308 */ /* 0x000fe20000000800 */
[--C-:B------:R-:W-:Y:S02]  /*a610*/  FFMA.FTZ R142, R57, c[0x0][0x2d0], -R4.reuse ;  /* 0x0000b400398e7a23 */ /* 0x100fe40000010804 */
[----:B------:R-:W-:Y:S02]  /*a620*/  FMUL.FTZ R57, R0, R73 ;  /* 0x0000004900397220 */ /* 0x000fe40000410000 */
[--C-:B------:R-:W-:Y:S02]  /*a630*/  FFMA.FTZ R141, R56, c[0x0][0x2d0], -R4.reuse ;  /* 0x0000b400388d7a23 */ /* 0x100fe40000010804 */
[----:B------:R-:W-:Y:S02]  /*a640*/  FMUL.FTZ R56, R0, R72 ;  /* 0x0000004800387220 */ /* 0x000fe40000410000 */
[--C-:B------:R-:W-:Y:S01]  /*a650*/  FFMA.FTZ R6, R68, c[0x0][0x2d0], -R4.reuse ;  /* 0x0000b40044067a23 */ /* 0x100fe20000010804 */
[----:B------:R-:W2:Y:S01]  /*a660*/  MUFU.EX2 R2, R2 ;  /* 0x0000000200027308 */ /* 0x000ea20000000800 */
[--C-:B------:R-:W-:Y:S02]  /*a670*/  FFMA.FTZ R68, R59, c[0x0][0x2d0], -R4.reuse ;  /* 0x0000b4003b447a23 */ /* 0x100fe40000010804 */
[--C-:B------:R-:W-:Y:S01]  /*a680*/  FFMA.FTZ R5, R5, c[0x0][0x2d0], -R4.reuse ;  /* 0x0000b40005057a23 */ /* 0x100fe20000010804 */
[----:B-1----:R-:W-:Y:S01]  /*a690*/  F2FP.BF16.PACK_AB R138, R12, R13 ;  /* 0x0000000d0c8a723e */ /* 0x002fe200000010ff */
        /* <DEDUP_REMOVED lines=12> */
[C---:B--2---:R-:W-:Y:S02]  /*a760*/  FMUL.FTZ R58, R2.reuse, R74 ;  /* 0x0000004a023a7220 */ /* 0x044fe40000410000 */
[C---:B------:R-:W-:Y:S02]  /*a770*/  FMUL.FTZ R59, R2.reuse, R75 ;  /* 0x0000004b023b7220 */ /* 0x040fe40000410000 */
[----:B------:R-:W1:Y:S01]  /*a780*/  LDSM.16.MT88.4 R72, [R191] ;  /* 0x00000000bf48783b */ /* 0x000e620000004200 */
[----:B------:R-:W-:Y:S01]  /*a790*/  FMUL.FTZ R31, R2, R103 ;  /* 0x00000067021f7220 */ /* 0x000fe20000410000 */
        /* <DEDUP_REMOVED lines=15> */
[----:B--2---:R-:W-:Y:S01]  /*a890*/  F2FP.BF16.PACK_AB R137, R6, R7 ;  /* 0x000000070689723e */ /* 0x004fe200000010ff */
[----:B------:R-:W-:Y:S02]  /*a8a0*/  FADD.FTZ R4, R13, R11 ;  /* 0x0000000b0d047221 */ /* 0x000fe40000010000 */
[C---:B------:R-:W-:Y:S02]  /*a8b0*/  FFMA.FTZ R5, R2.reuse, R247, R7 ;  /* 0x000000f702057223 */ /* 0x040fe40000010007 */
[----:B------:R-:W-:Y:S01]  /*a8c0*/  FMUL.FTZ R7, R2, R127 ;  /* 0x0000007f02077220 */ /* 0x000fe20000410000 */
[----:B------:R-:W-:Y:S01]  /*a8d0*/  MUFU.EX2 R250, R149 ;  /* 0x0000009500fa7308 */ /* 0x000fe20000000800 */
[----:B------:R-:W-:Y:S02]  /*a8e0*/  FADD.FTZ R247, R6, R5 ;  /* 0x0000000506f77221 */ /* 0x000fe40000010000 */
[----:B------:R-:W-:Y:S01]  /*a8f0*/  FMUL.FTZ R5, R0, R125 ;  /* 0x0000007d00057220 */ /* 0x000fe20000410000 */
[----:B---3--:R-:W-:Y:S01]  /*a900*/  F2FP.BF16.PACK_AB R139, R108, R103 ;  /* 0x000000676c8b723e */ /* 0x008fe200000010ff */
[----:B------:R-:W-:Y:S02]  /*a910*/  FMUL.FTZ R6, R2, R126 ;  /* 0x0000007e02067220 */ /* 0x000fe40000410000 */
[----:B------:R-:W-:Y:S02]  /*a920*/  FADD.FTZ R140, R12, R4 ;  /* 0x000000040c8c7221 */ /* 0x000fe40000010000 */
[C---:B------:R-:W-:Y:S01]  /*a930*/  FMUL.FTZ R4, R0.reuse, R124 ;  /* 0x0000007c00047220 */ /* 0x040fe20000410000 */
[----:B------:R-:W-:Y:S01]  /*a940*/  MUFU.EX2 R249, R151 ;  /* 0x0000009700f97308 */ /* 0x000fe20000000800 */
[C---:B------:R-:W-:Y:S02]  /*a950*/  FMUL.FTZ R8, R0.reuse, R120 ;  /* 0x0000007800087220 */ /* 0x040fe40000410000 */
[----:B------:R-:W-:Y:S02]  /*a960*/  FMUL.FTZ R9, R0, R121 ;  /* 0x0000007900097220 */ /* 0x000fe40000410000 */
[C---:B------:R-:W-:Y:S01]  /*a970*/  FMUL.FTZ R10, R2.reuse, R122 ;  /* 0x0000007a020a7220 */ /* 0x040fe20000410000 */
[C---:B-1----:R-:W-:Y:S04]  /*a980*/  HMMA.16816.F32.BF16 R4, R136.reuse, R72, R4 ;  /* 0x000000488804723c */ /* 0x042fe80000041804 */
[----:B------:R-:W1:Y:S01]  /*a990*/  MUFU.EX2 R68, R148 ;  /* 0x0000009400447308 */ /* 0x000e620000000800 */
[C---:B------:R-:W-:Y:S02]  /*a9a0*/  FMUL.FTZ R11, R2.reuse, R123 ;  /* 0x0000007b020b7220 */ /* 0x040fe40000410000 */
[----:B------:R-:W-:Y:S01]  /*a9b0*/  LDSM.16.MT88.4 R120, [R191+0x3000] ;  /* 0x00300000bf78783b */ /* 0x000fe20000004200 */
[----:B------:R-:W-:Y:S04]  /*a9c0*/  FMUL.FTZ R18, R2, R114 ;  /* 0x0000007202127220 */ /* 0x000fe80000410000 */
[C---:B------:R-:W-:Y:S02]  /*a9d0*/  HMMA.16816.F32.BF16 R8, R136.reuse, R74, R8 ;  /* 0x0000004a8808723c */ /* 0x040fe40000041808 */
[----:B------:R-:W-:Y:S01]  /*a9e0*/  MUFU.EX2 R70, R145 ;  /* 0x0000009100467308 */ /* 0x000fe20000000800 */
[----:B------:R-:W2:Y:S01]  /*a9f0*/  LDSM.16.MT88.4 R72, [R193] ;  /* 0x00000000c148783b */ /* 0x000ea20000004200 */
[C---:B------:R-:W-:Y:S02]  /*aa00*/  FMUL.FTZ R12, R0.reuse, R116 ;  /* 0x00000074000c7220 */ /* 0x040fe40000410000 */
[----:B------:R-:W-:Y:S02]  /*aa10*/  FMUL.FTZ R13, R0, R117 ;  /* 0x00000075000d7220 */ /* 0x000fe40000410000 */
[C---:B------:R-:W-:Y:S04]  /*aa20*/  FMUL.FTZ R14, R2.reuse, R118 ;  /* 0x00000076020e7220 */ /* 0x040fe80000410000 */
[C---:B------:R-:W-:Y:S01]  /*aa30*/  FMUL.FTZ R15, R2.reuse, R119 ;  /* 0x00000077020f7220 */ /* 0x040fe20000410000 */
[----:B------:R-:W-:Y:S01]  /*aa40*/  MUFU.EX2 R151, R216 ;  /* 0x000000d800977308 */ /* 0x000fe20000000800 */
[----:B------:R-:W-:Y:S02]  /*aa50*/  FMUL.FTZ R19, R2, R115 ;  /* 0x0000007302137220 */ /* 0x000fe40000410000 */
[----:B------:R-:W-:Y:S01]  /*aa60*/  LDSM.16.MT88.4 R112, [R193+0x3000] ;  /* 0x00300000c170783b */ /* 0x000fe20000004200 */
[C---:B------:R-:W-:Y:S02]  /*aa70*/  FMUL.FTZ R24, R0.reuse, R104 ;  /* 0x0000006800187220 */ /* 0x040fe40000410000 */
[----:B------:R-:W-:Y:S02]  /*aa80*/  FMUL.FTZ R25, R0, R105 ;  /* 0x0000006900197220 */ /* 0x000fe40000410000 */
[C---:B------:R-:W-:Y:S02]  /*aa90*/  FMUL.FTZ R26, R2.reuse, R106 ;  /* 0x0000006a021a7220 */ /* 0x040fe40000410000 */
[----:B------:R-:W-:Y:S01]  /*aaa0*/  FMUL.FTZ R27, R2, R107 ;  /* 0x0000006b021b7220 */ /* 0x000fe20000410000 */
[----:B------:R-:W-:Y:S01]  /*aab0*/  MUFU.EX2 R150, R217 ;  /* 0x000000d900967308 */ /* 0x000fe20000000800 */
[----:B------:R-:W-:Y:S01]  /*aac0*/  LDSM.16.MT88.4 R104, [R192+0x3000] ;  /* 0x00300000c068783b */ /* 0x000fe20000004200 */
[C---:B------:R-:W-:Y:S02]  /*aad0*/  FMUL.FTZ R32, R0.reuse, R96 ;  /* 0x0000006000207220 */ /* 0x040fe40000410000 */
[----:B------:R-:W-:Y:S02]  /*aae0*/  FMUL.FTZ R33, R0, R97 ;  /* 0x0000006100217220 */ /* 0x000fe40000410000 */
[C---:B------:R-:W-:Y:S02]  /*aaf0*/  FMUL.FTZ R34, R2.reuse, R98 ;  /* 0x0000006202227220 */ /* 0x040fe40000410000 */
[----:B------:R-:W-:Y:S02]  /*ab00*/  FMUL.FTZ R35, R2, R99 ;  /* 0x0000006302237220 */ /* 0x000fe40000410000 */
[----:B------:R-:W-:Y:S01]  /*ab10*/  LDSM.16.MT88.4 R96, [R193+0x6000] ;  /* 0x00600000c160783b */ /* 0x000fe20000004200 */
[C---:B------:R-:W-:Y:S01]  /*ab20*/  FMUL.FTZ R36, R0.reuse, R92 ;  /* 0x0000005c00247220 */ /* 0x040fe20000410000 */
[----:B------:R3:W-:Y:S01]  /*ab30*/  MUFU.EX2 R149, R218 ;  /* 0x000000da00957308 */ /* 0x0007e20000000800 */
[----:B------:R-:W-:Y:S02]  /*ab40*/  FMUL.FTZ R37, R0, R93 ;  /* 0x0000005d00257220 */ /* 0x000fe40000410000 */
[C---:B------:R-:W-:Y:S02]  /*ab50*/  FMUL.FTZ R38, R2.reuse, R94 ;  /* 0x0000005e02267220 */ /* 0x040fe40000410000 */
[----:B------:R-:W-:Y:S01]  /*ab60*/  FMUL.FTZ R39, R2, R95 ;  /* 0x0000005f02277220 */ /* 0x000fe20000410000 */
[C---:B--2---:R-:W-:Y:S01]  /*ab70*/  HMMA.16816.F32.BF16 R12, R136.reuse, R72, R12 ;  /* 0x00000048880c723c */ /* 0x044fe2000004180c */
[----:B------:R-:W-:Y:S02]  /*ab80*/  LDSM.16.MT88.4 R92, [R193+0x2000] ;  /* 0x00200000c15c783b */ /* 0x000fe40000004200 */
[C---:B------:R-:W-:Y:S01]  /*ab90*/  FMUL.FTZ R40, R0.reuse, R88 ;  /* 0x0000005800287220 */ /* 0x040fe20000410000 */
[----:B------:R-:W-:Y:S01]  /*aba0*/  MUFU.EX2 R148, R225 ;  /* 0x000000e100947308 */ /* 0x000fe20000000800 */
[----:B------:R-:W-:Y:S02]  /*abb0*/  FMUL.FTZ R41, R0, R89 ;  /* 0x0000005900297220 */ /* 0x000fe40000410000 */
[----:B------:R-:W-:Y:S01]  /*abc0*/  FMUL.FTZ R42, R2, R90 ;  /* 0x0000005a022a7220 */ /* 0x000fe20000410000 */
[C---:B------:R-:W-:Y:S01]  /*abd0*/  HMMA.16816.F32.BF16 R16, R136.reuse, R74, R16 ;  /* 0x0000004a8810723c */ /* 0x040fe20000041810 */
[----:B------:R-:W2:Y:S03]  /*abe0*/  LDSM.16.MT88.4 R72, [R192] ;  /* 0x00000000c048783b */ /* 0x000ea60000004200 */
[----:B------:R-:W-:Y:S02]  /*abf0*/  FMUL.FTZ R21, R0, R109 ;  /* 0x0000006d00157220 */ /* 0x000fe40000410000 */
[C---:B------:R-:W-:Y:S01]  /*ac00*/  FMUL.FTZ R22, R2.reuse, R110 ;  /* 0x0000006e02167220 */ /* 0x040fe20000410000 */
[----:B------:R-:W-:Y:S01]  /*ac10*/  MUFU.EX2 R143, R143 ;  /* 0x0000008f008f7308 */ /* 0x000fe20000000800 */
[----:B------:R-:W-:Y:S01]  /*ac20*/  FMUL.FTZ R23, R2, R111 ;  /* 0x0000006f02177220 */ /* 0x000fe20000410000 */
[----:B---3--:R-:W-:Y:S03]  /*ac30*/  IADD3 R218, R224, -0x1, RZ ;  /* 0xffffffffe0da7810 */ /* 0x008fe60007ffe0ff */
[----:B------:R-:W-:Y:S02]  /*ac40*/  FMUL.FTZ R43, R2, R91 ;  /* 0x0000005b022b7220 */ /* 0x000fe40000410000 */
[----:B------:R-:W-:Y:S01]  /*ac50*/  LDSM.16.MT88.4 R88, [R193+0x1800] ;  /* 0x00180000c158783b */ /* 0x000fe20000004200 */
[C---:B------:R-:W-:Y:S02]  /*ac60*/  FMUL.FTZ R44, R0.reuse, R84 ;  /* 0x00000054002c7220 */ /* 0x040fe40000410000 */
[----:B------:R-:W-:Y:S01]  /*ac70*/  FMUL.FTZ R45, R0, R85 ;  /* 0x00000055002d7220 */ /* 0x000fe20000410000 */
[----:B------:R-:W-:Y:S01]  /*ac80*/  MUFU.EX2 R252, R144 ;  /* 0x0000009000fc7308 */ /* 0x000fe20000000800 */
[C---:B------:R-:W-:Y:S02]  /*ac90*/  FMUL.FTZ R46, R2.reuse, R86 ;  /* 0x00000056022e7220 */ /* 0x040fe40000410000 */
[----:B------:R-:W-:Y:S02]  /*aca0*/  FMUL.FTZ R47, R2, R87 ;  /* 0x00000057022f7220 */ /* 0x000fe40000410000 */
[----:B------:R-:W-:Y:S01]  /*acb0*/  LDSM.16.MT88.4 R84, [R192+0x1000] ;  /* 0x00100000c054783b */ /* 0x000fe20000004200 */
[C---:B------:R-:W-:Y:S02]  /*acc0*/  FMUL.FTZ R48, R0.reuse, R80 ;  /* 0x0000005000307220 */ /* 0x040fe40000410000 */
[----:B------:R-:W-:Y:S02]  /*acd0*/  FMUL.FTZ R49, R0, R81 ;  /* 0x0000005100317220 */ /* 0x000fe40000410000 */
        /* <DEDUP_REMOVED lines=9> */
[C---:B--2---:R-:W-:Y:S01]  /*ad70*/  HMMA.16816.F32.BF16 R20, R136.reuse, R72, R20 ;  /* 0x000000488814723c */ /* 0x044fe20000041814 */
[----:B------:R-:W-:Y:S02]  /*ad80*/  LDSM.16.MT88.4 R76, [R191+0x800] ;  /* 0x00080000bf4c783b */ /* 0x000fe40000004200 */
[C---:B------:R-:W-:Y:S02]  /*ad90*/  FMUL.FTZ R28, R0.reuse, R100 ;  /* 0x00000064001c7220 */ /* 0x040fe40000410000 */
[----:B------:R-:W-:Y:S02]  /*ada0*/  FMUL.FTZ R29, R0, R101 ;  /* 0x00000065001d7220 */ /* 0x000fe40000410000 */
[C---:B------:R-:W-:Y:S01]  /*adb0*/  FMUL.FTZ R30, R2.reuse, R102 ;  /* 0x00000066021e7220 */ /* 0x040fe20000410000 */
[C---:B------:R-:W-:Y:S01]  /*adc0*/  HMMA.16816.F32.BF16 R24, R136.reuse, R74, R24 ;  /* 0x0000004a8818723c */ /* 0x040fe20000041818 */
[----:B------:R-:W2:Y:S01]  /*add0*/  LDSM.16.MT88.4 R72, [R196] ;  /* 0x00000000c448783b */ /* 0x000ea20000004200 */
[----:B------:R-:W-:Y:S02]  /*ade0*/  MUFU.EX2 R102, R142 ;  /* 0x0000008e00667308 */ /* 0x000fe40000000800 */
[C---:B------:R-:W-:Y:S02]  /*adf0*/  FMUL.FTZ R62, R2.reuse, R62 ;  /* 0x0000003e023e7220 */ /* 0x040fe40000410000 */
[C---:B------:R-:W-:Y:S02]  /*ae00*/  FMUL.FTZ R63, R2.reuse, R63 ;  /* 0x0000003f023f7220 */ /* 0x040fe40000410000 */
[C---:B------:R-:W-:Y:S04]  /*ae10*/  FMUL.FTZ R66, R2.reuse, R66 ;  /* 0x0000004202427220 */ /* 0x040fe80000410000 */
[----:B------:R-:W-:Y:S01]  /*ae20*/  FMUL.FTZ R67, R2, R67 ;  /* 0x0000004302437220 */ /* 0x000fe20000410000 */
[----:B------:R-:W-:Y:S01]  /*ae30*/  MUFU.EX2 R101, R141 ;  /* 0x0000008d00657308 */ /* 0x000fe20000000800 */
[C---:B------:R-:W-:Y:S02]  /*ae40*/  FMUL.FTZ R60, R0.reuse, R60 ;  /* 0x0000003c003c7220 */ /* 0x040fe40000410000 */
[C---:B------:R-:W-:Y:S02]  /*ae50*/  FMUL.FTZ R61, R0.reuse, R61 ;  /* 0x0000003d003d7220 */ /* 0x040fe40000410000 */
[C---:B------:R-:W-:Y:S02]  /*ae60*/  FMUL.FTZ R64, R0.reuse, R64 ;  /* 0x0000004000407220 */ /* 0x040fe40000410000 */
[----:B------:R-:W-:Y:S02]  /*ae70*/  FMUL.FTZ R65, R0, R65 ;  /* 0x0000004100417220 */ /* 0x000fe40000410000 */
[----:B-1----:R-:W-:Y:S01]  /*ae80*/  FADD.FTZ R0, R68, R140 ;  /* 0x0000008c44007221 */ /* 0x002fe20000010000 */
[----:B------:R-:W1:Y:S10]  /*ae90*/  MUFU.EX2 R2, R147 ;  /* 0x0000009300027308 */ /* 0x000e740000000800 */
[----:B------:R-:W-:Y:S01]  /*aea0*/  MUFU.EX2 R100, R242 ;  /* 0x000000f200647308 */ /* 0x000fe20000000800 */
[C---:B--2---:R-:W-:Y:S09]  /*aeb0*/  HMMA.16816.F32.BF16 R28, R136.reuse, R72, R28 ;  /* 0x00000048881c723c */ /* 0x044ff2000004181c */
[----:B------:R-:W-:Y:S03]  /*aec0*/  MUFU.EX2 R147, R230 ;  /* 0x000000e600937308 */ /* 0x000fe60000000800 */
[----:B-1----:R-:W-:Y:S01]  /*aed0*/  FADD.FTZ R0, R2, R0 ;  /* 0x0000000002007221 */ /* 0x002fe20000010000 */
[C---:B------:R-:W-:Y:S01]  /*aee0*/  HMMA.16816.F32.BF16 R32, R136.reuse, R74, R32 ;  /* 0x0000004a8820723c */ /* 0x040fe20000041820 */
[----:B------:R-:W1:Y:S02]  /*aef0*/  LDSM.16.MT88.4 R72, [R191+0x3800] ;  /* 0x00380000bf48783b */ /* 0x000e640000004200 */
[----:B------:R-:W-:Y:S03]  /*af00*/  FADD.FTZ R0, R71, R0 ;  /* 0x0000000047007221 */ /* 0x000fe60000010000 */
[----:B------:R-:W-:Y:S01]  /*af10*/  MUFU.EX2 R144, R235 ;  /* 0x000000eb00907308 */ /* 0x000fe20000000800 */
[----:B------:R-:W-:Y:S09]  /*af20*/  FADD.FTZ R0, R70, R0 ;  /* 0x0000000046007221 */ /* 0x000ff20000010000 */
[----:B------:R-:W-:Y:S10]  /*af30*/  MUFU.EX2 R142, R240 ;  /* 0x000000f0008e7308 */ /* 0x000ff40000000800 */
[----:B------:R-:W-:Y:S10]  /*af40*/  MUFU.EX2 R141, R243 ;  /* 0x000000f3008d7308 */ /* 0x000ff40000000800 */
[----:B------:R-:W2:Y:S01]  /*af50*/  MUFU.EX2 R140, R246 ;  /* 0x000000f6008c7308 */ /* 0x000ea20000000800 */
        /* <DEDUP_REMOVED lines=12> */
[----:B------:R-:W1:Y:S03]  /*b020*/  MUFU.EX2 R68, R156 ;  /* 0x0000009c00447308 */ /* 0x000e660000000800 */
[----:B------:R-:W-:Y:S03]  /*b030*/  F2FP.BF16.PACK_AB R73, R101, R102 ;  /* 0x000000666549723e */ /* 0x000fe600000010ff */
[----:B------:R-:W-:Y:S02]  /*b040*/  F2FP.BF16.PACK_AB R74, R70, R71 ;  /* 0x00000047464a723e */ /* 0x000fe400000010ff */
[----:B------:R-:W-:Y:S02]  /*b050*/  F2FP.BF16.PACK_AB R75, R252, R143 ;  /* 0x0000008ffc4b723e */ /* 0x000fe400000010ff */
[----:B------:R-:W3:Y:S01]  /*b060*/  MUFU.EX2 R2, R155 ;  /* 0x0000009b00027308 */ /* 0x000ee20000000800 */
[----:B--2---:R-:W-:Y:S04]  /*b070*/  F2FP.BF16.PACK_AB R139, R140, R141 ;  /* 0x0000008d8c8b723e */ /* 0x004fe800000010ff */
[C---:B------:R-:W-:Y:S05]  /*b080*/  HMMA.16816.F32.BF16 R4, R72.reuse, R76, R4 ;  /* 0x0000004c4804723c */ /* 0x040fea0000041804 */
[----:B------:R-:W2:Y:S03]  /*b090*/  MUFU.EX2 R71, R154 ;  /* 0x0000009a00477308 */ /* 0x000ea60000000800 */
[C---:B------:R-:W-:Y:S01]  /*b0a0*/  HMMA.16816.F32.BF16 R8, R72.reuse, R78, R8 ;  /* 0x0000004e4808723c */ /* 0x040fe20000041808 */
[----:B------:R-:W4:Y:S03]  /*b0b0*/  LDSM.16.MT88.4 R76, [R192+0x800] ;  /* 0x00080000c04c783b */ /* 0x000f260000004200 */
[----:B-1----:R-:W-:Y:S03]  /*b0c0*/  FADD.FTZ R0, R68, R0 ;  /* 0x0000000044007221 */ /* 0x002fe60000010000 */
[----:B------:R-:W1:Y:S01]  /*b0d0*/  MUFU.EX2 R70, R153 ;  /* 0x0000009900467308 */ /* 0x000e620000000800 */
[C---:B------:R-:W-:Y:S04]  /*b0e0*/  HMMA.16816.F32.BF16 R12, R72.reuse, R80, R12 ;  /* 0x00000050480c723c */ /* 0x040fe8000004180c */
[----:B---3--:R-:W-:Y:S04]  /*b0f0*/  FADD.FTZ R0, R2, R0 ;  /* 0x0000000002007221 */ /* 0x008fe80000010000 */
[C---:B------:R-:W-:Y:S01]  /*b100*/  HMMA.16816.F32.BF16 R16, R72.reuse, R82, R16 ;  /* 0x000000524810723c */ /* 0x040fe20000041810 */
[----:B------:R-:W3:Y:S01]  /*b110*/  LDSM.16.MT88.4 R80, [R194+0x800] ;  /* 0x00080000c250783b */ /* 0x000ee20000004200 */
[----:B------:R-:W5:Y:S02]  /*b120*/  MUFU.EX2 R156, R152 ;  /* 0x00000098009c7308 */ /* 0x000f640000000800 */
[----:B--2---:R-:W-:Y:S08]  /*b130*/  FADD.FTZ R0, R71, R0 ;  /* 0x0000000047007221 */ /* 0x004ff00000010000 */
[----:B------:R-:W-:Y:S01]  /*b140*/  MUFU.EX2 R155, R158 ;  /* 0x0000009e009b7308 */ /* 0x000fe20000000800 */
[----:B-1----:R-:W-:Y:S09]  /*b150*/  FADD.FTZ R0, R70, R0 ;  /* 0x0000000046007221 */ /* 0x002ff20000010000 */
[----:B------:R-:W-:Y:S01]  /*b160*/  MUFU.EX2 R154, R157 ;  /* 0x0000009d009a7308 */ /* 0x000fe20000000800 */
[C---:B----4-:R-:W-:Y:S09]  /*b170*/  HMMA.16816.F32.BF16 R20, R72.reuse, R76, R20 ;  /* 0x0000004c4814723c */ /* 0x050ff20000041814 */
[----:B------:R-:W-:Y:S01]  /*b180*/  MUFU.EX2 R153, R159 ;  /* 0x0000009f00997308 */ /* 0x000fe20000000800 */
[C---:B------:R-:W-:Y:S01]  /*b190*/  HMMA.16816.F32.BF16 R24, R72.reuse, R78, R24 ;  /* 0x0000004e4818723c */ /* 0x040fe20000041818 */
[----:B------:R-:W1:Y:S07]  /*b1a0*/  LDSM.16.MT88.4 R76, [R191+0x4000] ;  /* 0x00400000bf4c783b */ /* 0x000e6e0000004200 */
[C---:B---3--:R-:W-:Y:S01]  /*b1b0*/  HMMA.16816.F32.BF16 R28, R72.reuse, R80, R28 ;  /* 0x00000050481c723c */ /* 0x048fe2000004181c */
[----:B------:R-:W-:Y:S07]  /*b1c0*/  MUFU.EX2 R152, R160 ;  /* 0x000000a000987308 */ /* 0x000fee0000000800 */
        /* <DEDUP_REMOVED lines=15> */
[----:B------:R-:W-:Y:S01]  /*b2c0*/  F2FP.BF16.PACK_AB R74, R70, R71 ;  /* 0x00000047464a723e */ /* 0x000fe200000010ff */
[----:B------:R-:W3:Y:S02]  /*b2d0*/  MUFU.EX2 R68, R214 ;  /* 0x000000d600447308 */ /* 0x000ee40000000800 */
[----:B------:R-:W-:Y:S02]  /*b2e0*/  F2FP.BF16.PACK_AB R73, R250, R251 ;  /* 0x000000fbfa49723e */ /* 0x000fe400000010ff */
[----:B-----5:R-:W-:Y:S06]  /*b2f0*/  F2FP.BF16.PACK_AB R75, R156, R249 ;  /* 0x000000f99c4b723e */ /* 0x020fec00000010ff */
[----:B------:R-:W4:Y:S01]  /*b300*/  MUFU.EX2 R2, R163 ;  /* 0x000000a300027308 */ /* 0x000f220000000800 */
[C---:B-1----:R-:W-:Y:S09]  /*b310*/  HMMA.16816.F32.BF16 R4, R72.reuse, R76, R4 ;  /* 0x0000004c4804723c */ /* 0x042ff20000041804 */
[----:B------:R-:W1:Y:S01]  /*b320*/  MUFU.EX2 R71, R162 ;  /* 0x000000a200477308 */ /* 0x000e620000000800 */
[C---:B------:R-:W-:Y:S01]  /*b330*/  HMMA.16816.F32.BF16 R8, R72.reuse, R78, R8 ;  /* 0x0000004e4808723c */ /* 0x040fe20000041808 */
[----:B------:R-:W5:Y:S02]  /*b340*/  LDSM.16.MT88.4 R76, [R194+0x1000] ;  /* 0x00100000c24c783b */ /* 0x000f640000004200 */
[----:B---3--:R-:W-:Y:S01]  /*b350*/  FADD.FTZ R0, R68, R0 ;  /* 0x0000000044007221 */ /* 0x008fe20000010000 */
[----:B------:R-:W-:Y:S05]  /*b360*/  MOV R214, R143 ;  /* 0x0000008f00d67202 */ /* 0x000fea0000000f00 */
[----:B------:R-:W3:Y:S01]  /*b370*/  MUFU.EX2 R70, R161 ;  /* 0x000000a100467308 */ /* 0x000ee20000000800 */
[C---:B--2---:R-:W-:Y:S03]  /*b380*/  HMMA.16816.F32.BF16 R12, R72.reuse, R80, R12 ;  /* 0x00000050480c723c */ /* 0x044fe6000004180c */
[----:B----4-:R-:W-:Y:S05]  /*b390*/  FADD.FTZ R0, R2, R0 ;  /* 0x0000000002007221 */ /* 0x010fea0000010000 */
[C---:B------:R-:W-:Y:S01]  /*b3a0*/  HMMA.16816.F32.BF16 R16, R72.reuse, R82, R16 ;  /* 0x000000524810723c */ /* 0x040fe20000041810 */
[----:B------:R-:W2:Y:S01]  /*b3b0*/  LDSM.16.MT88.4 R80, [R191+0x4800] ;  /* 0x00480000bf50783b */ /* 0x000ea20000004200 */
[----:B------:R-:W4:Y:S02]  /*b3c0*/  MUFU.EX2 R143, R239 ;  /* 0x000000ef008f7308 */ /* 0x000f240000000800 */
[----:B-1----:R-:W-:Y:S04]  /*b3d0*/  FADD.FTZ R0, R71, R0 ;  /* 0x0000000047007221 */ /* 0x002fe80000010000 */
[C---:B------:R-:W-:Y:S04]  /*b3e0*/  HMMA.16816.F32.BF16 R20, R72.reuse, R84, R20 ;  /* 0x000000544814723c */ /* 0x040fe80000041814 */
[----:B---3--:R-:W-:Y:S04]  /*b3f0*/  FADD.FTZ R0, R70, R0 ;  /* 0x0000000046007221 */ /* 0x008fe80000010000 */
[C---:B------:R-:W-:Y:S01]  /*b400*/  HMMA.16816.F32.BF16 R24, R72.reuse, R86, R24 ;  /* 0x000000564818723c */ /* 0x040fe20000041818 */
[----:B------:R-:W1:Y:S07]  /*b410*/  LDSM.16.MT88.4 R84, [R193+0x4800] ;  /* 0x00480000c154783b */ /* 0x000e6e0000004200 */
[C---:B-----5:R-:W-:Y:S04]  /*b420*/  HMMA.16816.F32.BF16 R28, R72.reuse, R76, R28 ;  /* 0x0000004c481c723c */ /* 0x060fe8000004181c */
[----:B----4-:R-:W-:Y:S04]  /*b430*/  F2FP.BF16.PACK_AB R137, R142, R143 ;  /* 0x0000008f8e89723e */ /* 0x010fe800000010ff */
        /* <DEDUP_REMOVED lines=14> */
[C---:B--2---:R-:W-:Y:S03]  /*b520*/  HMMA.16816.F32.BF16 R60, R72.reuse, R80, R60 ;  /* 0x00000050483c723c */ /* 0x044fe6000004183c */
[----:B------:R-:W2:Y:S01]  /*b530*/  MUFU.EX2 R2, R228 ;  /* 0x000000e400027308 */ /* 0x000ea20000000800 */
[----:B------:R-:W-:Y:S04]  /*b540*/  F2FP.BF16.PACK_AB R79, R152, R153 ;  /* 0x00000099984f723e */ /* 0x000fe800000010ff */
[----:B------:R-:W-:Y:S01]  /*b550*/  HMMA.16816.F32.BF16 R64, R72, R82, R64 ;  /* 0x000000524840723c */ /* 0x000fe20000041840 */
[----:B------:R-:W4:Y:S04]  /*b560*/  LDSM.16.MT88.4 R72, [R192+0x1800] ;  /* 0x00180000c048783b */ /* 0x000f280000004200 */
[----:B------:R-:W5:Y:S03]  /*b570*/  MUFU.EX2 R71, R227 ;  /* 0x000000e300477308 */ /* 0x000f660000000800 */
[C---:B-1----:R-:W-:Y:S01]  /*b580*/  HMMA.16816.F32.BF16 R4, R76.reuse, R84, R4 ;  /* 0x000000544c04723c */ /* 0x042fe20000041804 */
[----:B------:R-:W1:Y:S04]  /*b590*/  LDSM.16.MT88.4 R80, [R194+0x1800] ;  /* 0x00180000c250783b */ /* 0x000e680000004200 */
[----:B---3--:R-:W-:Y:S02]  /*b5a0*/  FADD.FTZ R0, R68, R0 ;  /* 0x0000000044007221 */ /* 0x008fe40000010000 */
[----:B------:R-:W3:Y:S01]  /*b5b0*/  MUFU.EX2 R70, R226 ;  /* 0x000000e200467308 */ /* 0x000ee20000000800 */
[C---:B------:R-:W-:Y:S01]  /*b5c0*/  HMMA.16816.F32.BF16 R8, R76.reuse, R86, R8 ;  /* 0x000000564c08723c */ /* 0x040fe20000041808 */
[----:B------:R-:W1:Y:S03]  /*b5d0*/  LDSM.16.MT88.4 R84, [R191+0x5000] ;  /* 0x00500000bf54783b */ /* 0x000e660000004200 */
[----:B--2---:R-:W-:Y:S04]  /*b5e0*/  FADD.FTZ R0, R2, R0 ;  /* 0x0000000002007221 */ /* 0x004fe80000010000 */
[C---:B------:R-:W-:Y:S04]  /*b5f0*/  HMMA.16816.F32.BF16 R12, R76.reuse, R88, R12 ;  /* 0x000000584c0c723c */ /* 0x040fe8000004180c */
[----:B-----5:R-:W-:Y:S04]  /*b600*/  FADD.FTZ R0, R71, R0 ;  /* 0x0000000047007221 */ /* 0x020fe80000010000 */
[C---:B------:R-:W-:Y:S01]  /*b610*/  HMMA.16816.F32.BF16 R16, R76.reuse, R90, R16 ;  /* 0x0000005a4c10723c */ /* 0x040fe20000041810 */
[----:B------:R-:W-:Y:S03]  /*b620*/  LDSM.16.MT88.4 R88, [R192+0x5000] ;  /* 0x00500000c058783b */ /* 0x000fe60000004200 */
[----:B---3--:R-:W-:Y:S04]  /*b630*/  FADD.FTZ R0, R70, R0 ;  /* 0x0000000046007221 */ /* 0x008fe80000010000 */
[C---:B----4-:R-:W-:Y:S08]  /*b640*/  HMMA.16816.F32.BF16 R20, R76.reuse, R72, R20 ;  /* 0x000000484c14723c */ /* 0x050ff00000041814 */
[C---:B------:R-:W-:Y:S01]  /*b650*/  HMMA.16816.F32.BF16 R24, R76.reuse, R74, R24 ;  /* 0x0000004a4c18723c */ /* 0x040fe20000041818 */
[----:B------:R-:W2:Y:S07]  /*b660*/  LDSM.16.MT88.4 R72, [R193+0x5000] ;  /* 0x00500000c148783b */ /* 0x000eae0000004200 */
[C---:B-1----:R-:W-:Y:S08]  /*b670*/  HMMA.16816.F32.BF16 R28, R76.reuse, R80, R28 ;  /* 0x000000504c1c723c */ /* 0x042ff0000004181c */
[C---:B------:R-:W-:Y:S01]  /*b680*/  HMMA.16816.F32.BF16 R32, R76.reuse, R82, R32 ;  /* 0x000000524c20723c */ /* 0x040fe20000041820 */
[----:B------:R-:W1:Y:S07]  /*b690*/  LDSM.16.MT88.4 R80, [R194+0x5000] ;  /* 0x00500000c250783b */ /* 0x000e6e0000004200 */
[C---:B------:R-:W-:Y:S08]  /*b6a0*/  HMMA.16816.F32.BF16 R36, R76.reuse, R84, R36 ;  /* 0x000000544c24723c */ /* 0x040ff00000041824 */
        /* <DEDUP_REMOVED lines=24> */
[----:B-1----:R-:W-:Y:S04]  /*b830*/  FADD.FTZ R0, R68, R0 ;  /* 0x0000000044007221 */ /* 0x002fe80000010000 */
[C---:B------:R-:W-:Y:S04]  /*b840*/  HMMA.16816.F32.BF16 R12, R72.reuse, R92, R12 ;  /* 0x0000005c480c723c */ /* 0x040fe8000004180c */
[----:B------:R-:W-:Y:S04]  /*b850*/  FADD.FTZ R0, R2, R0 ;  /* 0x0000000002007221 */ /* 0x000fe80000010000 */
[C---:B------:R-:W-:Y:S01]  /*b860*/  HMMA.16816.F32.BF16 R16, R72.reuse, R94, R16 ;  /* 0x0000005e4810723c */ /* 0x040fe20000041810 */
[----:B------:R-:W1:Y:S03]  /*b870*/  LDSM.16.MT88.4 R92, [R192+0x5800] ;  /* 0x00580000c05c783b */ /* 0x000e660000004200 */
[----:B------:R-:W-:Y:S04]  /*b880*/  FADD.FTZ R0, R100, R0 ;  /* 0x0000000064007221 */ /* 0x000fe80000010000 */
[C---:B----4-:R-:W-:Y:S08]  /*b890*/  HMMA.16816.F32.BF16 R20, R72.reuse, R88, R20 ;  /* 0x000000584814723c */ /* 0x050ff00000041814 */
[C---:B------:R-:W-:Y:S01]  /*b8a0*/  HMMA.16816.F32.BF16 R24, R72.reuse, R90, R24 ;  /* 0x0000005a4818723c */ /* 0x040fe20000041818 */
[----:B------:R-:W4:Y:S07]  /*b8b0*/  LDSM.16.MT88.4 R88, [R194+0x5800] ;  /* 0x00580000c258783b */ /* 0x000f2e0000004200 */
[C---:B------:R-:W-:Y:S07]  /*b8c0*/  HMMA.16816.F32.BF16 R28, R72.reuse, R76, R28 ;  /* 0x0000004c481c723c */ /* 0x040fee000004181c */
[----:B------:R-:W-:Y:S01]  /*b8d0*/  F2FP.BF16.PACK_AB R76, R70, R71 ;  /* 0x00000047464c723e */ /* 0x000fe200000010ff */
[C---:B------:R-:W-:Y:S01]  /*b8e0*/  HMMA.16816.F32.BF16 R32, R72.reuse, R78, R32 ;  /* 0x0000004e4820723c */ /* 0x040fe20000041820 */
[----:B------:R-:W5:Y:S03]  /*b8f0*/  MUFU.EX2 R71, R241 ;  /* 0x000000f100477308 */ /* 0x000f660000000800 */
[----:B------:R-:W-:Y:S03]  /*b900*/  F2FP.BF16.PACK_AB R77, R146, R147 ;  /* 0x00000093924d723e */ /* 0x000fe600000010ff */
[----:B------:R-:W-:Y:S01]  /*b910*/  F2FP.BF16.PACK_AB R78, R2, R68 ;  /* 0x00000044024e723e */ /* 0x000fe200000010ff */
[C---:B--2---:R-:W-:Y:S03]  /*b920*/  HMMA.16816.F32.BF16 R36, R72.reuse, R80, R36 ;  /* 0x000000504824723c */ /* 0x044fe60000041824 */
[----:B------:R-:W2:Y:S01]  /*b930*/  MUFU.EX2 R70, R244 ;  /* 0x000000f400467308 */ /* 0x000ea20000000800 */
[----:B------:R-:W-:Y:S01]  /*b940*/  FADD.FTZ R2, R103, R247 ;  /* 0x000000f767027221 */ /* 0x000fe20000010000 */
[----:B------:R-:W-:Y:S03]  /*b950*/  F2FP.BF16.PACK_AB R79, R144, R145 ;  /* 0x00000091904f723e */ /* 0x000fe600000010ff */
[C---:B------:R-:W-:Y:S01]  /*b960*/  HMMA.16816.F32.BF16 R40, R72.reuse, R82, R40 ;  /* 0x000000524828723c */ /* 0x040fe20000041828 */
[----:B------:R-:W4:Y:S04]  /*b970*/  LDSM.16.MT88.4 R80, [R191+0x2800] ;  /* 0x00280000bf50783b */ /* 0x000f280000004200 */
[----:B------:R-:W1:Y:S03]  /*b980*/  MUFU.EX2 R68, R245 ;  /* 0x000000f500447308 */ /* 0x000e660000000800 */
[C---:B---3--:R-:W-:Y:S04]  /*b990*/  HMMA.16816.F32.BF16 R44, R72.reuse, R84, R44 ;  /* 0x00000054482c723c */ /* 0x048fe8000004182c */
[C---:B-----5:R-:W-:Y:S01]  /*b9a0*/  FADD.FTZ R0, R71.reuse, R0 ;  /* 0x0000000047007221 */ /* 0x060fe20000010000 */
[----:B------:R-:W-:Y:S02]  /*b9b0*/  F2FP.BF16.PACK_AB R136, R71, R100 ;  /* 0x000000644788723e */ /* 0x000fe400000010ff */
[-C--:B------:R-:W-:Y:S01]  /*b9c0*/  MOV R71, R3.reuse ;  /* 0x0000000300477202 */ /* 0x080fe20000000f00 */
[C---:B------:R-:W-:Y:S01]  /*b9d0*/  HMMA.16816.F32.BF16 R48, R72.reuse, R86, R48 ;  /* 0x000000564830723c */ /* 0x040fe20000041830 */
[----:B------:R-:W3:Y:S03]  /*b9e0*/  LDSM.16.MT88.4 R84, [R193+0x2800] ;  /* 0x00280000c154783b */ /* 0x000ee60000004200 */
[----:B--2---:R-:W-:Y:S04]  /*b9f0*/  FADD.FTZ R0, R70, R0 ;  /* 0x0000000046007221 */ /* 0x004fe80000010000 */
[C---:B-1----:R-:W-:Y:S04]  /*ba00*/  HMMA.16816.F32.BF16 R52, R72.reuse, R92, R52 ;  /* 0x0000005c4834723c */ /* 0x042fe80000041834 */
[C---:B------:R-:W-:Y:S01]  /*ba10*/  FADD.FTZ R230, R68.reuse, R0 ;  /* 0x0000000044e67221 */ /* 0x040fe20000010000 */
[----:B------:R-:W-:Y:S01]  /*ba20*/  F2FP.BF16.PACK_AB R138, R68, R70 ;  /* 0x00000046448a723e */ /* 0x000fe200000010ff */
[----:B------:R-:W-:Y:S02]  /*ba30*/  FADD.FTZ R0, R108, R2 ;  /* 0x000000026c007221 */ /* 0x000fe40000010000 */
[C---:B------:R-:W-:Y:S01]  /*ba40*/  HMMA.16816.F32.BF16 R56, R72.reuse, R94, R56 ;  /* 0x0000005e4838723c */ /* 0x040fe20000041838 */
[----:B------:R-:W2:Y:S03]  /*ba50*/  LDL R2, [R1+0x8] ;  /* 0x0000080001027983 */ /* 0x000ea60000100800 */
[----:B------:R-:W-:Y:S01]  /*ba60*/  MOV R68, R3 ;  /* 0x0000000300447202 */ /* 0x000fe20000000f00 */
[----:B------:R-:W1:Y:S01]  /*ba70*/  LDSM.16.MT88.4 R92, [R192+0x2800] ;  /* 0x00280000c05c783b */ /* 0x000e620000004200 */
[----:B------:R-:W-:Y:S01]  /*ba80*/  FADD.FTZ R0, R102, R0 ;  /* 0x0000000066007221 */ /* 0x000fe20000010000 */
[----:B------:R-:W-:Y:S01]  /*ba90*/  MOV R70, R69 ;  /* 0x0000004500467202 */ /* 0x000fe20000000f00 */
[C---:B----4-:R-:W-:Y:S04]  /*baa0*/  HMMA.16816.F32.BF16 R60, R72.reuse, R88, R60 ;  /* 0x00000058483c723c */ /* 0x050fe8000004183c */
[----:B------:R-:W-:Y:S04]  /*bab0*/  FADD.FTZ R0, R101, R0 ;  /* 0x0000000065007221 */ /* 0x000fe80000010000 */
[----:B------:R-:W-:Y:S01]  /*bac0*/  HMMA.16816.F32.BF16 R64, R72, R90, R64 ;  /* 0x0000005a4840723c */ /* 0x000fe20000041840 */
[----:B------:R-:W4:Y:S03]  /*bad0*/  LDSM.16.MT88.4 R72, [R194+0x2800] ;  /* 0x00280000c248783b */ /* 0x000f260000004200 */
[----:B------:R-:W-:Y:S04]  /*bae0*/  FADD.FTZ R0, R214, R0 ;  /* 0x00000000d6007221 */ /* 0x000fe80000010000 */
[C---:B------:R-:W-:Y:S01]  /*baf0*/  HMMA.16816.F32.BF16 R4, R76.reuse, R80, R4 ;  /* 0x000000504c04723c */ /* 0x040fe20000041804 */
[----:B------:R-:W5:Y:S04]  /*bb00*/  LDSM.16.MT88.4 R88, [R191+0x6000] ;  /* 0x00600000bf58783b */ /* 0x000f680000004200 */
        /* <DEDUP_REMOVED lines=13> */
[C---:B----4-:R-:W-:Y:S04]  /*bbe0*/  HMMA.16816.F32.BF16 R28, R76.reuse, R72, R28 ;  /* 0x000000484c1c723c */ /* 0x050fe8000004181c */
[----:B------:R-:W-:Y:S04]  /*bbf0*/  FADD.FTZ R0, R154, R0 ;  /* 0x000000009a007221 */ /* 0x000fe80000010000 */
[C---:B------:R-:W-:Y:S01]  /*bc00*/  HMMA.16816.F32.BF16 R32, R76.reuse, R74, R32 ;  /* 0x0000004a4c20723c */ /* 0x040fe20000041820 */
[----:B------:R-:W-:Y:S03]  /*bc10*/  LDSM.16.MT88.4 R72, [R192+0x6800] ;  /* 0x00680000c048783b */ /* 0x000fe60000004200 */
[----:B------:R-:W-:Y:S04]  /*bc20*/  FADD.FTZ R0, R153, R0 ;  /* 0x0000000099007221 */ /* 0x000fe80000010000 */
[C---:B-----5:R-:W-:Y:S04]  /*bc30*/  HMMA.16816.F32.BF16 R36, R76.reuse, R88, R36 ;  /* 0x000000584c24723c */ /* 0x060fe80000041824 */
        /* <DEDUP_REMOVED lines=29> */
[C---:B------:R-:W-:Y:S08]  /*be10*/  HMMA.16816.F32.BF16 R104, R136.reuse, R106, R24 ;  /* 0x0000006a8868723c */ /* 0x040ff00000041818 */
[C---:B-1----:R-:W-:Y:S08]  /*be20*/  HMMA.16816.F32.BF16 R100, R136.reuse, R96, R28 ;  /* 0x000000608864723c */ /* 0x042ff0000004181c */
[C---:B------:R-:W-:Y:S08]  /*be30*/  HMMA.16816.F32.BF16 R96, R136.reuse, R98, R32 ;  /* 0x000000628860723c */ /* 0x040ff00000041820 */
[C---:B------:R-:W-:Y:S08]  /*be40*/  HMMA.16816.F32.BF16 R92, R136.reuse, R88, R36 ;  /* 0x00000058885c723c */ /* 0x040ff00000041824 */
[C---:B------:R-:W-:Y:S08]  /*be50*/  HMMA.16816.F32.BF16 R88, R136.reuse, R90, R40 ;  /* 0x0000005a8858723c */ /* 0x040ff00000041828 */
[C---:B----4-:R-:W-:Y:S08]  /*be60*/  HMMA.16816.F32.BF16 R84, R136.reuse, R80, R44 ;  /* 0x000000508854723c */ /* 0x050ff0000004182c */
[C---:B------:R-:W-:Y:S08]  /*be70*/  HMMA.16816.F32.BF16 R80, R136.reuse, R82, R48 ;  /* 0x000000528850723c */ /* 0x040ff00000041830 */
[C---:B------:R-:W-:Y:S08]  /*be80*/  HMMA.16816.F32.BF16 R76, R136.reuse, R72, R52 ;  /* 0x00000048884c723c */ /* 0x040ff00000041834 */
[C---:B------:R-:W-:Y:S08]  /*be90*/  HMMA.16816.F32.BF16 R72, R136.reuse, R74, R56 ;  /* 0x0000004a8848723c */ /* 0x040ff00000041838 */
[C---:B---3--:R-:W-:Y:S08]  /*bea0*/  HMMA.16816.F32.BF16 R60, R136.reuse, R4, R60 ;  /* 0x00000004883c723c */ /* 0x048ff0000004183c */
[----:B------:R-:W-:Y:S03]  /*beb0*/  HMMA.16816.F32.BF16 R64, R136, R6, R64 ;  /* 0x000000068840723c */ /* 0x000fe60000041840 */
[----:B--2---:R-:W-:Y:S02]  /*bec0*/  ISETP.GT.AND P0, PT, R224, R2, PT ;  /* 0x00000002e000720c */ /* 0x004fe40003f04270 */
[----:B------:R-:W-:Y:S11]  /*bed0*/  MOV R224, R218 ;  /* 0x000000da00e07202 */ /* 0x000ff60000000f00 */
[----:B------:R-:W-:-:S05]  /*bee0*/  @P0 BRA `(.L_x_1360) ;  /* 0xffffb97000000947 */ /* 0x000fca000383ffff */
.L_x_1344:
[----:B----4-:R-:W2:Y:S02]  /*bef0*/  LDL R0, [R1] ;  /* 0x0000000001007983 */ /* 0x010ea40000100800 */
[----:B--2---:R-:W-:-:S13]  /*bf00*/  ISETP.GE.AND P0, PT, R218, R0, PT ;  /* 0x00000000da00720c */ /* 0x004fda0003f06270 */
[----:B------:R-:W-:Y:S05]  /*bf10*/  @!P0 BRA `(.L_x_1361) ;  /* 0x00003ea000008947 */ /* 0x000fea0003800000 */
.L_x_1376:
        /* <DEDUP_REMOVED lines=8> */
[----:B------:R-:W-:Y:S01]  /*bfa0*/  IMAD R0, R0, c[0x0][0x208], RZ ;  /* 0x0000820000007a24 */ /* 0x000fe200078e02ff */
[----:B------:R-:W-:Y:S02]  /*bfb0*/  MOV R70, R69 ;  /* 0x0000004500467202 */ /* 0x000fe40000000f00 */
[----:B------:R-:W-:Y:S02]  /*bfc0*/  IMAD R4, R4, c[0x0][0x218], RZ ;  /* 0x0000860004047a24 */ /* 0x000fe400078e02ff */
[----:B------:R-:W-:Y:S02]  /*bfd0*/  IMAD R0, R223, c[0x0][0x20c], R0 ;  /* 0x00008300df007a24 */ /* 0x000fe400078e0200 */
[----:B------:R-:W-:Y:S03]  /*bfe0*/  IMAD R4, R219, c[0x0][0x21c], R4 ;  /* 0x00008700db047a24 */ /* 0x000fe600078e0204 */
[----:B------:R-:W-:Y:S05]  /*bff0*/  IADD3 R3, R3, R0, RZ ;  /* 0x0000000003037210 */ /* 0x000fea0007ffe0ff */
[----:B------:R-:W-:Y:S01]  /*c000*/  IMAD.WIDE.U32 R2, R219, c[0x0][0x218], R2 ;  /* 0x00008600db027a25 */ /* 0x000fe200078e0002 */
[----:B------:R1:W4:Y:S04]  /*c010*/  LDSM.16.M88.4 R8, [R188] ;  /* 0x00000000bc08783b */ /* 0x0003280000000200 */
        /* <DEDUP_REMOVED lines=13> */
[----:B--2---:R-:W-:Y:S04]  /*c0f0*/  IADD3 R0, P0, R6, R2, RZ ;  /* 0x0000000206007210 */ /* 0x004fe80007f1e0ff */
[----:B---3--:R-:W-:Y:S02]  /*c100*/  IADD3.X R2, R5, R3, R4, P0, !PT ;  /* 0x0000000305027210 */ /* 0x008fe400007fe404 */
[C---:B------:R-:W-:Y:S04]  /*c110*/  LEA R4, P0, R0.reuse, c[0x0][0x1f8], 0x1 ;  /* 0x00007e0000047a11 */ /* 0x040fe800078008ff */
[----:B------:R-:W-:Y:S01]  /*c120*/  LEA.HI.X R0, R0, c[0x0][0x1fc], R2, 0x1, P0 ;  /* 0x00007f0000007a11 */ /* 0x000fe200000f0c02 */
[----:B------:R-:W-:-:S06]  /*c130*/  BRA.DIV ~URZ, `(.L_x_1362) ;  /* 0x0000a4727f007947 */ /* 0x000fcc000b800000 */
[----:B-1--4-:R1:W2:Y:S02]  /*c140*/  SHFL.IDX PT, R6, R0, RZ, 0x181f ;  /* 0x00181fff00067589 */ /* 0x0122a400000e0000 */
.L_x_1464:
[----:B------:R-:W3:Y:S01]  /*c150*/  SHFL.IDX PT, R5, R4, RZ, 0x181f ;  /* 0x00181fff04057589 */ /* 0x000ee200000e0000 */
[C---:B------:R-:W-:Y:S01]  /*c160*/  IMAD.SHL.U32 R12, R238.reuse, 0x2, RZ ;  /* 0x00000002ee0c7824 */ /* 0x040fe200078e00ff */
[----:B------:R-:W-:Y:S01]  /*c170*/  ISETP.GE.AND P3, PT, R238, c[0x0][0x1d4], PT ;  /* 0x00007500ee007a0c */ /* 0x000fe20003f66270 */
[----:B------:R-:W-:Y:S01]  /*c180*/  IMAD.SHL.U32 R7, R248, 0x2, RZ ;  /* 0x00000002f8077824 */ /* 0x000fe200078e00ff */
[----:B------:R-:W-:Y:S02]  /*c190*/  BSSY B0, `(.L_x_1363) ;  /* 0x000003a000007945 */ /* 0x000fe40003800000 */
[----:B------:R-:W-:Y:S04]  /*c1a0*/  SEL R214, RZ, 0x10, P3 ;  /* 0x00000010ffd67807 */ /* 0x000fe80001800000 */
[----:B------:R-:W-:Y:S02]  /*c1b0*/  ISETP.NE.U32.AND P5, PT, R214, RZ, PT ;  /* 0x000000ffd600720c */ /* 0x000fe40003fa5070 */
[CC--:B---3--:R-:W-:Y:S05]  /*c1c0*/  IADD3 R2, P0, R5.reuse, R12.reuse, RZ ;  /* 0x0000000c05027210 */ /* 0x0c8fea0007f1e0ff */
[--C-:B--2---:R-:W-:Y:S01]  /*c1d0*/  IMAD.X R3, R6, 0x1, R220.reuse, P0 ;  /* 0x0000000106037824 */ /* 0x104fe200000e06dc */
[----:B------:R-:W-:Y:S04]  /*c1e0*/  ISETP.GE.AND P0, PT, R248, c[0x0][0x1d4], PT ;  /* 0x00007500f8007a0c */ /* 0x000fe80003f06270 */
[----:B------:R-:W-:Y:S01]  /*c1f0*/  @!PT LDS RZ, [RZ] ;  /* 0x00000000fffff984 */ /* 0x000fe20000000800 */
[----:B------:R-:W-:Y:S01]  /*c200*/  @!PT LDS RZ, [RZ] ;  /* 0x00000000fffff984 */ /* 0x000fe20000000800 */
[----:B------:R2:W-:Y:S01]  /*c210*/  LDGSTS.E.BYPASS.LTC128B.128 [R215+0x100], [R2.64], !P3 ;  /* 0x0010000002d77fae */ /* 0x0005e2000d901d46 */
[----:B------:R-:W-:Y:S02]  /*c220*/  SEL R71, RZ, 0x10, P0 ;  /* 0x00000010ff477807 */ /* 0x000fe40000000000 */
[-C--:B--2---:R-:W-:Y:S02]  /*c230*/  IADD3 R2, P4, R5, R7.reuse, RZ ;  /* 0x0000000705027210 */ /* 0x084fe40007f9e0ff */
[----:B------:R-:W2:Y:S03]  /*c240*/  SHFL.IDX PT, R5, R4, 0x1, 0x181f ;  /* 0x00381f0004057f89 */ /* 0x000ea600000e0000 */
[--C-:B------:R-:W-:Y:S02]  /*c250*/  IMAD.X R3, R6, 0x1, R221.reuse, P4 ;  /* 0x0000000106037824 */ /* 0x100fe400020e06dd */
[----:B------:R-:W3:Y:S04]  /*c260*/  SHFL.IDX PT, R6, R0, 0x1, 0x181f ;  /* 0x00381f0000067f89 */ /* 0x000ee800000e0000 */
[----:B------:R2:W-:Y:S02]  /*c270*/  LDGSTS.E.BYPASS.LTC128B.128 [R215+0x3900], [R2.64], !P0 ;  /* 0x0390000002d77fae */ /* 0x0005e4000c101d46 */
[C---:B--2---:R-:W-:Y:S05]  /*c280*/  IADD3 R2, P4, R5.reuse, R12, RZ ;  /* 0x0000000c05027210 */ /* 0x044fea0007f9e0ff */
[C---:B---3--:R-:W-:Y:S05]  /*c290*/  IMAD.X R3, R6.reuse, 0x1, R220, P4 ;  /* 0x0000000106037824 */ /* 0x048fea00020e06dc */
        /* <DEDUP_REMOVED lines=9> */
[-C--:B---3--:R-:W-:Y:S02]  /*c330*/  IADD3.X R3, RZ, R6.reuse, R220, P4, P3 ;  /* 0x00000006ff037210 */ /* 0x088fe400027e64dc */
        /* <DEDUP_REMOVED lines=12> */
[----:B------:R2:W3:Y:S04]  /*c400*/  SHFL.IDX PT, R5, R0, 0x3, 0x181f ;  /* 0x00781f0000057f89 */ /* 0x0004e800000e0000 */
[----:B-1----:R2:W1:Y:S02]  /*c410*/  SHFL.IDX PT, R0, R4, 0x3, 0x181f ;  /* 0x00781f0004007f89 */ /* 0x00246400000e0000 */
.L_x_1465:
[----:B------:R-:W-:Y:S01]  /*c420*/  IADD3 R2, -R214, 0x10, RZ ;  /* 0x00000010d6027810 */ /* 0x000fe20007ffe1ff */
[----:B------:R-:W-:Y:S01]  /*c430*/  IMAD.SHL.U32 R3, R238, 0x2, RZ ;  /* 0x00000002ee037824 */ /* 0x000fe200078e00ff */
[----:B------:R-:W-:Y:S01]  /*c440*/  ISETP.NE.U32.AND P0, PT, R214, RZ, PT ;  /* 0x000000ffd600720c */ /* 0x000fe20003f05070 */
[----:B--2---:R-:W-:Y:S01]  /*c450*/  IMAD.SHL.U32 R4, R248, 0x2, RZ ;  /* 0x00000002f8047824 */ /* 0x004fe200078e00ff */
[----:B------:R-:W-:Y:S04]  /*c460*/  LOP3.LUT R2, R2, 0xf, RZ, 0xc0, !PT ;  /* 0x0000000f02027812 */ /* 0x000fe800078ec0ff */
[-C--:B-1----:R-:W-:Y:S04]  /*c470*/  IADD3 R2, P4, P3, R2, R0.reuse, R3 ;  /* 0x0000000002027210 */ /* 0x082fe80007b9e003 */
[-C--:B---3--:R-:W-:Y:S05]  /*c480*/  IADD3.X R3, RZ, R5.reuse, R220, P4, P3 ;  /* 0x00000005ff037210 */ /* 0x088fea00027e64dc */
        /* <DEDUP_REMOVED lines=10> */
.L_x_1364:
[----:B---3--:R-:W-:Y:S05]  /*c530*/  BSYNC B0 ;  /* 0x0000000000007941 */ /* 0x008fea0003800000 */
.L_x_1363:
[----:B------:R-:W0:Y:S01]  /*c540*/  LDGDEPBAR ;  /* 0x00000000000079af */ /* 0x000e220000000000 */
[----:B------:R-:W-:Y:S01]  /*c550*/  WARPSYNC 0xffffffff ;  /* 0xffffffff00007948 */ /* 0x000fe20003800000 */
[C---:B------:R-:W-:Y:S01]  /*c560*/  HMMA.16816.F32.BF16 R4, R128.reuse, R8, RZ ;  /* 0x000000088004723c */ /* 0x040fe200000418ff */
[----:B------:R-:W-:Y:S05]  /*c570*/  BSSY B0, `(.L_x_1366) ;  /* 0x0000185000007945 */ /* 0x000fea0003800000 */
[----:B------:R-:W2:Y:S02]  /*c580*/  LDL R224, [R1] ;  /* 0x0000000001e07983 */ /* 0x000ea40000100800 */
        /* <DEDUP_REMOVED lines=15> */
[----:B------:R-:W3:Y:S07]  /*c680*/  LDSM.16.M88.4 R136, [R190] ;  /* 0x00000000be88783b */ /* 0x000eee0000000200 */
        /* <DEDUP_REMOVED lines=14> */
[----:B------:R-:W1:Y:S07]  /*c770*/  LDSM.16.M88.4 R156, [R190+0x2800] ;  /* 0x00280000be9c783b */ /* 0x000e6e0000000200 */
[C---:B------:R-:W-:Y:S08]  /*c780*/  HMMA.16816.F32.BF16 R52, R132.reuse, R160, R52 ;  /* 0x000000a08434723c */ /* 0x040ff00000041834 */
[----:B------:R-:W-:Y:S08]  /*c790*/  HMMA.16816.F32.BF16 R56, R132, R162, R56 ;  /* 0x000000a28438723c */ /* 0x000ff00000041838 */
        /* <DEDUP_REMOVED lines=12> */
[C---:B------:R-:W-:Y:S08]  /*c860*/  HMMA.16816.F32.BF16 R36, R164.reuse, R152, R36 ;  /* 0x00000098a424723c */ /* 0x040ff00000041824 */
[C---:B------:R-:W-:Y:S01]  /*c870*/  HMMA.16816.F32.BF16 R40, R164.reuse, R154, R40 ;  /* 0x0000009aa428723c */ /* 0x040fe20000041828 */
[----:B------:R-:W1:Y:S07]  /*c880*/  LDSM.16.M88.4 R152, [R189+0x1800] ;  /* 0x00180000bd98783b */ /* 0x000e6e0000000200 */
[C---:B------:R-:W-:Y:S03]  /*c890*/  HMMA.16816.F32.BF16 R44, R164.reuse, R156, R44 ;  /* 0x0000009ca42c723c */ /* 0x040fe6000004182c */
[----:B--2---:R-:W-:Y:S05]  /*c8a0*/  ISETP.GT.AND P0, PT, R218, R224, PT ;  /* 0x000000e0da00720c */ /* 0x004fea0003f04270 */
        /* <DEDUP_REMOVED lines=85> */
[C---:B--2---:R-:W-:Y:S08]  /*ce00*/  HMMA.16816.F32.BF16 R4, R184.reuse, R156, R4 ;  /* 0x0000009cb804723c */ /* 0x044ff00000041804 */
[C---:B------:R-:W-:Y:S08]  /*ce10*/  HMMA.16816.F32.BF16 R8, R184.reuse, R158, R8 ;  /* 0x0000009eb808723c */ /* 0x040ff00000041808 */
[C---:B---3--:R-:W-:Y:S08]  /*ce20*/  HMMA.16816.F32.BF16 R12, R184.reuse, R136, R12 ;  /* 0x00000088b80c723c */ /* 0x048ff0000004180c */
        /* <DEDUP_REMOVED lines=49> */
[----:B------:R-:W-:Y:S08]  /*d140*/  DEPBAR.LE SB0, 0x0 ;  /* 0x000080000000791a */ /* 0x000ff00000000000 */
[----:B------:R4:W2:Y:S01]  /*d150*/  MUFU.TANH R34, R3 ;  /* 0x0000000300227308 */ /* 0x0008a20000002400 */
[----:B------:R-:W-:Y:S01]  /*d160*/  BAR.SYNC.DEFER_BLOCKING 0x0 ;  /* 0x0000000000007b1d */ /* 0x000fe20000010000 */
[----:B---3--:R-:W-:Y:S01]  /*d170*/  FMUL.FTZ R2, R36, c[0x0][0x320] ;  /* 0x0000c80024027a20 */ /* 0x008fe20000410000 */
[C---:B-----5:R-:W-:Y:S05]  /*d180*/  HMMA.16816.F32.BF16 R44, R184.reuse, R8, R44 ;  /* 0x00000008b82c723c */ /* 0x060fea000004182c */
[----:B-1----:R-:W-:Y:S02]  /*d190*/  FMUL.FTZ R0, R15, c[0x0][0x320] ;  /* 0x0000c8000f007a20 */ /* 0x002fe40000410000 */
[----:B------:R-:W-:Y:S01]  /*d1a0*/  FMUL.FTZ R8, R42, c[0x0][0x320] ;  /* 0x0000c8002a087a20 */ /* 0x000fe20000410000 */
[C---:B------:R-:W-:Y:S01]  /*d1b0*/  HMMA.16816.F32.BF16 R48, R184.reuse, R10, R48 ;  /* 0x0000000ab830723c */ /* 0x040fe20000041830 */
[----:B------:R1:W3:Y:S03]  /*d1c0*/  MUFU.TANH R157, R0 ;  /* 0x00000000009d7308 */ /* 0x0002e60000002400 */
[----:B----4-:R-:W-:Y:S07]  /*d1d0*/  FMUL.FTZ R3, R43, c[0x0][0x320] ;  /* 0x0000c8002b037a20 */ /* 0x010fee0000410000 */
[----:B------:R-:W4:Y:S01]  /*d1e0*/  MUFU.TANH R28, R3 ;  /* 0x00000003001c7308 */ /* 0x000f220000002400 */
[C---:B--2---:R-:W-:Y:S03]  /*d1f0*/  HMMA.16816.F32.BF16 R52, R184.reuse, R4, R52 ;  /* 0x00000004b834723c */ /* 0x044fe60000041834 */
[----:B-1----:R-:W-:Y:S05]  /*d200*/  FMUL.FTZ R0, R16, c[0x0][0x320] ;  /* 0x0000c80010007a20 */ /* 0x002fea0000410000 */
[----:B------:R-:W-:Y:S01]  /*d210*/  HMMA.16816.F32.BF16 R56, R184, R6, R56 ;  /* 0x00000006b838723c */ /* 0x000fe20000041838 */
[----:B------:R1:W2:Y:S03]  /*d220*/  MUFU.TANH R151, R0 ;  /* 0x0000000000977308 */ /* 0x0002a60000002400 */
[----:B-1----:R-:W-:Y:S07]  /*d230*/  FMUL.FTZ R0, R17, c[0x0][0x320] ;  /* 0x0000c80011007a20 */ /* 0x002fee0000410000 */
        /* <DEDUP_REMOVED lines=100> */
.L_x_1466:
[----:B------:R-:W-:-:S05]  /*d880*/  BRA.DIV ~URZ, `(.L_x_1369) ;  /* 0x00008ed27f007947 */ /* 0x000fca000b800000 */
[----:B------:R3:W4:Y:S02]  /*d890*/  SHFL.IDX PT, R5, R4, RZ, 0x181f ;  /* 0x00181fff04057589 */ /* 0x00072400000e0000 */
.L_x_1467:
[----:B------:R-:W-:Y:S01]  /*d8a0*/  ISETP.GE.AND P3, PT, R222, 0x1, PT ;  /* 0x00000001de00780c */ /* 0x000fe20003f66270 */
[----:B------:R-:W-:Y:S02]  /*d8b0*/  IMAD.SHL.U32 R3, R238, 0x2, RZ ;  /* 0x00000002ee037824 */ /* 0x000fe400078e00ff */
[----:B------:R-:W-:Y:S10]  /*d8c0*/  IMAD.SHL.U32 R7, R248, 0x2, RZ ;  /* 0x00000002f8077824 */ /* 0x000ff400078e00ff */
        /* <DEDUP_REMOVED lines=18> */
.L_x_1468:
[----:B------:R-:W-:Y:S01]  /*d9f0*/  ISETP.GE.AND P3, PT, R222, 0x21, PT ;  /* 0x00000021de00780c */ /* 0x000fe20003f66270 */
[----:B--2---:R-:W-:Y:S02]  /*da00*/  IMAD.SHL.U32 R3, R238, 0x2, RZ ;  /* 0x00000002ee037824 */ /* 0x004fe400078e00ff */
[----:B------:R-:W-:Y:S10]  /*da10*/  IMAD.SHL.U32 R7, R248, 0x2, RZ ;  /* 0x00000002f8077824 */ /* 0x000ff400078e00ff */
[C---:B------:R-:W-:Y:S02]  /*da20*/  @P3 IADD3 R2, -R214.reuse, 0x10, RZ ;  /* 0x00000010d6023810 */ /* 0x040fe40007ffe1ff */
        /* <DEDUP_REMOVED lines=16> */
.L_x_1469:
[----:B------:R-:W-:-:S05]  /*db30*/  BRA.DIV ~URZ, `(.L_x_1372) ;  /* 0x00008dd27f007947 */ /* 0x000fca000b800000 */
[----:B------:R2:W3:Y:S02]  /*db40*/  SHFL.IDX PT, R5, R4, 0x2, 0x181f ;  /* 0x00581f0004057f89 */ /* 0x0004e400000e0000 */
.L_x_1470:
[----:B------:R-:W-:Y:S01]  /*db50*/  ISETP.GE.AND P3, PT, R222, 0x41, PT ;  /* 0x00000041de00780c */ /* 0x000fe20003f66270 */
[----:B-1----:R-:W-:Y:S02]  /*db60*/  IMAD.SHL.U32 R3, R238, 0x2, RZ ;  /* 0x00000002ee037824 */ /* 0x002fe400078e00ff */
[----:B------:R-:W-:Y:S10]  /*db70*/  IMAD.SHL.U32 R7, R248, 0x2, RZ ;  /* 0x00000002f8077824 */ /* 0x000ff400078e00ff */
[C---:B------:R-:W-:Y:S02]  /*db80*/  @P3 IADD3 R2, -R214.reuse, 0x10, RZ ;  /* 0x00000010d6023810 */ /* 0x040fe40007ffe1ff */
        /* <DEDUP_REMOVED lines=17> */
.L_x_1471:
[----:B------:R-:W-:Y:S01]  /*dca0*/  ISETP.GE.AND P3, PT, R222, 0x61, PT ;  /* 0x00000061de00780c */ /* 0x000fe20003f66270 */
[----:B-1----:R-:W-:Y:S02]  /*dcb0*/  IMAD.SHL.U32 R3, R238, 0x2, RZ ;  /* 0x00000002ee037824 */ /* 0x002fe400078e00ff */
[----:B---3--:R-:W-:Y:S10]  /*dcc0*/  IMAD.SHL.U32 R4, R248, 0x2, RZ ;  /* 0x00000002f8047824 */ /* 0x008ff400078e00ff */
[C---:B------:R-:W-:Y:S02]  /*dcd0*/  @P3 IADD3 R2, -R214.reuse, 0x10, RZ ;  /* 0x00000010d6023810 */ /* 0x040fe40007ffe1ff */
        /* <DEDUP_REMOVED lines=14> */
.L_x_1367:
[----:B--234-:R-:W-:Y:S05]  /*ddc0*/  BSYNC B0 ;  /* 0x0000000000007941 */ /* 0x01cfea0003800000 */
.L_x_1366:
        /* <DEDUP_REMOVED lines=59> */
.L_x_1472:
[----:B-12---:R-:W-:Y:S01]  /*e180*/  FMNMX.FTZ R4, R4, R0, !PT ;  /* 0x0000000004047209 */ /* 0x006fe20007810000 */
[----:B------:R-:W-:-:S05]  /*e190*/  BRA.DIV ~URZ, `(.L_x_1375) ;  /* 0x000088f27f007947 */ /* 0x000fca000b800000 */
[----:B------:R-:W1:Y:S02]  /*e1a0*/  SHFL.BFLY PT, R0, R4, 0x1, 0x1f ;  /* 0x0c201f0004007f89 */ /* 0x000e6400000e0000 */
[----:B-1----:R-:W-:Y:S02]  /*e1b0*/  FMNMX.FTZ R69, R4, R0, !PT ;  /* 0x0000000004457209 */ /* 0x002fe40007810000 */
[----:B------:R-:W1:Y:S02]  /*e1c0*/  SHFL.BFLY PT, R0, R5, 0x2, 0x1f ;  /* 0x0c401f0005007f89 */ /* 0x000e6400000e0000 */
[----:B-1----:R-:W-:Y:S05]  /*e1d0*/  FMNMX.FTZ R4, R5, R0, !PT ;  /* 0x0000000005047209 */ /* 0x002fea0007810000 */
[----:B------:R1:W2:Y:S02]  /*e1e0*/  SHFL.BFLY PT, R0, R4, 0x1, 0x1f ;  /* 0x0c201f0004007f89 */ /* 0x0002a400000e0000 */
.L_x_1473:
[----:B--2---:R-:W-:Y:S01]  /*e1f0*/  FMNMX.FTZ R3, R0, R4, !PT ;  /* 0x0000000400037209 */ /* 0x004fe20007810000 */
[C---:B-1----:R-:W-:Y:S01]  /*e200*/  FMUL.FTZ R4, R69.reuse, c[0x0][0x2d0] ;  /* 0x0000b40045047a20 */ /* 0x042fe20000410000 */
[----:B------:R-:W-:Y:S01]  /*e210*/  WARPSYNC 0xffffffff ;  /* 0xffffffff00007948 */ /* 0x000fe20003800000 */
[----:B------:R-:W-:Y:S01]  /*e220*/  FADD.FTZ R0, -R69, R70 ;  /* 0x0000004645007221 */ /* 0x000fe20000010100 */
[----:B------:R-:W2:Y:S01]  /*e230*/  LDL R250, [R1] ;  /* 0x0000000001fa7983 */ /* 0x000ea20000100800 */
        /* <DEDUP_REMOVED lines=33> */
[----:B------:R-:W-:Y:S02]  /*e450*/  FFMA.FTZ R151, R140, c[0x0][0x2d0], -R4 ;  /* 0x0000b4008c977a23 */ /* 0x000fe40000010804 */
[----:B------:R-:W-:Y:S02]  /*e460*/  FMUL.FTZ R4, R3, c[0x0][0x2d0] ;  /* 0x0000b40003047a20 */ /* 0x000fe40000410000 */
[----:B------:R-:W-:Y:S02]  /*e470*/  MUFU.EX2 R71, R71 ;  /* 0x0000004700477308 */ /* 0x000fe40000000800 */
        /* <DEDUP_REMOVED lines=26> */
[----:B------:R-:W-:Y:S01]  /*e620*/  MUFU.EX2 R144, R235 ;  /* 0x000000eb00907308 */ /* 0x000fe20000000800 */
[C---:B-1----:R-:W-:Y:S01]  /*e630*/  FFMA.FTZ R0, R2.reuse, R230, R6 ;  /* 0x000000e602007223 */ /* 0x042fe20000010006 */
[C---:B---3--:R-:W-:Y:S01]  /*e640*/  F2FP.BF16.PACK_AB R136, R5.reuse, R6 ;  /* 0x000000060588723e */ /* 0x048fe200000010ff */
[----:B------:R-:W-:Y:S01]  /*e650*/  FMUL.FTZ R56, R2, R72 ;  /* 0x0000004802387220 */ /* 0x000fe20000410000 */
[----:B----4-:R-:W-:Y:S01]  /*e660*/  F2FP.BF16.PACK_AB R138, R8, R9 ;  /* 0x00000009088a723e */ /* 0x010fe200000010ff */
        /* <DEDUP_REMOVED lines=13> */
[----:B------:R-:W-:Y:S02]  /*e740*/  FADD.FTZ R4, R9, R7 ;  /* 0x0000000709047221 */ /* 0x000fe40000010000 */
[C---:B------:R-:W-:Y:S02]  /*e750*/  FMUL.FTZ R20, R2.reuse, R108 ;  /* 0x0000006c02147220 */ /* 0x040fe40000410000 */
[----:B------:R-:W-:Y:S02]  /*e760*/  FMUL.FTZ R21, R2, R109 ;  /* 0x0000006d02157220 */ /* 0x000fe40000410000 */
[----:B------:R-:W-:Y:S02]  /*e770*/  FADD.FTZ R141, R8, R4 ;  /* 0x00000004088d7221 */ /* 0x000fe40000010000 */
[C---:B------:R-:W-:Y:S01]  /*e780*/  FMUL.FTZ R4, R2.reuse, R124 ;  /* 0x0000007c02047220 */ /* 0x040fe20000410000 */
[----:B------:R-:W4:Y:S01]  /*e790*/  MUFU.EX2 R7, R6 ;  /* 0x0000000600077308 */ /* 0x000f220000000800 */
[C---:B------:R-:W-:Y:S02]  /*e7a0*/  FMUL.FTZ R29, R2.reuse, R101 ;  /* 0x00000065021d7220 */ /* 0x040fe40000410000 */
[----:B------:R-:W-:Y:S02]  /*e7b0*/  FMUL.FTZ R8, R2, R120 ;  /* 0x0000007802087220 */ /* 0x000fe40000410000 */
[C---:B-1----:R-:W-:Y:S02]  /*e7c0*/  FMUL.FTZ R58, R0.reuse, R74 ;  /* 0x0000004a003a7220 */ /* 0x042fe40000410000 */
[----:B------:R-:W-:Y:S02]  /*e7d0*/  FMUL.FTZ R59, R0, R75 ;  /* 0x0000004b003b7220 */ /* 0x000fe40000410000 */
[----:B------:R-:W1:Y:S01]  /*e7e0*/  LDSM.16.MT88.4 R72, [R191] ;  /* 0x00000000bf48783b */ /* 0x000e620000004200 */
[----:B------:R-:W-:Y:S01]  /*e7f0*/  MUFU.EX2 R108, R68 ;  /* 0x00000044006c7308 */ /* 0x000fe20000000800 */
[----:B------:R-:W-:Y:S02]  /*e800*/  FMUL.FTZ R9, R2, R121 ;  /* 0x0000007902097220 */ /* 0x000fe40000410000 */
[----:B------:R-:W-:Y:S02]  /*e810*/  FMUL.FTZ R11, R0, R123 ;  /* 0x0000007b000b7220 */ /* 0x000fe40000410000 */
[C---:B---3--:R-:W-:Y:S02]  /*e820*/  FMUL.FTZ R5, R2.reuse, R125 ;  /* 0x0000007d02057220 */ /* 0x048fe40000410000 */
[C---:B------:R-:W-:Y:S02]  /*e830*/  FMUL.FTZ R12, R2.reuse, R116 ;  /* 0x00000074020c7220 */ /* 0x040fe40000410000 */
[----:B------:R-:W-:Y:S01]  /*e840*/  FMUL.FTZ R13, R2, R117 ;  /* 0x00000075020d7220 */ /* 0x000fe20000410000 */
[----:B------:R-:W3:Y:S01]  /*e850*/  MUFU.EX2 R109, R70 ;  /* 0x00000046006d7308 */ /* 0x000ee20000000800 */
[C---:B------:R-:W-:Y:S02]  /*e860*/  FMUL.FTZ R14, R0.reuse, R118 ;  /* 0x00000076000e7220 */ /* 0x040fe40000410000 */
[C---:B------:R-:W-:Y:S01]  /*e870*/  FMUL.FTZ R15, R0.reuse, R119 ;  /* 0x00000077000f7220 */ /* 0x040fe20000410000 */
[C---:B----4-:R-:W-:Y:S01]  /*e880*/  F2FP.BF16.PACK_AB R137, R7.reuse, R10 ;  /* 0x0000000a0789723e */ /* 0x050fe200000010ff */
[C---:B------:R-:W-:Y:S02]  /*e890*/  FFMA.FTZ R6, R0.reuse, R247, R10 ;  /* 0x000000f700067223 */ /* 0x040fe4000001000a */
[C---:B------:R-:W-:Y:S02]  /*e8a0*/  FMUL.FTZ R10, R0.reuse, R122 ;  /* 0x0000007a000a7220 */ /* 0x040fe40000410000 */
[----:B------:R-:W-:Y:S01]  /*e8b0*/  FADD.FTZ R101, R7, R6 ;  /* 0x0000000607657221 */ /* 0x000fe20000010000 */
[----:B------:R-:W-:Y:S01]  /*e8c0*/  LDSM.16.MT88.4 R120, [R191+0x3000] ;  /* 0x00300000bf78783b */ /* 0x000fe20000004200 */
[C---:B------:R-:W-:Y:S01]  /*e8d0*/  FMUL.FTZ R6, R0.reuse, R126 ;  /* 0x0000007e00067220 */ /* 0x040fe20000410000 */
[----:B------:R-:W4:Y:S01]  /*e8e0*/  MUFU.EX2 R68, R153 ;  /* 0x0000009900447308 */ /* 0x000f220000000800 */
[----:B------:R-:W-:Y:S02]  /*e8f0*/  FMUL.FTZ R7, R0, R127 ;  /* 0x0000007f00077220 */ /* 0x000fe40000410000 */
[C---:B------:R-:W-:Y:S02]  /*e900*/  FMUL.FTZ R16, R2.reuse, R112 ;  /* 0x0000007002107220 */ /* 0x040fe40000410000 */
[----:B------:R-:W-:Y:S02]  /*e910*/  FMUL.FTZ R17, R2, R113 ;  /* 0x0000007102117220 */ /* 0x000fe40000410000 */
[C---:B------:R-:W-:Y:S02]  /*e920*/  FMUL.FTZ R18, R0.reuse, R114 ;  /* 0x0000007200127220 */ /* 0x040fe40000410000 */
[C---:B------:R-:W-:Y:S01]  /*e930*/  FMUL.FTZ R19, R0.reuse, R115 ;  /* 0x0000007300137220 */ /* 0x040fe20000410000 */
[----:B------:R-:W-:Y:S01]  /*e940*/  MUFU.EX2 R153, R142 ;  /* 0x0000008e00997308 */ /* 0x000fe20000000800 */
        /* <DEDUP_REMOVED lines=15> */
[C---:B------:R-:W-:Y:S04]  /*ea40*/  FMUL.FTZ R32, R2.reuse, R96 ;  /* 0x0000006002207220 */ /* 0x040fe80000410000 */
        /* <DEDUP_REMOVED lines=23> */
[C---:B-1----:R-:W-:Y:S01]  /*ebc0*/  HMMA.16816.F32.BF16 R12, R136.reuse, R72, R12 ;  /* 0x00000048880c723c */ /* 0x042fe2000004180c */
[----:B------:R-:W-:Y:S02]  /*ebd0*/  MUFU.EX2 R142, R239 ;  /* 0x000000ef008e7308 */ /* 0x000fe40000000800 */
[----:B------:R-:W-:Y:S02]  /*ebe0*/  FMUL.FTZ R49, R2, R81 ;  /* 0x0000005102317220 */ /* 0x000fe40000410000 */
[C---:B------:R-:W-:Y:S02]  /*ebf0*/  FMUL.FTZ R50, R0.reuse, R82 ;  /* 0x0000005200327220 */ /* 0x040fe40000410000 */
[----:B------:R-:W-:Y:S01]  /*ec00*/  FMUL.FTZ R51, R0, R83 ;  /* 0x0000005300337220 */ /* 0x000fe20000410000 */
[C---:B------:R-:W-:Y:S01]  /*ec10*/  HMMA.16816.F32.BF16 R16, R136.reuse, R74, R16 ;  /* 0x0000004a8810723c */ /* 0x040fe20000041810 */
[----:B------:R-:W1:Y:S03]  /*ec20*/  LDSM.16.MT88.4 R72, [R192] ;  /* 0x00000000c048783b */ /* 0x000e660000004200 */
[C---:B------:R-:W-:Y:S02]  /*ec30*/  FMUL.FTZ R52, R2.reuse, R76 ;  /* 0x0000004c02347220 */ /* 0x040fe40000410000 */
[----:B------:R-:W-:Y:S02]  /*ec40*/  FMUL.FTZ R53, R2, R77 ;  /* 0x0000004d02357220 */ /* 0x000fe40000410000 */
[C---:B------:R-:W-:Y:S01]  /*ec50*/  FMUL.FTZ R54, R0.reuse, R78 ;  /* 0x0000004e00367220 */ /* 0x040fe20000410000 */
[----:B------:R-:W-:Y:S03]  /*ec60*/  LDSM.16.MT88.4 R80, [R193+0x800] ;  /* 0x00080000c150783b */ /* 0x000fe60000004200 */
[C---:B------:R-:W-:Y:S02]  /*ec70*/  FMUL.FTZ R55, R0.reuse, R79 ;  /* 0x0000004f00377220 */ /* 0x040fe40000410000 */
[----:B------:R-:W-:Y:S01]  /*ec80*/  FMUL.FTZ R30, R0, R102 ;  /* 0x00000066001e7220 */ /* 0x000fe20000410000 */
[----:B--2---:R-:W-:Y:S01]  /*ec90*/  ISETP.GT.AND P0, PT, R218, R250, PT ;  /* 0x000000fada00720c */ /* 0x004fe20003f04270 */
[----:B------:R-:W-:Y:S01]  /*eca0*/  FMUL.FTZ R31, R0, R103 ;  /* 0x00000067001f7220 */ /* 0x000fe20000410000 */
[----:B------:R-:W-:Y:S01]  /*ecb0*/  LDSM.16.MT88.4 R76, [R191+0x800] ;  /* 0x00080000bf4c783b */ /* 0x000fe20000004200 */
[C---:B------:R-:W-:Y:S01]  /*ecc0*/  FMUL.FTZ R60, R2.reuse, R60 ;  /* 0x0000003c023c7220 */ /* 0x040fe20000410000 */
[----:B------:R-:W-:Y:S01]  /*ecd0*/  MUFU.EX2 R103, R143 ;  /* 0x0000008f00677308 */ /* 0x000fe20000000800 */
[C---:B------:R-:W-:Y:S02]  /*ece0*/  FMUL.FTZ R61, R2.reuse, R61 ;  /* 0x0000003d023d7220 */ /* 0x040fe40000410000 */
[C---:B------:R-:W-:Y:S02]  /*ecf0*/  FMUL.FTZ R64, R2.reuse, R64 ;  /* 0x0000004002407220 */ /* 0x040fe40000410000 */
[----:B------:R-:W-:Y:S02]  /*ed00*/  FMUL.FTZ R65, R2, R65 ;  /* 0x0000004102417220 */ /* 0x000fe40000410000 */
[C---:B------:R-:W-:Y:S02]  /*ed10*/  FMUL.FTZ R62, R0.reuse, R62 ;  /* 0x0000003e003e7220 */ /* 0x040fe40000410000 */
[C---:B------:R-:W-:Y:S01]  /*ed20*/  FMUL.FTZ R63, R0.reuse, R63 ;  /* 0x0000003f003f7220 */ /* 0x040fe20000410000 */
[----:B------:R-:W2:Y:S01]  /*ed30*/  MUFU.EX2 R2, R152 ;  /* 0x0000009800027308 */ /* 0x000ea20000000800 */
[C---:B------:R-:W-:Y:S02]  /*ed40*/  FMUL.FTZ R66, R0.reuse, R66 ;  /* 0x0000004200427220 */ /* 0x040fe40000410000 */
[----:B------:R-:W-:Y:S02]  /*ed50*/  FMUL.FTZ R67, R0, R67 ;  /* 0x0000004300437220 */ /* 0x000fe40000410000 */
[----:B----4-:R-:W-:Y:S05]  /*ed60*/  FADD.FTZ R0, R68, R141 ;  /* 0x0000008d44007221 */ /* 0x010fea0000010000 */
[----:B------:R-:W-:Y:S01]  /*ed70*/  MUFU.EX2 R152, R157 ;  /* 0x0000009d00987308 */ /* 0x000fe20000000800 */
[C---:B-1----:R-:W-:Y:S08]  /*ed80*/  HMMA.16816.F32.BF16 R20, R136.reuse, R72, R20 ;  /* 0x000000488814723c */ /* 0x042ff00000041814 */
[C---:B------:R-:W-:Y:S01]  /*ed90*/  HMMA.16816.F32.BF16 R24, R136.reuse, R74, R24 ;  /* 0x0000004a8818723c */ /* 0x040fe20000041818 */
[----:B------:R-:W1:Y:S01]  /*eda0*/  LDSM.16.MT88.4 R72, [R196] ;  /* 0x00000000c448783b */ /* 0x000e620000004200 */
[----:B------:R-:W3:Y:S02]  /*edb0*/  MUFU.EX2 R102, R140 ;  /* 0x0000008c00667308 */ /* 0x000ee40000000800 */
[----:B--2---:R-:W-:Y:S04]  /*edc0*/  FADD.FTZ R0, R2, R0 ;  /* 0x0000000002007221 */ /* 0x004fe80000010000 */
[----:B------:R-:W-:Y:S04]  /*edd0*/  FADD.FTZ R0, R71, R0 ;  /* 0x0000000047007221 */ /* 0x000fe80000010000 */
[----:B------:R-:W-:Y:S01]  /*ede0*/  FADD.FTZ R0, R70, R0 ;  /* 0x0000000046007221 */ /* 0x000fe20000010000 */
[----:B------:R-:W2:Y:S10]  /*edf0*/  MUFU.EX2 R143, R237 ;  /* 0x000000ed008f7308 */ /* 0x000eb40000000800 */
[----:B------:R-:W-:Y:S10]  /*ee00*/  MUFU.EX2 R141, R243 ;  /* 0x000000f3008d7308 */ /* 0x000ff40000000800 */
[----:B------:R-:W4:Y:S01]  /*ee10*/  MUFU.EX2 R140, R245 ;  /* 0x000000f5008c7308 */ /* 0x000f220000000800 */
        /* <DEDUP_REMOVED lines=16> */
[----:B---3--:R-:W-:Y:S03]  /*ef20*/  F2FP.BF16.PACK_AB R73, R102, R103 ;  /* 0x000000676649723e */ /* 0x008fe600000010ff */
[----:B------:R-:W-:Y:S02]  /*ef30*/  F2FP.BF16.PACK_AB R74, R70, R71 ;  /* 0x00000047464a723e */ /* 0x000fe400000010ff */
[----:B------:R-:W-:Y:S02]  /*ef40*/  F2FP.BF16.PACK_AB R75, R247, R249 ;  /* 0x000000f9f74b723e */ /* 0x000fe400000010ff */
[----:B------:R-:W3:Y:S01]  /*ef50*/  MUFU.EX2 R2, R159 ;  /* 0x0000009f00027308 */ /* 0x000ee20000000800 */
[----:B--2---:R-:W-:Y:S02]  /*ef60*/  F2FP.BF16.PACK_AB R137, R142, R143 ;  /* 0x0000008f8e89723e */ /* 0x004fe400000010ff */
[----:B----4-:R-:W-:Y:S02]  /*ef70*/  F2FP.BF16.PACK_AB R139, R140, R141 ;  /* 0x0000008d8c8b723e */ /* 0x010fe400000010ff */
        /* <DEDUP_REMOVED lines=14> */
[----:B------:R-:W1:Y:S01]  /*f060*/  MUFU.EX2 R156, R146 ;  /* 0x00000092009c7308 */ /* 0x000e620000000800 */
[C---:B----4-:R-:W-:Y:S09]  /*f070*/  HMMA.16816.F32.BF16 R20, R72.reuse, R76, R20 ;  /* 0x0000004c4814723c */ /* 0x050ff20000041814 */
[----:B------:R-:W-:Y:S01]  /*f080*/  MUFU.EX2 R151, R158 ;  /* 0x0000009e00977308 */ /* 0x000fe20000000800 */
[C---:B------:R-:W-:Y:S01]  /*f090*/  HMMA.16816.F32.BF16 R24, R72.reuse, R78, R24 ;  /* 0x0000004e4818723c */ /* 0x040fe20000041818 */
[----:B------:R-:W2:Y:S07]  /*f0a0*/  LDSM.16.MT88.4 R76, [R191+0x4000] ;  /* 0x00400000bf4c783b */ /* 0x000eae0000004200 */
[C---:B---3--:R-:W-:Y:S01]  /*f0b0*/  HMMA.16816.F32.BF16 R28, R72.reuse, R80, R28 ;  /* 0x00000050481c723c */ /* 0x048fe2000004181c */
[----:B------:R-:W-:Y:S07]  /*f0c0*/  MUFU.EX2 R149, R161 ;  /* 0x000000a100957308 */ /* 0x000fee0000000800 */
[C---:B------:R-:W-:Y:S01]  /*f0d0*/  HMMA.16816.F32.BF16 R32, R72.reuse, R82, R32 ;  /* 0x000000524820723c */ /* 0x040fe20000041820 */
[----:B------:R-:W3:Y:S02]  /*f0e0*/  LDSM.16.MT88.4 R80, [R193+0x4000] ;  /* 0x00400000c150783b */ /* 0x000ee40000004200 */
[----:B------:R-:W-:Y:S10]  /*f0f0*/  MUFU.EX2 R147, R217 ;  /* 0x000000d900937308 */ /* 0x000ff40000000800 */
[----:B------:R-:W-:Y:S01]  /*f100*/  MUFU.EX2 R146, R230 ;  /* 0x000000e600927308 */ /* 0x000fe20000000800 */
        /* <DEDUP_REMOVED lines=13> */
[----:B------:R-:W-:Y:S01]  /*f1e0*/  F2FP.BF16.PACK_AB R74, R70, R71 ;  /* 0x00000047464a723e */ /* 0x000fe200000010ff */
[----:B------:R-:W4:Y:S02]  /*f1f0*/  MUFU.EX2 R68, R225 ;  /* 0x000000e100447308 */ /* 0x000f240000000800 */
[----:B-----5:R-:W-:Y:S02]  /*f200*/  F2FP.BF16.PACK_AB R73, R163, R246 ;  /* 0x000000f6a349723e */ /* 0x020fe400000010ff */
[----:B-1----:R-:W-:Y:S06]  /*f210*/  F2FP.BF16.PACK_AB R75, R156, R159 ;  /* 0x0000009f9c4b723e */ /* 0x002fec00000010ff */
[----:B------:R-:W1:Y:S01]  /*f220*/  MUFU.EX2 R2, R224 ;  /* 0x000000e000027308 */ /* 0x000e620000000800 */
[C---:B--2---:R-:W-:Y:S09]  /*f230*/  HMMA.16816.F32.BF16 R4, R72.reuse, R76, R4 ;  /* 0x0000004c4804723c */ /* 0x044ff20000041804 */
[----:B------:R-:W2:Y:S01]  /*f240*/  MUFU.EX2 R71, R216 ;  /* 0x000000d800477308 */ /* 0x000ea20000000800 */
[C---:B------:R-:W-:Y:S01]  /*f250*/  HMMA.16816.F32.BF16 R8, R72.reuse, R78, R8 ;  /* 0x0000004e4808723c */ /* 0x040fe20000041808 */
[----:B------:R-:W5:Y:S02]  /*f260*/  LDSM.16.MT88.4 R76, [R194+0x1000] ;  /* 0x00100000c24c783b */ /* 0x000f640000004200 */
[----:B----4-:R-:W-:Y:S06]  /*f270*/  FADD.FTZ R0, R68, R0 ;  /* 0x0000000044007221 */ /* 0x010fec0000010000 */
[----:B------:R-:W4:Y:S01]  /*f280*/  MUFU.EX2 R70, R214 ;  /* 0x000000d600467308 */ /* 0x000f220000000800 */
[C---:B---3--:R-:W-:Y:S03]  /*f290*/  HMMA.16816.F32.BF16 R12, R72.reuse, R80, R12 ;  /* 0x00000050480c723c */ /* 0x048fe6000004180c */
[----:B-1----:R-:W-:Y:S05]  /*f2a0*/  FADD.FTZ R0, R2, R0 ;  /* 0x0000000002007221 */ /* 0x002fea0000010000 */
[C---:B------:R-:W-:Y:S01]  /*f2b0*/  HMMA.16816.F32.BF16 R16, R72.reuse, R82, R16 ;  /* 0x000000524810723c */ /* 0x040fe20000041810 */
[----:B------:R-:W1:Y:S03]  /*f2c0*/  LDSM.16.MT88.4 R80, [R191+0x4800] ;  /* 0x00480000bf50783b */ /* 0x000e660000004200 */
[----:B--2---:R-:W-:Y:S04]  /*f2d0*/  FADD.FTZ R0, R71, R0 ;  /* 0x0000000047007221 */ /* 0x004fe80000010000 */
[C---:B------:R-:W-:Y:S04]  /*f2e0*/  HMMA.16816.F32.BF16 R20, R72.reuse, R84, R20 ;  /* 0x000000544814723c */ /* 0x040fe80000041814 */
[----:B----4-:R-:W-:Y:S04]  /*f2f0*/  FADD.FTZ R0, R70, R0 ;  /* 0x0000000046007221 */ /* 0x010fe80000010000 */
        /* <DEDUP_REMOVED lines=17> */
[C---:B-1----:R-:W-:Y:S03]  /*f410*/  HMMA.16816.F32.BF16 R60, R72.reuse, R80, R60 ;  /* 0x00000050483c723c */ /* 0x042fe6000004183c */
[----:B------:R-:W1:Y:S01]  /*f420*/  MUFU.EX2 R2, R228 ;  /* 0x000000e400027308 */ /* 0x000e620000000800 */
[----:B------:R-:W-:Y:S04]  /*f430*/  F2FP.BF16.PACK_AB R79, R152, R155 ;  /* 0x0000009b984f723e */ /* 0x000fe800000010ff */
[----:B------:R-:W-:Y:S01]  /*f440*/  HMMA.16816.F32.BF16 R64, R72, R82, R64 ;  /* 0x000000524840723c */ /* 0x000fe20000041840 */
[----:B------:R-:W4:Y:S04]  /*f450*/  LDSM.16.MT88.4 R72, [R192+0x1800] ;  /* 0x00180000c048783b */ /* 0x000f280000004200 */
[----:B------:R-:W5:Y:S03]  /*f460*/  MUFU.EX2 R71, R227 ;  /* 0x000000e300477308 */ /* 0x000f660000000800 */
[C---:B--2---:R-:W-:Y:S01]  /*f470*/  HMMA.16816.F32.BF16 R4, R76.reuse, R84, R4 ;  /* 0x000000544c04723c */ /* 0x044fe20000041804 */
[----:B------:R-:W2:Y:S04]  /*f480*/  LDSM.16.MT88.4 R80, [R194+0x1800] ;  /* 0x00180000c250783b */ /* 0x000ea80000004200 */
[----:B---3--:R-:W-:Y:S02]  /*f490*/  FADD.FTZ R0, R68, R0 ;  /* 0x0000000044007221 */ /* 0x008fe40000010000 */
[----:B------:R-:W3:Y:S01]  /*f4a0*/  MUFU.EX2 R70, R226 ;  /* 0x000000e200467308 */ /* 0x000ee20000000800 */
[C---:B------:R-:W-:Y:S01]  /*f4b0*/  HMMA.16816.F32.BF16 R8, R76.reuse, R86, R8 ;  /* 0x000000564c08723c */ /* 0x040fe20000041808 */
[----:B------:R-:W2:Y:S03]  /*f4c0*/  LDSM.16.MT88.4 R84, [R191+0x5000] ;  /* 0x00500000bf54783b */ /* 0x000ea60000004200 */
[----:B-1----:R-:W-:Y:S04]  /*f4d0*/  FADD.FTZ R0, R2, R0 ;  /* 0x0000000002007221 */ /* 0x002fe80000010000 */
[C---:B------:R-:W-:Y:S04]  /*f4e0*/  HMMA.16816.F32.BF16 R12, R76.reuse, R88, R12 ;  /* 0x000000584c0c723c */ /* 0x040fe8000004180c */
[----:B-----5:R-:W-:Y:S04]  /*f4f0*/  FADD.FTZ R0, R71, R0 ;  /* 0x0000000047007221 */ /* 0x020fe80000010000 */
[C---:B------:R-:W-:Y:S01]  /*f500*/  HMMA.16816.F32.BF16 R16, R76.reuse, R90, R16 ;  /* 0x0000005a4c10723c */ /* 0x040fe20000041810 */
[----:B------:R-:W-:Y:S03]  /*f510*/  LDSM.16.MT88.4 R88, [R192+0x5000] ;  /* 0x00500000c058783b */ /* 0x000fe60000004200 */
[----:B---3--:R-:W-:Y:S04]  /*f520*/  FADD.FTZ R0, R70, R0 ;  /* 0x0000000046007221 */ /* 0x008fe80000010000 */
[C---:B----4-:R-:W-:Y:S08]  /*f530*/  HMMA.16816.F32.BF16 R20, R76.reuse, R72, R20 ;  /* 0x000000484c14723c */ /* 0x050ff00000041814 */
        /* <DEDUP_REMOVED lines=45> */
[C---:B-1----:R-:W-:Y:S03]  /*f810*/  HMMA.16816.F32.BF16 R36, R72.reuse, R80, R36 ;  /* 0x000000504824723c */ /* 0x042fe60000041824 */
[----:B------:R-:W1:Y:S01]  /*f820*/  MUFU.EX2 R70, R242 ;  /* 0x000000f200467308 */ /* 0x000e620000000800 */
[----:B------:R-:W-:Y:S01]  /*f830*/  F2FP.BF16.PACK_AB R79, R144, R145 ;  /* 0x00000091904f723e */ /* 0x000fe200000010ff */
[----:B------:R-:W-:Y:S03]  /*f840*/  FADD.FTZ R2, R108, R101 ;  /* 0x000000656c027221 */ /* 0x000fe60000010000 */
[C---:B------:R-:W-:Y:S01]  /*f850*/  HMMA.16816.F32.BF16 R40, R72.reuse, R82, R40 ;  /* 0x000000524828723c */ /* 0x040fe20000041828 */
[----:B------:R-:W4:Y:S04]  /*f860*/  LDSM.16.MT88.4 R80, [R191+0x2800] ;  /* 0x00280000bf50783b */ /* 0x000f280000004200 */
[----:B------:R-:W2:Y:S03]  /*f870*/  MUFU.EX2 R68, R244 ;  /* 0x000000f400447308 */ /* 0x000ea60000000800 */
[C---:B---3--:R-:W-:Y:S04]  /*f880*/  HMMA.16816.F32.BF16 R44, R72.reuse, R84, R44 ;  /* 0x00000054482c723c */ /* 0x048fe8000004182c */
[C---:B-----5:R-:W-:Y:S01]  /*f890*/  F2FP.BF16.PACK_AB R136, R71.reuse, R100 ;  /* 0x000000644788723e */ /* 0x060fe200000010ff */
[----:B------:R-:W-:Y:S03]  /*f8a0*/  FADD.FTZ R0, R71, R0 ;  /* 0x0000000047007221 */ /* 0x000fe60000010000 */
[C---:B------:R-:W-:Y:S01]  /*f8b0*/  HMMA.16816.F32.BF16 R48, R72.reuse, R86, R48 ;  /* 0x000000564830723c */ /* 0x040fe20000041830 */
[----:B------:R-:W3:Y:S03]  /*f8c0*/  LDSM.16.MT88.4 R84, [R193+0x2800] ;  /* 0x00280000c154783b */ /* 0x000ee60000004200 */
[----:B-1----:R-:W-:Y:S04]  /*f8d0*/  FADD.FTZ R0, R70, R0 ;  /* 0x0000000046007221 */ /* 0x002fe80000010000 */
[C---:B--2---:R-:W-:Y:S04]  /*f8e0*/  HMMA.16816.F32.BF16 R52, R72.reuse, R92, R52 ;  /* 0x0000005c4834723c */ /* 0x044fe80000041834 */
[C---:B------:R-:W-:Y:S01]  /*f8f0*/  F2FP.BF16.PACK_AB R138, R68.reuse, R70 ;  /* 0x00000046448a723e */ /* 0x040fe200000010ff */
[----:B------:R-:W-:Y:S01]  /*f900*/  FADD.FTZ R230, R68, R0 ;  /* 0x0000000044e67221 */ /* 0x000fe20000010000 */
[----:B------:R-:W-:Y:S02]  /*f910*/  MOV R68, R3 ;  /* 0x0000000300447202 */ /* 0x000fe40000000f00 */
        /* <DEDUP_REMOVED lines=74> */
.L_x_1361:
[----:B------:R-:W-:Y:S05]  /*fdc0*/  BRA.DIV ~URZ, `(.L_x_1377) ;  /* 0x00006d927f007947 */ /* 0x000fea000b800000 */
[----:B------:R1:W2:Y:S02]  /*fdd0*/  SHFL.BFLY PT, R0, R230, 0x2, 0x1f ;  /* 0x0c401f00e6007f89 */ /* 0x0002a400000e0000 */
.L_x_1474:
[----:B--2---:R-:W-:Y:S01]  /*fde0*/  FADD.FTZ R5, R0, R230 ;  /* 0x000000e600057221 */ /* 0x004fe20000010000 */
[----:B------:R-:W-:Y:S05]  /*fdf0*/  BRA.DIV ~URZ, `(.L_x_1378) ;  /* 0x00006db27f007947 */ /* 0x000fea000b800000 */
[----:B------:R-:W2:Y:S04]  /*fe00*/  SHFL.BFLY PT, R0, R247, 0x2, 0x1f ;  /* 0x0c401f00f7007f89 */ /* 0x000ea800000e0000 */
[----:B------:R-:W3:Y:S01]  /*fe10*/  SHFL.BFLY PT, R2, R5, 0x1, 0x1f ;  /* 0x0c201f0005027f89 */ /* 0x000ee200000e0000 */
[----:B--2---:R-:W-:-:S02]  /*fe20*/  FADD.FTZ R4, R0, R247 ;  /* 0x000000f700047221 */ /* 0x004fc40000010000 */
[----:B---3--:R-:W-:-:S03]  /*fe30*/  FADD.FTZ R5, R5, R2 ;  /* 0x0000000205057221 */ /* 0x008fc60000010000 */
[----:B------:R2:W3:Y:S04]  /*fe40*/  SHFL.BFLY PT, R3, R4, 0x1, 0x1f ;  /* 0x0c201f0004037f89 */ /* 0x0004e800000e0000 */
.L_x_1475:
        /* <DEDUP_REMOVED lines=85> */
.L_x_1324:
[----:B-12---:R1:W5:Y:S04]  /*103a0*/  LDL R6, [R1+0x48] ;  /* 0x0000480001067983 */ /* 0x0063680000100800 */
[----:B------:R-:W2:Y:S01]  /*103b0*/  S2R R2, SR_TID.X ;  /* 0x0000000000027919 */ /* 0x000ea20000002100 */
[----:B------:R-:W-:Y:S01]  /*103c0*/  BSSY B0, `(.L_x_1379) ;  /* 0x0000011000007945 */ /* 0x000fe20003800000 */
[----:B--2---:R-:W-:-:S13]  /*103d0*/  LOP3.LUT P0, RZ, R2, 0xff, RZ, 0xc0, !PT ;  /* 0x000000ff02ff7812 */ /* 0x004fda000780c0ff */
[----:B------:R-:W-:Y:S05]  /*103e0*/  @P0 BRA `(.L_x_1380) ;  /* 0x000000e000000947 */ /* 0x000fea0003800000 */
[----:B-1----:R-:W1:Y:S01]  /*103f0*/  S2R R4, SR_LANEID ;  /* 0x0000000000047919 */ /* 0x002e620000000000 */
[----:B------:R-:W-:Y:S01]  /*10400*/  VOTEU.ANY UR4, UPT, PT ;  /* 0x0000000000047886 */ /* 0x000fe200038e0100 */
[----:B------:R-:W-:Y:S01]  /*10410*/  IMAD.MOV.U32 R5, RZ, RZ, c[0x0][0x564] ;  /* 0x00015900ff057624 */ /* 0x000fe200078e00ff */
[----:B------:R-:W1:Y:S08]  /*10420*/  FLO.U32 R3, UR4 ;  /* 0x0000000400037d00 */ /* 0x000e7000080e0000 */
[----:B------:R-:W2:Y:S01]  /*10430*/  POPC R2, UR4 ;  /* 0x0000000400027d09 */ /* 0x000ea20008000000 */
[----:B-1----:R-:W-:Y:S01]  /*10440*/  ISETP.EQ.U32.AND P0, PT, R3, R4, PT ;  /* 0x000000040300720c */ /* 0x002fe20003f02070 */
[----:B------:R-:W-:-:S12]  /*10450*/  IMAD.MOV.U32 R4, RZ, RZ, c[0x0][0x560] ;  /* 0x00015800ff047624 */ /* 0x000fd800078e00ff */
[----:B--2---:R1:W2:Y:S04]  /*10460*/  @P0 ATOMG.E.ADD.STRONG.GPU PT, R2, [R4.64], R2 ;  /* 0x00000002040209a8 */ /* 0x0042a800081ee1c6 */
[----:B-1----:R-:W1:Y:S04]  /*10470*/  S2R R4, SR_LTMASK ;  /* 0x0000000000047919 */ /* 0x002e680000003900 */
[----:B--2---:R1:W2:Y:S02]  /*10480*/  SHFL.IDX PT, R3, R2, R3, 0x1f ;  /* 0x00001f0302037589 */ /* 0x0042a400000e0000 */
[----:B-1----:R-:W-:-:S06]  /*10490*/  LOP3.LUT R2, R4, UR4, RZ, 0xc0, !PT ;  /* 0x0000000404027c12 */ /* 0x002fcc000f8ec0ff */
[----:B------:R-:W2:Y:S02]  /*104a0*/  POPC R2, R2 ;  /* 0x0000000200027309 */ /* 0x000ea40000000000 */
[----:B--2--5:R-:W-:-:S05]  /*104b0*/  IADD3 R6, R3, c[0x0][0xc], R2 ;  /* 0x0000030003067a10 */ /* 0x024fca0007ffe002 */
[----:B------:R1:W-:Y:S02]  /*104c0*/  STL [R1+0x48], R6 ;  /* 0x0000480601007387 */ /* 0x0003e40000100800 */
.L_x_1380:
[----:B-1----:R-:W-:Y:S05]  /*104d0*/  BSYNC B0 ;  /* 0x0000000000007941 */ /* 0x002fea0003800000 */
.L_x_1379:
        /* <DEDUP_REMOVED lines=68> */
[----:B-1----:R-:W-:Y:S02]  /*10920*/  F2FP.BF16.PACK_AB R0, R89, R88 ;  /* 0x000000585900723e */ /* 0x002fe400000010ff */
[----:B------:R-:W-:-:S03]  /*10930*/  F2FP.BF16.PACK_AB R2, R75, R74 ;  /* 0x0000004a4b02723e */ /* 0x000fc600000010ff */
[----:B------:R1:W-:Y:S04]  /*10940*/  STS [R11+0x4000], R0 ;  /* 0x004000000b007388 */ /* 0x0003e80000000800 */
[----:B------:R-:W-:Y:S04]  /*10950*/  STS [R11+0x4400], R4 ;  /* 0x004400040b007388 */ /* 0x000fe80000000800 */
[----:B------:R4:W-:Y:S04]  /*10960*/  STS [R5+0x4000], R3 ;  /* 0x0040000305007388 */ /* 0x0009e80000000800 */
[----:B------:R4:W-:Y:S01]  /*10970*/  STS [R5+0x4400], R2 ;  /* 0x0044000205007388 */ /* 0x0009e20000000800 */
[----:B-1----:R-:W-:-:S05]  /*10980*/  F2FP.BF16.PACK_AB R0, R53, R52 ;  /* 0x000000343500723e */ /* 0x002fca00000010ff */
[----:B------:R1:W-:Y:S01]  /*10990*/  STS [R10+0x4000], R0 ;  /* 0x004000000a007388 */ /* 0x0003e20000000800 */
[----:B----4-:R-:W-:Y:S02]  /*109a0*/  F2FP.BF16.PACK_AB R3, R27, R26 ;  /* 0x0000001a1b03723e */ /* 0x010fe400000010ff */
[----:B------:R-:W-:-:S05]  /*109b0*/  F2FP.BF16.PACK_AB R2, R55, R54 ;  /* 0x000000363702723e */ /* 0x000fca00000010ff */
[----:B------:R4:W-:Y:S01]  /*109c0*/  STS [R10+0x4400], R2 ;  /* 0x004400020a007388 */ /* 0x0009e20000000800 */
[----:B-1----:R-:W-:-:S05]  /*109d0*/  F2FP.BF16.PACK_AB R0, R25, R24 ;  /* 0x000000181900723e */ /* 0x002fca00000010ff */
[----:B------:R1:W-:Y:S04]  /*109e0*/  STS [R8+0x4000], R0 ;  /* 0x0040000008007388 */ /* 0x0003e80000000800 */
[----:B------:R2:W-:Y:S04]  /*109f0*/  STS [R8+0x4400], R3 ;  /* 0x0044000308007388 */ /* 0x0005e80000000800 */
[----:B------:R-:W-:Y:S01]  /*10a00*/  BAR.SYNC.DEFER_BLOCKING 0x1, 0x100 ;  /* 0x0044000000007b1d */ /* 0x000fe20000010000 */
[----:B------:R-:W-:-:S04]  /*10a10*/  ISETP.NE.U32.AND P2, PT, RZ, c[0x0][0x500], PT ;  /* 0x00014000ff007a0c */ /* 0x000fc80003f45070 */
[----:B------:R-:W-:Y:S02]  /*10a20*/  ISETP.NE.AND.EX P2, PT, RZ, c[0x0][0x504], PT, P2 ;  /* 0x00014100ff007a0c */ /* 0x000fe40003f45320 */
[----:B----4-:R-:W-:Y:S01]  /*10a30*/  IADD3 R2, P1, R9, c[0x0][0x500], RZ ;  /* 0x0001400009027a10 */ /* 0x010fe20007f3e0ff */
[----:B-1----:R-:W-:-:S03]  /*10a40*/  IMAD.MOV.U32 R0, RZ, RZ, RZ ;  /* 0x000000ffff007224 */ /* 0x002fc600078e00ff */
[----:B--2---:R-:W-:-:S07]  /*10a50*/  IADD3.X R3, R7, c[0x0][0x504], RZ, P1, !PT ;  /* 0x0001410007037a10 */ /* 0x004fce0000ffe4ff */
[----:B------:R1:W5:Y:S01]  /*10a60*/  @P2 LDG.E R0, [R2.64] ;  /* 0x0000000602002981 */ /* 0x000362000c1e1900 */
[----:B------:R-:W-:-:S04]  /*10a70*/  ISETP.NE.U32.AND P3, PT, RZ, c[0x0][0x508], PT ;  /* 0x00014200ff007a0c */ /* 0x000fc80003f65070 */
[----:B------:R-:W-:Y:S01]  /*10a80*/  ISETP.NE.AND.EX P3, PT, RZ, c[0x0][0x50c], PT, P3 ;  /* 0x00014300ff007a0c */ /* 0x000fe20003f65330 */
[----:B------:R-:W-:-:S12]  /*10a90*/  IMAD.MOV.U32 R14, RZ, RZ, c[0x0][0x388] ;  /* 0x0000e200ff0e7624 */ /* 0x000fd800078e00ff */
[----:B------:R-:W-:-:S04]  /*10aa0*/  @P3 IADD3 R4, P0, R9, c[0x0][0x508], RZ ;  /* 0x0001420009043a10 */ /* 0x000fc80007f1e0ff */
[----:B------:R-:W-:-:S05]  /*10ab0*/  @P3 IADD3.X R5, R7, c[0x0][0x50c], RZ, P0, !PT ;  /* 0x0001430007053a10 */ /* 0x000fca00007fe4ff */
[----:B------:R2:W5:Y:S01]  /*10ac0*/  @P3 LDG.E R14, [R4.64] ;  /* 0x00000006040e3981 */ /* 0x000562000c1e1900 */
[----:B---3--:R-:W-:-:S04]  /*10ad0*/  ISETP.NE.AND P0, PT, R6, RZ, PT ;  /* 0x000000ff0600720c */ /* 0x008fc80003f05270 */
[----:B--2---:R-:W-:Y:S01]  /*10ae0*/  SEL R5, R6, c[0x0][0x3d4], P0 ;  /* 0x0000f50006057a07 */ /* 0x004fe20000000000 */
[----:B------:R-:W-:Y:S05]  /*10af0*/  @P3 BRA `(.L_x_1383) ;  /* 0x0000004000003947 */ /* 0x000fea0003800000 */
[----:B-1----:R-:W-:Y:S05]  /*10b00*/  @!P2 BRA `(.L_x_1383) ;  /* 0x000000300000a947 */ /* 0x002fea0003800000 */
[----:B------:R1:W2:Y:S04]  /*10b10*/  LDG.E R4, [R2.64] ;  /* 0x0000000602047981 */ /* 0x0002a8000c1e1900 */
[----:B-1----:R-:W2:Y:S02]  /*10b20*/  LDG.E R2, [R2.64+0x4] ;  /* 0x0000040602027981 */ /* 0x002ea4000c1e1900 */
[----:B--2--5:R-:W-:Y:S02]  /*10b30*/  IADD3 R14, -R4, R2, RZ ;  /* 0x00000002040e7210 */ /* 0x024fe40007ffe1ff */
.L_x_1383:
[----:B-1----:R-:W2:Y:S04]  /*10b40*/  LDL.LU R8, [R1+0x5c] ;  /* 0x00005c0001087983 */ /* 0x002ea80000300800 */
[----:B------:R-:W3:Y:S04]  /*10b50*/  LDL R7, [R1+0x58] ;  /* 0x0000580001077983 */ /* 0x000ee80000100800 */
[----:B------:R-:W4:Y:S04]  /*10b60*/  LDL.LU R3, [R1+0x70] ;  /* 0x0000700001037983 */ /* 0x000f280000300800 */
[----:B------:R-:W2:Y:S01]  /*10b70*/  LDL.LU R6, [R1+0x50] ;  /* 0x0000500001067983 */ /* 0x000ea20000300800 */
[----:B------:R-:W-:Y:S01]  /*10b80*/  IMAD.MOV.U32 R2, RZ, RZ, 0x368 ;  /* 0x00000368ff027424 */ /* 0x000fe200078e00ff */
[----:B------:R-:W-:-:S02]  /*10b90*/  ISETP.GT.AND P3, PT, R5, 0x1, PT ;  /* 0x000000010500780c */ /* 0x000fc40003f64270 */
[----:B------:R-:W3:Y:S02]  /*10ba0*/  LDL R44, [R1+0x40] ;  /* 0x00004000012c7983 */ /* 0x000ee40000100800 */
[----:B------:R-:W-:Y:S02]  /*10bb0*/  SEL R2, R2, 0x328, P3 ;  /* 0x0000032802027807 */ /* 0x000fe40001800000 */
[----:B------:R-:W3:Y:S02]  /*10bc0*/  LDL R13, [R1+0x6c] ;  /* 0x00006c00010d7983 */ /* 0x000ee40000100800 */
[----:B------:R-:W1:Y:S08]  /*10bd0*/  LDC.64 R16, c[0x0][R2+0x168] ;  /* 0x00005a0002107b82 */ /* 0x000e700000000a00 */
[----:B------:R1:W1:Y:S08]  /*10be0*/  LDC.64 R4, c[0x0][R2+0x170] ;  /* 0x00005c0002047b82 */ /* 0x0002700000000a00 */
[----:B------:R1:W1:Y:S08]  /*10bf0*/  LDC.64 R18, c[0x0][R2+0x178] ;  /* 0x00005e0002127b82 */ /* 0x0002700000000a00 */
[----:B------:R1:W1:Y:S01]  /*10c00*/  LDC.64 R20, c[0x0][R2+0x160] ;  /* 0x0000580002147b82 */ /* 0x0002620000000a00 */
[----:B------:R-:W-:-:S04]  /*10c10*/  ISETP.NE.U32.AND P0, PT, RZ, c[0x0][0x500], PT ;  /* 0x00014000ff007a0c */ /* 0x000fc80003f05070 */
[----:B------:R-:W-:Y:S02]  /*10c20*/  ISETP.NE.AND.EX P0, PT, RZ, c[0x0][0x504], PT, P0 ;  /* 0x00014100ff007a0c */ /* 0x000fe40003f05300 */
[----:B--2---:R-:W-:-:S05]  /*10c30*/  LOP3.LUT R10, R6, 0xffff, RZ, 0xc0, !PT ;  /* 0x0000ffff060a7812 */ /* 0x004fca00078ec0ff */
[----:B-1----:R-:W-:Y:S02]  /*10c40*/  IMAD R9, R17, R10, RZ ;  /* 0x0000000a11097224 */ /* 0x002fe400078e02ff */
[----:B------:R-:W2:Y:S01]  /*10c50*/  LDL R17, [R1+0x110] ;  /* 0x0001100001117983 */ /* 0x000ea20000100800 */
[----:B------:R-:W-:Y:S01]  /*10c60*/  IMAD.MOV.U32 R2, RZ, RZ, c[0x0][0x4e8] ;  /* 0x00013a00ff027624 */ /* 0x000fe200078e00ff */
[----:B------:R-:W-:-:S04]  /*10c70*/  SEL R8, R8, RZ, !P0 ;  /* 0x000000ff08087207 */ /* 0x000fc80004000000 */
[----:B------:R-:W-:Y:S01]  /*10c80*/  ISETP.NE.AND P2, PT, R2, 0x1, PT ;  /* 0x000000010200780c */ /* 0x000fe20003f45270 */
[----:B------:R-:W-:Y:S01]  /*10c90*/  IMAD R2, R5, R8, RZ ;  /* 0x0000000805027224 */ /* 0x000fe200078e02ff */
[----:B----4-:R-:W-:Y:S01]  /*10ca0*/  SEL R3, R3, RZ, !P0 ;  /* 0x000000ff03037207 */ /* 0x010fe20004000000 */
[----:B---3--:R-:W-:-:S04]  /*10cb0*/  IMAD.IADD R11, R7, 0x1, R44 ;  /* 0x00000001070b7824 */ /* 0x008fc800078e022c */
[C---:B------:R-:W-:Y:S02]  /*10cc0*/  IMAD R12, R4.reuse, R3, R2 ;  /* 0x00000003040c7224 */ /* 0x040fe400078e0202 */
[----:B------:R-:W-:-:S04]  /*10cd0*/  IMAD.WIDE.U32 R4, R4, R8, RZ ;  /* 0x0000000804047225 */ /* 0x000fc800078e00ff */
[----:B------:R-:W-:Y:S01]  /*10ce0*/  @P2 IMAD.HI.U32 R3, R11, c[0x0][0x4ec], RZ ;  /* 0x00013b000b032a27 */ /* 0x000fe200078e00ff */
[----:B------:R-:W1:Y:S03]  /*10cf0*/  S2R R45, SR_TID.X ;  /* 0x00000000002d7919 */ /* 0x000e660000002100 */
        /* <DEDUP_REMOVED lines=35> */
[----:B------:R2:W3:Y:S01]  /*10f30*/  SHFL.IDX PT, R5, R2, 0x1, 0x1c1f ;  /* 0x003c1f0002057f89 */ /* 0x0004e200000e0000 */
[----:B------:R-:W-:Y:S01]  /*10f40*/  IMAD R9, R14, c[0x0][0x4e8], RZ ;  /* 0x00013a000e097a24 */ /* 0x000fe200078e02ff */
        /* <DEDUP_REMOVED lines=8> */
[----:B------:R-:W-:Y:S01]  /*10fd0*/  ISETP.GE.AND P0, PT, R3, R9, PT ;  /* 0x000000090300720c */ /* 0x000fe20003f06270 */
[----:B------:R-:W-:Y:S05]  /*10fe0*/  @P3 BRA `(.L_x_1384) ;  /* 0x0000075000003947 */ /* 0x000fea0003800000 */
[----:B------:R-:W2:Y:S01]  /*10ff0*/  LDL R16, [R1+0x4] ;  /* 0x0000040001107983 */ /* 0x000ea20000100800 */
[----:B------:R-:W-:Y:S01]  /*11000*/  IMAD R12, R12, c[0x0][0x3a0], RZ ;  /* 0x0000e8000c0c7a24 */ /* 0x000fe200078e02ff */
[----:B-1----:R-:W-:Y:S01]  /*11010*/  SHF.R.S32.HI R5, RZ, 0x1f, R8 ;  /* 0x0000001fff057819 */ /* 0x002fe20000011408 */
[C---:B------:R-:W-:Y:S01]  /*11020*/  IMAD.WIDE.U32 R2, R0.reuse, c[0x0][0x3a0], RZ ;  /* 0x0000e80000027a25 */ /* 0x040fe200078e00ff */
[----:B------:R1:W3:Y:S03]  /*11030*/  LDS.128 R24, [R215+0x1080] ;  /* 0x00108000d7187984 */ /* 0x0002e60000000c00 */
[----:B------:R-:W-:Y:S01]  /*11040*/  IMAD R0, R0, c[0x0][0x3a4], R12 ;  /* 0x0000e90000007a24 */ /* 0x000fe200078e020c */
[----:B------:R1:W4:Y:S01]  /*11050*/  LDS.128 R32, [R215+0x2080] ;  /* 0x00208000d7207984 */ /* 0x0003220000000c00 */
[----:B------:R-:W-:-:S03]  /*11060*/  IMAD R5, R5, c[0x0][0x3f0], RZ ;  /* 0x0000fc0005057a24 */ /* 0x000fc600078e02ff */
[----:B------:R-:W-:Y:S01]  /*11070*/  IADD3 R3, R3, R0, RZ ;  /* 0x0000000003037210 */ /* 0x000fe20007ffe0ff */
[----:B------:R1:W1:Y:S01]  /*11080*/  LDS.128 R36, [R215+0x3080] ;  /* 0x00308000d7247984 */ /* 0x0002620000000c00 */
[----:B------:R-:W-:-:S03]  /*11090*/  IMAD R7, R8, c[0x0][0x3f4], R5 ;  /* 0x0000fd0008077a24 */ /* 0x000fc600078e0205 */
[C---:B------:R-:W-:Y:S01]  /*110a0*/  IMAD.WIDE.U32 R2, R10.reuse, c[0x0][0x3e8], R2 ;  /* 0x0000fa000a027a25 */ /* 0x040fe200078e0002 */
[----:B------:R1:W1:Y:S03]  /*110b0*/  LDS.128 R12, [R215+0x4080] ;  /* 0x00408000d70c7984 */ /* 0x0002660000000c00 */
[----:B------:R-:W-:Y:S01]  /*110c0*/  IMAD R3, R10, c[0x0][0x3ec], R3 ;  /* 0x0000fb000a037a24 */ /* 0x000fe200078e0203 */
[----:B------:R1:W1:Y:S03]  /*110d0*/  LDS.128 R20, [R215+0x5080] ;  /* 0x00508000d7147984 */ /* 0x0002660000000c00 */
[----:B------:R-:W-:Y:S01]  /*110e0*/  IMAD.WIDE.U32 R2, R8, c[0x0][0x3f0], R2 ;  /* 0x0000fc0008027a25 */ /* 0x000fe200078e0002 */
[----:B------:R1:W1:Y:S04]  /*110f0*/  LDS.128 R28, [R215+0x6080] ;  /* 0x00608000d71c7984 */ /* 0x0002680000000c00 */
[----:B------:R1:W1:Y:S01]  /*11100*/  LDS.128 R40, [R215+0x7080] ;  /* 0x00708000d7287984 */ /* 0x0002620000000c00 */
[----:B------:R-:W-:-:S02]  /*11110*/  IADD3 R3, R3, R7, RZ ;  /* 0x0000000703037210 */ /* 0x000fc40007ffe0ff */
[----:B--2---:R-:W-:Y:S02]  /*11120*/  IADD3 R4, R16, R44, RZ ;  /* 0x0000002c10047210 */ /* 0x004fe40007ffe0ff */
[----:B------:R2:W1:Y:S02]  /*11130*/  LDS.128 R16, [R215+0x80] ;  /* 0x00008000d7107984 */ /* 0x0004640000000c00 */
[----:B------:R-:W-:Y:S01]  /*11140*/  MOV R0, R4 ;  /* 0x0000000400007202 */ /* 0x000fe20000000f00 */
[----:B------:R-:W-:-:S05]  /*11150*/  @P2 IMAD.HI.U32 R6, R4, c[0x0][0x4ec], RZ ;  /* 0x00013b0004062a27 */ /* 0x000fca00078e00ff */
[----:B------:R-:W-:-:S04]  /*11160*/  @P2 SHF.R.U32.HI R0, RZ, c[0x0][0x4f0], R6 ;  /* 0x00013c00ff002a19 */ /* 0x000fc80000011606 */
[----:B------:R-:W-:Y:S01]  /*11170*/  SHF.R.S32.HI R6, RZ, 0x1f, R0 ;  /* 0x0000001fff067819 */ /* 0x000fe20000011400 */
[C---:B------:R-:W-:Y:S01]  /*11180*/  IMAD.WIDE.U32 R2, R0.reuse, c[0x0][0x3e0], R2 ;  /* 0x0000f80000027a25 */ /* 0x040fe200078e0002 */
[----:B------:R-:W-:-:S03]  /*11190*/  IADD3 R5, -R0, RZ, RZ ;  /* 0x000000ff00057210 */ /* 0x000fc60007ffe1ff */
[----:B------:R-:W-:Y:S02]  /*111a0*/  IMAD R6, R6, c[0x0][0x3e0], RZ ;  /* 0x0000f80006067a24 */ /* 0x000fe400078e02ff */
[----:B------:R-:W-:Y:S02]  /*111b0*/  IMAD R4, R5, c[0x0][0x4e8], R4 ;  /* 0x00013a0005047a24 */ /* 0x000fe400078e0204 */
[----:B------:R-:W-:-:S03]  /*111c0*/  IMAD R5, R0, c[0x0][0x3e4], R6 ;  /* 0x0000f90000057a24 */ /* 0x000fc600078e0206 */
[----:B------:R-:W-:Y:S02]  /*111d0*/  SHF.R.S32.HI R0, RZ, 0x1f, R4 ;  /* 0x0000001fff007819 */ /* 0x000fe40000011404 */
[----:B------:R-:W-:-:S03]  /*111e0*/  IADD3 R3, R3, R5, RZ ;  /* 0x0000000503037210 */ /* 0x000fc60007ffe0ff */
[----:B------:R-:W-:Y:S02]  /*111f0*/  IMAD R0, R0, c[0x0][0x3d8], RZ ;  /* 0x0000f60000007a24 */ /* 0x000fe400078e02ff */
[----:B------:R-:W-:-:S04]  /*11200*/  IMAD.WIDE.U32 R2, R4, c[0x0][0x3d8], R2 ;  /* 0x0000f60004027a25 */ /* 0x000fc800078e0002 */
[----:B------:R-:W-:Y:S01]  /*11210*/  IMAD R0, R4, c[0x0][0x3dc], R0 ;  /* 0x0000f70004007a24 */ /* 0x000fe200078e0200 */
[----:B------:R-:W-:-:S04]  /*11220*/  LEA R8, P0, R2, c[0x0][0x380], 0x1 ;  /* 0x0000e00002087a11 */ /* 0x000fc800078008ff */
[----:B------:R-:W-:-:S04]  /*11230*/  IADD3 R0, R3, R0, RZ ;  /* 0x0000000003007210 */ /* 0x000fc80007ffe0ff */
[----:B------:R-:W-:Y:S01]  /*11240*/  LEA.HI.X R7, R2, c[0x0][0x384], R0, 0x1, P0 ;  /* 0x0000e10002077a11 */ /* 0x000fe200000f0c00 */
[----:B------:R-:W-:Y:S05]  /*11250*/  BRA.DIV ~URZ, `(.L_x_1385) ;  /* 0x00005a427f007947 */ /* 0x000fea000b800000 */
[----:B-1234-:R1:W2:Y:S02]  /*11260*/  SHFL.IDX PT, R10, R7, RZ, 0x181f ;  /* 0x00181fff070a7589 */ /* 0x01e2a400000e0000 */
.L_x_1476:
[----:B------:R-:W-:Y:S05]  /*11270*/  BRA.DIV ~URZ, `(.L_x_1386) ;  /* 0x00005a927f007947 */ /* 0x000fea000b800000 */
[----:B------:R3:W4:Y:S02]  /*11280*/  SHFL.IDX PT, R0, R8, RZ, 0x181f ;  /* 0x00181fff08007589 */ /* 0x00072400000e0000 */
.L_x_1477:
[----:B------:R-:W5:Y:S04]  /*11290*/  LDL.LU R3, [R1+0x40] ;  /* 0x0000400001037983 */ /* 0x000f680000300800 */
[----:B------:R-:W1:Y:S02]  /*112a0*/  S2R R4, SR_TID.X ;  /* 0x0000000000047919 */ /* 0x000e640000002100 */
[----:B-1----:R-:W-:-:S04]  /*112b0*/  SHF.R.S32.HI R2, RZ, 0x1f, R4 ;  /* 0x0000001fff027819 */ /* 0x002fc80000011404 */
[----:B------:R-:W-:-:S04]  /*112c0*/  LEA.HI R2, R2, R4, RZ, 0x3 ;  /* 0x0000000402027211 */ /* 0x000fc800078f18ff */
[----:B------:R-:W-:Y:S01]  /*112d0*/  SHF.R.S32.HI R2, RZ, 0x3, R2 ;  /* 0x00000003ff027819 */ /* 0x000fe20000011402 */
[----:B------:R-:W-:Y:S04]  /*112e0*/  BSSY B0, `(.L_x_1387) ;  /* 0x000000e000007945 */ /* 0x000fe80003800000 */
[----:B-----5:R-:W-:-:S05]  /*112f0*/  IMAD.IADD R6, R2, 0x1, R3 ;  /* 0x0000000102067824 */ /* 0x020fca00078e0203 */
        /* <DEDUP_REMOVED lines=10> */
[----:B------:R1:W-:Y:S04]  /*113a0*/  @!P3 ST.E.128 [R4.64], R16 ;  /* 0x000000100400b985 */ /* 0x0003e8000c101d06 */
[----:B------:R1:W-:Y:S02]  /*113b0*/  @!P2 ST.E.128 [R2.64], R12 ;  /* 0x0000000c0200a985 */ /* 0x0003e4000c101d06 */
.L_x_1388:
[----:B------:R-:W-:Y:S05]  /*113c0*/  BSYNC B0 ;  /* 0x0000000000007941 */ /* 0x000fea0003800000 */
.L_x_1387:
[----:B------:R-:W-:Y:S05]  /*113d0*/  BRA.DIV ~URZ, `(.L_x_1389) ;  /* 0x000059a27f007947 */ /* 0x000fea000b800000 */
[----:B--2---:R2:W1:Y:S04]  /*113e0*/  SHFL.IDX PT, R10, R7, 0x1, 0x181f ;  /* 0x00381f00070a7f89 */ /* 0x00446800000e0000 */
[----:B----4-:R2:W4:Y:S02]  /*113f0*/  SHFL.IDX PT, R0, R8, 0x1, 0x181f ;  /* 0x00381f0008007f89 */ /* 0x01052400000e0000 */
.L_x_1478:
        /* <DEDUP_REMOVED lines=10> */
[-C--:B------:R-:W-:Y:S02]  /*114a0*/  @!P1 LEA.HI.X R5, R238, R10.reuse, R12, 0x1, P3 ;  /* 0x0000000aee059211 */ /* 0x080fe400018f0c0c */
[----:B------:R-:W-:-:S03]  /*114b0*/  @!P0 LEA.HI.X R3, R248, R10, R11, 0x1, P2 ;  /* 0x0000000af8038211 */ /* 0x000fc600010f0c0b */
[----:B------:R1:W-:Y:S04]  /*114c0*/  @!P1 ST.E.128 [R4.64], R24 ;  /* 0x0000001804009985 */ /* 0x0003e8000c101d06 */
[----:B------:R1:W-:Y:S02]  /*114d0*/  @!P0 ST.E.128 [R2.64], R20 ;  /* 0x0000001402008985 */ /* 0x0003e4000c101d06 */
.L_x_1391:
[----:B------:R-:W-:Y:S05]  /*114e0*/  BSYNC B0 ;  /* 0x0000000000007941 */ /* 0x000fea0003800000 */
.L_x_1390:
[----:B------:R-:W-:Y:S05]  /*114f0*/  BRA.DIV ~URZ, `(.L_x_1392) ;  /* 0x000059527f007947 */ /* 0x000fea000b800000 */
[----:B------:R1:W2:Y:S02]  /*11500*/  SHFL.IDX PT, R10, R7, 0x2, 0x181f ;  /* 0x00581f00070a7f89 */ /* 0x0002a400000e0000 */
.L_x_1479:
[----:B------:R-:W-:Y:S05]  /*11510*/  BRA.DIV ~URZ, `(.L_x_1393) ;  /* 0x000059a27f007947 */ /* 0x000fea000b800000 */
[----:B----4-:R4:W1:Y:S02]  /*11520*/  SHFL.IDX PT, R0, R8, 0x2, 0x181f ;  /* 0x00581f0008007f89 */ /* 0x01086400000e0000 */
.L_x_1480:
        /* <DEDUP_REMOVED lines=8> */
[-C--:B------:R-:W-:Y:S02]  /*115b0*/  @!P1 LEA R4, P3, R238, R0.reuse, 0x1 ;  /* 0x00000000ee049211 */ /* 0x080fe400078608ff */
[----:B------:R-:W-:Y:S02]  /*115c0*/  @!P0 LEA R2, P2, R248, R0, 0x1 ;  /* 0x00000000f8028211 */ /* 0x000fe400078408ff */
[-C--:B--2---:R-:W-:Y:S02]  /*115d0*/  @!P1 LEA.HI.X R5, R238, R10.reuse, R12, 0x1, P3 ;  /* 0x0000000aee059211 */ /* 0x084fe400018f0c0c */
[----:B------:R-:W-:-:S03]  /*115e0*/  @!P0 LEA.HI.X R3, R248, R10, R11, 0x1, P2 ;  /* 0x0000000af8038211 */ /* 0x000fc600010f0c0b */
[----:B------:R1:W-:Y:S04]  /*115f0*/  @!P1 ST.E.128 [R4.64], R32 ;  /* 0x0000002004009985 */ /* 0x0003e8000c101d06 */
[----:B------:R1:W-:Y:S02]  /*11600*/  @!P0 ST.E.128 [R2.64], R28 ;  /* 0x0000001c02008985 */ /* 0x0003e4000c101d06 */
.L_x_1395:
[----:B------:R-:W-:Y:S05]  /*11610*/  BSYNC B0 ;  /* 0x0000000000007941 */ /* 0x000fea0003800000 */
.L_x_1394:
[----:B------:R-:W-:Y:S05]  /*11620*/  BRA.DIV ~URZ, `(.L_x_1396) ;  /* 0x000059027f007947 */ /* 0x000fea000b800000 */
[----:B--2---:R-:W2:Y:S04]  /*11630*/  SHFL.IDX PT, R7, R7, 0x3, 0x181f ;  /* 0x00781f0007077f89 */ /* 0x004ea800000e0000 */
[----:B------:R1:W3:Y:S02]  /*11640*/  SHFL.IDX PT, R0, R8, 0x3, 0x181f ;  /* 0x00781f0008007f89 */ /* 0x0002e400000e0000 */
.L_x_1481:
[----:B-1----:R-:W-:-:S04]  /*11650*/  IADD3 R2, R6, 0x60, RZ ;  /* 0x0000006006027810 */ /* 0x002fc80007ffe0ff */
[----:B------:R-:W-:-:S13]  /*11660*/  ISETP.GE.AND P0, PT, R2, R9, PT ;  /* 0x000000090200720c */ /* 0x000fda0003f06270 */
[----:B------:R-:W-:Y:S05]  /*11670*/  @P0 BRA `(.L_x_1397) ;  /* 0x00001bb000000947 */ /* 0x000fea0003800000 */
[----:B------:R-:W-:Y:S02]  /*11680*/  ISETP.GE.AND P0, PT, R238, c[0x0][0x3c8], PT ;  /* 0x0000f200ee007a0c */ /* 0x000fe40003f06270 */
[----:B------:R-:W-:-:S11]  /*11690*/  SHF.R.S32.HI R4, RZ, 0x1f, R238 ;  /* 0x0000001fff047819 */ /* 0x000fd600000114ee */
[----:B---3--:R-:W-:-:S04]  /*116a0*/  @!P0 LEA R2, P1, R238, R0, 0x1 ;  /* 0x00000000ee028211 */ /* 0x008fc800078208ff */
[----:B--2---:R-:W-:-:S05]  /*116b0*/  @!P0 LEA.HI.X R3, R238, R7, R4, 0x1, P1 ;  /* 0x00000007ee038211 */ /* 0x004fca00008f0c04 */
        /* <DEDUP_REMOVED lines=8> */
.L_x_1384:
        /* <DEDUP_REMOVED lines=33> */
.L_x_1482:
[----:B------:R-:W-:Y:S05]  /*11950*/  BRA.DIV ~URZ, `(.L_x_1399) ;  /* 0x000057127f007947 */ /* 0x000fea000b800000 */
[----:B------:R3:W4:Y:S02]  /*11960*/  SHFL.IDX PT, R0, R12, RZ, 0x1c1f ;  /* 0x001c1fff0c007589 */ /* 0x00072400000e0000 */
.L_x_1483:
        /* <DEDUP_REMOVED lines=98> */
.L_x_1401:
[----:B------:R-:W-:Y:S05]  /*11f90*/  BSYNC B0 ;  /* 0x0000000000007941 */ /* 0x000fea0003800000 */
.L_x_1400:
[----:B------:R-:W-:Y:S05]  /*11fa0*/  BRA.DIV ~URZ, `(.L_x_1402) ;  /* 0x000051327f007947 */ /* 0x000fea000b800000 */
[----:B--2---:R2:W1:Y:S04]  /*11fb0*/  SHFL.IDX PT, R4, R5, 0x1, 0x1c1f ;  /* 0x003c1f0005047f89 */ /* 0x00446800000e0000 */
[----:B----4-:R2:W4:Y:S02]  /*11fc0*/  SHFL.IDX PT, R0, R12, 0x1, 0x1c1f ;  /* 0x003c1f000c007f89 */ /* 0x01052400000e0000 */
.L_x_1484:
        /* <DEDUP_REMOVED lines=99> */
.L_x_1382:
[----:B------:R-:W2:Y:S04]  /*12600*/  LDL.LU R4, [R1+0x60] ;  /* 0x0000600001047983 */ /* 0x000ea80000300800 */
[----:B------:R-:W3:Y:S01]  /*12610*/  LDL.LU R6, [R1+0x64] ;  /* 0x0000640001067983 */ /* 0x000ee20000300800 */
[----:B------:R-:W-:Y:S02]  /*12620*/  ISETP.NE.U32.AND P1, PT, RZ, c[0x0][0x508], PT ;  /* 0x00014200ff007a0c */ /* 0x000fe40003f25070 */
[----:B------:R-:W-:Y:S01]  /*12630*/  ISETP.NE.U32.AND P3, PT, RZ, c[0x0][0x500], PT ;  /* 0x00014000ff007a0c */ /* 0x000fe20003f65070 */
[----:B------:R-:W4:Y:S01]  /*12640*/  LDL.LU R0, [R1+0x68] ;  /* 0x0000680001007983 */ /* 0x000f220000300800 */
[----:B------:R-:W-:Y:S01]  /*12650*/  ISETP.NE.AND.EX P1, PT, RZ, c[0x0][0x50c], PT, P1 ;  /* 0x00014300ff007a0c */ /* 0x000fe20003f25310 */
[----:B------:R-:W-:Y:S01]  /*12660*/  IMAD.MOV.U32 R8, RZ, RZ, RZ ;  /* 0x000000ffff087224 */ /* 0x000fe200078e00ff */
[----:B------:R-:W-:Y:S01]  /*12670*/  ISETP.NE.AND.EX P3, PT, RZ, c[0x0][0x504], PT, P3 ;  /* 0x00014100ff007a0c */ /* 0x000fe20003f65330 */
[----:B------:R-:W-:Y:S01]  /*12680*/  IMAD.MOV.U32 R20, RZ, RZ, c[0x0][0x388] ;  /* 0x0000e200ff147624 */ /* 0x000fe200078e00ff */
[----:B--2---:R-:W-:-:S09]  /*12690*/  IADD3 R2, P2, R4, c[0x0][0x500], RZ ;  /* 0x0001400004027a10 */ /* 0x004fd20007f5e0ff */
[----:B------:R-:W-:Y:S02]  /*126a0*/  @P1 IADD3 R4, P0, R4, c[0x0][0x508], RZ ;  /* 0x0001420004041a10 */ /* 0x000fe40007f1e0ff */
        /* <DEDUP_REMOVED lines=11> */
.L_x_1403:
[----:B-1----:R-:W2:Y:S04]  /*12760*/  LDL.LU R4, [R1+0x50] ;  /* 0x0000500001047983 */ /* 0x002ea80000300800 */
[----:B------:R-:W3:Y:S04]  /*12770*/  LDL.LU R2, [R1+0x5c] ;  /* 0x00005c0001027983 */ /* 0x000ee80000300800 */
        /* <DEDUP_REMOVED lines=58> */
.L_x_1405:
[----:B------:R-:W-:Y:S05]  /*12b20*/  BSYNC B0 ;  /* 0x0000000000007941 */ /* 0x000fea0003800000 */
.L_x_1404:
[----:B------:R-:W-:-:S13]  /*12b30*/  ISETP.GT.AND P0, PT, R19, 0x1, PT ;  /* 0x000000011300780c */ /* 0x000fda0003f04270 */
[----:B------:R-:W-:Y:S05]  /*12b40*/  @P0 BRA `(.L_x_1397) ;  /* 0x000006e000000947 */ /* 0x000fea0003800000 */
[----:B-1----:R-:W2:Y:S04]  /*12b50*/  LDL R5, [R1+0x40] ;  /* 0x0000400001057983 */ /* 0x002ea80000100800 */
[----:B------:R-:W2:Y:S01]  /*12b60*/  LDL R4, [R1+0x4] ;  /* 0x0000040001047983 */ /* 0x000ea20000100800 */
[----:B------:R-:W-:Y:S01]  /*12b70*/  MOV R2, c[0x0][0x4e8] ;  /* 0x00013a0000027a02 */ /* 0x000fe20000000f00 */
[----:B------:R-:W-:-:S03]  /*12b80*/  IMAD R0, R18, c[0x0][0x3a0], RZ ;  /* 0x0000e80012007a24 */ /* 0x000fc600078e02ff */
[----:B------:R-:W-:Y:S01]  /*12b90*/  ISETP.NE.AND P0, PT, R2, 0x1, PT ;  /* 0x000000010200780c */ /* 0x000fe20003f05270 */
[----:B------:R-:W-:-:S04]  /*12ba0*/  IMAD.WIDE.U32 R2, R8, c[0x0][0x3a0], RZ ;  /* 0x0000e80008027a25 */ /* 0x000fc800078e00ff */
[----:B------:R-:W-:-:S05]  /*12bb0*/  IMAD R8, R8, c[0x0][0x3a4], R0 ;  /* 0x0000e90008087a24 */ /* 0x000fca00078e0200 */
[----:B------:R-:W-:-:S05]  /*12bc0*/  IADD3 R3, R3, R8, RZ ;  /* 0x0000000803037210 */ /* 0x000fca0007ffe0ff */
[----:B------:R-:W-:-:S04]  /*12bd0*/  IMAD.WIDE.U32 R2, R9, c[0x0][0x3e8], R2 ;  /* 0x0000fa0009027a25 */ /* 0x000fc800078e0002 */
[----:B------:R-:W-:-:S04]  /*12be0*/  IMAD R3, R9, c[0x0][0x3ec], R3 ;  /* 0x0000fb0009037a24 */ /* 0x000fc800078e0203 */
[----:B------:R-:W-:Y:S01]  /*12bf0*/  IMAD.WIDE.U32 R2, R15, c[0x0][0x3f0], R2 ;  /* 0x0000fc000f027a25 */ /* 0x000fe200078e0002 */
[----:B--2---:R-:W-:-:S03]  /*12c00*/  IADD3 R4, R4, R5, RZ ;  /* 0x0000000504047210 */ /* 0x004fc60007ffe0ff */
[----:B------:R-:W-:Y:S01]  /*12c10*/  IMAD R5, R21, c[0x0][0x3f0], RZ ;  /* 0x0000fc0015057a24 */ /* 0x000fe200078e02ff */
[----:B------:R-:W-:Y:S01]  /*12c20*/  MOV R0, R4 ;  /* 0x0000000400007202 */ /* 0x000fe20000000f00 */
[----:B------:R-:W-:-:S04]  /*12c30*/  @P0 IMAD.HI.U32 R6, R4, c[0x0][0x4ec], RZ ;  /* 0x00013b0004060a27 */ /* 0x000fc800078e00ff */
[----:B------:R-:W-:Y:S01]  /*12c40*/  IMAD R7, R15, c[0x0][0x3f4], R5 ;  /* 0x0000fd000f077a24 */ /* 0x000fe200078e0205 */
[----:B------:R-:W-:-:S04]  /*12c50*/  @P0 SHF.R.U32.HI R0, RZ, c[0x0][0x4f0], R6 ;  /* 0x00013c00ff000a19 */ /* 0x000fc80000011606 */
        /* <DEDUP_REMOVED lines=17> */
.L_x_1485:
[----:B------:R-:W-:Y:S05]  /*12d70*/  BRA.DIV ~URZ, `(.L_x_1407) ;  /* 0x000044a27f007947 */ /* 0x000fea000b800000 */
[----:B------:R3:W4:Y:S02]  /*12d80*/  SHFL.IDX PT, R0, R10, RZ, 0x181f ;  /* 0x00181fff0a007589 */ /* 0x00072400000e0000 */
.L_x_1486:
[----:B------:R-:W5:Y:S04]  /*12d90*/  LDL.LU R3, [R1+0x40] ;  /* 0x0000400001037983 */ /* 0x000f680000300800 */
[----:B------:R-:W1:Y:S01]  /*12da0*/  S2R R4, SR_TID.X ;  /* 0x0000000000047919 */ /* 0x000e620000002100 */
[----:B------:R-:W-:Y:S01]  /*12db0*/  IMAD R8, R20, c[0x0][0x4e8], RZ ;  /* 0x00013a0014087a24 */ /* 0x000fe200078e02ff */
        /* <DEDUP_REMOVED lines=17> */
.L_x_1409:
[----:B------:R-:W-:Y:S05]  /*12ed0*/  BSYNC B0 ;  /* 0x0000000000007941 */ /* 0x000fea0003800000 */
.L_x_1408:
[----:B------:R-:W-:Y:S05]  /*12ee0*/  BRA.DIV ~URZ, `(.L_x_1410) ;  /* 0x000043a27f007947 */ /* 0x000fea000b800000 */
[----:B--2---:R2:W1:Y:S04]  /*12ef0*/  SHFL.IDX PT, R9, R7, 0x1, 0x181f ;  /* 0x00381f0007097f89 */ /* 0x00446800000e0000 */
[----:B----4-:R2:W4:Y:S02]  /*12f00*/  SHFL.IDX PT, R0, R10, 0x1, 0x181f ;  /* 0x00381f000a007f89 */ /* 0x01052400000e0000 */
.L_x_1487:
        /* <DEDUP_REMOVED lines=12> */
[----:B------:R1:W-:Y:S04]  /*12fd0*/  @!P1 ST.E.128 [R4.64], RZ ;  /* 0x000000ff04009985 */ /* 0x0003e8000c101d06 */
[----:B------:R1:W-:Y:S02]  /*12fe0*/  @!P0 ST.E.128 [R2.64], RZ ;  /* 0x000000ff02008985 */ /* 0x0003e4000c101d06 */
.L_x_1412:
[----:B------:R-:W-:Y:S05]  /*12ff0*/  BSYNC B0 ;  /* 0x0000000000007941 */ /* 0x000fea0003800000 */
.L_x_1411:
[----:B------:R-:W-:Y:S05]  /*13000*/  BRA.DIV ~URZ, `(.L_x_1413) ;  /* 0x000043527f007947 */ /* 0x000fea000b800000 */
[----:B------:R1:W2:Y:S02]  /*13010*/  SHFL.IDX PT, R9, R7, 0x2, 0x181f ;  /* 0x00581f0007097f89 */ /* 0x0002a400000e0000 */
.L_x_1488:
[----:B------:R-:W-:Y:S05]  /*13020*/  BRA.DIV ~URZ, `(.L_x_1414) ;  /* 0x000043a27f007947 */ /* 0x000fea000b800000 */
[----:B----4-:R4:W1:Y:S02]  /*13030*/  SHFL.IDX PT, R0, R10, 0x2, 0x181f ;  /* 0x00581f000a007f89 */ /* 0x01086400000e0000 */
.L_x_1489:
        /* <DEDUP_REMOVED lines=12> */
[----:B------:R1:W-:Y:S04]  /*13100*/  @!P1 ST.E.128 [R4.64], RZ ;  /* 0x000000ff04009985 */ /* 0x0003e8000c101d06 */
[----:B------:R1:W-:Y:S02]  /*13110*/  @!P0 ST.E.128 [R2.64], RZ ;  /* 0x000000ff02008985 */ /* 0x0003e4000c101d06 */
.L_x_1416:
[----:B------:R-:W-:Y:S05]  /*13120*/  BSYNC B0 ;  /* 0x0000000000007941 */ /* 0x000fea0003800000 */
.L_x_1415:
[----:B------:R-:W-:Y:S05]  /*13130*/  BRA.DIV ~URZ, `(.L_x_1417) ;  /* 0x000043027f007947 */ /* 0x000fea000b800000 */
[----:B--2---:R-:W2:Y:S04]  /*13140*/  SHFL.IDX PT, R7, R7, 0x3, 0x181f ;  /* 0x00781f0007077f89 */ /* 0x004ea800000e0000 */
[----:B------:R1:W3:Y:S02]  /*13150*/  SHFL.IDX PT, R0, R10, 0x3, 0x181f ;  /* 0x00781f000a007f89 */ /* 0x0002e400000e0000 */
.L_x_1490:
[----:B------:R-:W-:-:S04]  /*13160*/  IADD3 R6, R6, 0x60, RZ ;  /* 0x0000006006067810 */ /* 0x000fc80007ffe0ff */
[----:B------:R-:W-:-:S13]  /*13170*/  ISETP.GE.AND P0, PT, R6, R8, PT ;  /* 0x000000080600720c */ /* 0x000fda0003f06270 */
[----:B------:R-:W-:Y:S05]  /*13180*/  @P0 BRA `(.L_x_1397) ;  /* 0x000000a000000947 */ /* 0x000fea0003800000 */
[----:B------:R-:W-:Y:S02]  /*13190*/  ISETP.GE.AND P1, PT, R238, c[0x0][0x3c8], PT ;  /* 0x0000f200ee007a0c */ /* 0x000fe40003f26270 */
[----:B------:R-:W-:Y:S02]  /*131a0*/  ISETP.GE.AND P0, PT, R248, c[0x0][0x3c8], PT ;  /* 0x0000f200f8007a0c */ /* 0x000fe40003f06270 */
[----:B-1-34-:R-:W-:Y:S02]  /*131b0*/  SHF.R.S32.HI R10, RZ, 0x1f, R238 ;  /* 0x0000001fff0a7819 */ /* 0x01afe400000114ee */
[----:B------:R-:W-:-:S07]  /*131c0*/  SHF.R.S32.HI R9, RZ, 0x1f, R248 ;  /* 0x0000001fff097819 */ /* 0x000fce00000114f8 */
[-C--:B------:R-:W-:Y:S02]  /*131d0*/  @!P1 LEA R4, P3, R238, R0.reuse, 0x1 ;  /* 0x00000000ee049211 */ /* 0x080fe400078608ff */
[----:B------:R-:W-:Y:S02]  /*131e0*/  @!P0 LEA R2, P2, R248, R0, 0x1 ;  /* 0x00000000f8028211 */ /* 0x000fe400078408ff */
[-C--:B--2---:R-:W-:Y:S02]  /*131f0*/  @!P1 LEA.HI.X R5, R238, R7.reuse, R10, 0x1, P3 ;  /* 0x00000007ee059211 */ /* 0x084fe400018f0c0a */
[----:B------:R-:W-:-:S03]  /*13200*/  @!P0 LEA.HI.X R3, R248, R7, R9, 0x1, P2 ;  /* 0x00000007f8038211 */ /* 0x000fc600010f0c09 */
[----:B------:R1:W-:Y:S04]  /*13210*/  @!P1 ST.E.128 [R4.64], RZ ;  /* 0x000000ff04009985 */ /* 0x0003e8000c101d06 */
[----:B------:R1:W-:Y:S02]  /*13220*/  @!P0 ST.E.128 [R2.64], RZ ;  /* 0x000000ff02008985 */ /* 0x0003e4000c101d06 */
.L_x_1397:
[----:B------:R-:W-:Y:S05]  /*13230*/  BSYNC B1 ;  /* 0x0000000000017941 */ /* 0x000fea0003800000 */
.L_x_1381:
[----:B-1-34-:R-:W3:Y:S02]  /*13240*/  LDL R0, [R1+0x10c] ;  /* 0x00010c0001007983 */ /* 0x01aee40000100800 */
[----:B---3--:R-:W-:-:S13]  /*13250*/  ISETP.NE.AND P0, PT, R0, RZ, PT ;  /* 0x000000ff0000720c */ /* 0x008fda0003f05270 */
[----:B------:R-:W-:Y:S01]  /*13260*/  @P0 WARPSYNC 0xffffffff ;  /* 0xffffffff00000948 */ /* 0x000fe20003800000 */
[----:B------:R-:W-:Y:S06]  /*13270*/  @P0 BAR.SYNC.DEFER_BLOCKING 0x5, 0x100 ;  /* 0x0144000000000b1d */ /* 0x000fec0000010000 */
[----:B--2---:R-:W1:Y:S04]  /*13280*/  @P0 LDS.128 R4, [0xf100] ;  /* 0x00f10000ff040984 */ /* 0x004e680000000c00 */
        /* <DEDUP_REMOVED lines=10> */
.L_x_1491:
[----:B------:R-:W-:Y:S05]  /*13330*/  BRA.DIV ~URZ, `(.L_x_1420) ;  /* 0x000042427f007947 */ /* 0x000fea000b800000 */
[----:B------:R3:W4:Y:S02]  /*13340*/  SHFL.IDX PT, R8, R62, 0x1, 0x1f ;  /* 0x00201f003e087f89 */ /* 0x00072400000e0000 */
.L_x_1492:
        /* <DEDUP_REMOVED lines=19> */
.L_x_1493:
        /* <DEDUP_REMOVED lines=16> */
.L_x_1494:
[----:B---3--:R-:W-:Y:S01]  /*13580*/  IMAD R0, R0, c[0x0][0x538], RZ ;  /* 0x00014e0000007a24 */ /* 0x008fe200078e02ff */
[----:B------:R-:W-:Y:S04]  /*13590*/  BSSY B1, `(.L_x_1423) ;  /* 0x00000cf000017945 */ /* 0x000fe80003800000 */
[----:B----4-:R-:W-:-:S04]  /*135a0*/  IADD3 R8, R0, R8, RZ ;  /* 0x0000000800087210 */ /* 0x010fc80007ffe0ff */
[----:B--2---:R-:W-:-:S13]  /*135b0*/  ISETP.GT.AND P6, PT, R8, R9, PT ;  /* 0x000000090800720c */ /* 0x004fda0003fc4270 */
[----:B------:R-:W-:Y:S05]  /*135c0*/  @P6 BRA `(.L_x_1424) ;  /* 0x0000025000006947 */ /* 0x000fea0003800000 */
.L_x_1428:
[----:B------:R-:W2:Y:S02]  /*135d0*/  LDL.LU R0, [R1+0x54] ;  /* 0x0000540001007983 */ /* 0x000ea40000300800 */
[----:B--2---:R-:W-:-:S04]  /*135e0*/  IADD3 R0, R0, 0x1f, RZ ;  /* 0x0000001f00007810 */ /* 0x004fc80007ffe0ff */
[----:B------:R-:W-:-:S13]  /*135f0*/  ISETP.GE.AND P6, PT, R0, c[0x0][0x53c], PT ;  /* 0x00014f0000007a0c */ /* 0x000fda0003fc6270 */
[----:B------:R-:W-:Y:S05]  /*13600*/  @P6 BRA `(.L_x_1425) ;  /* 0x00000c2000006947 */ /* 0x000fea0003800000 */
[----:B------:R2:W-:Y:S01]  /*13610*/  STL [R1+0x54], R0 ;  /* 0x0000540001007387 */ /* 0x0005e20000100800 */
[----:B------:R-:W-:Y:S01]  /*13620*/  CS2R R6, SRZ ;  /* 0x0000000000067805 */ /* 0x000fe2000001ff00 */
[----:B--2---:R-:W-:-:S04]  /*13630*/  IADD3 R0, R0, R12, RZ ;  /* 0x0000000c00007210 */ /* 0x004fc80007ffe0ff */
        /* <DEDUP_REMOVED lines=10> */
.L_x_1495:
        /* <DEDUP_REMOVED lines=16> */
.L_x_1496:
[----:B--2---:R-:W-:-:S05]  /*137e0*/  IMAD R0, R0, c[0x0][0x538], RZ ;  /* 0x00014e0000007a24 */ /* 0x004fca00078e02ff */
[----:B------:R-:W-:-:S04]  /*137f0*/  IADD3 R8, R0, R8, RZ ;  /* 0x0000000800087210 */ /* 0x000fc80007ffe0ff */
[----:B------:R-:W-:-:S13]  /*13800*/  ISETP.GT.AND P6, PT, R8, R9, PT ;  /* 0x000000090800720c */ /* 0x000fda0003fc4270 */
[----:B-1----:R-:W-:Y:S05]  /*13810*/  @!P6 BRA `(.L_x_1428) ;  /* 0xfffffdb00000e947 */ /* 0x002fea000383ffff */
.L_x_1424:
[----:B------:R-:W-:-:S05]  /*13820*/  IADD3 R8, -R0, R8, RZ ;  /* 0x0000000800087210 */ /* 0x000fca0007ffe1ff */
[----:B------:R-:W-:-:S05]  /*13830*/  IMAD R0, R4, c[0x0][0x538], R8 ;  /* 0x00014e0004007a24 */ /* 0x000fca00078e0208 */
[----:B------:R-:W-:Y:S01]  /*13840*/  ISETP.GT.AND P0, PT, R0, R9, PT ;  /* 0x000000090000720c */ /* 0x000fe20003f04270 */
[----:B------:R-:W-:-:S12]  /*13850*/  BRA.DIV ~URZ, `(.L_x_1429) ;  /* 0x000041827f007947 */ /* 0x000fd8000b800000 */
[----:B------:R-:W-:-:S03]  /*13860*/  VOTE.ANY R5, PT, !P0 ;  /* 0x0000000000057806 */ /* 0x000fc600040e0100 */
.L_x_1497:
[----:B------:R-:W2:Y:S01]  /*13870*/  LDL.LU R2, [R1+0x54] ;  /* 0x0000540001027983 */ /* 0x000ea20000300800 */
[----:B------:R-:W2:Y:S02]  /*13880*/  POPC R0, R5 ;  /* 0x0000000500007309 */ /* 0x000ea40000000000 */
[----:B--2---:R-:W-:-:S05]  /*13890*/  IADD3 R2, R0, R2, RZ ;  /* 0x0000000200027210 */ /* 0x004fca0007ffe0ff */
[----:B------:R2:W-:Y:S01]  /*138a0*/  STL [R1+0x54], R2 ;  /* 0x0000540201007387 */ /* 0x0005e20000100800 */
[----:B------:R-:W-:Y:S05]  /*138b0*/  BRA.DIV ~URZ, `(.L_x_1430) ;  /* 0x000041727f007947 */ /* 0x000fea000b800000 */
[----:B------:R3:W4:Y:S04]  /*138c0*/  SHFL.IDX PT, R10, R6, R0, 0x1f ;  /* 0x00001f00060a7589 */ /* 0x00072800000e0000 */
[----:B------:R3:W1:Y:S02]  /*138d0*/  SHFL.IDX PT, R7, R7, R0, 0x1f ;  /* 0x00001f0007077589 */ /* 0x00066400000e0000 */
.L_x_1498:
[----:B------:R-:W-:Y:S01]  /*138e0*/  ISETP.NE.AND P0, PT, R5, RZ, PT ;  /* 0x000000ff0500720c */ /* 0x000fe20003f05270 */
[----:B------:R-:W-:-:S12]  /*138f0*/  BSSY B0, `(.L_x_1431) ;  /* 0x0000005000007945 */ /* 0x000fd80003800000 */
[----:B------:R-:W-:Y:S05]  /*13900*/  @!P0 BRA `(.L_x_1432) ;  /* 0x0000003000008947 */ /* 0x000fea0003800000 */
[----:B---3--:R-:W-:Y:S01]  /*13910*/  IADD3 R0, R0, -0x1, RZ ;  /* 0xffffffff00007810 */ /* 0x008fe20007ffe0ff */
[----:B------:R-:W-:Y:S05]  /*13920*/  BRA.DIV ~URZ, `(.L_x_1433) ;  /* 0x000041d27f007947 */ /* 0x000fea000b800000 */
[----:B------:R3:W2:Y:S02]  /*13930*/  SHFL.IDX PT, R11, R4, R0, 0x1f ;  /* 0x00001f00040b7589 */ /* 0x0006a400000e0000 */
.L_x_1432:
[----:B------:R-:W-:Y:S05]  /*13940*/  BSYNC B0 ;  /* 0x0000000000007941 */ /* 0x000fea0003800000 */
.L_x_1431:
[----:B--23--:R-:W-:Y:S01]  /*13950*/  IMAD R0, R11, c[0x0][0x538], R8 ;  /* 0x00014e000b007a24 */ /* 0x00cfe200078e0208 */
[----:B-1----:R-:W-:Y:S01]  /*13960*/  ISETP.NE.AND P0, PT, R7, 0x1, PT ;  /* 0x000000010700780c */ /* 0x002fe20003f05270 */
[----:B------:R-:W-:Y:S03]  /*13970*/  BSSY B0, `(.L_x_1434) ;  /* 0x0000087000007945 */ /* 0x000fe60003800000 */
[----:B------:R1:W-:Y:S01]  /*13980*/  STL [R1+0x48], R0 ;  /* 0x0000480001007387 */ /* 0x0003e20000100800 */
[----:B------:R-:W-:-:S08]  /*13990*/  IADD3 R9, -R0, R9, RZ ;  /* 0x0000000900097210 */ /* 0x000fd00007ffe1ff */
[----:B------:R-:W-:Y:S05]  /*139a0*/  @!P0 BRA `(.L_x_1435) ;  /* 0x000003e000008947 */ /* 0x000fea0003800000 */
[-C--:B----4-:R-:W-:Y:S02]  /*139b0*/  IABS R2, R10.reuse ;  /* 0x0000000a00027213 */ /* 0x090fe40000000000 */
[----:B------:R-:W-:Y:S02]  /*139c0*/  IABS R8, R10 ;  /* 0x0000000a00087213 */ /* 0x000fe40000000000 */
[----:B-1----:R-:W1:Y:S08]  /*139d0*/  I2F.RP R0, R2 ;  /* 0x0000000200007306 */ /* 0x002e700000209400 */
        /* <DEDUP_REMOVED lines=59> */
.L_x_1435:
[----:B-1----:R-:W2:Y:S01]  /*13d90*/  LDL R0, [R1+0x54] ;  /* 0x0000540001007983 */ /* 0x002ea20000100800 */
[----:B------:R-:W-:-:S04]  /*13da0*/  IMAD.MOV.U32 R2, RZ, RZ, 0x4 ;  /* 0x00000004ff027424 */ /* 0x000fc800078e00ff */
        /* <DEDUP_REMOVED lines=14> */
[----:B------:R-:W-:Y:S01]  /*13e90*/  MOV R2, RZ ;  /* 0x000000ff00027202 */ /* 0x000fe20000000f00 */
[----:B------:R-:W-:-:S04]  /*13ea0*/  IMAD.MOV.U32 R6, RZ, RZ, R0 ;  /* 0x000000ffff067224 */ /* 0x000fc800078e0000 */
        /* <DEDUP_REMOVED lines=11> */
[----:B------:R-:W-:-:S05]  /*13f60*/  @P2 IADD3 R0, R0, 0x1, RZ ;  /* 0x0000000100002810 */ /* 0x000fca0007ffe0ff */
[----:B------:R-:W-:-:S05]  /*13f70*/  IMAD.MOV.U32 R2, RZ, RZ, R0 ;  /* 0x000000ffff027224 */ /* 0x000fca00078e0000 */
[----:B------:R-:W-:Y:S02]  /*13f80*/  @!P0 IADD3 R2, -R2, RZ, RZ ;  /* 0x000000ff02028210 */ /* 0x000fe40007ffe1ff */
        /* <DEDUP_REMOVED lines=15> */
[----:B------:R-:W-:Y:S01]  /*14080*/  IMAD R7, R6, R4, RZ ;  /* 0x0000000406077224 */ /* 0x000fe200078e02ff */
[----:B------:R-:W-:Y:S01]  /*14090*/  MOV R6, R2 ;  /* 0x0000000200067202 */ /* 0x000fe20000000f00 */
[----:B------:R-:W-:-:S04]  /*140a0*/  IMAD.MOV.U32 R2, RZ, RZ, RZ ;  /* 0x000000ffff027224 */ /* 0x000fc800078e00ff */
[----:B------:R-:W-:-:S04]  /*140b0*/  IMAD.HI.U32 R7, R3, R7, R2 ;  /* 0x0000000703077227 */ /* 0x000fc800078e0002 */
[----:B------:R-:W-:-:S04]  /*140c0*/  IMAD.MOV R2, RZ, RZ, -R8 ;  /* 0x000000ffff027224 */ /* 0x000fc800078e0a08 */
        /* <DEDUP_REMOVED lines=17> */
.L_x_1436:
[----:B------:R-:W-:Y:S05]  /*141e0*/  BSYNC B0 ;  /* 0x0000000000007941 */ /* 0x000fea0003800000 */
.L_x_1434:
[----:B------:R-:W-:-:S04]  /*141f0*/  LOP3.LUT R2, RZ, R2, RZ, 0x33, !PT ;  /* 0x00000002ff027212 */ /* 0x000fc800078e33ff */
[----:B-1----:R-:W-:-:S05]  /*14200*/  IADD3 R0, R2, R10, RZ ;  /* 0x0000000a02007210 */ /* 0x002fca0007ffe0ff */
[----:B------:R1:W-:Y:S01]  /*14210*/  STL [R1+0x4c], R0 ;  /* 0x00004c0001007387 */ /* 0x0003e20000100800 */
[----:B------:R-:W-:Y:S05]  /*14220*/  BRA `(.L_x_1437) ;  /* 0x0000005000007947 */ /* 0x000fea0003800000 */
.L_x_1425:
[----:B------:R-:W-:Y:S01]  /*14230*/  MOV R0, c[0x0][0x53c] ;  /* 0x00014f0000007a02 */ /* 0x000fe20000000f00 */
[----:B------:R2:W-:Y:S04]  /*14240*/  STL [R1+0x48], R9 ;  /* 0x0000480901007387 */ /* 0x0005e80000100800 */
[----:B------:R2:W-:Y:S04]  /*14250*/  STL [R1+0x4c], RZ ;  /* 0x00004cff01007387 */ /* 0x0005e80000100800 */
[----:B------:R2:W-:Y:S04]  /*14260*/  STL [R1+0x50], RZ ;  /* 0x000050ff01007387 */ /* 0x0005e80000100800 */
[----:B------:R2:W-:Y:S02]  /*14270*/  STL [R1+0x54], R0 ;  /* 0x0000540001007387 */ /* 0x0005e40000100800 */
.L_x_1437:
[----:B------:R-:W-:Y:S05]  /*14280*/  BSYNC B1 ;  /* 0x0000000000017941 */ /* 0x000fea0003800000 */
.L_x_1423:
[----:B-1----:R-:W3:Y:S04]  /*14290*/  LDL R4, [R1+0x48] ;  /* 0x0000480001047983 */ /* 0x002ee80000100800 */
[----:B------:R-:W3:Y:S04]  /*142a0*/  LDL R5, [R1+0x4c] ;  /* 0x00004c0001057983 */ /* 0x000ee80000100800 */
[----:B------:R-:W3:Y:S04]  /*142b0*/  LDL R6, [R1+0x50] ;  /* 0x0000500001067983 */ /* 0x000ee80000100800 */
[----:B------:R-:W3:Y:S01]  /*142c0*/  LDL R7, [R1+0x54] ;  /* 0x0000540001077983 */ /* 0x000ee20000100800 */
[----:B------:R-:W-:Y:S03]  /*142d0*/  WARPSYNC 0xffffffff ;  /* 0xffffffff00007948 */ /* 0x000fe60003800000 */
[----:B------:R-:W-:Y:S01]  /*142e0*/  BAR.SYNC.DEFER_BLOCKING 0x4, 0x100 ;  /* 0x0104000000007b1d */ /* 0x000fe20000010000 */
[----:B------:R-:W-:-:S13]  /*142f0*/  ISETP.NE.AND P0, PT, R12, RZ, PT ;  /* 0x000000ff0c00720c */ /* 0x000fda0003f05270 */
[----:B---3--:R1:W-:Y:S04]  /*14300*/  @!P0 STS.128 [0xf100], R4 ;  /* 0x00f10004ff008388 */ /* 0x0083e80000000c00 */
[----:B------:R-:W-:Y:S06]  /*14310*/  BAR.ARV 0x5, 0x100 ;  /* 0x0144000000007b1d */ /* 0x000fec0000002000 */
.L_x_1418:
[----:B--2---:R-:W2:Y:S02]  /*14320*/  LDL R0, [R1+0x54] ;  /* 0x0000540001007983 */ /* 0x004ea40000100800 */
[----:B--2---:R-:W-:-:S13]  /*14330*/  ISETP.GE.AND P0, PT, R0, c[0x0][0x53c], PT ;  /* 0x00014f0000007a0c */ /* 0x004fda0003f06270 */
[----:B-1----:R-:W-:Y:S01]  /*14340*/  @P0 CALL.REL.NOINC `(.L_x_1438) ;  /* 0x0000001000000944 */ /* 0x002fe20003c00000 */
[----:B------:R-:W-:Y:S05]  /*14350*/  BRA `(.L_x_1439) ;  /* 0xfffed93000007947 */ /* 0x000fea000383ffff */
.L_x_1438:
[----:B------:R-:W-:Y:S05]  /*14360*/  EXIT ;  /* 0x000000000000794d */ /* 0x000fea0003800000 */
.L_x_1307:
[----:B------:R-:W-:Y:S01]  /*14370*/  IMAD.MOV.U32 R0, RZ, RZ, R5 ;  /* 0x000000ffff007224 */ /* 0x000fe200078e0005 */
[----:B------:R-:W-:Y:S02]  /*14380*/  MOV R2, 0x1 ;  /* 0x0000000100027802 */ /* 0x000fe40000000f00 */
[----:B------:R-:W-:Y:S02]  /*14390*/  MOV R3, 0x143b0 ;  /* 0x000143b000037802 */ /* 0x000fe40000000f00 */
[----:B------:R-:W-:Y:S05]  /*143a0*/  CALL.REL.NOINC `($__internal_22_$__cuda_sm70_shflsync_up_p) ;  /* 0x0000388000007944 */ /* 0x000fea0003c00000 */
[----:B------:R-:W-:Y:S01]  /*143b0*/  MOV R0, R4 ;  /* 0x0000000400007202 */ /* 0x000fe20000000f00 */
[----:B------:R-:W-:Y:S05]  /*143c0*/  BRA `(.L_x_1440) ;  /* 0xfffec09000007947 */ /* 0x000fea000383ffff */
.L_x_1308:
[----:B------:R-:W-:Y:S01]  /*143d0*/  IMAD.MOV.U32 R0, RZ, RZ, R5 ;  /* 0x000000ffff007224 */ /* 0x000fe200078e0005 */
[----:B------:R-:W-:Y:S02]  /*143e0*/  MOV R2, 0x2 ;  /* 0x0000000200027802 */ /* 0x000fe40000000f00 */
[----:B------:R-:W-:Y:S02]  /*143f0*/  MOV R3, 0x14410 ;  /* 0x0001441000037802 */ /* 0x000fe40000000f00 */
[----:B------:R-:W-:Y:S05]  /*14400*/  CALL.REL.NOINC `($__internal_22_$__cuda_sm70_shflsync_up_p) ;  /* 0x0000382000007944 */ /* 0x000fea0003c00000 */
[----:B------:R-:W-:Y:S01]  /*14410*/  SEL R0, R4, RZ, P4 ;  /* 0x000000ff04007207 */ /* 0x000fe20002000000 */
[----:B------:R-:W-:Y:S01]  /*14420*/  IMAD.MOV.U32 R2, RZ, RZ, 0x4 ;  /* 0x00000004ff027424 */ /* 0x000fe200078e00ff */
[----:B------:R-:W-:-:S03]  /*14430*/  MOV R3, 0x14460 ;  /* 0x0001446000037802 */ /* 0x000fc60000000f00 */
[----:B------:R-:W-:Y:S02]  /*14440*/  IMAD.IADD R0, R5, 0x1, R0 ;  /* 0x0000000105007824 */ /* 0x000fe400078e0200 */
        /* <DEDUP_REMOVED lines=13> */
[----:B------:R-:W-:Y:S02]  /*14520*/  MOV R44, 0x1f ;  /* 0x0000001f002c7802 */ /* 0x000fe40000000f00 */
[----:B------:R-:W-:Y:S01]  /*14530*/  MOV R3, 0x14570 ;  /* 0x0001457000037802 */ /* 0x000fe20000000f00 */
[----:B------:R-:W-:-:S04]  /*14540*/  IMAD.IADD R4, R0, 0x1, R4 ;  /* 0x0000000100047824 */ /* 0x000fc800078e0204 */
[----:B------:R-:W-:Y:S02]  /*14550*/  IMAD.MOV.U32 R45, RZ, RZ, R4 ;  /* 0x000000ffff2d7224 */ /* 0x000fe400078e0004 */
[----:B------:R-:W-:Y:S05]  /*14560*/  CALL.REL.NOINC `($__internal_21_$__cuda_sm70_shflsync_idx_p) ;  /* 0x0000366000007944 */ /* 0x000fea0003c00000 */
[----:B------:R-:W-:Y:S01]  /*14570*/  MOV R0, R44 ;  /* 0x0000002c00007202 */ /* 0x000fe20000000f00 */
[----:B------:R-:W-:Y:S05]  /*14580*/  BRA `(.L_x_1441) ;  /* 0xfffebfd000007947 */ /* 0x000fea000383ffff */
.L_x_1310:
[----:B------:R-:W-:Y:S02]  /*14590*/  SEL R0, RZ, 0x1, P0 ;  /* 0x00000001ff007807 */ /* 0x000fe40000000000 */
[----:B------:R-:W-:Y:S02]  /*145a0*/  MOV R2, 0x145c0 ;  /* 0x000145c000027802 */ /* 0x000fe40000000f00 */
[----:B------:R-:W-:Y:S05]  /*145b0*/  CALL.REL.NOINC `($__internal_23_$__cuda_sm70_votesync_ballot) ;  /* 0x000036e000007944 */ /* 0x000fea0003c00000 */
[----:B------:R-:W-:Y:S01]  /*145c0*/  MOV R6, R0 ;  /* 0x0000000000067202 */ /* 0x000fe20000000f00 */
[----:B------:R-:W-:Y:S05]  /*145d0*/  BRA `(.L_x_1442) ;  /* 0xfffec01000007947 */ /* 0x000fea000383ffff */
.L_x_1311:
[----:B------:R-:W-:Y:S01]  /*145e0*/  IMAD.MOV.U32 R45, RZ, RZ, R9 ;  /* 0x000000ffff2d7224 */ /* 0x000fe200078e0009 */
[----:B-1----:R-:W-:Y:S01]  /*145f0*/  MOV R2, R0 ;  /* 0x0000000000027202 */ /* 0x002fe20000000f00 */
[----:B------:R-:W-:Y:S01]  /*14600*/  IMAD.MOV.U32 R44, RZ, RZ, 0x1f ;  /* 0x0000001fff2c7424 */ /* 0x000fe200078e00ff */
[----:B------:R-:W-:Y:S02]  /*14610*/  MOV R3, 0x14630 ;  /* 0x0001463000037802 */ /* 0x000fe40000000f00 */
[----:B------:R-:W-:Y:S05]  /*14620*/  CALL.REL.NOINC `($__internal_21_$__cuda_sm70_shflsync_idx_p) ;  /* 0x000035a000007944 */ /* 0x000fea0003c00000 */
[----:B------:R-:W-:Y:S01]  /*14630*/  IMAD.MOV.U32 R12, RZ, RZ, R44 ;  /* 0x000000ffff0c7224 */ /* 0x000fe200078e002c */
[----:B------:R-:W-:Y:S01]  /*14640*/  MOV R45, R8 ;  /* 0x00000008002d7202 */ /* 0x000fe20000000f00 */
[----:B------:R-:W-:Y:S01]  /*14650*/  IMAD.MOV.U32 R5, RZ, RZ, RZ ;  /* 0x000000ffff057224 */ /* 0x000fe200078e00ff */
[----:B------:R-:W-:Y:S01]  /*14660*/  MOV R2, R0 ;  /* 0x0000000000027202 */ /* 0x000fe20000000f00 */
[----:B------:R-:W-:Y:S01]  /*14670*/  IMAD.MOV.U32 R44, RZ, RZ, 0x1f ;  /* 0x0000001fff2c7424 */ /* 0x000fe200078e00ff */
[----:B------:R-:W-:-:S02]  /*14680*/  MOV R3, 0x146a0 ;  /* 0x000146a000037802 */ /* 0x000fc40000000f00 */
[----:B------:R-:W-:Y:S05]  /*14690*/  CALL.REL.NOINC `($__internal_21_$__cuda_sm70_shflsync_idx_p) ;  /* 0x0000353000007944 */ /* 0x000fea0003c00000 */
[----:B------:R-:W-:Y:S01]  /*146a0*/  MOV R9, R44 ;  /* 0x0000002c00097202 */ /* 0x000fe20000000f00 */
[----:B------:R-:W-:Y:S05]  /*146b0*/  BRA `(.L_x_1443) ;  /* 0xfffebfa000007947 */ /* 0x000fea000383ffff */
.L_x_1314:
[----:B------:R-:W-:Y:S01]  /*146c0*/  IMAD.MOV.U32 R45, RZ, RZ, R4 ;  /* 0x000000ffff2d7224 */ /* 0x000fe200078e0004 */
[----:B-1----:R-:W-:Y:S01]  /*146d0*/  MOV R2, R0 ;  /* 0x0000000000027202 */ /* 0x002fe20000000f00 */
[----:B------:R-:W-:Y:S01]  /*146e0*/  IMAD.MOV.U32 R44, RZ, RZ, 0x1f ;  /* 0x0000001fff2c7424 */ /* 0x000fe200078e00ff */
[----:B------:R-:W-:-:S02]  /*146f0*/  MOV R3, 0x14710 ;  /* 0x0001471000037802 */ /* 0x000fc40000000f00 */
[----:B---34-:R-:W-:Y:S05]  /*14700*/  CALL.REL.NOINC `($__internal_21_$__cuda_sm70_shflsync_idx_p) ;  /* 0x000034c000007944 */ /* 0x018fea0003c00000 */
[----:B------:R-:W-:Y:S01]  /*14710*/  MOV R5, R44 ;  /* 0x0000002c00057202 */ /* 0x000fe20000000f00 */
[----:B------:R-:W-:Y:S05]  /*14720*/  BRA `(.L_x_1313) ;  /* 0xfffebf9000007947 */ /* 0x000fea000383ffff */
.L_x_1327:
[----:B------:R-:W-:Y:S01]  /*14730*/  IMAD.MOV.U32 R45, RZ, RZ, R10 ;  /* 0x000000ffff2d7224 */ /* 0x000fe200078e000a */
[----:B------:R-:W-:Y:S01]  /*14740*/  MOV R2, 0x3 ;  /* 0x0000000300027802 */ /* 0x000fe20000000f00 */
[----:B------:R-:W-:Y:S01]  /*14750*/  IMAD.MOV.U32 R44, RZ, RZ, 0x181f ;  /* 0x0000181fff2c7424 */ /* 0x000fe200078e00ff */
[----:B------:R-:W-:-:S02]  /*14760*/  MOV R3, 0x14780 ;  /* 0x0001478000037802 */ /* 0x000fc40000000f00 */
[----:B------:R-:W-:Y:S05]  /*14770*/  CALL.REL.NOINC `($__internal_21_$__cuda_sm70_shflsync_idx_p) ;  /* 0x0000345000007944 */ /* 0x000fea0003c00000 */
[----:B------:R-:W-:Y:S01]  /*14780*/  IMAD.MOV.U32 R6, RZ, RZ, R44 ;  /* 0x000000ffff067224 */ /* 0x000fe200078e002c */
[----:B------:R-:W-:Y:S01]  /*14790*/  MOV R2, 0x3 ;  /* 0x0000000300027802 */ /* 0x000fe20000000f00 */
[----:B------:R-:W-:Y:S01]  /*147a0*/  IMAD.MOV.U32 R45, RZ, RZ, R12 ;  /* 0x000000ffff2d7224 */ /* 0x000fe200078e000c */
[----:B------:R-:W-:-:S02]  /*147b0*/  MOV R44, 0x181f ;  /* 0x0000181f002c7802 */ /* 0x000fc40000000f00 */
[----:B------:R-:W-:Y:S02]  /*147c0*/  MOV R3, 0x147e0 ;  /* 0x000147e000037802 */ /* 0x000fe40000000f00 */
[----:B------:R-:W-:Y:S05]  /*147d0*/  CALL.REL.NOINC `($__internal_21_$__cuda_sm70_shflsync_idx_p) ;  /* 0x000033f000007944 */ /* 0x000fea0003c00000 */
[----:B------:R-:W-:Y:S01]  /*147e0*/  MOV R2, R44 ;  /* 0x0000002c00027202 */ /* 0x000fe20000000f00 */
[----:B------:R-:W-:Y:S05]  /*147f0*/  BRA `(.L_x_1444) ;  /* 0xfffef0c000007947 */ /* 0x000fea000383ffff */
.L_x_1330:
[----:B------:R-:W-:Y:S01]  /*14800*/  IMAD.MOV.U32 R45, RZ, RZ, R0 ;  /* 0x000000ffff2d7224 */ /* 0x000fe200078e0000 */
[----:B------:R-:W-:Y:S01]  /*14810*/  MOV R2, RZ ;  /* 0x000000ff00027202 */ /* 0x000fe20000000f00 */
[----:B------:R-:W-:Y:S01]  /*14820*/  IMAD.MOV.U32 R44, RZ, RZ, 0x181f ;  /* 0x0000181fff2c7424 */ /* 0x000fe200078e00ff */
[----:B------:R-:W-:Y:S02]  /*14830*/  MOV R3, 0x14850 ;  /* 0x0001485000037802 */ /* 0x000fe40000000f00 */
[----:B------:R-:W-:Y:S05]  /*14840*/  CALL.REL.NOINC `($__internal_21_$__cuda_sm70_shflsync_idx_p) ;  /* 0x0000338000007944 */ /* 0x000fea0003c00000 */
[----:B------:R-:W-:Y:S01]  /*14850*/  MOV R5, R44 ;  /* 0x0000002c00057202 */ /* 0x000fe20000000f00 */
[----:B------:R-:W-:Y:S05]  /*14860*/  BRA `(.L_x_1445) ;  /* 0xffff058000007947 */ /* 0x000fea000383ffff */
.L_x_1331:
[----:B------:R-:W-:Y:S01]  /*14870*/  IMAD.MOV.U32 R45, RZ, RZ, R4 ;  /* 0x000000ffff2d7224 */ /* 0x000fe200078e0004 */
[----:B------:R-:W-:Y:S01]  /*14880*/  MOV R2, RZ ;  /* 0x000000ff00027202 */ /* 0x000fe20000000f00 */
[----:B------:R-:W-:Y:S01]  /*14890*/  IMAD.MOV.U32 R44, RZ, RZ, 0x181f ;  /* 0x0000181fff2c7424 */ /* 0x000fe200078e00ff */
[----:B------:R-:W-:Y:S02]  /*148a0*/  MOV R3, 0x148c0 ;  /* 0x000148c000037802 */ /* 0x000fe40000000f00 */
[----:B-12---:R-:W-:Y:S05]  /*148b0*/  CALL.REL.NOINC `($__internal_21_$__cuda_sm70_shflsync_idx_p) ;  /* 0x0000331000007944 */ /* 0x006fea0003c00000 */
[----:B------:R-:W-:Y:S01]  /*148c0*/  MOV R2, R44 ;  /* 0x0000002c00027202 */ /* 0x000fe20000000f00 */
[----:B------:R-:W-:Y:S05]  /*148d0*/  BRA `(.L_x_1446) ;  /* 0xffff053000007947 */ /* 0x000fea000383ffff */
.L_x_1334:
[----:B------:R-:W-:Y:S01]  /*148e0*/  IMAD.MOV.U32 R45, RZ, RZ, R0 ;  /* 0x000000ffff2d7224 */ /* 0x000fe200078e0000 */
[----:B--2-4-:R-:W-:Y:S01]  /*148f0*/  MOV R2, 0x1 ;  /* 0x0000000100027802 */ /* 0x014fe20000000f00 */
[----:B------:R-:W-:Y:S01]  /*14900*/  IMAD.MOV.U32 R44, RZ, RZ, 0x181f ;  /* 0x0000181fff2c7424 */ /* 0x000fe200078e00ff */
[----:B------:R-:W-:-:S02]  /*14910*/  MOV R3, 0x14930 ;  /* 0x0001493000037802 */ /* 0x000fc40000000f00 */
[----:B-1-3--:R-:W-:Y:S05]  /*14920*/  CALL.REL.NOINC `($__internal_21_$__cuda_sm70_shflsync_idx_p) ;  /* 0x000032a000007944 */ /* 0x00afea0003c00000 */
        /* <DEDUP_REMOVED lines=8> */
.L_x_1337:
[----:B------:R-:W-:Y:S01]  /*149b0*/  IMAD.MOV.U32 R45, RZ, RZ, R0 ;  /* 0x000000ffff2d7224 */ /* 0x000fe200078e0000 */
[----:B-1--4-:R-:W-:Y:S01]  /*149c0*/  MOV R2, 0x2 ;  /* 0x0000000200027802 */ /* 0x012fe20000000f00 */
[----:B------:R-:W-:Y:S01]  /*149d0*/  IMAD.MOV.U32 R44, RZ, RZ, 0x181f ;  /* 0x0000181fff2c7424 */ /* 0x000fe200078e00ff */
[----:B------:R-:W-:Y:S02]  /*149e0*/  MOV R3, 0x14a00 ;  /* 0x00014a0000037802 */ /* 0x000fe40000000f00 */
[----:B--23--:R-:W-:Y:S05]  /*149f0*/  CALL.REL.NOINC `($__internal_21_$__cuda_sm70_shflsync_idx_p) ;  /* 0x000031d000007944 */ /* 0x00cfea0003c00000 */
[----:B------:R-:W-:Y:S01]  /*14a00*/  MOV R5, R44 ;  /* 0x0000002c00057202 */ /* 0x000fe20000000f00 */
[----:B------:R-:W-:Y:S05]  /*14a10*/  BRA `(.L_x_1448) ;  /* 0xffff066000007947 */ /* 0x000fea000383ffff */
.L_x_1338:
[----:B------:R-:W-:Y:S01]  /*14a20*/  IMAD.MOV.U32 R45, RZ, RZ, R4 ;  /* 0x000000ffff2d7224 */ /* 0x000fe200078e0004 */
[----:B----4-:R-:W-:Y:S01]  /*14a30*/  MOV R2, 0x2 ;  /* 0x0000000200027802 */ /* 0x010fe20000000f00 */
[----:B------:R-:W-:Y:S01]  /*14a40*/  IMAD.MOV.U32 R44, RZ, RZ, 0x181f ;  /* 0x0000181fff2c7424 */ /* 0x000fe200078e00ff */
[----:B------:R-:W-:Y:S02]  /*14a50*/  MOV R3, 0x14a70 ;  /* 0x00014a7000037802 */ /* 0x000fe40000000f00 */
[----:B-123--:R-:W-:Y:S05]  /*14a60*/  CALL.REL.NOINC `($__internal_21_$__cuda_sm70_shflsync_idx_p) ;  /* 0x0000316000007944 */ /* 0x00efea0003c00000 */
[----:B------:R-:W-:Y:S01]  /*14a70*/  MOV R2, R44 ;  /* 0x0000002c00027202 */ /* 0x000fe20000000f00 */
[----:B------:R-:W-:Y:S05]  /*14a80*/  BRA `(.L_x_1449) ;  /* 0xffff061000007947 */ /* 0x000fea000383ffff */
.L_x_1341:
[----:B------:R-:W-:Y:S01]  /*14a90*/  IMAD.MOV.U32 R45, RZ, RZ, R0 ;  /* 0x000000ffff2d7224 */ /* 0x000fe200078e0000 */
[----:B-1----:R-:W-:Y:S01]  /*14aa0*/  MOV R2, 0x3 ;  /* 0x0000000300027802 */ /* 0x002fe20000000f00 */
[----:B------:R-:W-:Y:S01]  /*14ab0*/  IMAD.MOV.U32 R44, RZ, RZ, 0x181f ;  /* 0x0000181fff2c7424 */ /* 0x000fe200078e00ff */
[----:B------:R-:W-:-:S02]  /*14ac0*/  MOV R3, 0x14ae0 ;  /* 0x00014ae000037802 */ /* 0x000fc40000000f00 */
[----:B--234-:R-:W-:Y:S05]  /*14ad0*/  CALL.REL.NOINC `($__internal_21_$__cuda_sm70_shflsync_idx_p) ;  /* 0x000030f000007944 */ /* 0x01cfea0003c00000 */
        /* <DEDUP_REMOVED lines=8> */
.L_x_1342:
[----:B------:R-:W-:Y:S01]  /*14b60*/  IMAD.MOV.U32 R45, RZ, RZ, R4 ;  /* 0x000000ffff2d7224 */ /* 0x000fe200078e0004 */
[----:B------:R-:W-:Y:S01]  /*14b70*/  MOV R2, RZ ;  /* 0x000000ff00027202 */ /* 0x000fe20000000f00 */
[----:B------:R-:W-:Y:S01]  /*14b80*/  IMAD.MOV.U32 R44, RZ, RZ, 0x1c1f ;  /* 0x00001c1fff2c7424 */ /* 0x000fe200078e00ff */
[----:B------:R-:W-:Y:S02]  /*14b90*/  MOV R3, 0x14bb0 ;  /* 0x00014bb000037802 */ /* 0x000fe40000000f00 */
[----:B------:R-:W-:Y:S05]  /*14ba0*/  CALL.REL.NOINC `($__internal_21_$__cuda_sm70_shflsync_idx_p) ;  /* 0x0000302000007944 */ /* 0x000fea0003c00000 */
[----:B------:R-:W-:Y:S01]  /*14bb0*/  MOV R0, R44 ;  /* 0x0000002c00007202 */ /* 0x000fe20000000f00 */
[----:B------:R-:W-:Y:S05]  /*14bc0*/  BRA `(.L_x_1451) ;  /* 0xffff07f000007947 */ /* 0x000fea000383ffff */
.L_x_1343:
[----:B------:R-:W-:Y:S01]  /*14bd0*/  IMAD.MOV.U32 R45, RZ, RZ, R4 ;  /* 0x000000ffff2d7224 */ /* 0x000fe200078e0004 */
[----:B------:R-:W-:Y:S01]  /*14be0*/  MOV R2, 0x1 ;  /* 0x0000000100027802 */ /* 0x000fe20000000f00 */
[----:B------:R-:W-:Y:S01]  /*14bf0*/  IMAD.MOV.U32 R44, RZ, RZ, 0x1c1f ;  /* 0x00001c1fff2c7424 */ /* 0x000fe200078e00ff */
[----:B------:R-:W-:Y:S02]  /*14c00*/  MOV R3, 0x14c20 ;  /* 0x00014c2000037802 */ /* 0x000fe40000000f00 */
[----:B-1----:R-:W-:Y:S05]  /*14c10*/  CALL.REL.NOINC `($__internal_21_$__cuda_sm70_shflsync_idx_p) ;  /* 0x00002fb000007944 */ /* 0x002fea0003c00000 */
[----:B------:R-:W-:-:S05]  /*14c20*/  IMAD.IADD R0, R5, 0x1, R44 ;  /* 0x0000000105007824 */ /* 0x000fca00078e022c */
        /* <DEDUP_REMOVED lines=98> */
[----:B------:R-:W-:Y:S02]  /*15250*/  FSEL R145, R26, -INF , P6 ;  /* 0xff8000001a917808 */ /* 0x000fe40003000000 */
[----:B------:R-:W-:Y:S02]  /*15260*/  FMNMX.FTZ R0, R126, R0, !PT ;  /* 0x000000007e007209 */ /* 0x000fe40007810000 */
[----:B------:R-:W-:Y:S02]  /*15270*/  FMNMX.FTZ R5, R146, R5, !PT ;  /* 0x0000000592057209 */ /* 0x000fe40007810000 */
[----:B------:R-:W-:Y:S02]  /*15280*/  FMNMX.FTZ R0, R137, R0, !PT ;  /* 0x0000000089007209 */ /* 0x000fe40007810000 */
[----:B------:R-:W-:-:S02]  /*15290*/  FSEL R144, R25, -INF , P5 ;  /* 0xff80000019907808 */ /* 0x000fc40002800000 */
[----:B------:R-:W-:Y:S02]  /*152a0*/  FMNMX.FTZ R5, R145, R5, !PT ;  /* 0x0000000591057209 */ /* 0x000fe40007810000 */
[----:B------:R-:W-:Y:S02]  /*152b0*/  FMNMX.FTZ R0, R136, R0, !PT ;  /* 0x0000000088007209 */ /* 0x000fe40007810000 */
[----:B------:R-:W-:Y:S02]  /*152c0*/  FSEL R143, R24, -INF , P4 ;  /* 0xff800000188f7808 */ /* 0x000fe40002000000 */
[----:B------:R-:W-:Y:S02]  /*152d0*/  FMNMX.FTZ R5, R144, R5, !PT ;  /* 0x0000000590057209 */ /* 0x000fe40007810000 */
[----:B------:R-:W-:Y:S01]  /*152e0*/  FMNMX.FTZ R69, R127, R0, !PT ;  /* 0x000000007f457209 */ /* 0x000fe20007810000 */
[----:B------:R-:W-:Y:S01]  /*152f0*/  IMAD.MOV.U32 R0, RZ, RZ, 0x2 ;  /* 0x00000002ff007424 */ /* 0x000fe200078e00ff */
[----:B------:R-:W-:-:S02]  /*15300*/  FSEL R142, R23, -INF , P0 ;  /* 0xff800000178e7808 */ /* 0x000fc40000000000 */
[----:B------:R-:W-:Y:S01]  /*15310*/  FMNMX.FTZ R5, R143, R5, !PT ;  /* 0x000000058f057209 */ /* 0x000fe20007810000 */
[----:B------:R-:W-:Y:S01]  /*15320*/  IMAD.MOV.U32 R4, RZ, RZ, R69 ;  /* 0x000000ffff047224 */ /* 0x000fe200078e0045 */
[----:B------:R-:W-:Y:S02]  /*15330*/  MOV R2, 0x15360 ;  /* 0x0001536000027802 */ /* 0x000fe40000000f00 */
[----:B------:R-:W-:Y:S02]  /*15340*/  FMNMX.FTZ R5, R142, R5, !PT ;  /* 0x000000058e057209 */ /* 0x000fe40007810000 */
[----:B------:R-:W-:Y:S05]  /*15350*/  CALL.REL.NOINC `($__internal_20_$__cuda_sm70_shflsync_bfly_p) ;  /* 0x0000281000007944 */ /* 0x000fea0003c00000 */
[----:B------:R-:W-:Y:S01]  /*15360*/  FMNMX.FTZ R69, R69, R0, !PT ;  /* 0x0000000045457209 */ /* 0x000fe20007810000 */
[----:B------:R-:W-:Y:S01]  /*15370*/  IMAD.MOV.U32 R0, RZ, RZ, 0x1 ;  /* 0x00000001ff007424 */ /* 0x000fe200078e00ff */
[----:B------:R-:W-:-:S03]  /*15380*/  MOV R2, 0x153b0 ;  /* 0x000153b000027802 */ /* 0x000fc60000000f00 */
[----:B------:R-:W-:Y:S02]  /*15390*/  IMAD.MOV.U32 R4, RZ, RZ, R69 ;  /* 0x000000ffff047224 */ /* 0x000fe400078e0045 */
[----:B------:R-:W-:Y:S05]  /*153a0*/  CALL.REL.NOINC `($__internal_20_$__cuda_sm70_shflsync_bfly_p) ;  /* 0x000027c000007944 */ /* 0x000fea0003c00000 */
[----:B------:R-:W-:Y:S01]  /*153b0*/  FMNMX.FTZ R69, R69, R0, !PT ;  /* 0x0000000045457209 */ /* 0x000fe20007810000 */
[----:B------:R-:W-:Y:S01]  /*153c0*/  IMAD.MOV.U32 R4, RZ, RZ, R5 ;  /* 0x000000ffff047224 */ /* 0x000fe200078e0005 */
[----:B------:R-:W-:Y:S01]  /*153d0*/  MOV R2, 0x15400 ;  /* 0x0001540000027802 */ /* 0x000fe20000000f00 */
[----:B------:R-:W-:Y:S02]  /*153e0*/  IMAD.MOV.U32 R0, RZ, RZ, 0x2 ;  /* 0x00000002ff007424 */ /* 0x000fe400078e00ff */
[----:B------:R-:W-:Y:S05]  /*153f0*/  CALL.REL.NOINC `($__internal_20_$__cuda_sm70_shflsync_bfly_p) ;  /* 0x0000277000007944 */ /* 0x000fea0003c00000 */
[----:B------:R-:W-:Y:S01]  /*15400*/  FMNMX.FTZ R4, R5, R0, !PT ;  /* 0x0000000005047209 */ /* 0x000fe20007810000 */
[----:B------:R-:W-:Y:S01]  /*15410*/  IMAD.MOV.U32 R0, RZ, RZ, 0x1 ;  /* 0x00000001ff007424 */ /* 0x000fe200078e00ff */
[----:B------:R-:W-:Y:S02]  /*15420*/  MOV R2, 0x15440 ;  /* 0x0001544000027802 */ /* 0x000fe40000000f00 */
[----:B------:R-:W-:Y:S05]  /*15430*/  CALL.REL.NOINC `($__internal_20_$__cuda_sm70_shflsync_bfly_p) ;  /* 0x0000273000007944 */ /* 0x000fea0003c00000 */
[----:B------:R-:W-:Y:S01]  /*15440*/  MOV R5, R0 ;  /* 0x0000000000057202 */ /* 0x000fe20000000f00 */
[----:B------:R-:W-:Y:S05]  /*15450*/  BRA `(.L_x_1452) ;  /* 0xffff0a9000007947 */ /* 0x000fea000383ffff */
.L_x_1347:
[----:B------:R-:W-:Y:S01]  /*15460*/  MOV R2, RZ ;  /* 0x000000ff00027202 */ /* 0x000fe20000000f00 */
[----:B------:R-:W-:Y:S01]  /*15470*/  IMAD.MOV.U32 R45, RZ, RZ, R5 ;  /* 0x000000ffff2d7224 */ /* 0x000fe200078e0005 */
[----:B------:R-:W-:Y:S01]  /*15480*/  MOV R3, 0x154b0 ;  /* 0x000154b000037802 */ /* 0x000fe20000000f00 */
[----:B------:R-:W-:Y:S02]  /*15490*/  IMAD.MOV.U32 R44, RZ, RZ, 0x181f ;  /* 0x0000181fff2c7424 */ /* 0x000fe400078e00ff */
[----:B------:R-:W-:Y:S05]  /*154a0*/  CALL.REL.NOINC `($__internal_21_$__cuda_sm70_shflsync_idx_p) ;  /* 0x0000272000007944 */ /* 0x000fea0003c00000 */
[----:B------:R-:W-:Y:S01]  /*154b0*/  MOV R0, R44 ;  /* 0x0000002c00007202 */ /* 0x000fe20000000f00 */
[----:B------:R-:W-:-:S05]  /*154c0*/  BRA `(.L_x_1453) ;  /* 0xffff260000007947 */ /* 0x000fca000383ffff */
.L_x_1348:
[----:B------:R-:W-:Y:S01]  /*154d0*/  MOV R2, RZ ;  /* 0x000000ff00027202 */ /* 0x000fe20000000f00 */
[----:B------:R-:W-:Y:S01]  /*154e0*/  IMAD.MOV.U32 R45, RZ, RZ, R6 ;  /* 0x000000ffff2d7224 */ /* 0x000fe200078e0006 */
[----:B------:R-:W-:Y:S01]  /*154f0*/  MOV R3, 0x15520 ;  /* 0x0001552000037802 */ /* 0x000fe20000000f00 */
[----:B------:R-:W-:Y:S02]  /*15500*/  IMAD.MOV.U32 R44, RZ, RZ, 0x181f ;  /* 0x0000181fff2c7424 */ /* 0x000fe400078e00ff */
[----:B-12---:R-:W-:Y:S05]  /*15510*/  CALL.REL.NOINC `($__internal_21_$__cuda_sm70_shflsync_idx_p) ;  /* 0x000026b000007944 */ /* 0x006fea0003c00000 */
[C---:B------:R-:W-:Y:S01]  /*15520*/  ISETP.GE.AND P4, PT, R238.reuse, c[0x0][0x1d4], PT ;  /* 0x00007500ee007a0c */ /* 0x040fe20003f86270 */
[----:B------:R-:W-:Y:S01]  /*15530*/  IMAD.SHL.U32 R3, R238, 0x2, RZ ;  /* 0x00000002ee037824 */ /* 0x000fe200078e00ff */
[C---:B------:R-:W-:Y:S01]  /*15540*/  ISETP.GE.AND P0, PT, R248.reuse, c[0x0][0x1d4], PT ;  /* 0x00007500f8007a0c */ /* 0x040fe20003f06270 */
[----:B------:R-:W-:Y:S01]  /*15550*/  IMAD.SHL.U32 R2, R248, 0x2, RZ ;  /* 0x00000002f8027824 */ /* 0x000fe200078e00ff */
[----:B------:R-:W-:Y:S01]  /*15560*/  SEL R4, RZ, 0x10, P4 ;  /* 0x00000010ff047807 */ /* 0x000fe20002000000 */
[----:B------:R-:W-:Y:S01]  /*15570*/  IMAD.MOV.U32 R45, RZ, RZ, R5 ;  /* 0x000000ffff2d7224 */ /* 0x000fe200078e0005 */
[----:B------:R-:W-:Y:S05]  /*15580*/  IADD3 R12, P5, R44, R3, RZ ;  /* 0x000000032c0c7210 */ /* 0x000fea0007fbe0ff */
[----:B------:R-:W-:Y:S01]  /*15590*/  IMAD.X R13, R0, 0x1, R220, P5 ;  /* 0x00000001000d7824 */ /* 0x000fe200028e06dc */
[----:B------:R-:W-:Y:S01]  /*155a0*/  IADD3 R2, P5, R44, R2, RZ ;  /* 0x000000022c027210 */ /* 0x000fe20007fbe0ff */
[----:B------:R-:W-:Y:S03]  /*155b0*/  IMAD.MOV.U32 R44, RZ, RZ, 0x181f ;  /* 0x0000181fff2c7424 */ /* 0x000fe600078e00ff */
[----:B------:R-:W-:Y:S01]  /*155c0*/  @!PT LDS RZ, [RZ] ;  /* 0x00000000fffff984 */ /* 0x000fe20000000800 */
[----:B------:R-:W-:Y:S01]  /*155d0*/  @!PT LDS RZ, [RZ] ;  /* 0x00000000fffff984 */ /* 0x000fe20000000800 */
[----:B------:R-:W-:Y:S01]  /*155e0*/  @!PT LDS RZ, [RZ] ;  /* 0x00000000fffff984 */ /* 0x000fe20000000800 */
[----:B------:R1:W-:Y:S01]  /*155f0*/  LDGSTS.E.BYPASS.LTC128B.128 [R215+0x100], [R12.64], !P4 ;  /* 0x001000000cd77fae */ /* 0x0003e2000e101d46 */
[----:B------:R-:W-:Y:S01]  /*15600*/  IMAD.X R3, R0, 0x1, R221, P5 ;  /* 0x0000000100037824 */ /* 0x000fe200028e06dd */
[----:B------:R-:W-:Y:S04]  /*15610*/  SEL R0, RZ, 0x10, P0 ;  /* 0x00000010ff007807 */ /* 0x000fe80000000000 */
[----:B------:R2:W-:Y:S02]  /*15620*/  LDGSTS.E.BYPASS.LTC128B.128 [R215+0x3900], [R2.64], !P0 ;  /* 0x0390000002d77fae */ /* 0x0005e4000c101d46 */
[----:B--2---:R-:W-:Y:S01]  /*15630*/  MOV R3, 0x15660 ;  /* 0x0001566000037802 */ /* 0x004fe20000000f00 */
[----:B------:R-:W-:Y:S03]  /*15640*/  IMAD.MOV.U32 R2, RZ, RZ, 0x1 ;  /* 0x00000001ff027424 */ /* 0x000fe600078e00ff */
[----:B-1----:R-:W-:Y:S05]  /*15650*/  CALL.REL.NOINC `($__internal_21_$__cuda_sm70_shflsync_idx_p) ;  /* 0x0000257000007944 */ /* 0x002fea0003c00000 */
[----:B------:R-:W-:Y:S01]  /*15660*/  MOV R2, 0x1 ;  /* 0x0000000100027802 */ /* 0x000fe20000000f00 */
[----:B------:R-:W-:Y:S01]  /*15670*/  IMAD.MOV.U32 R7, RZ, RZ, R44 ;  /* 0x000000ffff077224 */ /* 0x000fe200078e002c */
[----:B------:R-:W-:Y:S01]  /*15680*/  MOV R44, 0x181f ;  /* 0x0000181f002c7802 */ /* 0x000fe20000000f00 */
[----:B------:R-:W-:Y:S01]  /*15690*/  IMAD.MOV.U32 R45, RZ, RZ, R6 ;  /* 0x000000ffff2d7224 */ /* 0x000fe200078e0006 */
[----:B------:R-:W-:Y:S02]  /*156a0*/  MOV R3, 0x156c0 ;  /* 0x000156c000037802 */ /* 0x000fe40000000f00 */
[----:B------:R-:W-:Y:S05]  /*156b0*/  CALL.REL.NOINC `($__internal_21_$__cuda_sm70_shflsync_idx_p) ;  /* 0x0000251000007944 */ /* 0x000fea0003c00000 */
[----:B------:R-:W-:Y:S01]  /*156c0*/  IADD3 R2, -R4, 0x10, RZ ;  /* 0x0000001004027810 */ /* 0x000fe20007ffe1ff */
[----:B------:R-:W-:Y:S01]  /*156d0*/  IMAD.SHL.U32 R3, R238, 0x2, RZ ;  /* 0x00000002ee037824 */ /* 0x000fe200078e00ff */
[----:B------:R-:W-:Y:S01]  /*156e0*/  ISETP.NE.U32.AND P5, PT, R4, RZ, PT ;  /* 0x000000ff0400720c */ /* 0x000fe20003fa5070 */
[----:B------:R-:W-:Y:S01]  /*156f0*/  IMAD.SHL.U32 R12, R248, 0x2, RZ ;  /* 0x00000002f80c7824 */ /* 0x000fe200078e00ff */
[----:B------:R-:W-:Y:S01]  /*15700*/  LOP3.LUT R2, R2, 0xf, RZ, 0xc0, !PT ;  /* 0x0000000f02027812 */ /* 0x000fe200078ec0ff */
[----:B------:R-:W-:Y:S03]  /*15710*/  IMAD.MOV.U32 R45, RZ, RZ, R5 ;  /* 0x000000ffff2d7224 */ /* 0x000fe600078e0005 */
        /* <DEDUP_REMOVED lines=15> */
[----:B------:R-:W-:Y:S05]  /*15810*/  CALL.REL.NOINC `($__internal_21_$__cuda_sm70_shflsync_idx_p) ;  /* 0x000023b000007944 */ /* 0x000fea0003c00000 */
[----:B------:R-:W-:Y:S01]  /*15820*/  MOV R2, 0x2 ;  /* 0x0000000200027802 */ /* 0x000fe20000000f00 */
[----:B------:R-:W-:Y:S01]  /*15830*/  IMAD.MOV.U32 R12, RZ, RZ, R44 ;  /* 0x000000ffff0c7224 */ /* 0x000fe200078e002c */
[----:B------:R-:W-:Y:S01]  /*15840*/  MOV R44, 0x181f ;  /* 0x0000181f002c7802 */ /* 0x000fe20000000f00 */
[----:B------:R-:W-:Y:S01]  /*15850*/  IMAD.MOV.U32 R45, RZ, RZ, R6 ;  /* 0x000000ffff2d7224 */ /* 0x000fe200078e0006 */
[----:B------:R-:W-:Y:S02]  /*15860*/  MOV R3, 0x15880 ;  /* 0x0001588000037802 */ /* 0x000fe40000000f00 */
[----:B------:R-:W-:Y:S05]  /*15870*/  CALL.REL.NOINC `($__internal_21_$__cuda_sm70_shflsync_idx_p) ;  /* 0x0000235000007944 */ /* 0x000fea0003c00000 */
[----:B------:R-:W-:Y:S01]  /*15880*/  MOV R7, R44 ;  /* 0x0000002c00077202 */ /* 0x000fe20000000f00 */
[----:B------:R-:W-:-:S05]  /*15890*/  BRA `(.L_x_1454) ;  /* 0xffff23c000007947 */ /* 0x000fca000383ffff */
.L_x_1349:
[----:B--2---:R-:W-:Y:S01]  /*158a0*/  MOV R2, 0x3 ;  /* 0x0000000300027802 */ /* 0x004fe20000000f00 */
[----:B------:R-:W-:Y:S01]  /*158b0*/  IMAD.MOV.U32 R45, RZ, RZ, R5 ;  /* 0x000000ffff2d7224 */ /* 0x000fe200078e0005 */
[----:B------:R-:W-:Y:S01]  /*158c0*/  MOV R3, 0x158f0 ;  /* 0x000158f000037802 */ /* 0x000fe20000000f00 */
[----:B------:R-:W-:Y:S02]  /*158d0*/  IMAD.MOV.U32 R44, RZ, RZ, 0x181f ;  /* 0x0000181fff2c7424 */ /* 0x000fe400078e00ff */
[----:B-1----:R-:W-:Y:S05]  /*158e0*/  CALL.REL.NOINC `($__internal_21_$__cuda_sm70_shflsync_idx_p) ;  /* 0x000022e000007944 */ /* 0x002fea0003c00000 */
        /* <DEDUP_REMOVED lines=8> */
.L_x_1352:
[----:B------:R-:W-:Y:S01]  /*15970*/  MOV R2, RZ ;  /* 0x000000ff00027202 */ /* 0x000fe20000000f00 */
[----:B------:R-:W-:Y:S01]  /*15980*/  IMAD.MOV.U32 R45, RZ, RZ, R0 ;  /* 0x000000ffff2d7224 */ /* 0x000fe200078e0000 */
[----:B------:R-:W-:Y:S01]  /*15990*/  MOV R3, 0x159c0 ;  /* 0x000159c000037802 */ /* 0x000fe20000000f00 */
[----:B------:R-:W-:Y:S02]  /*159a0*/  IMAD.MOV.U32 R44, RZ, RZ, 0x181f ;  /* 0x0000181fff2c7424 */ /* 0x000fe400078e00ff */
[----:B------:R-:W-:Y:S05]  /*159b0*/  CALL.REL.NOINC `($__internal_21_$__cuda_sm70_shflsync_idx_p) ;  /* 0x0000221000007944 */ /* 0x000fea0003c00000 */
[----:B------:R-:W-:Y:S01]  /*159c0*/  MOV R5, R44 ;  /* 0x0000002c00057202 */ /* 0x000fe20000000f00 */
[----:B------:R-:W-:-:S05]  /*159d0*/  BRA `(.L_x_1456) ;  /* 0xffff386000007947 */ /* 0x000fca000383ffff */
.L_x_1353:
[----:B------:R-:W-:Y:S01]  /*159e0*/  MOV R2, RZ ;  /* 0x000000ff00027202 */ /* 0x000fe20000000f00 */
[----:B------:R-:W-:Y:S01]  /*159f0*/  IMAD.MOV.U32 R45, RZ, RZ, R4 ;  /* 0x000000ffff2d7224 */ /* 0x000fe200078e0004 */
[----:B------:R-:W-:Y:S01]  /*15a00*/  MOV R3, 0x15a30 ;  /* 0x00015a3000037802 */ /* 0x000fe20000000f00 */
[----:B------:R-:W-:Y:S02]  /*15a10*/  IMAD.MOV.U32 R44, RZ, RZ, 0x181f ;  /* 0x0000181fff2c7424 */ /* 0x000fe400078e00ff */
[----:B-12---:R-:W-:Y:S05]  /*15a20*/  CALL.REL.NOINC `($__internal_21_$__cuda_sm70_shflsync_idx_p) ;  /* 0x000021a000007944 */ /* 0x006fea0003c00000 */
[----:B------:R-:W-:Y:S01]  /*15a30*/  MOV R2, R44 ;  /* 0x0000002c00027202 */ /* 0x000fe20000000f00 */
[----:B------:R-:W-:-:S05]  /*15a40*/  BRA `(.L_x_1457) ;  /* 0xffff381000007947 */ /* 0x000fca000383ffff */
.L_x_1354:
[----:B--2---:R-:W-:Y:S01]  /*15a50*/  MOV R2, 0x1 ;  /* 0x0000000100027802 */ /* 0x004fe20000000f00 */
[----:B------:R-:W-:Y:S01]  /*15a60*/  IMAD.MOV.U32 R45, RZ, RZ, R0 ;  /* 0x000000ffff2d7224 */ /* 0x000fe200078e0000 */
[----:B------:R-:W-:Y:S01]  /*15a70*/  MOV R3, 0x15aa0 ;  /* 0x00015aa000037802 */ /* 0x000fe20000000f00 */
[----:B------:R-:W-:Y:S02]  /*15a80*/  IMAD.MOV.U32 R44, RZ, RZ, 0x181f ;  /* 0x0000181fff2c7424 */ /* 0x000fe400078e00ff */
[----:B-1-3--:R-:W-:Y:S05]  /*15a90*/  CALL.REL.NOINC `($__internal_21_$__cuda_sm70_shflsync_idx_p) ;  /* 0x0000213000007944 */ /* 0x00afea0003c00000 */
        /* <DEDUP_REMOVED lines=8> */
.L_x_1355:
[----:B-1----:R-:W-:Y:S01]  /*15b20*/  MOV R2, 0x2 ;  /* 0x0000000200027802 */ /* 0x002fe20000000f00 */
[----:B------:R-:W-:Y:S01]  /*15b30*/  IMAD.MOV.U32 R45, RZ, RZ, R0 ;  /* 0x000000ffff2d7224 */ /* 0x000fe200078e0000 */
[----:B------:R-:W-:Y:S01]  /*15b40*/  MOV R3, 0x15b70 ;  /* 0x00015b7000037802 */ /* 0x000fe20000000f00 */
[----:B------:R-:W-:Y:S02]  /*15b50*/  IMAD.MOV.U32 R44, RZ, RZ, 0x181f ;  /* 0x0000181fff2c7424 */ /* 0x000fe400078e00ff */
[----:B---34-:R-:W-:Y:S05]  /*15b60*/  CALL.REL.NOINC `($__internal_21_$__cuda_sm70_shflsync_idx_p) ;  /* 0x0000206000007944 */ /* 0x018fea0003c00000 */
[----:B------:R-:W-:Y:S01]  /*15b70*/  MOV R5, R44 ;  /* 0x0000002c00057202 */ /* 0x000fe20000000f00 */
[----:B------:R-:W-:-:S05]  /*15b80*/  BRA `(.L_x_1459) ;  /* 0xffff38e000007947 */ /* 0x000fca000383ffff */
.L_x_1356:
[----:B-1----:R-:W-:Y:S01]  /*15b90*/  MOV R2, 0x2 ;  /* 0x0000000200027802 */ /* 0x002fe20000000f00 */
[----:B------:R-:W-:Y:S01]  /*15ba0*/  IMAD.MOV.U32 R45, RZ, RZ, R4 ;  /* 0x000000ffff2d7224 */ /* 0x000fe200078e0004 */
[----:B------:R-:W-:Y:S01]  /*15bb0*/  MOV R3, 0x15be0 ;  /* 0x00015be000037802 */ /* 0x000fe20000000f00 */
[----:B------:R-:W-:Y:S02]  /*15bc0*/  IMAD.MOV.U32 R44, RZ, RZ, 0x181f ;  /* 0x0000181fff2c7424 */ /* 0x000fe400078e00ff */
[----:B--234-:R-:W-:Y:S05]  /*15bd0*/  CALL.REL.NOINC `($__internal_21_$__cuda_sm70_shflsync_idx_p) ;  /* 0x00001ff000007944 */ /* 0x01cfea0003c00000 */
[----:B------:R-:W-:Y:S01]  /*15be0*/  MOV R2, R44 ;  /* 0x0000002c00027202 */ /* 0x000fe20000000f00 */
[----:B------:R-:W-:-:S05]  /*15bf0*/  BRA `(.L_x_1460) ;  /* 0xffff389000007947 */ /* 0x000fca000383ffff */
.L_x_1357:
[----:B--2---:R-:W-:Y:S01]  /*15c00*/  MOV R2, 0x3 ;  /* 0x0000000300027802 */ /* 0x004fe20000000f00 */
[----:B------:R-:W-:Y:S01]  /*15c10*/  IMAD.MOV.U32 R45, RZ, RZ, R0 ;  /* 0x000000ffff2d7224 */ /* 0x000fe200078e0000 */
[----:B------:R-:W-:Y:S01]  /*15c20*/  MOV R3, 0x15c50 ;  /* 0x00015c5000037802 */ /* 0x000fe20000000f00 */
[----:B------:R-:W-:Y:S02]  /*15c30*/  IMAD.MOV.U32 R44, RZ, RZ, 0x181f ;  /* 0x0000181fff2c7424 */ /* 0x000fe400078e00ff */
[----:B-1-34-:R-:W-:Y:S05]  /*15c40*/  CALL.REL.NOINC `($__internal_21_$__cuda_sm70_shflsync_idx_p) ;  /* 0x00001f8000007944 */ /* 0x01afea0003c00000 */
        /* <DEDUP_REMOVED lines=8> */
.L_x_1358:
[----:B------:R-:W-:Y:S01]  /*15cd0*/  MOV R2, RZ ;  /* 0x000000ff00027202 */ /* 0x000fe20000000f00 */
[----:B------:R-:W-:Y:S01]  /*15ce0*/  IMAD.MOV.U32 R45, RZ, RZ, R4 ;  /* 0x000000ffff2d7224 */ /* 0x000fe200078e0004 */
[----:B------:R-:W-:Y:S01]  /*15cf0*/  MOV R3, 0x15d20 ;  /* 0x00015d2000037802 */ /* 0x000fe20000000f00 */
[----:B------:R-:W-:Y:S02]  /*15d00*/  IMAD.MOV.U32 R44, RZ, RZ, 0x1c1f ;  /* 0x00001c1fff2c7424 */ /* 0x000fe400078e00ff */
[----:B------:R-:W-:Y:S05]  /*15d10*/  CALL.REL.NOINC `($__internal_21_$__cuda_sm70_shflsync_idx_p) ;  /* 0x00001eb000007944 */ /* 0x000fea0003c00000 */
[----:B------:R-:W-:Y:S01]  /*15d20*/  MOV R0, R44 ;  /* 0x0000002c00007202 */ /* 0x000fe20000000f00 */
[----:B------:R-:W-:-:S05]  /*15d30*/  BRA `(.L_x_1462) ;  /* 0xffff3a3000007947 */ /* 0x000fca000383ffff */
.L_x_1359:
[----:B------:R-:W-:Y:S01]  /*15d40*/  MOV R2, 0x1 ;  /* 0x0000000100027802 */ /* 0x000fe20000000f00 */
[----:B------:R-:W-:Y:S01]  /*15d50*/  IMAD.MOV.U32 R45, RZ, RZ, R4 ;  /* 0x000000ffff2d7224 */ /* 0x000fe200078e0004 */
[----:B------:R-:W-:Y:S01]  /*15d60*/  MOV R3, 0x15d90 ;  /* 0x00015d9000037802 */ /* 0x000fe20000000f00 */
[----:B------:R-:W-:Y:S02]  /*15d70*/  IMAD.MOV.U32 R44, RZ, RZ, 0x1c1f ;  /* 0x00001c1fff2c7424 */ /* 0x000fe400078e00ff */
[----:B-1----:R-:W-:Y:S05]  /*15d80*/  CALL.REL.NOINC `($__internal_21_$__cuda_sm70_shflsync_idx_p) ;  /* 0x00001e4000007944 */ /* 0x002fea0003c00000 */
[----:B------:R-:W-:Y:S05]  /*15d90*/  IMAD.IADD R0, R5, 0x1, R44 ;  /* 0x0000000105007824 */ /* 0x000fea00078e022c */
        /* <DEDUP_REMOVED lines=114> */
[----:B------:R-:W-:Y:S05]  /*164c0*/  CALL.REL.NOINC `($__internal_20_$__cuda_sm70_shflsync_bfly_p) ;  /* 0x000016a000007944 */ /* 0x000fea0003c00000 */
[----:B------:R-:W-:Y:S01]  /*164d0*/  FMNMX.FTZ R4, R4, R0, !PT ;  /* 0x0000000004047209 */ /* 0x000fe20007810000 */
[----:B------:R-:W-:Y:S01]  /*164e0*/  IMAD.MOV.U32 R0, RZ, RZ, 0x1 ;  /* 0x00000001ff007424 */ /* 0x000fe200078e00ff */
[----:B------:R-:W-:Y:S02]  /*164f0*/  MOV R2, 0x16510 ;  /* 0x0001651000027802 */ /* 0x000fe40000000f00 */
        /* <DEDUP_REMOVED lines=10> */
[----:B------:R-:W-:-:S05]  /*165a0*/  BRA `(.L_x_1463) ;  /* 0xffff3cf000007947 */ /* 0x000fca000383ffff */
.L_x_1362:
[----:B-1--4-:R-:W-:Y:S01]  /*165b0*/  MOV R2, RZ ;  /* 0x000000ff00027202 */ /* 0x012fe20000000f00 */
[----:B------:R-:W-:Y:S01]  /*165c0*/  IMAD.MOV.U32 R45, RZ, RZ, R0 ;  /* 0x000000ffff2d7224 */ /* 0x000fe200078e0000 */
[----:B------:R-:W-:Y:S01]  /*165d0*/  MOV R3, 0x16600 ;  /* 0x0001660000037802 */ /* 0x000fe20000000f00 */
[----:B------:R-:W-:Y:S02]  /*165e0*/  IMAD.MOV.U32 R44, RZ, RZ, 0x181f ;  /* 0x0000181fff2c7424 */ /* 0x000fe400078e00ff */
[----:B------:R-:W-:Y:S05]  /*165f0*/  CALL.REL.NOINC `($__internal_21_$__cuda_sm70_shflsync_idx_p) ;  /* 0x000015d000007944 */ /* 0x000fea0003c00000 */
[----:B------:R-:W-:Y:S01]  /*16600*/  MOV R6, R44 ;  /* 0x0000002c00067202 */ /* 0x000fe20000000f00 */
[----:B------:R-:W-:-:S05]  /*16610*/  BRA `(.L_x_1464) ;  /* 0xffff5b3000007947 */ /* 0x000fca000383ffff */
.L_x_1365:
[----:B------:R-:W-:Y:S01]  /*16620*/  MOV R2, 0x3 ;  /* 0x0000000300027802 */ /* 0x000fe20000000f00 */
        /* <DEDUP_REMOVED lines=12> */
.L_x_1368:
[----:B------:R-:W-:Y:S01]  /*166f0*/  MOV R2, RZ ;  /* 0x000000ff00027202 */ /* 0x000fe20000000f00 */
[----:B------:R-:W-:Y:S01]  /*16700*/  IMAD.MOV.U32 R45, RZ, RZ, R0 ;  /* 0x000000ffff2d7224 */ /* 0x000fe200078e0000 */
[----:B------:R-:W-:Y:S01]  /*16710*/  MOV R3, 0x16740 ;  /* 0x0001674000037802 */ /* 0x000fe20000000f00 */
[----:B------:R-:W-:Y:S02]  /*16720*/  IMAD.MOV.U32 R44, RZ, RZ, 0x181f ;  /* 0x0000181fff2c7424 */ /* 0x000fe400078e00ff */
[----:B------:R-:W-:Y:S05]  /*16730*/  CALL.REL.NOINC `($__internal_21_$__cuda_sm70_shflsync_idx_p) ;  /* 0x0000149000007944 */ /* 0x000fea0003c00000 */
[----:B------:R-:W-:Y:S01]  /*16740*/  MOV R6, R44 ;  /* 0x0000002c00067202 */ /* 0x000fe20000000f00 */
[----:B------:R-:W-:-:S05]  /*16750*/  BRA `(.L_x_1466) ;  /* 0xffff712000007947 */ /* 0x000fca000383ffff */
.L_x_1369:
[----:B------:R-:W-:Y:S01]  /*16760*/  MOV R2, RZ ;  /* 0x000000ff00027202 */ /* 0x000fe20000000f00 */
[----:B------:R-:W-:Y:S01]  /*16770*/  IMAD.MOV.U32 R45, RZ, RZ, R4 ;  /* 0x000000ffff2d7224 */ /* 0x000fe200078e0004 */
[----:B------:R-:W-:Y:S01]  /*16780*/  MOV R3, 0x167b0 ;  /* 0x000167b000037802 */ /* 0x000fe20000000f00 */
[----:B------:R-:W-:Y:S02]  /*16790*/  IMAD.MOV.U32 R44, RZ, RZ, 0x181f ;  /* 0x0000181fff2c7424 */ /* 0x000fe400078e00ff */
[----:B-12---:R-:W-:Y:S05]  /*167a0*/  CALL.REL.NOINC `($__internal_21_$__cuda_sm70_shflsync_idx_p) ;  /* 0x0000142000007944 */ /* 0x006fea0003c00000 */
[----:B------:R-:W-:Y:S01]  /*167b0*/  MOV R5, R44 ;  /* 0x0000002c00057202 */ /* 0x000fe20000000f00 */
[----:B------:R-:W-:-:S05]  /*167c0*/  BRA `(.L_x_1467) ;  /* 0xffff70d000007947 */ /* 0x000fca000383ffff */
.L_x_1370:
        /* <DEDUP_REMOVED lines=13> */
.L_x_1371:
[----:B-1----:R-:W-:Y:S01]  /*168a0*/  MOV R2, 0x2 ;  /* 0x0000000200027802 */ /* 0x002fe20000000f00 */
[----:B------:R-:W-:Y:S01]  /*168b0*/  IMAD.MOV.U32 R45, RZ, RZ, R0 ;  /* 0x000000ffff2d7224 */ /* 0x000fe200078e0000 */
[----:B------:R-:W-:Y:S01]  /*168c0*/  MOV R3, 0x168f0 ;  /* 0x000168f000037802 */ /* 0x000fe20000000f00 */
[----:B------:R-:W-:Y:S02]  /*168d0*/  IMAD.MOV.U32 R44, RZ, RZ, 0x181f ;  /* 0x0000181fff2c7424 */ /* 0x000fe400078e00ff */
[----:B---34-:R-:W-:Y:S05]  /*168e0*/  CALL.REL.NOINC `($__internal_21_$__cuda_sm70_shflsync_idx_p) ;  /* 0x000012e000007944 */ /* 0x018fea0003c00000 */
[----:B------:R-:W-:Y:S01]  /*168f0*/  MOV R6, R44 ;  /* 0x0000002c00067202 */ /* 0x000fe20000000f00 */
[----:B------:R-:W-:-:S05]  /*16900*/  BRA `(.L_x_1469) ;  /* 0xffff722000007947 */ /* 0x000fca000383ffff */
.L_x_1372:
[----:B-1----:R-:W-:Y:S01]  /*16910*/  MOV R2, 0x2 ;  /* 0x0000000200027802 */ /* 0x002fe20000000f00 */
[----:B------:R-:W-:Y:S01]  /*16920*/  IMAD.MOV.U32 R45, RZ, RZ, R4 ;  /* 0x000000ffff2d7224 */ /* 0x000fe200078e0004 */
[----:B------:R-:W-:Y:S01]  /*16930*/  MOV R3, 0x16960 ;  /* 0x0001696000037802 */ /* 0x000fe20000000f00 */
[----:B------:R-:W-:Y:S02]  /*16940*/  IMAD.MOV.U32 R44, RZ, RZ, 0x181f ;  /* 0x0000181fff2c7424 */ /* 0x000fe400078e00ff */
[----:B--234-:R-:W-:Y:S05]  /*16950*/  CALL.REL.NOINC `($__internal_21_$__cuda_sm70_shflsync_idx_p) ;  /* 0x0000127000007944 */ /* 0x01cfea0003c00000 */
[----:B------:R-:W-:Y:S01]  /*16960*/  MOV R5, R44 ;  /* 0x0000002c00057202 */ /* 0x000fe20000000f00 */
[----:B------:R-:W-:-:S05]  /*16970*/  BRA `(.L_x_1470) ;  /* 0xffff71d000007947 */ /* 0x000fca000383ffff */
.L_x_1373:
[----:B-1----:R-:W-:Y:S01]  /*16980*/  MOV R2, 0x3 ;  /* 0x0000000300027802 */ /* 0x002fe20000000f00 */
[----:B------:R-:W-:Y:S01]  /*16990*/  IMAD.MOV.U32 R45, RZ, RZ, R0 ;  /* 0x000000ffff2d7224 */ /* 0x000fe200078e0000 */
[----:B------:R-:W-:Y:S01]  /*169a0*/  MOV R3, 0x169d0 ;  /* 0x000169d000037802 */ /* 0x000fe20000000f00 */
[----:B------:R-:W-:Y:S02]  /*169b0*/  IMAD.MOV.U32 R44, RZ, RZ, 0x181f ;  /* 0x0000181fff2c7424 */ /* 0x000fe400078e00ff */
[----:B--2-4-:R-:W-:Y:S05]  /*169c0*/  CALL.REL.NOINC `($__internal_21_$__cuda_sm70_shflsync_idx_p) ;  /* 0x0000120000007944 */ /* 0x014fea0003c00000 */
        /* <DEDUP_REMOVED lines=8> */
.L_x_1374:
[----:B------:R-:W-:Y:S02]  /*16a50*/  MOV R0, 0x2 ;  /* 0x0000000200007802 */ /* 0x000fe40000000f00 */
[----:B------:R-:W-:Y:S02]  /*16a60*/  MOV R2, 0x16a80 ;  /* 0x00016a8000027802 */ /* 0x000fe40000000f00 */
[----:B------:R-:W-:Y:S05]  /*16a70*/  CALL.REL.NOINC `($__internal_20_$__cuda_sm70_shflsync_bfly_p) ;  /* 0x000010f000007944 */ /* 0x000fea0003c00000 */
[----:B------:R-:W-:-:S05]  /*16a80*/  BRA `(.L_x_1472) ;  /* 0xffff76f000007947 */ /* 0x000fca000383ffff */
.L_x_1375:
[----:B------:R-:W-:Y:S02]  /*16a90*/  MOV R0, 0x1 ;  /* 0x0000000100007802 */ /* 0x000fe40000000f00 */
        /* <DEDUP_REMOVED lines=12> */
.L_x_1377:
[----:B------:R-:W-:Y:S01]  /*16b60*/  IMAD.MOV.U32 R4, RZ, RZ, R230 ;  /* 0x000000ffff047224 */ /* 0x000fe200078e00e6 */
[----:B------:R-:W-:-:S02]  /*16b70*/  MOV R0, 0x2 ;  /* 0x0000000200007802 */ /* 0x000fc40000000f00 */
[----:B------:R-:W-:Y:S02]  /*16b80*/  MOV R2, 0x16ba0 ;  /* 0x00016ba000027802 */ /* 0x000fe40000000f00 */
[----:B------:R-:W-:Y:S05]  /*16b90*/  CALL.REL.NOINC `($__internal_20_$__cuda_sm70_shflsync_bfly_p) ;  /* 0x00000fd000007944 */ /* 0x000fea0003c00000 */
[----:B------:R-:W-:Y:S05]  /*16ba0*/  BRA `(.L_x_1474) ;  /* 0xffff923000007947 */ /* 0x000fea000383ffff */
.L_x_1378:
[----:B------:R-:W-:Y:S01]  /*16bb0*/  IMAD.MOV.U32 R4, RZ, RZ, R5 ;  /* 0x000000ffff047224 */ /* 0x000fe200078e0005 */
[----:B------:R-:W-:Y:S02]  /*16bc0*/  MOV R0, 0x1 ;  /* 0x0000000100007802 */ /* 0x000fe40000000f00 */
[----:B------:R-:W-:Y:S02]  /*16bd0*/  MOV R2, 0x16bf0 ;  /* 0x00016bf000027802 */ /* 0x000fe40000000f00 */
[----:B-1----:R-:W-:Y:S05]  /*16be0*/  CALL.REL.NOINC `($__internal_20_$__cuda_sm70_shflsync_bfly_p) ;  /* 0x00000f8000007944 */ /* 0x002fea0003c00000 */
[----:B------:R-:W-:Y:S01]  /*16bf0*/  FADD.FTZ R5, R5, R0 ;  /* 0x0000000005057221 */ /* 0x000fe20000010000 */
[----:B------:R-:W-:Y:S02]  /*16c00*/  MOV R4, R247 ;  /* 0x000000f700047202 */ /* 0x000fe40000000f00 */
[----:B------:R-:W-:Y:S02]  /*16c10*/  MOV R0, 0x2 ;  /* 0x0000000200007802 */ /* 0x000fe40000000f00 */
[----:B------:R-:W-:Y:S02]  /*16c20*/  MOV R2, 0x16c40 ;  /* 0x00016c4000027802 */ /* 0x000fe40000000f00 */
[----:B------:R-:W-:Y:S05]  /*16c30*/  CALL.REL.NOINC `($__internal_20_$__cuda_sm70_shflsync_bfly_p) ;  /* 0x00000f3000007944 */ /* 0x000fea0003c00000 */
[----:B------:R-:W-:Y:S01]  /*16c40*/  FADD.FTZ R4, R247, R0 ;  /* 0x00000000f7047221 */ /* 0x000fe20000010000 */
[----:B------:R-:W-:Y:S02]  /*16c50*/  MOV R0, 0x1 ;  /* 0x0000000100007802 */ /* 0x000fe40000000f00 */
[----:B------:R-:W-:-:S02]  /*16c60*/  MOV R2, 0x16c80 ;  /* 0x00016c8000027802 */ /* 0x000fc40000000f00 */
[----:B------:R-:W-:Y:S05]  /*16c70*/  CALL.REL.NOINC `($__internal_20_$__cuda_sm70_shflsync_bfly_p) ;  /* 0x00000ef000007944 */ /* 0x000fea0003c00000 */
[----:B------:R-:W-:Y:S01]  /*16c80*/  MOV R3, R0 ;  /* 0x0000000000037202 */ /* 0x000fe20000000f00 */
[----:B------:R-:W-:Y:S05]  /*16c90*/  BRA `(.L_x_1475) ;  /* 0xffff91b000007947 */ /* 0x000fea000383ffff */
.L_x_1385:
[----:B-1234-:R-:W-:Y:S01]  /*16ca0*/  IMAD.MOV.U32 R45, RZ, RZ, R7 ;  /* 0x000000ffff2d7224 */ /* 0x01efe200078e0007 */
[----:B------:R-:W-:Y:S01]  /*16cb0*/  MOV R2, RZ ;  /* 0x000000ff00027202 */ /* 0x000fe20000000f00 */
[----:B------:R-:W-:Y:S01]  /*16cc0*/  IMAD.MOV.U32 R44, RZ, RZ, 0x181f ;  /* 0x0000181fff2c7424 */ /* 0x000fe200078e00ff */
[----:B------:R-:W-:-:S02]  /*16cd0*/  MOV R3, 0x16cf0 ;  /* 0x00016cf000037802 */ /* 0x000fc40000000f00 */
[----:B------:R-:W-:Y:S05]  /*16ce0*/  CALL.REL.NOINC `($__internal_21_$__cuda_sm70_shflsync_idx_p) ;  /* 0x00000ee000007944 */ /* 0x000fea0003c00000 */
[----:B------:R-:W-:Y:S01]  /*16cf0*/  MOV R10, R44 ;  /* 0x0000002c000a7202 */ /* 0x000fe20000000f00 */
[----:B------:R-:W-:Y:S05]  /*16d00*/  BRA `(.L_x_1476) ;  /* 0xffffa56000007947 */ /* 0x000fea000383ffff */
.L_x_1386:
[----:B------:R-:W-:Y:S01]  /*16d10*/  IMAD.MOV.U32 R45, RZ, RZ, R8 ;  /* 0x000000ffff2d7224 */ /* 0x000fe200078e0008 */
[----:B------:R-:W-:Y:S01]  /*16d20*/  MOV R2, RZ ;  /* 0x000000ff00027202 */ /* 0x000fe20000000f00 */
[----:B------:R-:W-:Y:S01]  /*16d30*/  IMAD.MOV.U32 R44, RZ, RZ, 0x181f ;  /* 0x0000181fff2c7424 */ /* 0x000fe200078e00ff */
[----:B------:R-:W-:-:S02]  /*16d40*/  MOV R3, 0x16d60 ;  /* 0x00016d6000037802 */ /* 0x000fc40000000f00 */
[----:B-12---:R-:W-:Y:S05]  /*16d50*/  CALL.REL.NOINC `($__internal_21_$__cuda_sm70_shflsync_idx_p) ;  /* 0x00000e7000007944 */ /* 0x006fea0003c00000 */
[----:B------:R-:W-:Y:S01]  /*16d60*/  MOV R0, R44 ;  /* 0x0000002c00007202 */ /* 0x000fe20000000f00 */
[----:B------:R-:W-:Y:S05]  /*16d70*/  BRA `(.L_x_1477) ;  /* 0xffffa51000007947 */ /* 0x000fea000383ffff */
.L_x_1389:
        /* <DEDUP_REMOVED lines=13> */
.L_x_1392:
[----:B------:R-:W-:Y:S01]  /*16e50*/  IMAD.MOV.U32 R45, RZ, RZ, R7 ;  /* 0x000000ffff2d7224 */ /* 0x000fe200078e0007 */
[----:B-1----:R-:W-:Y:S01]  /*16e60*/  MOV R2, 0x2 ;  /* 0x0000000200027802 */ /* 0x002fe20000000f00 */
[----:B------:R-:W-:Y:S01]  /*16e70*/  IMAD.MOV.U32 R44, RZ, RZ, 0x181f ;  /* 0x0000181fff2c7424 */ /* 0x000fe200078e00ff */
[----:B------:R-:W-:Y:S02]  /*16e80*/  MOV R3, 0x16ea0 ;  /* 0x00016ea000037802 */ /* 0x000fe40000000f00 */
[----:B--234-:R-:W-:Y:S05]  /*16e90*/  CALL.REL.NOINC `($__internal_21_$__cuda_sm70_shflsync_idx_p) ;  /* 0x00000d3000007944 */ /* 0x01cfea0003c00000 */
[----:B------:R-:W-:Y:S01]  /*16ea0*/  MOV R10, R44 ;  /* 0x0000002c000a7202 */ /* 0x000fe20000000f00 */
[----:B------:R-:W-:Y:S05]  /*16eb0*/  BRA `(.L_x_1479) ;  /* 0xffffa65000007947 */ /* 0x000fea000383ffff */
.L_x_1393:
[----:B------:R-:W-:Y:S01]  /*16ec0*/  IMAD.MOV.U32 R45, RZ, RZ, R8 ;  /* 0x000000ffff2d7224 */ /* 0x000fe200078e0008 */
[----:B-1----:R-:W-:Y:S01]  /*16ed0*/  MOV R2, 0x2 ;  /* 0x0000000200027802 */ /* 0x002fe20000000f00 */
[----:B------:R-:W-:Y:S01]  /*16ee0*/  IMAD.MOV.U32 R44, RZ, RZ, 0x181f ;  /* 0x0000181fff2c7424 */ /* 0x000fe200078e00ff */
[----:B------:R-:W-:Y:S02]  /*16ef0*/  MOV R3, 0x16f10 ;  /* 0x00016f1000037802 */ /* 0x000fe40000000f00 */
[----:B--234-:R-:W-:Y:S05]  /*16f00*/  CALL.REL.NOINC `($__internal_21_$__cuda_sm70_shflsync_idx_p) ;  /* 0x00000cc000007944 */ /* 0x01cfea0003c00000 */
[----:B------:R-:W-:Y:S01]  /*16f10*/  MOV R0, R44 ;  /* 0x0000002c00007202 */ /* 0x000fe20000000f00 */
[----:B------:R-:W-:Y:S05]  /*16f20*/  BRA `(.L_x_1480) ;  /* 0xffffa60000007947 */ /* 0x000fea000383ffff */
.L_x_1396:
        /* <DEDUP_REMOVED lines=13> */
.L_x_1398:
[----:B------:R-:W-:Y:S01]  /*17000*/  IMAD.MOV.U32 R45, RZ, RZ, R5 ;  /* 0x000000ffff2d7224 */ /* 0x000fe200078e0005 */
[----:B------:R-:W-:Y:S01]  /*17010*/  MOV R2, RZ ;  /* 0x000000ff00027202 */ /* 0x000fe20000000f00 */
[----:B------:R-:W-:Y:S01]  /*17020*/  IMAD.MOV.U32 R44, RZ, RZ, 0x1c1f ;  /* 0x00001c1fff2c7424 */ /* 0x000fe200078e00ff */
[----:B------:R-:W-:Y:S02]  /*17030*/  MOV R3, 0x17050 ;  /* 0x0001705000037802 */ /* 0x000fe40000000f00 */
[----:B------:R-:W-:Y:S05]  /*17040*/  CALL.REL.NOINC `($__internal_21_$__cuda_sm70_shflsync_idx_p) ;  /* 0x00000b8000007944 */ /* 0x000fea0003c00000 */
[----:B------:R-:W-:Y:S01]  /*17050*/  MOV R4, R44 ;  /* 0x0000002c00047202 */ /* 0x000fe20000000f00 */
[----:B------:R-:W-:Y:S05]  /*17060*/  BRA `(.L_x_1482) ;  /* 0xffffa8e000007947 */ /* 0x000fea000383ffff */
.L_x_1399:
[----:B------:R-:W-:Y:S01]  /*17070*/  IMAD.MOV.U32 R45, RZ, RZ, R12 ;  /* 0x000000ffff2d7224 */ /* 0x000fe200078e000c */
[----:B------:R-:W-:Y:S01]  /*17080*/  MOV R2, RZ ;  /* 0x000000ff00027202 */ /* 0x000fe20000000f00 */
[----:B------:R-:W-:Y:S01]  /*17090*/  IMAD.MOV.U32 R44, RZ, RZ, 0x1c1f ;  /* 0x00001c1fff2c7424 */ /* 0x000fe200078e00ff */
[----:B------:R-:W-:Y:S02]  /*170a0*/  MOV R3, 0x170c0 ;  /* 0x000170c000037802 */ /* 0x000fe40000000f00 */
[----:B-12---:R-:W-:Y:S05]  /*170b0*/  CALL.REL.NOINC `($__internal_21_$__cuda_sm70_shflsync_idx_p) ;  /* 0x00000b1000007944 */ /* 0x006fea0003c00000 */
[----:B------:R-:W-:Y:S01]  /*170c0*/  MOV R0, R44 ;  /* 0x0000002c00007202 */ /* 0x000fe20000000f00 */
[----:B------:R-:W-:Y:S05]  /*170d0*/  BRA `(.L_x_1483) ;  /* 0xffffa89000007947 */ /* 0x000fea000383ffff */
.L_x_1402:
[----:B------:R-:W-:Y:S01]  /*170e0*/  IMAD.MOV.U32 R45, RZ, RZ, R5 ;  /* 0x000000ffff2d7224 */ /* 0x000fe200078e0005 */
[----:B--2---:R-:W-:Y:S01]  /*170f0*/  MOV R2, 0x1 ;  /* 0x0000000100027802 */ /* 0x004fe20000000f00 */
[----:B------:R-:W-:Y:S01]  /*17100*/  IMAD.MOV.U32 R44, RZ, RZ, 0x1c1f ;  /* 0x00001c1fff2c7424 */ /* 0x000fe200078e00ff */
[----:B------:R-:W-:-:S02]  /*17110*/  MOV R3, 0x17130 ;  /* 0x0001713000037802 */ /* 0x000fc40000000f00 */
[----:B-1-34-:R-:W-:Y:S05]  /*17120*/  CALL.REL.NOINC `($__internal_21_$__cuda_sm70_shflsync_idx_p) ;  /* 0x00000aa000007944 */ /* 0x01afea0003c00000 */
        /* <DEDUP_REMOVED lines=8> */
.L_x_1406:
[----:B------:R-:W-:Y:S01]  /*171b0*/  IMAD.MOV.U32 R45, RZ, RZ, R7 ;  /* 0x000000ffff2d7224 */ /* 0x000fe200078e0007 */
[----:B------:R-:W-:Y:S01]  /*171c0*/  MOV R2, RZ ;  /* 0x000000ff00027202 */ /* 0x000fe20000000f00 */
[----:B------:R-:W-:Y:S01]  /*171d0*/  IMAD.MOV.U32 R44, RZ, RZ, 0x181f ;  /* 0x0000181fff2c7424 */ /* 0x000fe200078e00ff */
[----:B------:R-:W-:Y:S02]  /*171e0*/  MOV R3, 0x17200 ;  /* 0x0001720000037802 */ /* 0x000fe40000000f00 */
[----:B------:R-:W-:Y:S05]  /*171f0*/  CALL.REL.NOINC `($__internal_21_$__cuda_sm70_shflsync_idx_p) ;  /* 0x000009d000007944 */ /* 0x000fea0003c00000 */
[----:B------:R-:W-:Y:S01]  /*17200*/  MOV R9, R44 ;  /* 0x0000002c00097202 */ /* 0x000fe20000000f00 */
[----:B------:R-:W-:Y:S05]  /*17210*/  BRA `(.L_x_1485) ;  /* 0xffffbb5000007947 */ /* 0x000fea000383ffff */
.L_x_1407:
[----:B------:R-:W-:Y:S01]  /*17220*/  IMAD.MOV.U32 R45, RZ, RZ, R10 ;  /* 0x000000ffff2d7224 */ /* 0x000fe200078e000a */
[----:B------:R-:W-:Y:S01]  /*17230*/  MOV R2, RZ ;  /* 0x000000ff00027202 */ /* 0x000fe20000000f00 */
[----:B------:R-:W-:Y:S01]  /*17240*/  IMAD.MOV.U32 R44, RZ, RZ, 0x181f ;  /* 0x0000181fff2c7424 */ /* 0x000fe200078e00ff */
[----:B------:R-:W-:Y:S02]  /*17250*/  MOV R3, 0x17270 ;  /* 0x0001727000037802 */ /* 0x000fe40000000f00 */
[----:B-12---:R-:W-:Y:S05]  /*17260*/  CALL.REL.NOINC `($__internal_21_$__cuda_sm70_shflsync_idx_p) ;  /* 0x0000096000007944 */ /* 0x006fea0003c00000 */
[----:B------:R-:W-:Y:S01]  /*17270*/  MOV R0, R44 ;  /* 0x0000002c00007202 */ /* 0x000fe20000000f00 */
[----:B------:R-:W-:Y:S05]  /*17280*/  BRA `(.L_x_1486) ;  /* 0xffffbb0000007947 */ /* 0x000fea000383ffff */
.L_x_1410:
        /* <DEDUP_REMOVED lines=13> */
.L_x_1413:
[----:B------:R-:W-:Y:S01]  /*17360*/  IMAD.MOV.U32 R45, RZ, RZ, R7 ;  /* 0x000000ffff2d7224 */ /* 0x000fe200078e0007 */
[----:B-1----:R-:W-:Y:S01]  /*17370*/  MOV R2, 0x2 ;  /* 0x0000000200027802 */ /* 0x002fe20000000f00 */
[----:B------:R-:W-:Y:S01]  /*17380*/  IMAD.MOV.U32 R44, RZ, RZ, 0x181f ;  /* 0x0000181fff2c7424 */ /* 0x000fe200078e00ff */
[----:B------:R-:W-:Y:S02]  /*17390*/  MOV R3, 0x173b0 ;  /* 0x000173b000037802 */ /* 0x000fe40000000f00 */
[----:B--234-:R-:W-:Y:S05]  /*173a0*/  CALL.REL.NOINC `($__internal_21_$__cuda_sm70_shflsync_idx_p) ;  /* 0x0000082000007944 */ /* 0x01cfea0003c00000 */
[----:B------:R-:W-:Y:S01]  /*173b0*/  MOV R9, R44 ;  /* 0x0000002c00097202 */ /* 0x000fe20000000f00 */
[----:B------:R-:W-:Y:S05]  /*173c0*/  BRA `(.L_x_1488) ;  /* 0xffffbc5000007947 */ /* 0x000fea000383ffff */
.L_x_1414:
[----:B------:R-:W-:Y:S01]  /*173d0*/  IMAD.MOV.U32 R45, RZ, RZ, R10 ;  /* 0x000000ffff2d7224 */ /* 0x000fe200078e000a */
[----:B-1----:R-:W-:Y:S01]  /*173e0*/  MOV R2, 0x2 ;  /* 0x0000000200027802 */ /* 0x002fe20000000f00 */
[----:B------:R-:W-:Y:S01]  /*173f0*/  IMAD.MOV.U32 R44, RZ, RZ, 0x181f ;  /* 0x0000181fff2c7424 */ /* 0x000fe200078e00ff */
[----:B------:R-:W-:Y:S02]  /*17400*/  MOV R3, 0x17420 ;  /* 0x0001742000037802 */ /* 0x000fe40000000f00 */
[----:B--234-:R-:W-:Y:S05]  /*17410*/  CALL.REL.NOINC `($__internal_21_$__cuda_sm70_shflsync_idx_p) ;  /* 0x000007b000007944 */ /* 0x01cfea0003c00000 */
[----:B------:R-:W-:Y:S01]  /*17420*/  MOV R0, R44 ;  /* 0x0000002c00007202 */ /* 0x000fe20000000f00 */
[----:B------:R-:W-:Y:S05]  /*17430*/  BRA `(.L_x_1489) ;  /* 0xffffbc0000007947 */ /* 0x000fea000383ffff */
.L_x_1417:
        /* <DEDUP_REMOVED lines=13> */
.L_x_1419:
[----:B------:R-:W-:Y:S01]  /*17510*/  IMAD.MOV.U32 R45, RZ, RZ, R62 ;  /* 0x000000ffff2d7224 */ /* 0x000fe200078e003e */
[----:B------:R-:W-:Y:S01]  /*17520*/  MOV R2, RZ ;  /* 0x000000ff00027202 */ /* 0x000fe20000000f00 */
[----:B------:R-:W-:Y:S01]  /*17530*/  IMAD.MOV.U32 R44, RZ, RZ, 0x1f ;  /* 0x0000001fff2c7424 */ /* 0x000fe200078e00ff */
[----:B------:R-:W-:Y:S02]  /*17540*/  MOV R3, 0x17560 ;  /* 0x0001756000037802 */ /* 0x000fe40000000f00 */
[----:B------:R-:W-:Y:S05]  /*17550*/  CALL.REL.NOINC `($__internal_21_$__cuda_sm70_shflsync_idx_p) ;  /* 0x0000067000007944 */ /* 0x000fea0003c00000 */
[----:B------:R-:W-:Y:S01]  /*17560*/  MOV R9, R44 ;  /* 0x0000002c00097202 */ /* 0x000fe20000000f00 */
[----:B------:R-:W-:Y:S05]  /*17570*/  BRA `(.L_x_1491) ;  /* 0xffffbdb000007947 */ /* 0x000fea000383ffff */
.L_x_1420:
[----:B------:R-:W-:Y:S01]  /*17580*/  IMAD.MOV.U32 R45, RZ, RZ, R62 ;  /* 0x000000ffff2d7224 */ /* 0x000fe200078e003e */
[----:B------:R-:W-:Y:S01]  /*17590*/  MOV R2, 0x1 ;  /* 0x0000000100027802 */ /* 0x000fe20000000f00 */
[----:B------:R-:W-:Y:S01]  /*175a0*/  IMAD.MOV.U32 R44, RZ, RZ, 0x1f ;  /* 0x0000001fff2c7424 */ /* 0x000fe200078e00ff */
[----:B------:R-:W-:Y:S02]  /*175b0*/  MOV R3, 0x175d0 ;  /* 0x000175d000037802 */ /* 0x000fe40000000f00 */
[----:B-12---:R-:W-:Y:S05]  /*175c0*/  CALL.REL.NOINC `($__internal_21_$__cuda_sm70_shflsync_idx_p) ;  /* 0x0000060000007944 */ /* 0x006fea0003c00000 */
[----:B------:R-:W-:Y:S01]  /*175d0*/  MOV R8, R44 ;  /* 0x0000002c00087202 */ /* 0x000fe20000000f00 */
[----:B------:R-:W-:Y:S05]  /*175e0*/  BRA `(.L_x_1492) ;  /* 0xffffbd6000007947 */ /* 0x000fea000383ffff */
.L_x_1421:
[----:B------:R-:W-:Y:S02]  /*175f0*/  MOV R2, 0x1 ;  /* 0x0000000100027802 */ /* 0x000fe40000000f00 */
[----:B------:R-:W-:-:S02]  /*17600*/  MOV R3, 0x17620 ;  /* 0x0001762000037802 */ /* 0x000fc40000000f00 */
[----:B-1234-:R-:W-:Y:S05]  /*17610*/  CALL.REL.NOINC `($__internal_22_$__cuda_sm70_shflsync_up_p) ;  /* 0x0000061000007944 */ /* 0x01efea0003c00000 */
[----:B------:R-:W-:Y:S05]  /*17620*/  BRA `(.L_x_1493) ;  /* 0xffffbe5000007947 */ /* 0x000fea000383ffff */
.L_x_1422:
[----:B------:R-:W-:Y:S02]  /*17630*/  MOV R2, 0x2 ;  /* 0x0000000200027802 */ /* 0x000fe40000000f00 */
[----:B------:R-:W-:-:S02]  /*17640*/  MOV R3, 0x17660 ;  /* 0x0001766000037802 */ /* 0x000fc40000000f00 */
[----:B--2-4-:R-:W-:Y:S05]  /*17650*/  CALL.REL.NOINC `($__internal_22_$__cuda_sm70_shflsync_up_p) ;  /* 0x000005d000007944 */ /* 0x014fea0003c00000 */
        /* <DEDUP_REMOVED lines=24> */
.L_x_1426:
[----:B------:R-:W-:Y:S02]  /*177e0*/  MOV R2, 0x1 ;  /* 0x0000000100027802 */ /* 0x000fe40000000f00 */
[----:B------:R-:W-:Y:S02]  /*177f0*/  MOV R3, 0x17810 ;  /* 0x0001781000037802 */ /* 0x000fe40000000f00 */
[----:B------:R-:W-:Y:S05]  /*17800*/  CALL.REL.NOINC `($__internal_22_$__cuda_sm70_shflsync_up_p) ;  /* 0x0000042000007944 */ /* 0x000fea0003c00000 */
[----:B------:R-:W-:Y:S01]  /*17810*/  MOV R2, R4 ;  /* 0x0000000400027202 */ /* 0x000fe20000000f00 */
[----:B------:R-:W-:Y:S05]  /*17820*/  BRA `(.L_x_1495) ;  /* 0xffffbeb000007947 */ /* 0x000fea000383ffff */
.L_x_1427:
        /* <DEDUP_REMOVED lines=27> */
.L_x_1429:
[----:B------:R-:W-:Y:S02]  /*179e0*/  SEL R0, RZ, 0x1, P0 ;  /* 0x00000001ff007807 */ /* 0x000fe40000000000 */
[----:B------:R-:W-:Y:S02]  /*179f0*/  MOV R2, 0x17a10 ;  /* 0x00017a1000027802 */ /* 0x000fe40000000f00 */
[----:B-1----:R-:W-:Y:S05]  /*17a00*/  CALL.REL.NOINC `($__internal_23_$__cuda_sm70_votesync_ballot) ;  /* 0x0000029000007944 */ /* 0x002fea0003c00000 */
[----:B------:R-:W-:Y:S01]  /*17a10*/  MOV R5, R0 ;  /* 0x0000000000057202 */ /* 0x000fe20000000f00 */
[----:B------:R-:W-:Y:S05]  /*17a20*/  BRA `(.L_x_1497) ;  /* 0xffffbe4000007947 */ /* 0x000fea000383ffff */
.L_x_1430:
[----:B------:R-:W-:Y:S01]  /*17a30*/  IMAD.MOV.U32 R45, RZ, RZ, R6 ;  /* 0x000000ffff2d7224 */ /* 0x000fe200078e0006 */
[----:B--2---:R-:W-:Y:S01]  /*17a40*/  MOV R2, R0 ;  /* 0x0000000000027202 */ /* 0x004fe20000000f00 */
[----:B------:R-:W-:Y:S01]  /*17a50*/  IMAD.MOV.U32 R44, RZ, RZ, 0x1f ;  /* 0x0000001fff2c7424 */ /* 0x000fe200078e00ff */
[----:B------:R-:W-:Y:S02]  /*17a60*/  MOV R3, 0x17a80 ;  /* 0x00017a8000037802 */ /* 0x000fe40000000f00 */
[----:B-1----:R-:W-:Y:S05]  /*17a70*/  CALL.REL.NOINC `($__internal_21_$__cuda_sm70_shflsync_idx_p) ;  /* 0x0000015000007944 */ /* 0x002fea0003c00000 */
[----:B------:R-:W-:Y:S01]  /*17a80*/  IMAD.MOV.U32 R10, RZ, RZ, R44 ;  /* 0x000000ffff0a7224 */ /* 0x000fe200078e002c */
[----:B------:R-:W-:Y:S01]  /*17a90*/  MOV R2, R0 ;  /* 0x0000000000027202 */ /* 0x000fe20000000f00 */
[----:B------:R-:W-:Y:S01]  /*17aa0*/  IMAD.MOV.U32 R45, RZ, RZ, R7 ;  /* 0x000000ffff2d7224 */ /* 0x000fe200078e0007 */
[----:B------:R-:W-:-:S02]  /*17ab0*/  MOV R44, 0x1f ;  /* 0x0000001f002c7802 */ /* 0x000fc40000000f00 */
[----:B------:R-:W-:Y:S02]  /*17ac0*/  MOV R3, 0x17ae0 ;  /* 0x00017ae000037802 */ /* 0x000fe40000000f00 */
[----:B------:R-:W-:Y:S05]  /*17ad0*/  CALL.REL.NOINC `($__internal_21_$__cuda_sm70_shflsync_idx_p) ;  /* 0x000000f000007944 */ /* 0x000fea0003c00000 */
[----:B------:R-:W-:Y:S01]  /*17ae0*/  MOV R7, R44 ;  /* 0x0000002c00077202 */ /* 0x000fe20000000f00 */
[----:B------:R-:W-:Y:S05]  /*17af0*/  BRA `(.L_x_1498) ;  /* 0xffffbde000007947 */ /* 0x000fea000383ffff */
.L_x_1433:
[----:B------:R-:W-:Y:S01]  /*17b00*/  IMAD.MOV.U32 R45, RZ, RZ, R4 ;  /* 0x000000ffff2d7224 */ /* 0x000fe200078e0004 */
[----:B--2---:R-:W-:Y:S01]  /*17b10*/  MOV R2, R0 ;  /* 0x0000000000027202 */ /* 0x004fe20000000f00 */
[----:B------:R-:W-:Y:S01]  /*17b20*/  IMAD.MOV.U32 R44, RZ, RZ, 0x1f ;  /* 0x0000001fff2c7424 */ /* 0x000fe200078e00ff */
[----:B------:R-:W-:Y:S02]  /*17b30*/  MOV R3, 0x17b50 ;  /* 0x00017b5000037802 */ /* 0x000fe40000000f00 */
[----:B-1--4-:R-:W-:Y:S05]  /*17b40*/  CALL.REL.NOINC `($__internal_21_$__cuda_sm70_shflsync_idx_p) ;  /* 0x0000008000007944 */ /* 0x012fea0003c00000 */
[----:B------:R-:W-:Y:S01]  /*17b50*/  MOV R11, R44 ;  /* 0x0000002c000b7202 */ /* 0x000fe20000000f00 */
[----:B------:R-:W-:Y:S05]  /*17b60*/  BRA `(.L_x_1432) ;  /* 0xffffbdd000007947 */ /* 0x000fea000383ffff */
        .weak           $__internal_20_$__cuda_sm70_shflsync_bfly_p
        .type           $__internal_20_$__cuda_sm70_shflsync_bfly_p,@function
        .size           $__internal_20_$__cuda_sm70_shflsync_bfly_p,($__internal_21_$__cuda_sm70_shflsync_idx_p - $__internal_20_$__cuda_sm70_shflsync_bfly_p)
$__internal_20_$__cuda_sm70_shflsync_bfly_p:
[----:B------:R-:W-:Y:S02]  /*17b70*/  MOV R214, 0xffffffff ;  /* 0xffffffff00d67802 */ /* 0x000fe40000000f00 */
[----:B------:R-:W-:Y:S02]  /*17b80*/  MOV R3, 0x1f ;  /* 0x0000001f00037802 */ /* 0x000fe40000000f00 */
[----:B------:R-:W-:Y:S04]  /*17b90*/  WARPSYNC R214 ;  /* 0x000000d600007348 */ /* 0x000fe80003800000 */
[----:B------:R1:W2:Y:S02]  /*17ba0*/  SHFL.BFLY PT, R0, R4, R0, R3 ;  /* 0x0c00000004007389 */ /* 0x0002a400000e0003 */
[----:B-1----:R-:W-:-:S04]  /*17bb0*/  MOV R3, 0x0 ;  /* 0x0000000000037802 */ /* 0x002fc80000000f00 */
[----:B--2---:R-:W-:Y:S05]  /*17bc0*/  RET.REL.NODEC R2 `(_ZN7cutlass13device_kernelIN5flash19enable_sm80_to_sm89INS1_16FlashAttnFwdSm80INS1_25CollectiveMainloopFwdSm80ILi8ELi1ELb1EN4cute5tupleIJNS5_1CILi128EEENS7_ILi112EEES8_EEELi128ENS_10bfloat16_tEfNS_4arch4Sm80ELb1ELb0ELb1ELb1ELb1ELb0ELb1ELb1EEENS1_21CollectiveEpilogueFwdINS6_IJS8_S8_S9_EEENS6_IJNS7_ILi1EEESH_SH_EEESB_SD_Li256ELb1ELb1ELb1ELb0EEENS1_36VarlenDynamicPersistentTileSchedulerILi128ELi112ELi256ELi256ELb1ELb1ELb0ELb1ELb1ELb1EEEEEEEEEvNT_6ParamsE) ;  /* 0xfffe843002007950 */ /* 0x004fea0003c3ffff */
        .weak           $__internal_21_$__cuda_sm70_shflsync_idx_p
        .type           $__internal_21_$__cuda_sm70_shflsync_idx_p,@function
        .size           $__internal_21_$__cuda_sm70_shflsync_idx_p,($__internal_22_$__cuda_sm70_shflsync_up_p - $__internal_21_$__cuda_sm70_shflsync_idx_p)
$__internal_21_$__cuda_sm70_shflsync_idx_p:
[----:B------:R-:W-:-:S04]  /*17bd0*/  MOV R225, 0xffffffff ;  /* 0xffffffff00e17802 */ /* 0x000fc80000000f00 */
[----:B------:R-:W-:Y:S04]  /*17be0*/  WARPSYNC R225 ;  /* 0x000000e100007348 */ /* 0x000fe80003800000 */
[----:B------:R1:W2:Y:S02]  /*17bf0*/  SHFL.IDX PT, R44, R45, R2, R44 ;  /* 0x000000022d2c7389 */ /* 0x0002a400000e002c */
[----:B-1----:R-:W-:Y:S02]  /*17c00*/  MOV R2, R3 ;  /* 0x0000000300027202 */ /* 0x002fe40000000f00 */
[----:B------:R-:W-:-:S04]  /*17c10*/  MOV R3, 0x0 ;  /* 0x0000000000037802 */ /* 0x000fc80000000f00 */
[----:B--2---:R-:W-:Y:S05]  /*17c20*/  RET.REL.NODEC R2 `(_ZN7cutlass13device_kernelIN5flash19enable_sm80_to_sm89INS1_16FlashAttnFwdSm80INS1_25CollectiveMainloopFwdSm80ILi8ELi1ELb1EN4cute5tupleIJNS5_1CILi128EEENS7_ILi112EEES8_EEELi128ENS_10bfloat16_tEfNS_4arch4Sm80ELb1ELb0ELb1ELb1ELb1ELb0ELb1ELb1EEENS1_21CollectiveEpilogueFwdINS6_IJS8_S8_S9_EEENS6_IJNS7_ILi1EEESH_SH_EEESB_SD_Li256ELb1ELb1ELb1ELb0EEENS1_36VarlenDynamicPersistentTileSchedulerILi128ELi112ELi256ELi256ELb1ELb1ELb0ELb1ELb1ELb1EEEEEEEEEvNT_6ParamsE) ;  /* 0xfffe83d002007950 */ /* 0x004fea0003c3ffff */
        .weak           $__internal_22_$__cuda_sm70_shflsync_up_p
        .type           $__internal_22_$__cuda_sm70_shflsync_up_p,@function
        .size           $__internal_22_$__cuda_sm70_shflsync_up_p,($__internal_23_$__cuda_sm70_votesync_ballot - $__internal_22_$__cuda_sm70_shflsync_up_p)
$__internal_22_$__cuda_sm70_shflsync_up_p:
[----:B------:R-:W-:Y:S02]  /*17c30*/  IMAD.MOV.U32 R4, RZ, RZ, RZ ;  /* 0x000000ffff047224 */ /* 0x000fe400078e00ff */
[----:B------:R-:W-:-:S04]  /*17c40*/  IMAD.MOV.U32 R10, RZ, RZ, -0x1 ;  /* 0xffffffffff0a7424 */ /* 0x000fc800078e00ff */
[----:B------:R-:W-:Y:S04]  /*17c50*/  WARPSYNC R10 ;  /* 0x0000000a00007348 */ /* 0x000fe80003800000 */
[----:B------:R1:W2:Y:S02]  /*17c60*/  SHFL.UP PT, R4, R0, R2, R4 ;  /* 0x0400000200047389 */ /* 0x0002a400000e0004 */
[----:B-1----:R-:W-:Y:S02]  /*17c70*/  MOV R2, R3 ;  /* 0x0000000300027202 */ /* 0x002fe40000000f00 */
[----:B------:R-:W-:-:S04]  /*17c80*/  MOV R3, 0x0 ;  /* 0x0000000000037802 */ /* 0x000fc80000000f00 */
[----:B--2---:R-:W-:Y:S05]  /*17c90*/  RET.REL.NODEC R2 `(_ZN7cutlass13device_kernelIN5flash19enable_sm80_to_sm89INS1_16FlashAttnFwdSm80INS1_25CollectiveMainloopFwdSm80ILi8ELi1ELb1EN4cute5tupleIJNS5_1CILi128EEENS7_ILi112EEES8_EEELi128ENS_10bfloat16_tEfNS_4arch4Sm80ELb1ELb0ELb1ELb1ELb1ELb0ELb1ELb1EEENS1_21CollectiveEpilogueFwdINS6_IJS8_S8_S9_EEENS6_IJNS7_ILi1EEESH_SH_EEESB_SD_Li256ELb1ELb1ELb1ELb0EEENS1_36VarlenDynamicPersistentTileSchedulerILi128ELi112ELi256ELi256ELb1ELb1ELb0ELb1ELb1ELb1EEEEEEEEEvNT_6ParamsE) ;  /* 0xfffe836002007950 */ /* 0x004fea0003c3ffff */
        .weak           $__internal_23_$__cuda_sm70_votesync_ballot
        .type           $__internal_23_$__cuda_sm70_votesync_ballot,@function
        .size           $__internal_23_$__cuda_sm70_votesync_ballot,(.L_x_1814 - $__internal_23_$__cuda_sm70_votesync_ballot)
$__internal_23_$__cuda_sm70_votesync_ballot:
[----:B------:R-:W-:Y:S01]  /*17ca0*/  ISETP.NE.U32.AND P0, PT, R0, 0x1, PT ;  /* 0x000000010000780c */ /* 0x000fe20003f05070 */
[----:B------:R-:W-:-:S04]  /*17cb0*/  IMAD.MOV.U32 R3, RZ, RZ, -0x1 ;  /* 0xffffffffff037424 */ /* 0x000fc800078e00ff */
[----:B------:R-:W-:Y:S08]  /*17cc0*/  WARPSYNC R3 ;  /* 0x0000000300007348 */ /* 0x000ff00003800000 */
[----:B------:R-:W-:-:S04]  /*17cd0*/  VOTE.ANY R0, PT, !P0 ;  /* 0x0000000000007806 */ /* 0x000fc800040e0100 */
[----:B------:R-:W-:Y:S01]  /*17ce0*/  LOP3.LUT R0, R0, R3, RZ, 0xc0, !PT ;  /* 0x0000000300007212 */ /* 0x000fe200078ec0ff */
[----:B------:R-:W-:-:S04]  /*17cf0*/  IMAD.MOV.U32 R3, RZ, RZ, 0x0 ;  /* 0x00000000ff037424 */ /* 0x000fc800078e00ff */
[----:B------:R-:W-:Y:S05]  /*17d00*/  RET.REL.NODEC R2 `(_ZN7cutlass13device_kernelIN5flash19enable_sm80_to_sm89INS1_16FlashAttnFwdSm80INS1_25CollectiveMainloopFwdSm80ILi8ELi1ELb1EN4cute5tupleIJNS5_1CILi128EEENS7_ILi112EEES8_EEELi128ENS_10bfloat16_tEfNS_4arch4Sm80ELb1ELb0ELb1ELb1ELb1ELb0ELb1ELb1EEENS1_21CollectiveEpilogueFwdINS6_IJS8_S8_S9_EEENS6_IJNS7_ILi1EEESH_SH_EEESB_SD_Li256ELb1ELb1ELb1ELb0EEENS1_36VarlenDynamicPersistentTileSchedulerILi128ELi112ELi256ELi256ELb1ELb1ELb0ELb1ELb1ELb1EEEEEEEEEvNT_6ParamsE) ;  /* 0xfffe82f002007950 */ /* 0x000fea0003c3ffff */
.L_x_1499:
        /* <DEDUP_REMOVED lines=15> */
.L_x_1814:


//--------------------- .text._ZN7cutlass13device_kernelIN5flash19enable_sm80_to_sm89INS1_16FlashAttnFwdSm80INS1_25CollectiveMainloopFwdSm80ILi8ELi1ELb1EN4cute5tupleIJNS5_1CILi128EEENS7_ILi112EEES8_EEELi128ENS_10bfloat16_tEfNS_4arch4Sm80ELb1ELb0ELb1ELb1ELb1ELb1ELb1ELb1EEENS1_21CollectiveEpilogueFwdINS6_IJS8_S8_S9_EEENS6_IJNS7_ILi1EEESH_SH_EEESB_SD_Li256ELb1ELb1ELb1ELb0EEENS1_36VarlenDynamicPersistentTileSchedulerILi128ELi112ELi256ELi256ELb1ELb1ELb0ELb1ELb1ELb1EEEEEEEEEvNT_6ParamsE --------------------------
	.section	.text._ZN7cutlass13device_kernelIN5flash19enable_sm80_to_sm89INS1_16FlashAttnFwdSm80INS1_25CollectiveMainloopFwdSm80ILi8ELi1ELb1EN4cute5tupleIJNS5_1CILi128EEENS7_ILi112EEES8_EEELi128ENS_10bfloat16_tEfNS_4arch4Sm80ELb1ELb0ELb1ELb1ELb1ELb1ELb1ELb1EEENS1_21CollectiveEpilogueFwdINS6_IJS8_S8_S9_EEENS6_IJNS7_ILi1EEESH_SH_EEESB_SD_Li256ELb1ELb1ELb1ELb0EEENS1_36VarlenDynamicPersistentTileSchedulerILi128ELi112ELi256ELi256ELb1ELb1ELb0ELb1ELb1ELb1EEEEEEEEEvNT_6ParamsE,"ax",@progbits
	.sectioninfo	@"SHI_REGISTERS=255"
	.align	128
.text._ZN7cutlass13device_kernelIN5flash19enable_sm80_to_sm89INS1_16FlashAttnFwdSm80INS1_25CollectiveMainloopFwdSm80ILi8ELi1ELb1EN4cute5tupleIJNS5_1CILi128EEENS7_ILi112EEES8_EEELi128ENS_10bfloat16_tEfNS_4arch4Sm80ELb1ELb0ELb1ELb1ELb1ELb1ELb1ELb1EEENS1_21CollectiveEpilogueFwdINS6_IJS8_S8_S9_EEENS6_IJNS7_ILi1EEESH_SH_EEESB_SD_Li256ELb1ELb1ELb1ELb0EEENS1_36VarlenDynamicPersistentTileSchedulerILi128ELi112ELi256ELi256ELb1ELb1ELb0ELb1ELb1ELb1EEEEEEEEEvNT_6ParamsE:
        .type           _ZN7cutlass13device_kernelIN5flash19enable_sm80_to_sm89INS1_16FlashAttnFwdSm80INS1_25CollectiveMainloopFwdSm80ILi8ELi1ELb1EN4cute5tupleIJNS5_1CILi128EEENS7_ILi112EEES8_EEELi128ENS_10bfloat16_tEfNS_4arch4Sm80ELb1ELb0ELb1ELb1ELb1ELb1ELb1ELb1EEENS1_21CollectiveEpilogueFwdINS6_IJS8_S8_S9_EEENS6_IJNS7_ILi1EEESH_SH_EEESB_SD_Li256ELb1ELb1ELb1ELb0EEENS1_36VarlenDynamicPersistentTileSchedulerILi128ELi112ELi256ELi256ELb1ELb1ELb0ELb1ELb1ELb1EEEEEEEEEvNT_6ParamsE,@function
        .size           _ZN7cutlass13device_kernelIN5flash19enable_sm80_to_sm89INS1_16FlashAttnFwdSm80INS1_25CollectiveMainloopFwdSm80ILi8ELi1ELb1EN4cute5tupleIJNS5_1CILi128EEENS7_ILi112EEES8_EEELi128ENS_10bfloat16_tEfNS_4arch4Sm80ELb1ELb0ELb1ELb1ELb1ELb1ELb1ELb1EEENS1_21CollectiveEpilogueFwdINS6_IJS8_S8_S9_EEENS6_IJNS7_ILi1EEESH_SH_EEESB_SD_Li256ELb1ELb1ELb1ELb0EEENS1_36VarlenDynamicPersistentTileSchedulerILi128ELi112ELi256ELi256ELb1ELb1ELb0ELb1ELb1ELb1EEEEEEEEEvNT_6ParamsE,(.L_x_1819 - _ZN7cutlass13device_kernelIN5flash19enable_sm80_to_sm89INS1_16FlashAttnFwdSm80INS1_25CollectiveMainloopFwdSm80ILi8ELi1ELb1EN4cute5tupleIJNS5_1CILi128EEENS7_ILi112EEES8_EEELi128ENS_10bfloat16_tEfNS_4arch4Sm80ELb1ELb0ELb1ELb1ELb1ELb1ELb1ELb1EEENS1_21CollectiveEpilogueFwdINS6_IJS8_S8_S9_EEENS6_IJNS7_ILi1EEESH_SH_EEESB_SD_Li256ELb1ELb1ELb1ELb0EEENS1_36VarlenDynamicPersistentTileSchedulerILi128ELi112ELi256ELi256ELb1ELb1ELb0ELb1ELb1ELb1EEEEEEEEEvNT_6ParamsE)
        .other          _ZN7cutlass13device_kernelIN5flash19enable_sm80_to_sm89INS1_16FlashAttnFwdSm80INS1_25CollectiveMainloopFwdSm80ILi8ELi1ELb1EN4cute5tupleIJNS5_1CILi128EEENS7_ILi112EEES8_EEELi128ENS_10bfloat16_tEfNS_4arch4Sm80ELb1ELb0ELb1ELb1ELb1ELb1ELb1ELb1EEENS1_21CollectiveEpilogueFwdINS6_IJS8_S8_S9_EEENS6_IJNS7_ILi1EEESH_SH_EEESB_SD_Li256ELb1ELb1ELb1ELb0EEENS1_36VarlenDynamicPersistentTileSchedulerILi128ELi112ELi256ELi256ELb1ELb1ELb0ELb1ELb1ELb1EEEEEEEEEvNT_6ParamsE,@"STO_CUDA_ENTRY STV_DEFAULT"
_ZN7cutlass13device_kernelIN5flash19enable_sm80_to_sm89INS1_16FlashAttnFwdSm80INS1_25CollectiveMainloopFwdSm80ILi8ELi1ELb1EN4cute5tupleIJNS5_1CILi128EEENS7_ILi112EEES8_EEELi128ENS_10bfloat16_tEfNS_4arch4Sm80ELb1ELb0ELb1ELb1ELb1ELb1ELb1ELb1EEENS1_21CollectiveEpilogueFwdINS6_IJS8_S8_S9_EEENS6_IJNS7_ILi1EEESH_SH_EEESB_SD_Li256ELb1ELb1ELb1ELb0EEENS1_36VarlenDynamicPersistentTileSchedulerILi128ELi112ELi256ELi256ELb1ELb1ELb0ELb1ELb1ELb1EEEEEEEEEvNT_6ParamsE:
        /* <DEDUP_REMOVED lines=54> */
.L_x_1505:
        /* <DEDUP_REMOVED lines=16> */
.L_x_1724:
        /* <DEDUP_REMOVED lines=16> */
.L_x_1725:
[----:B--2---:R-:W-:-:S05]  /*0560*/  IMAD R0, R0, c[0x0][0x538], RZ ;  /* 0x00014e0000007a24 */ /* 0x004fca00078e02ff */
[----:B------:R-:W-:-:S04]  /*0570*/  IADD3 R7, R0, R7, RZ ;  /* 0x0000000700077210 */ /* 0x000fc80007ffe0ff */
[----:B------:R-:W-:-:S13]  /*0580*/  ISETP.GT.AND P0, PT, R7, UR4, PT ;  /* 0x0000000407007c0c */ /* 0x000fda000bf04270 */
[----:B-1----:R-:W-:Y:S05]  /*0590*/  @!P0 BRA `(.L_x_1505) ;  /* 0xfffffdc000008947 */ /* 0x002fea000383ffff */
.L_x_1501:
[----:B------:R-:W-:-:S05]  /*05a0*/  IADD3 R7, -R0, R7, RZ ;  /* 0x0000000700077210 */ /* 0x000fca0007ffe1ff */
[----:B------:R-:W-:-:S05]  /*05b0*/  IMAD R0, R4, c[0x0][0x538], R7 ;  /* 0x00014e0004007a24 */ /* 0x000fca00078e0207 */
[----:B------:R-:W-:Y:S01]  /*05c0*/  ISETP.GT.AND P0, PT, R0, UR4, PT ;  /* 0x0000000400007c0c */ /* 0x000fe2000bf04270 */
[----:B------:R-:W-:-:S12]  /*05d0*/  BRA.DIV ~URZ, `(.L_x_1506) ;  /* 0x000206427f007947 */ /* 0x000fd8000b800000 */
[----:B------:R-:W-:-:S04]  /*05e0*/  VOTE.ANY R15, PT, !P0 ;  /* 0x00000000000f7806 */ /* 0x000fc800040e0100 */
.L_x_1726:
[----:B------:R-:W1:Y:S02]  /*05f0*/  POPC R0, R15 ;  /* 0x0000000f00007309 */ /* 0x000e640000000000 */
[----:B-1----:R-:W-:-:S05]  /*0600*/  IADD3 R2, R0, R6, RZ ;  /* 0x0000000600027210 */ /* 0x002fca0007ffe0ff */
[----:B------:R1:W-:Y:S01]  /*0610*/  STL [R1+0x5c], R2 ;  /* 0x00005c0201007387 */ /* 0x0003e20000100800 */
[----:B------:R-:W-:Y:S05]  /*0620*/  BRA.DIV ~URZ, `(.L_x_1507) ;  /* 0x000206327f007947 */ /* 0x000fea000b800000 */
[----:B------:R2:W3:Y:S01]  /*0630*/  SHFL.IDX PT, R12, R9, R0, 0x1f ;  /* 0x00001f00090c7589 */ /* 0x0004e200000e0000 */
[----:B------:R-:W-:-:S03]  /*0640*/  MOV R5, RZ ;  /* 0x000000ff00057202 */ /* 0x000fc60000000f00 */
[----:B------:R2:W4:Y:S04]  /*0650*/  SHFL.IDX PT, R9, R8, R0, 0x1f ;  /* 0x00001f0008097589 */ /* 0x00052800000e0000 */
.L_x_1727:
[----:B------:R-:W-:Y:S01]  /*0660*/  ISETP.NE.AND P0, PT, R15, RZ, PT ;  /* 0x000000ff0f00720c */ /* 0x000fe20003f05270 */
[----:B------:R-:W-:-:S12]  /*0670*/  BSSY B0, `(.L_x_1508) ;  /* 0x0000005000007945 */ /* 0x000fd80003800000 */
[----:B------:R-:W-:Y:S05]  /*0680*/  @!P0 BRA `(.L_x_1509) ;  /* 0x0000003000008947 */ /* 0x000fea0003800000 */
[----:B--2---:R-:W-:Y:S01]  /*0690*/  IADD3 R0, R0, -0x1, RZ ;  /* 0xffffffff00007810 */ /* 0x004fe20007ffe0ff */
[----:B------:R-:W-:Y:S05]  /*06a0*/  BRA.DIV ~URZ, `(.L_x_1510) ;  /* 0x000206927f007947 */ /* 0x000fea000b800000 */
[----:B------:R2:W1:Y:S02]  /*06b0*/  SHFL.IDX PT, R5, R4, R0, 0x1f ;  /* 0x00001f0004057589 */ /* 0x00046400000e0000 */
.L_x_1509:
[----:B------:R-:W-:Y:S05]  /*06c0*/  BSYNC B0 ;  /* 0x0000000000007941 */ /* 0x000fea0003800000 */
.L_x_1508:
        /* <DEDUP_REMOVED lines=69> */
.L_x_1512:
        /* <DEDUP_REMOVED lines=70> */
.L_x_1513:
[----:B------:R-:W-:Y:S05]  /*0f80*/  BSYNC B0 ;  /* 0x0000000000007941 */ /* 0x000fea0003800000 */
.L_x_1511:
[----:B------:R-:W-:-:S04]  /*0f90*/  LOP3.LUT R0, RZ, R0, RZ, 0x33, !PT ;  /* 0x00000000ff007212 */ /* 0x000fc800078e33ff */
[----:B------:R-:W-:-:S05]  /*0fa0*/  IADD3 R0, R0, R12, RZ ;  /* 0x0000000c00007210 */ /* 0x000fca0007ffe0ff */
[----:B------:R2:W-:Y:S01]  /*0fb0*/  STL [R1+0x54], R0 ;  /* 0x0000540001007387 */ /* 0x0005e20000100800 */
[----:B------:R-:W-:Y:S05]  /*0fc0*/  BRA `(.L_x_1514) ;  /* 0x0000006000007947 */ /* 0x000fea0003800000 */
.L_x_1502:
[----:B------:R-:W-:Y:S01]  /*0fd0*/  MOV R0, UR4 ;  /* 0x0000000400007c02 */ /* 0x000fe20008000f00 */
[----:B------:R-:W-:Y:S04]  /*0fe0*/  STL [R1+0x54], RZ ;  /* 0x000054ff01007387 */ /* 0x000fe80000100800 */
[----:B------:R-:W-:Y:S04]  /*0ff0*/  STL [R1+0x58], RZ ;  /* 0x000058ff01007387 */ /* 0x000fe80000100800 */
[----:B------:R1:W-:Y:S02]  /*1000*/  STL [R1+0x50], R0 ;  /* 0x0000500001007387 */ /* 0x0003e40000100800 */
[----:B-1----:R-:W-:-:S05]  /*1010*/  MOV R0, c[0x0][0x53c] ;  /* 0x00014f0000007a02 */ /* 0x002fca0000000f00 */
[----:B------:R1:W-:Y:S02]  /*1020*/  STL [R1+0x5c], R0 ;  /* 0x00005c0001007387 */ /* 0x0003e40000100800 */
.L_x_1514:
        /* <DEDUP_REMOVED lines=8> */
.L_x_1500:
[----:B-12---:R-:W2:Y:S02]  /*10b0*/  LDL R0, [R1+0x5c] ;  /* 0x00005c0001007983 */ /* 0x006ea40000100800 */
[----:B--2---:R-:W-:-:S13]  /*10c0*/  ISETP.GE.AND P0, PT, R0, c[0x0][0x53c], PT ;  /* 0x00014f0000007a0c */ /* 0x004fda0003f06270 */
[----:B------:R-:W-:Y:S05]  /*10d0*/  @P0 EXIT ;  /* 0x000000000000094d */ /* 0x000fea0003800000 */
[----:B------:R-:W1:Y:S01]  /*10e0*/  S2R R15, SR_TID.X ;  /* 0x00000000000f7919 */ /* 0x000e620000002100 */
[----:B------:R-:W-:Y:S01]  /*10f0*/  IMAD.MOV.U32 R19, RZ, RZ, 0x20 ;  /* 0x00000020ff137424 */ /* 0x000fe200078e00ff */
[----:B------:R-:W-:Y:S01]  /*1100*/  ULDC UR4, c[0x0][0x2ac] ;  /* 0x0000ab0000047ab9 */ /* 0x000fe20000000800 */
[----:B------:R-:W-:Y:S01]  /*1110*/  IMAD.MOV.U32 R18, RZ, RZ, 0x40 ;  /* 0x00000040ff127424 */ /* 0x000fe200078e00ff */
        /* <DEDUP_REMOVED lines=35> */
[C---:B------:R-:W-:Y:S01]  /*1350*/  IMAD.SHL.U32 R76, R83.reuse, 0x8, RZ ;  /* 0x00000008534c7824 */ /* 0x040fe200078e00ff */
        /* <DEDUP_REMOVED lines=33> */
[----:B------:R-:W-:Y:S01]  /*1570*/  IADD3 R22, R82, 0x40, RZ ;  /* 0x0000004052167810 */ /* 0x000fe20007ffe0ff */
[----:B------:R-:W-:Y:S01]  /*1580*/  IMAD R25, R10, 0x10, R4 ;  /* 0x000000100a197824 */ /* 0x000fe200078e0204 */
[----:B------:R-:W-:Y:S01]  /*1590*/  LOP3.LUT R7, R0, 0xfffffe00, RZ, 0xc0, !PT ;  /* 0xfffffe0000077812 */ /* 0x000fe200078ec0ff */
[C---:B------:R-:W-:Y:S01]  /*15a0*/  IMAD.SHL.U32 R0, R82.reuse, 0x40, RZ ;  /* 0x0000004052007824 */ /* 0x040fe200078e00ff */
[----:B------:R-:W-:Y:S01]  /*15b0*/  IADD3 R13, R82, 0x60, RZ ;  /* 0x00000060520d7810 */ /* 0x000fe20007ffe0ff */
[----:B------:R-:W-:Y:S01]  /*15c0*/  IMAD.SHL.U32 R4, R15, 0x40, RZ ;  /* 0x000000400f047824 */ /* 0x000fe200078e00ff */
[C---:B------:R-:W-:Y:S01]  /*15d0*/  LOP3.LUT P4, RZ, R9.reuse, 0x2, RZ, 0xc0, !PT ;  /* 0x0000000209ff7812 */ /* 0x040fe2000788c0ff */
[----:B------:R-:W-:Y:S01]  /*15e0*/  STL [R1+0x128], R25 ;  /* 0x0001281901007387 */ /* 0x000fe20000100800 */
[----:B------:R-:W-:Y:S02]  /*15f0*/  LOP3.LUT P3, RZ, R9, 0x4, RZ, 0xc0, !PT ;  /* 0x0000000409ff7812 */ /* 0x000fe4000786c0ff */
[----:B------:R-:W-:Y:S01]  /*1600*/  SHF.R.S32.HI R9, RZ, 0x1f, R15 ;  /* 0x0000001fff097819 */ /* 0x000fe2000001140f */
[----:B------:R-:W-:Y:S01]  /*1610*/  STL [R1+0xbc], R21 ;  /* 0x0000bc1501007387 */ /* 0x000fe20000100800 */
[----:B------:R-:W-:-:S02]  /*1620*/  IADD3 R3, R21, 0x80, RZ ;  /* 0x0000008015037810 */ /* 0x000fc40007ffe0ff */
[----:B------:R-:W-:Y:S02]  /*1630*/  SHF.R.S32.HI R8, RZ, 0x1f, R22 ;  /* 0x0000001fff087819 */ /* 0x000fe40000011416 */
[----:B------:R-:W-:Y:S02]  /*1640*/  SHF.R.S32.HI R10, RZ, 0x1f, R13 ;  /* 0x0000001fff0a7819 */ /* 0x000fe4000001140d */
[----:B------:R-:W-:Y:S01]  /*1650*/  LOP3.LUT R11, R0, 0x1c0, RZ, 0xc0, !PT ;  /* 0x000001c0000b7812 */ /* 0x000fe200078ec0ff */
[----:B------:R-:W-:Y:S01]  /*1660*/  IMAD R0, R83, 0x20, R82 ;  /* 0x0000002053007824 */ /* 0x000fe200078e0252 */
[----:B------:R-:W-:Y:S02]  /*1670*/  IADD3 R20, R21, 0x70, RZ ;  /* 0x0000007015147810 */ /* 0x000fe40007ffe0ff */
[----:B------:R-:W-:Y:S02]  /*1680*/  LEA.HI R9, R9, R15, RZ, 0x3 ;  /* 0x0000000f09097211 */ /* 0x000fe400078f18ff */
[----:B------:R-:W-:Y:S01]  /*1690*/  @P0 IADD3 R20, R3, 0x10, RZ ;  /* 0x0000001003140810 */ /* 0x000fe20007ffe0ff */
[----:B------:R-:W-:Y:S01]  /*16a0*/  IMAD.SHL.U32 R3, R22, 0x40, RZ ;  /* 0x0000004016037824 */ /* 0x000fe200078e00ff */
[----:B------:R-:W-:-:S02]  /*16b0*/  LOP3.LUT R15, R4, 0x1c0, RZ, 0xc0, !PT ;  /* 0x000001c0040f7812 */ /* 0x000fc400078ec0ff */
[----:B------:R-:W-:Y:S01]  /*16c0*/  SHF.R.S32.HI R2, RZ, 0x1f, R82 ;  /* 0x0000001fff027819 */ /* 0x000fe20000011452 */
[----:B------:R-:W-:Y:S01]  /*16d0*/  IMAD.SHL.U32 R2, R13, 0x40, RZ ;  /* 0x000000400d027824 */ /* 0x000fe200078e00ff */
[----:B------:R-:W-:Y:S01]  /*16e0*/  LEA.HI R8, R8, R22, RZ, 0x3 ;  /* 0x0000001608087211 */ /* 0x000fe200078f18ff */
[----:B------:R-:W-:Y:S01]  /*16f0*/  STL [R1+0xc0], R20 ;  /* 0x0000c01401007387 */ /* 0x000fe20000100800 */
[----:B------:R-:W-:Y:S02]  /*1700*/  LEA.HI R4, R10, R13, RZ, 0x3 ;  /* 0x0000000d0a047211 */ /* 0x000fe400078f18ff */
[----:B------:R-:W-:Y:S02]  /*1710*/  LOP3.LUT R10, R11, 0x38, R76, 0xf8, !PT ;  /* 0x000000380b0a7812 */ /* 0x000fe400078ef84c */
[----:B------:R-:W-:Y:S01]  /*1720*/  SHF.R.U32.HI R22, RZ, 0x3, R11 ;  /* 0x00000003ff167819 */ /* 0x000fe2000001160b */
[----:B------:R-:W-:Y:S01]  /*1730*/  IMAD.SHL.U32 R4, R4, 0x40, RZ ;  /* 0x0000004004047824 */ /* 0x000fe200078e00ff */
[----:B------:R-:W-:-:S02]  /*1740*/  IADD3 R81, R78, 0x20, RZ ;  /* 0x000000204e517810 */ /* 0x000fc40007ffe0ff */
[----:B------:R-:W-:Y:S02]  /*1750*/  LOP3.LUT R11, R12, 0x7ffffffc, RZ, 0xc0, !PT ;  /* 0x7ffffffc0c0b7812 */ /* 0x000fe400078ec0ff */
[----:B------:R-:W-:Y:S02]  /*1760*/  LOP3.LUT R26, R10, R22, RZ, 0x3c, !PT ;  /* 0x000000160a1a7212 */ /* 0x000fe400078e3cff */
[----:B------:R-:W-:Y:S01]  /*1770*/  LOP3.LUT R13, R2, 0x1c0, RZ, 0xc0, !PT ;  /* 0x000001c0020d7812 */ /* 0x000fe200078ec0ff */
[----:B------:R-:W-:Y:S01]  /*1780*/  IMAD.SHL.U32 R2, R9, 0x40, RZ ;  /* 0x0000004009027824 */ /* 0x000fe200078e00ff */
[----:B------:R-:W-:Y:S01]  /*1790*/  SHF.R.S32.HI R12, RZ, 0x1f, R81 ;  /* 0x0000001fff0c7819 */ /* 0x000fe20000011451 */
[----:B------:R-:W-:Y:S01]  /*17a0*/  STL [R1+0x124], R26 ;  /* 0x0001241a01007387 */ /* 0x000fe20000100800 */
[----:B------:R-:W-:Y:S01]  /*17b0*/  LOP3.LUT R14, R3, 0x1c0, RZ, 0xc0, !PT ;  /* 0x000001c0030e7812 */ /* 0x000fe200078ec0ff */
[----:B------:R-:W-:Y:S01]  /*17c0*/  IMAD.SHL.U32 R3, R8, 0x40, RZ ;  /* 0x0000004008037824 */ /* 0x000fe200078e00ff */
[--C-:B------:R-:W-:Y:S01]  /*17d0*/  LOP3.LUT R9, R15, 0x38, R76.reuse, 0xf8, !PT ;  /* 0x000000380f097812 */ /* 0x100fe200078ef84c */
[----:B------:R1:W-:Y:S01]  /*17e0*/  STL [R1+0xb8], R12 ;  /* 0x0000b80c01007387 */ /* 0x0003e20000100800 */
[----:B------:R-:W-:Y:S01]  /*17f0*/  SHF.R.U32.HI R24, RZ, 0x3, R15 ;  /* 0x00000003ff187819 */ /* 0x000fe2000001160f */
[----:B------:R-:W-:Y:S01]  /*1800*/  IMAD.IADD R11, R27, 0x1, -R11 ;  /* 0x000000011b0b7824 */ /* 0x000fe200078e0a0b */
[----:B------:R-:W-:-:S02]  /*1810*/  LOP3.LUT R15, R13, 0x38, R76, 0xf8, !PT ;  /* 0x000000380d0f7812 */ /* 0x000fc400078ef84c */
[----:B------:R-:W-:Y:S01]  /*1820*/  SHF.R.U32.HI R22, RZ, 0x3, R13 ;  /* 0x00000003ff167819 */ /* 0x000fe2000001160d */
[----:B------:R-:W-:Y:S01]  /*1830*/  IMAD.SHL.U32 R30, R11, 0x2, RZ ;  /* 0x000000020b1e7824 */ /* 0x000fe200078e00ff */
[----:B------:R-:W-:Y:S02]  /*1840*/  IADD3 R226, R76, 0x40, RZ ;  /* 0x000000404ce27810 */ /* 0x000fe40007ffe0ff */
[----:B------:R-:W-:Y:S02]  /*1850*/  LOP3.LUT R10, R14, 0x38, R76, 0xf8, !PT ;  /* 0x000000380e0a7812 */ /* 0x000fe400078ef84c */
[----:B------:R-:W-:Y:S02]  /*1860*/  SHF.R.U32.HI R23, RZ, 0x3, R14 ;  /* 0x00000003ff177819 */ /* 0x000fe4000001160e */
[----:B------:R-:W-:Y:S01]  /*1870*/  LOP3.LUT R13, R3, 0xfffffe00, RZ, 0xc0, !PT ;  /* 0xfffffe00030d7812 */ /* 0x000fe200078ec0ff */
[----:B------:R-:W-:Y:S01]  /*1880*/  IMAD R3, R17, 0x8, R25 ;  /* 0x0000000811037824 */ /* 0x000fe200078e0219 */
[----:B------:R-:W-:-:S02]  /*1890*/  LOP3.LUT R14, R4, 0xfffffe00, RZ, 0xc0, !PT ;  /* 0xfffffe00040e7812 */ /* 0x000fc400078ec0ff */
[----:B------:R-:W-:Y:S02]  /*18a0*/  SHF.R.S32.HI R8, RZ, 0x1f, R226 ;  /* 0x0000001fff087819 */ /* 0x000fe400000114e2 */
[----:B------:R-:W-:Y:S02]  /*18b0*/  LOP3.LUT R10, R13, R10, R23, 0xf6, !PT ;  /* 0x0000000a0d0a7212 */ /* 0x000fe400078ef617 */
[----:B------:R-:W-:Y:S01]  /*18c0*/  LEA R202, R6, 0x8100, 0x1 ;  /* 0x0000810006ca7811 */ /* 0x000fe200078e08ff */
[----:B------:R2:W-:Y:S01]  /*18d0*/  STL [R1+0x4], R8 ;  /* 0x0000040801007387 */ /* 0x0005e20000100800 */
[----:B------:R-:W-:Y:S02]  /*18e0*/  LEA R10, R10, 0x100, 0x1 ;  /* 0x000001000a0a7811 */ /* 0x000fe400078e08ff */
[----:B-1----:R-:W-:Y:S01]  /*18f0*/  LOP3.LUT R12, R2, 0xfffffe00, RZ, 0xc0, !PT ;  /* 0xfffffe00020c7812 */ /* 0x002fe200078ec0ff */
[----:B------:R1:W-:Y:S01]  /*1900*/  STL [R1+0x64], R3 ;  /* 0x0000640301007387 */ /* 0x0003e20000100800 */
[----:B------:R-:W-:-:S02]  /*1910*/  IADD3 R29, R30, 0x8, RZ ;  /* 0x000000081e1d7810 */ /* 0x000fc40007ffe0ff */
[----:B------:R-:W-:Y:S01]  /*1920*/  LOP3.LUT R11, R12, R9, R24, 0xf6, !PT ;  /* 0x000000090c0b7212 */ /* 0x000fe200078ef618 */
[----:B------:R-:W-:Y:S01]  /*1930*/  STL [R1+0x60], R30 ;  /* 0x0000601e01007387 */ /* 0x000fe20000100800 */
[----:B------:R-:W-:Y:S02]  /*1940*/  LOP3.LUT R9, R14, R15, R22, 0xf6, !PT ;  /* 0x0000000f0e097212 */ /* 0x000fe400078ef616 */
[----:B------:R-:W-:Y:S02]  /*1950*/  LEA R11, R11, 0x100, 0x1 ;  /* 0x000001000b0b7811 */ /* 0x000fe400078e08ff */
[----:B------:R-:W-:Y:S02]  /*1960*/  LEA R6, R9, 0x100, 0x1 ;  /* 0x0000010009067811 */ /* 0x000fe400078e08ff */
[----:B------:R-:W-:Y:S01]  /*1970*/  IADD3 R28, R30, 0x10, RZ ;  /* 0x000000101e1c7810 */ /* 0x000fe20007ffe0ff */
[----:B------:R3:W-:Y:S01]  /*1980*/  STL [R1+0x120], R11 ;  /* 0x0001200b01007387 */ /* 0x0007e20000100800 */
[----:B------:R-:W-:-:S02]  /*1990*/  LOP3.LUT R2, R26, R7, RZ, 0xfc, !PT ;  /* 0x000000071a027212 */ /* 0x000fc400078efcff */
[C---:B------:R-:W-:Y:S01]  /*19a0*/  IADD3 R27, R30.reuse, 0x18, RZ ;  /* 0x000000181e1b7810 */ /* 0x040fe20007ffe0ff */
[----:B------:R4:W-:Y:S01]  /*19b0*/  STL [R1+0x11c], R10 ;  /* 0x00011c0a01007387 */ /* 0x0009e20000100800 */
[----:B------:R-:W-:Y:S01]  /*19c0*/  IADD3 R26, R30, 0x20, RZ ;  /* 0x000000201e1a7810 */ /* 0x000fe20007ffe0ff */
[----:B------:R-:W-:Y:S01]  /*19d0*/  IMAD.SHL.U32 R229, R2, 0x2, RZ ;  /* 0x0000000202e57824 */ /* 0x000fe200078e00ff */
[C---:B------:R-:W-:Y:S01]  /*19e0*/  IADD3 R25, R30.reuse, 0x28, RZ ;  /* 0x000000281e197810 */ /* 0x040fe20007ffe0ff */
[----:B------:R5:W-:Y:S01]  /*19f0*/  STL [R1+0x118], R6 ;  /* 0x0001180601007387 */ /* 0x000be20000100800 */
[C---:B------:R-:W-:Y:S02]  /*1a00*/  IADD3 R24, R30.reuse, 0x30, RZ ;  /* 0x000000301e187810 */ /* 0x040fe40007ffe0ff */
[----:B------:R-:W-:Y:S01]  /*1a10*/  IADD3 R23, R30, 0x38, RZ ;  /* 0x000000381e177810 */ /* 0x000fe20007ffe0ff */
[----:B------:R-:W-:Y:S01]  /*1a20*/  STL [R1+0xb4], R29 ;  /* 0x0000b41d01007387 */ /* 0x000fe20000100800 */
[----:B--2---:R-:W-:-:S02]  /*1a30*/  SEL R8, R19, 0xffffffe0, !P1 ;  /* 0xffffffe013087807 */ /* 0x004fc40004800000 */
[----:B-1----:R-:W-:Y:S01]  /*1a40*/  SEL R3, R19, 0xffffffe0, !P4 ;  /* 0xffffffe013037807 */ /* 0x002fe20006000000 */
[----:B------:R1:W-:Y:S01]  /*1a50*/  STL [R1+0xb0], R28 ;  /* 0x0000b01c01007387 */ /* 0x0003e20000100800 */
[----:B------:R-:W-:Y:S02]  /*1a60*/  IADD3 R22, R30, 0x40, RZ ;  /* 0x000000401e167810 */ /* 0x000fe40007ffe0ff */
[C---:B------:R-:W-:Y:S01]  /*1a70*/  SEL R4, R18.reuse, 0xffffffc0, !P2 ;  /* 0xffffffc012047807 */ /* 0x040fe20005000000 */
[----:B------:R-:W-:Y:S01]  /*1a80*/  STL [R1+0xac], R27 ;  /* 0x0000ac1b01007387 */ /* 0x000fe20000100800 */
[----:B------:R-:W-:Y:S02]  /*1a90*/  SEL R2, R18, 0xffffffc0, !P3 ;  /* 0xffffffc012027807 */ /* 0x000fe40005800000 */
[C---:B------:R-:W-:Y:S01]  /*1aa0*/  IADD3 R19, R30.reuse, 0x48, RZ ;  /* 0x000000481e137810 */ /* 0x040fe20007ffe0ff */
[----:B------:R2:W-:Y:S01]  /*1ab0*/  STL [R1+0xa8], R26 ;  /* 0x0000a81a01007387 */ /* 0x0005e20000100800 */
[----:B------:R-:W-:-:S02]  /*1ac0*/  IADD3 R18, R30, 0x50, RZ ;  /* 0x000000501e127810 */ /* 0x000fc40007ffe0ff */
[C---:B------:R-:W-:Y:S01]  /*1ad0*/  IADD3 R17, R30.reuse, 0x58, RZ ;  /* 0x000000581e117810 */ /* 0x040fe20007ffe0ff */
[----:B------:R2:W-:Y:S01]  /*1ae0*/  STL [R1+0xa4], R25 ;  /* 0x0000a41901007387 */ /* 0x0005e20000100800 */
[C---:B------:R-:W-:Y:S02]  /*1af0*/  IADD3 R15, R30.reuse, 0x60, RZ ;  /* 0x000000601e0f7810 */ /* 0x040fe40007ffe0ff */
[C---:B---3--:R-:W-:Y:S01]  /*1b00*/  IADD3 R11, R30.reuse, 0x68, RZ ;  /* 0x000000681e0b7810 */ /* 0x048fe20007ffe0ff */
[----:B------:R-:W-:Y:S01]  /*1b10*/  STL [R1+0xa0], R24 ;  /* 0x0000a01801007387 */ /* 0x000fe20000100800 */
[----:B------:R-:W-:Y:S02]  /*1b20*/  SHF.R.S32.HI R9, RZ, 0x1f, R29 ;  /* 0x0000001fff097819 */ /* 0x000fe4000001141d */
[C---:B----4-:R-:W-:Y:S01]  /*1b30*/  IADD3 R10, R30.reuse, 0x70, RZ ;  /* 0x000000701e0a7810 */ /* 0x050fe20007ffe0ff */
[----:B------:R3:W-:Y:S01]  /*1b40*/  STL [R1+0x9c], R23 ;  /* 0x00009c1701007387 */ /* 0x0007e20000100800 */
[----:B-----5:R-:W-:-:S02]  /*1b50*/  IADD3 R6, R30, 0x78, RZ ;  /* 0x000000781e067810 */ /* 0x020fc40007ffe0ff */
[----:B------:R-:W-:Y:S01]  /*1b60*/  LEA R203, R5, 0x100, 0x1 ;  /* 0x0000010005cb7811 */ /* 0x000fe200078e08ff */
[----:B------:R4:W-:Y:S01]  /*1b70*/  STL [R1+0x98], R22 ;  /* 0x0000981601007387 */ /* 0x0009e20000100800 */
[----:B-1----:R-:W-:Y:S02]  /*1b80*/  SHF.R.S32.HI R28, RZ, 0x1f, R28 ;  /* 0x0000001fff1c7819 */ /* 0x002fe4000001141c */
[----:B------:R-:W-:Y:S01]  /*1b90*/  IADD3 R237, -R82, 0x70, RZ ;  /* 0x0000007052ed7810 */ /* 0x000fe20007ffe1ff */
[----:B------:R-:W-:Y:S01]  /*1ba0*/  STL [R1+0x94], R19 ;  /* 0x0000941301007387 */ /* 0x000fe20000100800 */
[--C-:B------:R-:W-:Y:S01]  /*1bb0*/  IMAD.IADD R204, R3, 0x1, R203.reuse ;  /* 0x0000000103cc7824 */ /* 0x100fe200078e02cb */
[----:B------:R-:W-:Y:S01]  /*1bc0*/  SHF.R.S32.HI R77, RZ, 0x1f, R76 ;  /* 0x0000001fff4d7819 */ /* 0x000fe2000001144c */
[C---:B------:R-:W-:Y:S01]  /*1bd0*/  IMAD.IADD R206, R2.reuse, 0x1, R203 ;  /* 0x0000000102ce7824 */ /* 0x040fe200078e02cb */
[----:B------:R1:W-:Y:S01]  /*1be0*/  STL [R1+0x90], R18 ;  /* 0x0000901201007387 */ /* 0x0003e20000100800 */
[----:B--2---:R-:W-:Y:S01]  /*1bf0*/  SHF.R.S32.HI R26, RZ, 0x1f, R26 ;  /* 0x0000001fff1a7819 */ /* 0x004fe2000001141a */
[----:B------:R-:W-:Y:S01]  /*1c00*/  IMAD.IADD R205, R2, 0x1, R204 ;  /* 0x0000000102cd7824 */ /* 0x000fe200078e02cc */
[----:B------:R-:W-:Y:S01]  /*1c10*/  SHF.R.S32.HI R79, RZ, 0x1f, R78 ;  /* 0x0000001fff4f7819 */ /* 0x000fe2000001144e */
[----:B------:R2:W-:Y:S01]  /*1c20*/  STL [R1+0x8c], R17 ;  /* 0x00008c1101007387 */ /* 0x0005e20000100800 */
[----:B------:R-:W-:-:S03]  /*1c30*/  SHF.R.S32.HI R25, RZ, 0x1f, R25 ;  /* 0x0000001fff197819 */ /* 0x000fc60000011419 */
[----:B------:R-:W-:Y:S04]  /*1c40*/  STL [R1+0x88], R15 ;  /* 0x0000880f01007387 */ /* 0x000fe80000100800 */
[----:B------:R5:W-:Y:S01]  /*1c50*/  STL [R1+0x84], R11 ;  /* 0x0000840b01007387 */ /* 0x000be20000100800 */
[----:B---3--:R-:W-:-:S03]  /*1c60*/  SHF.R.S32.HI R23, RZ, 0x1f, R23 ;  /* 0x0000001fff177819 */ /* 0x008fc60000011417 */
[----:B------:R3:W-:Y:S01]  /*1c70*/  STL [R1+0x114], R9 ;  /* 0x0001140901007387 */ /* 0x0007e20000100800 */
[----:B----4-:R-:W-:-:S03]  /*1c80*/  SHF.R.S32.HI R22, RZ, 0x1f, R22 ;  /* 0x0000001fff167819 */ /* 0x010fc60000011416 */
[----:B------:R4:W-:Y:S04]  /*1c90*/  STL [R1+0x80], R10 ;  /* 0x0000800a01007387 */ /* 0x0009e80000100800 */
[----:B------:R-:W-:Y:S01]  /*1ca0*/  STL [R1+0x110], R28 ;  /* 0x0001101c01007387 */ /* 0x000fe20000100800 */
[----:B-1----:R-:W-:-:S03]  /*1cb0*/  SHF.R.S32.HI R18, RZ, 0x1f, R18 ;  /* 0x0000001fff127819 */ /* 0x002fc60000011412 */
[----:B------:R-:W-:Y:S01]  /*1cc0*/  STL [R1+0x7c], R6 ;  /* 0x00007c0601007387 */ /* 0x000fe20000100800 */
[----:B--2---:R-:W-:Y:S02]  /*1cd0*/  SHF.R.S32.HI R17, RZ, 0x1f, R17 ;  /* 0x0000001fff117819 */ /* 0x004fe40000011411 */
[----:B-----5:R-:W-:Y:S02]  /*1ce0*/  SHF.R.S32.HI R11, RZ, 0x1f, R11 ;  /* 0x0000001fff0b7819 */ /* 0x020fe4000001140b */
[----:B---3--:R-:W-:Y:S02]  /*1cf0*/  SHF.R.S32.HI R9, RZ, 0x1f, R27 ;  /* 0x0000001fff097819 */ /* 0x008fe4000001141b */
[----:B----4-:R-:W-:-:S03]  /*1d00*/  SHF.R.S32.HI R10, RZ, 0x1f, R10 ;  /* 0x0000001fff0a7819 */ /* 0x010fc6000001140a */
        /* <DEDUP_REMOVED lines=25> */
[----:B------:R2:W-:Y:S01]  /*1ea0*/  STL [R1+0xd8], R10 ;  /* 0x0000d80a01007387 */ /* 0x0005e20000100800 */
[----:B------:R-:W-:-:S02]  /*1eb0*/  IMAD.IADD R224, R221, 0x1, R2 ;  /* 0x00000001dde07824 */ /* 0x000fc400078e0202 */
[----:B------:R-:W-:Y:S02]  /*1ec0*/  IMAD.IADD R223, R222, 0x1, R2 ;  /* 0x00000001dedf7824 */ /* 0x000fe400078e0202 */
[----:B-1----:R-:W-:Y:S02]  /*1ed0*/  IMAD.IADD R9, R4, 0x1, R9 ;  /* 0x0000000104097824 */ /* 0x002fe400078e0209 */
[----:B------:R-:W-:-:S03]  /*1ee0*/  IMAD.IADD R4, R8, 0x1, R4 ;  /* 0x0000000108047824 */ /* 0x000fc600078e0204 */
[----:B------:R2:W-:Y:S04]  /*1ef0*/  STL [R1+0xd4], R9 ;  /* 0x0000d40901007387 */ /* 0x0005e80000100800 */
[----:B------:R2:W-:Y:S04]  /*1f00*/  STL [R1+0xc4], R8 ;  /* 0x0000c40801007387 */ /* 0x0005e80000100800 */
[----:B------:R2:W-:Y:S04]  /*1f10*/  STL [R1+0xd0], R5 ;  /* 0x0000d00501007387 */ /* 0x0005e80000100800 */
[----:B------:R2:W-:Y:S02]  /*1f20*/  STL [R1+0xcc], R4 ;  /* 0x0000cc0401007387 */ /* 0x0005e40000100800 */
.L_x_1723:
[----:B------:R-:W3:Y:S01]  /*1f30*/  LDL R3, [R1+0x5c] ;  /* 0x00005c0001037983 */ /* 0x000ee20000100800 */
[----:B------:R-:W-:Y:S01]  /*1f40*/  IMAD.MOV.U32 R2, RZ, RZ, 0x4 ;  /* 0x00000004ff027424 */ /* 0x000fe200078e00ff */
[----:B------:R-:W-:-:S02]  /*1f50*/  ISETP.NE.U32.AND P0, PT, RZ, c[0x0][0x370], PT ;  /* 0x0000dc00ff007a0c */ /* 0x000fc40003f05070 */
[----:B------:R-:W-:Y:S02]  /*1f60*/  ISETP.NE.U32.AND P4, PT, RZ, c[0x0][0x360], PT ;  /* 0x0000d800ff007a0c */ /* 0x000fe40003f85070 */
[----:B------:R-:W-:Y:S01]  /*1f70*/  ISETP.NE.AND.EX P1, PT, RZ, c[0x0][0x374], PT, P0 ;  /* 0x0000dd00ff007a0c */ /* 0x000fe20003f25300 */
[----:B---3--:R-:W-:-:S05]  /*1f80*/  IMAD.WIDE R2, R3, R2, c[0x0][0x588] ;  /* 0x0001620003027625 */ /* 0x008fca00078e0202 */
[----:B------:R-:W3:Y:S01]  /*1f90*/  LDG.E R32, [R2.64] ;  /* 0x0000000802207981 */ /* 0x000ee2000c1e1900 */
[----:B------:R-:W-:Y:S01]  /*1fa0*/  ISETP.NE.AND.EX P4, PT, RZ, c[0x0][0x364], PT, P4 ;  /* 0x0000d900ff007a0c */ /* 0x000fe20003f85340 */
[----:B------:R-:W-:Y:S01]  /*1fb0*/  IMAD.MOV.U32 R11, RZ, RZ, RZ ;  /* 0x000000ffff0b7224 */ /* 0x000fe200078e00ff */
[----:B------:R-:W-:Y:S02]  /*1fc0*/  ISETP.NE.U32.AND P3, PT, RZ, c[0x0][0x348], PT ;  /* 0x0000d200ff007a0c */ /* 0x000fe40003f65070 */
[----:B------:R-:W-:Y:S02]  /*1fd0*/  ISETP.NE.U32.AND P5, PT, RZ, c[0x0][0x350], PT ;  /* 0x0000d400ff007a0c */ /* 0x000fe40003fa5070 */
[----:B------:R-:W-:Y:S02]  /*1fe0*/  ISETP.NE.U32.AND P6, PT, RZ, c[0x0][0x358], PT ;  /* 0x0000d600ff007a0c */ /* 0x000fe40003fc5070 */
[----:B------:R-:W-:Y:S02]  /*1ff0*/  ISETP.NE.AND.EX P3, PT, RZ, c[0x0][0x34c], PT, P3 ;  /* 0x0000d300ff007a0c */ /* 0x000fe40003f65330 */
[----:B------:R-:W-:-:S02]  /*2000*/  ISETP.NE.AND.EX P5, PT, RZ, c[0x0][0x354], PT, P5 ;  /* 0x0000d500ff007a0c */ /* 0x000fc40003fa5350 */
[----:B------:R-:W-:Y:S01]  /*2010*/  ISETP.NE.AND.EX P6, PT, RZ, c[0x0][0x35c], PT, P6 ;  /* 0x0000d700ff007a0c */ /* 0x000fe20003fc5360 */
[----:B------:R-:W-:Y:S01]  /*2020*/  IMAD.MOV.U32 R146, RZ, RZ, RZ ;  /* 0x000000ffff927224 */ /* 0x000fe200078e00ff */
[----:B------:R-:W-:Y:S01]  /*2030*/  CS2R R18, SRZ ;  /* 0x0000000000127805 */ /* 0x000fe2000001ff00 */
[----:B---3--:R-:W-:Y:S01]  /*2040*/  SHF.R.S32.HI R33, RZ, 0x1f, R32 ;  /* 0x0000001fff217819 */ /* 0x008fe20000011420 */
[C---:B------:R-:W-:Y:S01]  /*2050*/  IMAD.SHL.U32 R24, R32.reuse, 0x4, RZ ;  /* 0x0000000420187824 */ /* 0x040fe200078e00ff */
[C---:B--2---:R-:W-:Y:S01]  /*2060*/  @P1 LEA R4, P0, R32.reuse, c[0x0][0x370], 0x2 ;  /* 0x0000dc0020041a11 */ /* 0x044fe200078010ff */
[----:B------:R1:W-:Y:S01]  /*2070*/  STL [R1+0x70], R32 ;  /* 0x0000702001007387 */ /* 0x0003e20000100800 */
[C-C-:B------:R-:W-:Y:S02]  /*2080*/  SHF.L.U64.HI R23, R32.reuse, 0x2, R33.reuse ;  /* 0x0000000220177819 */ /* 0x140fe40000010221 */
[----:B------:R-:W-:Y:S01]  /*2090*/  @P1 LEA.HI.X R5, R32, c[0x0][0x374], R33, 0x2, P0 ;  /* 0x0000dd0020051a11 */ /* 0x000fe200000f1421 */
[----:B------:R1:W-:Y:S01]  /*20a0*/  STL [R1+0x74], R33 ;  /* 0x0000742101007387 */ /* 0x0003e20000100800 */
[----:B------:R-:W-:-:S03]  /*20b0*/  @P4 IADD3 R2, P0, R24, c[0x0][0x360], RZ ;  /* 0x0000d80018024a10 */ /* 0x000fc60007f1e0ff */
[----:B------:R2:W3:Y:S01]  /*20c0*/  @P1 LDG.E R11, [R4.64] ;  /* 0x00000008040b1981 */ /* 0x0004e2000c1e1900 */
[C---:B------:R-:W-:Y:S02]  /*20d0*/  @P4 IADD3.X R3, R23.reuse, c[0x0][0x364], RZ, P0, !PT ;  /* 0x0000d90017034a10 */ /* 0x040fe400007fe4ff */
[----:B------:R-:W-:Y:S01]  /*20e0*/  IADD3 R8, P2, R24, c[0x0][0x348], RZ ;  /* 0x0000d20018087a10 */ /* 0x000fe20007f5e0ff */
[----:B------:R1:W-:Y:S04]  /*20f0*/  STL [R1+0x68], R24 ;  /* 0x0000681801007387 */ /* 0x0003e80000100800 */
[----:B------:R4:W3:Y:S01]  /*2100*/  @P4 LDG.E R6, [R2.64] ;  /* 0x0000000802064981 */ /* 0x0008e2000c1e1900 */
        /* <DEDUP_REMOVED lines=10> */
[----:B---3--:R1:W-:Y:S04]  /*21b0*/  STL [R1+0x3c], R11 ;  /* 0x00003c0b01007387 */ /* 0x0083e80000100800 */
[----:B------:R1:W-:Y:S01]  /*21c0*/  @P4 STL [R1+0x44], R6 ;  /* 0x0000440601004387 */ /* 0x0003e20000100800 */
[----:B------:R-:W-:Y:S05]  /*21d0*/  @P4 BRA `(.L_x_1515) ;  /* 0x0000007000004947 */ /* 0x000fea0003800000 */
[----:B-1----:R-:W-:-:S05]  /*21e0*/  MOV R6, c[0x0][0x168] ;  /* 0x00005a0000067a02 */ /* 0x002fca0000000f00 */
[----:B------:R1:W-:Y:S01]  /*21f0*/  STL [R1+0x44], R6 ;  /* 0x0000440601007387 */ /* 0x0003e20000100800 */
[----:B------:R-:W-:Y:S05]  /*2200*/  @!P3 BRA `(.L_x_1515) ;  /* 0x000000400000b947 */ /* 0x000fea0003800000 */
[----:B------:R-:W2:Y:S04]  /*2210*/  LDG.E R10, [R8.64] ;  /* 0x00000008080a7981 */ /* 0x000ea8000c1e1900 */
[----:B-1----:R-:W2:Y:S02]  /*2220*/  LDG.E R6, [R8.64+0x4] ;  /* 0x0000040808067981 */ /* 0x002ea4000c1e1900 */
[----:B--2---:R-:W-:-:S05]  /*2230*/  IADD3 R6, -R10, R6, RZ ;  /* 0x000000060a067210 */ /* 0x004fca0007ffe1ff */
[----:B------:R1:W-:Y:S02]  /*2240*/  STL [R1+0x44], R6 ;  /* 0x0000440601007387 */ /* 0x0003e40000100800 */
.L_x_1515:
[----:B------:R-:W-:-:S04]  /*2250*/  ISETP.NE.U32.AND P0, PT, RZ, c[0x0][0x368], PT ;  /* 0x0000da00ff007a0c */ /* 0x000fc80003f05070 */
[----:B------:R-:W-:-:S13]  /*2260*/  ISETP.NE.AND.EX P0, PT, RZ, c[0x0][0x36c], PT, P0 ;  /* 0x0000db00ff007a0c */ /* 0x000fda0003f05300 */
[----:B------:R-:W-:Y:S05]  /*2270*/  @!P0 BRA `(.L_x_1516) ;  /* 0x0000004000008947 */ /* 0x000fea0003800000 */
[----:B-1----:R-:W-:-:S04]  /*2280*/  IADD3 R4, P0, R24, c[0x0][0x368], RZ ;  /* 0x0000da0018047a10 */ /* 0x002fc80007f1e0ff */
[----:B------:R-:W-:-:S05]  /*2290*/  IADD3.X R5, R23, c[0x0][0x36c], RZ, P0, !PT ;  /* 0x0000db0017057a10 */ /* 0x000fca00007fe4ff */
[----:B------:R1:W5:Y:S01]  /*22a0*/  LDG.E R17, [R4.64] ;  /* 0x0000000804117981 */ /* 0x000362000c1e1900 */
[----:B------:R-:W-:Y:S05]  /*22b0*/  BRA `(.L_x_1517) ;  /* 0x0000005000007947 */ /* 0x000fea0003800000 */
.L_x_1516:
[----:B------:R-:W-:Y:S01]  /*22c0*/  MOV R17, UR6 ;  /* 0x0000000600117c02 */ /* 0x000fe20008000f00 */
[----:B------:R-:W-:Y:S05]  /*22d0*/  @!P5 BRA `(.L_x_1517) ;  /* 0x000000300000d947 */ /* 0x000fea0003800000 */
[----:B-1----:R1:W2:Y:S04]  /*22e0*/  LDG.E R6, [R4.64] ;  /* 0x0000000804067981 */ /* 0x0022a8000c1e1900 */
[----:B-1----:R-:W2:Y:S02]  /*22f0*/  LDG.E R4, [R4.64+0x4] ;  /* 0x0000040804047981 */ /* 0x002ea4000c1e1900 */
[----:B--2---:R-:W-:Y:S02]  /*2300*/  IADD3 R17, -R6, R4, RZ ;  /* 0x0000000406117210 */ /* 0x004fe40007ffe1ff */
.L_x_1517:
[----:B-1----:R-:W2:Y:S04]  /*2310*/  LDL R4, [R1+0x44] ;  /* 0x0000440001047983 */ /* 0x002ea80000100800 */
[----:B------:R-:W3:Y:S04]  /*2320*/  LDL.LU R9, [R1+0x54] ;  /* 0x0000540001097983 */ /* 0x000ee80000300800 */
[----:B------:R1:W4:Y:S04]  /*2330*/  @P6 LDG.E R5, [R2.64] ;  /* 0x0000000802056981 */ /* 0x000328000c1e1900 */
[----:B------:R-:W3:Y:S04]  /*2340*/  LDL.LU R21, [R1+0x8] ;  /* 0x0000080001157983 */ /* 0x000ee80000300800 */
[----:B------:R-:W3:Y:S01]  /*2350*/  LDL R20, [R1+0x58] ;  /* 0x0000580001147983 */ /* 0x000ee20000100800 */
[----:B------:R-:W-:-:S04]  /*2360*/  ISETP.NE.U32.AND P0, PT, RZ, c[0x0][0x378], PT ;  /* 0x0000de00ff007a0c */ /* 0x000fc80003f05070 */
[----:B------:R-:W-:Y:S01]  /*2370*/  ISETP.NE.AND.EX P1, PT, RZ, c[0x0][0x37c], PT, P0 ;  /* 0x0000df00ff007a0c */ /* 0x000fe20003f25300 */
[----:B--2---:R-:W-:Y:S02]  /*2380*/  IMAD.MOV.U32 R6, RZ, RZ, R4 ;  /* 0x000000ffff067224 */ /* 0x004fe400078e0004 */
[----:B------:R1:W4:Y:S01]  /*2390*/  @P6 LDG.E R4, [R2.64+0x4] ;  /* 0x0000040802046981 */ /* 0x000322000c1e1900 */
[----:B-----5:R-:W-:Y:S02]  /*23a0*/  IMAD.MOV.U32 R137, RZ, RZ, R17 ;  /* 0x000000ffff897224 */ /* 0x020fe400078e0011 */
[----:B------:R-:W-:-:S05]  /*23b0*/  IMAD.MOV.U32 R10, RZ, RZ, c[0x0][0x2c4] ;  /* 0x0000b100ff0a7624 */ /* 0x000fca00078e00ff */
[----:B------:R-:W-:Y:S02]  /*23c0*/  ISETP.NE.AND P2, PT, R10, 0x1, PT ;  /* 0x000000010a00780c */ /* 0x000fe40003f45270 */
[----:B-1----:R-:W-:-:S04]  /*23d0*/  @P1 IADD3 R2, P0, R24, c[0x0][0x378], RZ ;  /* 0x0000de0018021a10 */ /* 0x002fc80007f1e0ff */
[----:B------:R-:W-:-:S05]  /*23e0*/  @P1 IADD3.X R3, R23, c[0x0][0x37c], RZ, P0, !PT ;  /* 0x0000df0017031a10 */ /* 0x000fca00007fe4ff */
[----:B------:R1:W5:Y:S01]  /*23f0*/  @P1 LDG.E R137, [R2.64] ;  /* 0x0000000802891981 */ /* 0x000362000c1e1900 */
[----:B------:R-:W-:Y:S01]  /*2400*/  IMAD.IADD R11, R17, 0x1, -R11 ;  /* 0x00000001110b7824 */ /* 0x000fe200078e0a0b */
[----:B---3--:R-:W-:Y:S01]  /*2410*/  LOP3.LUT R21, R21, 0xffffffdf, RZ, 0xc0, !PT ;  /* 0xffffffdf15157812 */ /* 0x008fe200078ec0ff */
[----:B------:R-:W-:-:S03]  /*2420*/  IMAD.MOV.U32 R8, RZ, RZ, RZ ;  /* 0x000000ffff087224 */ /* 0x000fc600078e00ff */
[----:B------:R-:W-:Y:S01]  /*2430*/  @P2 LOP3.LUT R21, R21, 0x20, RZ, 0xfc, !PT ;  /* 0x0000002015152812 */ /* 0x000fe200078efcff */
[----:B-1----:R-:W-:Y:S02]  /*2440*/  IMAD.SHL.U32 R3, R9, 0x80, RZ ;  /* 0x0000008009037824 */ /* 0x002fe400078e00ff */
[----:B------:R-:W-:-:S03]  /*2450*/  IMAD.MOV.U32 R2, RZ, RZ, c[0x0][0x228] ;  /* 0x00008a00ff027624 */ /* 0x000fc600078e00ff */
[----:B------:R1:W-:Y:S04]  /*2460*/  STL [R1+0x40], R3 ;  /* 0x0000400301007387 */ /* 0x0003e80000100800 */
[----:B------:R-:W-:Y:S01]  /*2470*/  STL [R1+0x8], R21 ;  /* 0x0000081501007387 */ /* 0x000fe20000100800 */
[----:B-1----:R-:W-:Y:S01]  /*2480*/  IADD3 R3, R3, 0x7f, RZ ;  /* 0x0000007f03037810 */ /* 0x002fe20007ffe0ff */
[----:B------:R-:W-:Y:S01]  /*2490*/  BSSY B0, `(.L_x_1518) ;  /* 0x000003b000007945 */ /* 0x000fe20003800000 */
[----:B----4-:R-:W-:-:S03]  /*24a0*/  @P6 IMAD.IADD R2, R4, 0x1, -R5 ;  /* 0x0000000104026824 */ /* 0x010fc600078e0a05 */
[----:B------:R-:W-:-:S04]  /*24b0*/  @P2 IMAD.HI.U32 R4, R3, c[0x0][0x2c8], RZ ;  /* 0x0000b20003042a27 */ /* 0x000fc800078e00ff */
[----:B------:R-:W-:Y:S01]  /*24c0*/  IMAD.IADD R5, R11, 0x1, R2 ;  /* 0x000000010b057824 */ /* 0x000fe200078e0202 */
[----:B------:R-:W-:-:S04]  /*24d0*/  @P2 SHF.R.U32.HI R3, RZ, c[0x0][0x2cc], R4 ;  /* 0x0000b300ff032a19 */ /* 0x000fc80000011604 */
[C---:B------:R-:W-:Y:S02]  /*24e0*/  IADD3 R152, R5.reuse, 0x70, -R6 ;  /* 0x0000007005987810 */ /* 0x040fe40007ffe806 */
[----:B------:R-:W-:Y:S01]  /*24f0*/  IADD3 R9, R5, 0x6f, RZ ;  /* 0x0000006f05097810 */ /* 0x000fe20007ffe0ff */
[----:B------:R1:W-:Y:S01]  /*2500*/  STL [R1+0x48], R5 ;  /* 0x0000480501007387 */ /* 0x0003e20000100800 */
[----:B------:R-:W-:-:S03]  /*2510*/  IMAD.MOV.U32 R4, RZ, RZ, RZ ;  /* 0x000000ffff047224 */ /* 0x000fc600078e00ff */
[----:B------:R-:W-:Y:S01]  /*2520*/  IMAD.HI R6, R9, -0x6db6db6d, R8 ;  /* 0x9249249309067827 */ /* 0x000fe200078e0208 */
[----:B------:R-:W-:-:S04]  /*2530*/  LOP3.LUT R8, R20, 0xff000000, RZ, 0xc0, !PT ;  /* 0xff00000014087812 */ /* 0x000fc800078ec0ff */
[----:B------:R-:W-:Y:S01]  /*2540*/  SHF.R.U32.HI R9, RZ, 0x1f, R6 ;  /* 0x0000001fff097819 */ /* 0x000fe20000011606 */
[----:B-1----:R-:W-:-:S04]  /*2550*/  IMAD.IADD R5, R152, 0x1, R3 ;  /* 0x0000000198057824 */ /* 0x002fc800078e0203 */
[----:B------:R-:W-:Y:S01]  /*2560*/  IMAD.HI R3, R5, -0x6db6db6d, R4 ;  /* 0x9249249305037827 */ /* 0x000fe200078e0204 */
[----:B------:R-:W-:Y:S02]  /*2570*/  LOP3.LUT R4, R20, 0xff0000, RZ, 0xc0, !PT ;  /* 0x00ff000014047812 */ /* 0x000fe400078ec0ff */
[----:B------:R-:W-:-:S04]  /*2580*/  SHF.R.U32.HI R5, RZ, 0x8, R8 ;  /* 0x00000008ff057819 */ /* 0x000fc80000011608 */
[----:B------:R-:W-:Y:S02]  /*2590*/  LEA.HI R4, R4, R5, RZ, 0x10 ;  /* 0x0000000504047211 */ /* 0x000fe400078f80ff */
[----:B------:R-:W-:Y:S02]  /*25a0*/  SHF.R.U32.HI R8, RZ, 0x1f, R3 ;  /* 0x0000001fff087819 */ /* 0x000fe40000011603 */
[----:B------:R-:W-:Y:S02]  /*25b0*/  SHF.R.U32.HI R10, RZ, 0x10, R4 ;  /* 0x00000010ff0a7819 */ /* 0x000fe40000011604 */
[----:B------:R-:W-:Y:S02]  /*25c0*/  LOP3.LUT R25, R4, 0xff, RZ, 0xc0, !PT ;  /* 0x000000ff04197812 */ /* 0x000fe400078ec0ff */
[----:B------:R-:W-:Y:S02]  /*25d0*/  LEA.HI.SX32 R151, R6, R9, 0x1a ;  /* 0x0000000906977211 */ /* 0x000fe400078fd2ff */
[----:B------:R-:W-:Y:S01]  /*25e0*/  LEA.HI.SX32 R3, R3, R8, 0x1a ;  /* 0x0000000803037211 */ /* 0x000fe200078fd2ff */
[----:B------:R1:W-:Y:S03]  /*25f0*/  STL [R1+0x54], R10 ;  /* 0x0000540a01007387 */ /* 0x0003e60000100800 */
[----:B------:R-:W-:Y:S01]  /*2600*/  IMNMX R6, R151, R3, PT ;  /* 0x0000000397067217 */ /* 0x000fe20003800200 */
[----:B------:R1:W-:Y:S03]  /*2610*/  STL [R1+0x78], R25 ;  /* 0x0000781901007387 */ /* 0x0003e60000100800 */
[----:B------:R-:W-:-:S02]  /*2620*/  ISETP.GE.AND P0, PT, R6, 0x1, PT ;  /* 0x000000010600780c */ /* 0x000fc40003f06270 */
[----:B------:R-:W-:Y:S01]  /*2630*/  ISETP.NE.AND P1, PT, R10, RZ, PT ;  /* 0x000000ff0a00720c */ /* 0x000fe20003f25270 */
[----:B------:R-:W-:-:S03]  /*2640*/  IMAD.MOV.U32 R3, RZ, RZ, RZ ;  /* 0x000000ffff037224 */ /* 0x000fc600078e00ff */
[----:B------:R-:W-:-:S07]  /*2650*/  SEL R136, R10, c[0x0][0x338], P1 ;  /* 0x0000ce000a887a07 */ /* 0x000fce0000800000 */
[----:B------:R-:W-:Y:S05]  /*2660*/  @!P0 BRA `(.L_x_1519) ;  /* 0x000001d000008947 */ /* 0x000fea0003800000 */
[----:B------:R-:W-:Y:S01]  /*2670*/  IABS R3, R136 ;  /* 0x0000008800037213 */ /* 0x000fe20000000000 */
[----:B------:R-:W-:Y:S01]  /*2680*/  IMAD.MOV.U32 R8, RZ, RZ, RZ ;  /* 0x000000ffff087224 */ /* 0x000fe200078e00ff */
[----:B-1----:R-:W-:-:S03]  /*2690*/  IADD3 R10, R136, -0x1, R6 ;  /* 0xffffffff880a7810 */ /* 0x002fc60007ffe006 */
[----:B------:R-:W-:Y:S01]  /*26a0*/  IMAD.MOV.U32 R4, RZ, RZ, R3 ;  /* 0x000000ffff047224 */ /* 0x000fe200078e0003 */
[----:B------:R-:W-:-:S03]  /*26b0*/  IABS R16, R10 ;  /* 0x0000000a00107213 */ /* 0x000fc60000000000 */
[----:B------:R-:W1:Y:S08]  /*26c0*/  I2F.RP R3, R4 ;  /* 0x0000000400037306 */ /* 0x000e700000209400 */
        /* <DEDUP_REMOVED lines=23> */
.L_x_1519:
[----:B------:R-:W-:Y:S05]  /*2840*/  BSYNC B0 ;  /* 0x0000000000007941 */ /* 0x000fea0003800000 */
.L_x_1518:
[----:B-1----:R-:W2:Y:S01]  /*2850*/  LDL R10, [R1+0x124] ;  /* 0x00012400010a7983 */ /* 0x002ea20000100800 */
[----:B------:R-:W-:-:S04]  /*2860*/  IMAD R4, R25, R3, RZ ;  /* 0x0000000319047224 */ /* 0x000fc800078e02ff */
[----:B------:R-:W-:-:S05]  /*2870*/  IMAD.IADD R3, R4, 0x1, R3 ;  /* 0x0000000104037824 */ /* 0x000fca00078e0203 */
[----:B------:R-:W-:Y:S01]  /*2880*/  IMNMX R5, R6, R3, PT ;  /* 0x0000000306057217 */ /* 0x000fe20003800200 */
[----:B------:R-:W-:-:S04]  /*2890*/  IMAD R3, R4, 0x70, -R11 ;  /* 0x0000007004037824 */ /* 0x000fc800078e0a0b */
[----:B------:R-:W-:Y:S01]  /*28a0*/  IMAD R5, R5, 0x70, -R11 ;  /* 0x0000007005057824 */ /* 0x000fe200078e0a0b */
[----:B------:R-:W-:-:S04]  /*28b0*/  IMNMX R4, RZ, R3, !PT ;  /* 0x00000003ff047217 */ /* 0x000fc80007800200 */
[----:B------:R-:W-:-:S04]  /*28c0*/  IMNMX R3, R5, R2, PT ;  /* 0x0000000205037217 */ /* 0x000fc80003800200 */
[----:B------:R-:W-:Y:S02]  /*28d0*/  ISETP.GT.AND P0, PT, R3, R4, PT ;  /* 0x000000040300720c */ /* 0x000fe40003f04270 */
[----:B------:R-:W-:-:S05]  /*28e0*/  SHF.R.U32.HI R4, RZ, 0x4, R4 ;  /* 0x00000004ff047819 */ /* 0x000fca0000011604 */
[----:B------:R-:W-:-:S04]  /*28f0*/  IMAD.WIDE.U32 R8, R4, 0x24924925, RZ ;  /* 0x2492492504087825 */ /* 0x000fc800078e00ff */
        /* <DEDUP_REMOVED lines=11> */
[----:B------:R-:W-:Y:S02]  /*29b0*/  ISETP.NE.U32.AND P0, PT, RZ, c[0x0][0x340], PT ;  /* 0x0000d000ff007a0c */ /* 0x000fe40003f05070 */
[----:B------:R-:W-:Y:S02]  /*29c0*/  SHF.R.S32.HI R16, RZ, 0x1f, R82 ;  /* 0x0000001fff107819 */ /* 0x000fe40000011452 */
[----:B------:R-:W-:Y:S02]  /*29d0*/  ISETP.NE.AND.EX P3, PT, RZ, c[0x0][0x344], PT, P0 ;  /* 0x0000d100ff007a0c */ /* 0x000fe40003f65300 */
[----:B------:R-:W-:-:S11]  /*29e0*/  MOV R31, R21 ;  /* 0x00000015001f7202 */ /* 0x000fd60000000f00 */
[----:B------:R-:W-:-:S04]  /*29f0*/  @P3 IADD3 R4, P0, R24, c[0x0][0x340], RZ ;  /* 0x0000d00018043a10 */ /* 0x000fc80007f1e0ff */
[----:B------:R-:W-:-:S05]  /*2a00*/  @P3 IADD3.X R5, R23, c[0x0][0x344], RZ, P0, !PT ;  /* 0x0000d10017053a10 */ /* 0x000fca00007fe4ff */
[----:B------:R1:W2:Y:S01]  /*2a10*/  @P3 LDG.E R26, [R4.64] ;  /* 0x00000008041a3981 */ /* 0x0002a2000c1e1900 */
[----:B------:R-:W-:Y:S01]  /*2a20*/  IADD3 R116, P0, R82, R18, RZ ;  /* 0x0000001252747210 */ /* 0x000fe20007f1e0ff */
[----:B------:R-:W-:Y:S01]  /*2a30*/  IMAD.MOV.U32 R30, RZ, RZ, c[0x0][0x238] ;  /* 0x00008e00ff1e7624 */ /* 0x000fe200078e00ff */
[----:B------:R-:W-:Y:S01]  /*2a40*/  IADD3 R39, R3, -0x1, RZ ;  /* 0xffffffff03277810 */ /* 0x000fe20007ffe0ff */
[----:B------:R-:W-:Y:S01]  /*2a50*/  IMAD R11, R16, c[0x0][0x280], RZ ;  /* 0x0000a000100b7a24 */ /* 0x000fe200078e02ff */
[----:B------:R-:W-:Y:S01]  /*2a60*/  LEA.HI.X.SX32 R117, R18, R16, 0x1, P0 ;  /* 0x0000001012757211 */ /* 0x000fe200000f0eff */
[----:B------:R-:W-:Y:S01]  /*2a70*/  ULDC UR5, c[0x0][0x23c] ;  /* 0x00008f0000057ab9 */ /* 0x000fe20000000800 */
[----:B------:R-:W-:Y:S01]  /*2a80*/  LOP3.LUT R29, R20, 0xffff, RZ, 0xc0, !PT ;  /* 0x0000ffff141d7812 */ /* 0x000fe200078ec0ff */
[----:B------:R-:W-:Y:S01]  /*2a90*/  IMAD.WIDE.U32 R20, R30, 0x40, RZ ;  /* 0x000000401e147825 */ /* 0x000fe200078e00ff */
[----:B------:R-:W-:Y:S01]  /*2aa0*/  SEL R27, R33, RZ, !P6 ;  /* 0x000000ff211b7207 */ /* 0x000fe20007000000 */
[----:B------:R-:W-:Y:S01]  /*2ab0*/  USHF.L.U32 UR12, UR5, 0x6, URZ ;  /* 0x00000006050c7899 */ /* 0x000fe2000800063f */
[----:B------:R-:W-:Y:S01]  /*2ac0*/  MOV R140, 0x70 ;  /* 0x00000070008c7802 */ /* 0x000fe20000000f00 */
[----:B------:R-:W-:Y:S01]  /*2ad0*/  IMAD R6, R117, c[0x0][0x238], RZ ;  /* 0x00008e0075067a24 */ /* 0x000fe200078e02ff */
[----:B------:R-:W-:Y:S01]  /*2ae0*/  SEL R28, R32, RZ, !P6 ;  /* 0x000000ff201c7207 */ /* 0x000fe20007000000 */
[----:B------:R-:W-:Y:S01]  /*2af0*/  IMAD R3, R27, c[0x0][0x248], RZ ;  /* 0x000092001b037a24 */ /* 0x000fe200078e02ff */
[----:B------:R-:W-:Y:S01]  /*2b00*/  ISETP.GE.AND P5, PT, R76, c[0x0][0x1d4], PT ;  /* 0x000075004c007a0c */ /* 0x000fe20003fa6270 */
[----:B------:R-:W-:Y:S01]  /*2b10*/  IMAD R6, R116, c[0x0][0x23c], R6 ;  /* 0x00008f0074067a24 */ /* 0x000fe200078e0206 */
[----:B------:R-:W-:Y:S01]  /*2b20*/  ISETP.GE.AND P4, PT, R226, c[0x0][0x1d4], PT ;  /* 0x00007500e2007a0c */ /* 0x000fe20003f86270 */
[C---:B------:R-:W-:Y:S01]  /*2b30*/  IMAD R153, R140.reuse, c[0x0][0x23c], RZ ;  /* 0x00008f008c997a24 */ /* 0x040fe200078e02ff */
[----:B------:R-:W-:Y:S01]  /*2b40*/  MOV R150, 0x5 ;  /* 0x0000000500967802 */ /* 0x000fe20000000f00 */
[----:B------:R-:W-:Y:S01]  /*2b50*/  IMAD.WIDE.U32 R138, R140, c[0x0][0x238], RZ ;  /* 0x00008e008c8a7a25 */ /* 0x000fe200078e00ff */
[C---:B------:R-:W-:Y:S01]  /*2b60*/  SHF.L.U32 R162, R30.reuse, 0x5, RZ ;  /* 0x000000051ea27819 */ /* 0x040fe200000006ff */
[----:B------:R-:W-:Y:S01]  /*2b70*/  UIMAD UR5, UR5, 0x60, URZ ;  /* 0x00000060050578a4 */ /* 0x000fe2000f8e023f */
[----:B------:R-:W-:Y:S01]  /*2b80*/  SHF.L.U64.HI R157, R30, R150, c[0x0][0x23c] ;  /* 0x00008f001e9d7619 */ /* 0x000fe20000010296 */
[----:B------:R-:W-:Y:S01]  /*2b90*/  IMAD.IADD R153, R139, 0x1, R153 ;  /* 0x000000018b997824 */ /* 0x000fe200078e0299 */
[----:B------:R-:W-:Y:S01]  /*2ba0*/  LOP3.LUT R31, R31, 0xfffffffb, RZ, 0xc0, !PT ;  /* 0xfffffffb1f1f7812 */ /* 0x000fe200078ec0ff */
[----:B-1----:R-:W-:Y:S01]  /*2bb0*/  IMAD.WIDE.U32 R4, R116, c[0x0][0x238], R76 ;  /* 0x00008e0074047a25 */ /* 0x002fe200078e004c */
[----:B------:R-:W-:-:S02]  /*2bc0*/  MOV R159, c[0x0][0x290] ;  /* 0x0000a400009f7a02 */ /* 0x000fc40000000f00 */
[----:B------:R-:W-:Y:S01]  /*2bd0*/  @P5 LOP3.LUT R31, R31, 0x4, RZ, 0xfc, !PT ;  /* 0x000000041f1f5812 */ /* 0x000fe200078efcff */
[----:B------:R-:W-:Y:S02]  /*2be0*/  IMAD.IADD R5, R5, 0x1, R6 ;  /* 0x0000000105057824 */ /* 0x000fe400078e0206 */
[----:B------:R-:W-:Y:S01]  /*2bf0*/  IMAD R6, R39, -0x70, R2 ;  /* 0xffffff9027067824 */ /* 0x000fe200078e0202 */
[----:B------:R-:W-:Y:S01]  /*2c00*/  LOP3.LUT R31, R31, 0xfffffffd, RZ, 0xc0, !PT ;  /* 0xfffffffd1f1f7812 */ /* 0x000fe200078ec0ff */
[----:B------:R-:W-:-:S03]  /*2c10*/  IMAD.WIDE.U32 R4, R29, c[0x0][0x240], R4 ;  /* 0x000090001d047a25 */ /* 0x000fc600078e0004 */
[----:B------:R-:W-:Y:S01]  /*2c20*/  IMNMX R8, R6, 0x70, PT ;  /* 0x0000007006087817 */ /* 0x000fe20003800200 */
[----:B------:R-:W-:Y:S01]  /*2c30*/  IMAD R5, R29, c[0x0][0x244], R5 ;  /* 0x000091001d057a24 */ /* 0x000fe200078e0205 */
[----:B------:R-:W-:Y:S01]  /*2c40*/  @P4 LOP3.LUT R31, R31, 0x2, RZ, 0xfc, !PT ;  /* 0x000000021f1f4812 */ /* 0x000fe200078efcff */
[----:B------:R-:W-:Y:S01]  /*2c50*/  IMAD R6, R28, c[0x0][0x24c], R3 ;  /* 0x000093001c067a24 */ /* 0x000fe200078e0203 */
[----:B------:R-:W-:Y:S01]  /*2c60*/  IADD3 R3, -R82, R8, RZ ;  /* 0x0000000852037210 */ /* 0x000fe20007ffe1ff */
[----:B------:R-:W-:Y:S01]  /*2c70*/  IMAD.WIDE.U32 R120, R28, c[0x0][0x248], R4 ;  /* 0x000092001c787a25 */ /* 0x000fe200078e0004 */
[----:B------:R-:W-:Y:S01]  /*2c80*/  SHF.R.S32.HI R5, RZ, 0x1f, R39 ;  /* 0x0000001fff057819 */ /* 0x000fe20000011427 */
[----:B------:R1:W-:Y:S01]  /*2c90*/  STL [R1+0x8], R31 ;  /* 0x0000081f01007387 */ /* 0x0003e20000100800 */
[----:B------:R-:W-:Y:S01]  /*2ca0*/  ISETP.GE.AND P0, PT, R3, 0x1, PT ;  /* 0x000000010300780c */ /* 0x000fe20003f06270 */
[----:B------:R-:W-:Y:S01]  /*2cb0*/  IMAD R4, R153, R39, RZ ;  /* 0x0000002799047224 */ /* 0x000fe200078e02ff */
[----:B------:R-:W-:Y:S01]  /*2cc0*/  MOV R118, R120 ;  /* 0x0000007800767202 */ /* 0x000fe20000000f00 */
[----:B------:R-:W-:Y:S01]  /*2cd0*/  IMAD.IADD R119, R121, 0x1, R6 ;  /* 0x0000000179777824 */ /* 0x000fe200078e0206 */
[----:B------:R-:W-:Y:S01]  /*2ce0*/  ISETP.GE.AND P2, PT, R3, 0x21, PT ;  /* 0x000000210300780c */ /* 0x000fe20003f46270 */
[----:B------:R-:W-:-:S02]  /*2cf0*/  IMAD R6, R5, R138, R4 ;  /* 0x0000008a05067224 */ /* 0x000fc400078e0204 */
[----:B------:R-:W-:-:S04]  /*2d00*/  IMAD.WIDE.U32 R4, R39, R138, R118 ;  /* 0x0000008a27047225 */ /* 0x000fc800078e0076 */
[----:B------:R-:W-:Y:S02]  /*2d10*/  IMAD.IADD R5, R5, 0x1, R6 ;  /* 0x0000000105057824 */ /* 0x000fe400078e0206 */
[----:B------:R-:W-:Y:S01]  /*2d20*/  @P0 LEA R8, P1, R4, c[0x0][0x220], 0x1 ;  /* 0x0000880004080a11 */ /* 0x000fe200078208ff */
[----:B------:R-:W-:Y:S02]  /*2d30*/  IMAD R15, R82, c[0x0][0x284], R11 ;  /* 0x0000a100520f7a24 */ /* 0x000fe400078e020b */
[----:B------:R-:W-:Y:S01]  /*2d40*/  IMAD.IADD R135, R17, 0x1, R19 ;  /* 0x0000000111877824 */ /* 0x000fe200078e0213 */
[----:B------:R-:W-:Y:S01]  /*2d50*/  @P0 LEA.HI.X R9, R4, c[0x0][0x224], R5, 0x1, P1 ;  /* 0x0000890004090a11 */ /* 0x000fe200008f0c05 */
[----:B------:R-:W-:Y:S01]  /*2d60*/  IMAD.WIDE.U32 R24, R82, c[0x0][0x290], R76 ;  /* 0x0000a40052187a25 */ /* 0x000fe200078e004c */
[----:B------:R-:W-:-:S03]  /*2d70*/  @P2 IADD3 R6, P1, R162, R4, RZ ;  /* 0x00000004a2062210 */ /* 0x000fc60007f3e0ff */
[----:B------:R-:W-:Y:S01]  /*2d80*/  @!PT LDS RZ, [RZ] ;  /* 0x00000000fffff984 */ /* 0x000fe20000000800 */
[----:B------:R-:W-:Y:S01]  /*2d90*/  @!PT LDS RZ, [RZ] ;  /* 0x00000000fffff984 */ /* 0x000fe20000000800 */
[----:B------:R-:W-:Y:S01]  /*2da0*/  @!PT LDS RZ, [RZ] ;  /* 0x00000000fffff984 */ /* 0x000fe20000000800 */
[----:B------:R3:W-:Y:S01]  /*2db0*/  @P0 LDGSTS.E.BYPASS.LTC128B.128 [R227+0x8100], [R8.64], !P5 ;  /* 0x0810000008e30fae */ /* 0x0007e2000e901d48 */
[----:B------:R-:W-:-:S03]  /*2dc0*/  IMAD.WIDE.U32 R18, R82, c[0x0][0x280], R76 ;  /* 0x0000a00052127a25 */ /* 0x000fc600078e004c */
[----:B------:R3:W-:Y:S01]  /*2dd0*/  @P0 LDGSTS.E.BYPASS.LTC128B.128 [R227+0xb900], [R8.64+0x80], !P4 ;  /* 0x0b90008008e30fae */ /* 0x0007e2000e101d48 */
[----:B------:R-:W-:Y:S01]  /*2de0*/  @P2 IMAD.X R10, R5, 0x1, R157, P1 ;  /* 0x00000001050a2824 */ /* 0x000fe200008e069d */
[----:B------:R-:W-:Y:S01]  /*2df0*/  ISETP.GE.AND P1, PT, R3, 0x41, PT ;  /* 0x000000410300780c */ /* 0x000fe20003f26270 */
[----:B------:R-:W-:Y:S01]  /*2e00*/  IMAD.WIDE.U32 R144, R30, 0x60, RZ ;  /* 0x000000601e907825 */ /* 0x000fe200078e00ff */
[----:B------:R-:W-:-:S03]  /*2e10*/  IADD3 R19, R15, R19, RZ ;  /* 0x000000130f137210 */ /* 0x000fc60007ffe0ff */
[----:B------:R-:W-:Y:S01]  /*2e20*/  IMAD.MOV.U32 R147, RZ, RZ, c[0x0][0x280] ;  /* 0x0000a000ff937624 */ /* 0x000fe200078e00ff */
[----:B------:R-:W-:Y:S01]  /*2e30*/  IADD3 R156, R145, UR5, RZ ;  /* 0x00000005919c7c10 */ /* 0x000fe2000fffe0ff */
[C---:B------:R-:W-:Y:S02]  /*2e40*/  IMAD R154, R140.reuse, c[0x0][0x284], RZ ;  /* 0x0000a1008c9a7a24 */ /* 0x040fe400078e02ff */
[C---:B------:R-:W-:Y:S01]  /*2e50*/  IMAD R155, R140.reuse, c[0x0][0x294], RZ ;  /* 0x0000a5008c9b7a24 */ /* 0x040fe200078e02ff */
[-C--:B------:R-:W-:Y:S01]  /*2e60*/  SHF.L.U64.HI R149, R147, R150.reuse, c[0x0][0x284] ;  /* 0x0000a10093957619 */ /* 0x080fe20000010296 */
[----:B------:R-:W-:Y:S01]  /*2e70*/  IMAD.WIDE.U32 R142, R140, c[0x0][0x280], RZ ;  /* 0x0000a0008c8e7a25 */ /* 0x000fe200078e00ff */
[----:B------:R-:W-:Y:S02]  /*2e80*/  SHF.L.U64.HI R150, R159, R150, c[0x0][0x294] ;  /* 0x0000a5009f967619 */ /* 0x000fe40000010296 */
[----:B------:R-:W-:Y:S01]  /*2e90*/  SHF.L.U32 R160, R147, 0x5, RZ ;  /* 0x0000000593a07819 */ /* 0x000fe200000006ff */
[----:B-----5:R-:W-:Y:S01]  /*2ea0*/  IMAD.WIDE.U32 R102, R137, c[0x0][0x280], R18 ;  /* 0x0000a00089667a25 */ /* 0x020fe200078e0012 */
[----:B------:R-:W-:-:S03]  /*2eb0*/  IADD3 R154, R143, R154, RZ ;  /* 0x0000009a8f9a7210 */ /* 0x000fc60007ffe0ff */
[----:B------:R-:W-:-:S04]  /*2ec0*/  IMAD.WIDE.U32 R140, R140, c[0x0][0x290], RZ ;  /* 0x0000a4008c8c7a25 */ /* 0x000fc800078e00ff */
[----:B------:R-:W-:Y:S01]  /*2ed0*/  IMAD.WIDE.U32 R126, R29, c[0x0][0x1e8], RZ ;  /* 0x00007a001d7e7a25 */ /* 0x000fe200078e00ff */
[----:B---3--:R-:W-:-:S03]  /*2ee0*/  @P2 LEA R8, P0, R6, c[0x0][0x220], 0x1 ;  /* 0x0000880006082a11 */ /* 0x008fc600078008ff */
[----:B------:R-:W-:Y:S01]  /*2ef0*/  IMAD.WIDE.U32 R124, R29, c[0x0][0x210], RZ ;  /* 0x000084001d7c7a25 */ /* 0x000fe200078e00ff */
[----:B------:R-:W-:Y:S02]  /*2f00*/  @P2 LEA.HI.X R9, R6, c[0x0][0x224], R10, 0x1, P0 ;  /* 0x0000890006092a11 */ /* 0x000fe400000f0c0a */
[----:B------:R-:W-:Y:S01]  /*2f10*/  ISETP.GT.AND P0, PT, R3, 0x60, PT ;  /* 0x000000600300780c */ /* 0x000fe20003f04270 */
[--C-:B------:R-:W-:Y:S02]  /*2f20*/  IMAD.WIDE.U32 R10, R82, c[0x0][0x280], R78.reuse ;  /* 0x0000a000520a7a25 */ /* 0x100fe400078e004e */
[----:B------:R3:W-:Y:S02]  /*2f30*/  @P2 LDGSTS.E.BYPASS.LTC128B.128 [R229+0x9100], [R8.64], !P5 ;  /* 0x0910000008e52fae */ /* 0x0007e4000e901d48 */
[----:B------:R-:W-:Y:S01]  /*2f40*/  IMAD R3, R16, c[0x0][0x290], RZ ;  /* 0x0000a40010037a24 */ /* 0x000fe200078e02ff */
[----:B------:R-:W-:Y:S01]  /*2f50*/  MOV R22, R10 ;  /* 0x0000000a00167202 */ /* 0x000fe20000000f00 */
[----:B------:R3:W-:Y:S01]  /*2f60*/  @P2 LDGSTS.E.BYPASS.LTC128B.128 [R229+0xc900], [R8.64+0x80], !P4 ;  /* 0x0c90008008e52fae */ /* 0x0007e2000e101d48 */
[----:B------:R-:W-:Y:S01]  /*2f70*/  @P1 IADD3 R6, P2, R4, R20, RZ ;  /* 0x0000001404061210 */ /* 0x000fe20007f5e0ff */
[----:B------:R-:W-:Y:S01]  /*2f80*/  IMAD.WIDE.U32 R16, R82, c[0x0][0x290], R78 ;  /* 0x0000a40052107a25 */ /* 0x000fe200078e004e */
[----:B------:R-:W-:-:S03]  /*2f90*/  IADD3 R23, R11, R15, RZ ;  /* 0x0000000f0b177210 */ /* 0x000fc60007ffe0ff */
[----:B------:R-:W-:Y:S01]  /*2fa0*/  IMAD R3, R82, c[0x0][0x294], R3 ;  /* 0x0000a50052037a24 */ /* 0x000fe200078e0203 */
[----:B------:R-:W-:Y:S01]  /*2fb0*/  MOV R20, R16 ;  /* 0x0000001000147202 */ /* 0x000fe20000000f00 */
[----:B------:R-:W-:Y:S02]  /*2fc0*/  IMAD.MOV.U32 R16, RZ, RZ, R24 ;  /* 0x000000ffff107224 */ /* 0x000fe400078e0018 */
[----:B------:R-:W-:-:S04]  /*2fd0*/  IMAD.WIDE.U32 R106, R137, c[0x0][0x280], R22 ;  /* 0x0000a000896a7a25 */ /* 0x000fc800078e0016 */
[----:B------:R-:W-:Y:S02]  /*2fe0*/  IMAD.SHL.U32 R161, R159, 0x20, RZ ;  /* 0x000000209fa17824 */ /* 0x000fe400078e00ff */
[----:B------:R-:W-:Y:S02]  /*2ff0*/  IMAD.IADD R155, R141, 0x1, R155 ;  /* 0x000000018d9b7824 */ /* 0x000fe400078e029b */
[C---:B------:R-:W-:Y:S02]  /*3000*/  IMAD R134, R29.reuse, c[0x0][0x1ec], R127 ;  /* 0x00007b001d867a24 */ /* 0x040fe400078e027f */
[----:B------:R-:W-:Y:S01]  /*3010*/  IMAD R133, R29, c[0x0][0x214], R125 ;  /* 0x000085001d857a24 */ /* 0x000fe200078e027d */
[----:B---3--:R-:W-:Y:S01]  /*3020*/  @P1 IADD3.X R8, R5, UR12, R21, P2, !PT ;  /* 0x0000000c05081c10 */ /* 0x008fe200097fe415 */
[----:B------:R-:W-:Y:S01]  /*3030*/  @P0 IMAD.WIDE.U32 R4, R30, 0x60, R4 ;  /* 0x000000601e040825 */ /* 0x000fe200078e0004 */
[----:B------:R-:W-:-:S03]  /*3040*/  @P1 LEA R10, P2, R6, c[0x0][0x220], 0x1 ;  /* 0x00008800060a1a11 */ /* 0x000fc600078408ff */
[----:B------:R-:W-:Y:S01]  /*3050*/  IMAD.IADD R21, R17, 0x1, R3 ;  /* 0x0000000111157824 */ /* 0x000fe200078e0203 */
[----:B------:R-:W-:Y:S01]  /*3060*/  @P1 LEA.HI.X R11, R6, c[0x0][0x224], R8, 0x1, P2 ;  /* 0x00008900060b1a11 */ /* 0x000fe200010f0c08 */
[----:B------:R-:W-:Y:S01]  /*3070*/  IMAD.IADD R17, R3, 0x1, R25 ;  /* 0x0000000103117824 */ /* 0x000fe200078e0219 */
[----:B------:R-:W-:Y:S01]  /*3080*/  @P0 IADD3 R3, R5, UR5, RZ ;  /* 0x0000000505030c10 */ /* 0x000fe2000fffe0ff */
[C---:B------:R-:W-:Y:S01]  /*3090*/  IMAD.WIDE.U32 R104, R137.reuse, c[0x0][0x290], R20 ;  /* 0x0000a40089687a25 */ /* 0x040fe200078e0014 */
[C---:B------:R-:W-:Y:S01]  /*30a0*/  @P0 LEA R8, P2, R4.reuse, c[0x0][0x220], 0x1 ;  /* 0x0000880004080a11 */ /* 0x040fe200078408ff */
[----:B------:R1:W-:Y:S02]  /*30b0*/  @P1 LDGSTS.E.BYPASS.LTC128B.128 [R229+0xa100], [R10.64], !P5 ;  /* 0x0a1000000ae51fae */ /* 0x0003e4000e901d48 */
[----:B------:R-:W-:Y:S01]  /*30c0*/  IMAD.WIDE.U32 R100, R137, c[0x0][0x290], R16 ;  /* 0x0000a40089647a25 */ /* 0x000fe200078e0010 */
[----:B------:R-:W-:Y:S01]  /*30d0*/  @P0 LEA.HI.X R9, R4, c[0x0][0x224], R3, 0x1, P2 ;  /* 0x0000890004090a11 */ /* 0x000fe200010f0c03 */
[----:B------:R1:W-:Y:S01]  /*30e0*/  @P1 LDGSTS.E.BYPASS.LTC128B.128 [R229+0xd900], [R10.64+0x80], !P4 ;  /* 0x0d9000800ae51fae */ /* 0x0003e2000e101d48 */
[----:B------:R-:W-:-:S02]  /*30f0*/  SHF.R.S32.HI R4, RZ, 0x1f, R137 ;  /* 0x0000001fff047819 */ /* 0x000fc40000011489 */
[----:B------:R-:W-:Y:S01]  /*3100*/  MOV R3, c[0x0][0x27c] ;  /* 0x00009f0000037a02 */ /* 0x000fe20000000f00 */
[----:B------:R1:W-:Y:S02]  /*3110*/  @P0 LDGSTS.E.BYPASS.LTC128B.128 [R229+0xb100], [R8.64], !P5 ;  /* 0x0b10000008e50fae */ /* 0x0003e4000e901d48 */
[C---:B------:R-:W-:Y:S02]  /*3120*/  IMAD R5, R4.reuse, c[0x0][0x290], RZ ;  /* 0x0000a40004057a24 */ /* 0x040fe400078e02ff */
[----:B------:R-:W-:Y:S01]  /*3130*/  IMAD.SHL.U32 R73, R3, 0x2, RZ ;  /* 0x0000000203497824 */ /* 0x000fe200078e00ff */
[----:B------:R1:W-:Y:S01]  /*3140*/  @P0 LDGSTS.E.BYPASS.LTC128B.128 [R229+0xe900], [R8.64+0x80], !P4 ;  /* 0x0e90008008e50fae */ /* 0x0003e2000e101d48 */
[----:B------:R-:W-:Y:S02]  /*3150*/  IMAD R3, R137, c[0x0][0x294], R5 ;  /* 0x0000a50089037a24 */ /* 0x000fe400078e0205 */
[----:B------:R-:W-:Y:S01]  /*3160*/  IMAD R6, R4, c[0x0][0x280], RZ ;  /* 0x0000a00004067a24 */ /* 0x000fe200078e02ff */
[----:B------:R-:W0:Y:S01]  /*3170*/  LDGDEPBAR ;  /* 0x00000000000079af */ /* 0x000e220000000000 */
[----:B------:R-:W-:Y:S01]  /*3180*/  WARPSYNC 0xffffffff ;  /* 0xffffffff00007948 */ /* 0x000fe20003800000 */
[----:B------:R-:W-:Y:S01]  /*3190*/  IMAD.IADD R111, R105, 0x1, R3 ;  /* 0x00000001696f7824 */ /* 0x000fe200078e0203 */
[----:B------:R-:W-:Y:S01]  /*31a0*/  IADD3 R109, R3, R101, RZ ;  /* 0x00000065036d7210 */ /* 0x000fe20007ffe0ff */
[----:B------:R-:W-:-:S05]  /*31b0*/  IMAD R4, R137, c[0x0][0x284], R6 ;  /* 0x0000a10089047a24 */ /* 0x000fca00078e0206 */
[----:B------:R-:W-:Y:S02]  /*31c0*/  IADD3 R112, R107, R4, RZ ;  /* 0x000000046b707210 */ /* 0x000fe40007ffe0ff */
[----:B------:R-:W-:Y:S02]  /*31d0*/  IADD3 R110, R4, R103, RZ ;  /* 0x00000067046e7210 */ /* 0x000fe40007ffe0ff */
[----:B--2---:R-:W-:Y:S01]  /*31e0*/  @P3 SHF.R.S32.HI R5, RZ, 0x1f, R26 ;  /* 0x0000001fff053819 */ /* 0x004fe2000001141a */
[----:B------:R-:W-:Y:S01]  /*31f0*/  @!P3 IMAD.MOV.U32 R26, RZ, RZ, R32 ;  /* 0x000000ffff1ab224 */ /* 0x000fe200078e0020 */
[----:B------:R-:W-:-:S03]  /*3200*/  @!P3 MOV R5, R33 ;  /* 0x000000210005b202 */ /* 0x000fc60000000f00 */
[----:B------:R-:W-:-:S04]  /*3210*/  IMAD.WIDE.U32 R122, R26, c[0x0][0x2b0], RZ ;  /* 0x0000ac001a7a7a25 */ /* 0x000fc800078e00ff */
[----:B------:R-:W-:-:S04]  /*3220*/  IMAD R5, R5, c[0x0][0x2b0], RZ ;  /* 0x0000ac0005057a24 */ /* 0x000fc800078e02ff */
[----:B------:R-:W-:-:S05]  /*3230*/  IMAD R5, R26, c[0x0][0x2b4], R5 ;  /* 0x0000ad001a057a24 */ /* 0x000fca00078e0205 */
[----:B------:R-:W-:Y:S02]  /*3240*/  IADD3 R132, R123, R5, RZ ;  /* 0x000000057b847210 */ /* 0x000fe40007ffe0ff */
[----:B-1----:R-:W-:Y:S01]  /*3250*/  ISETP.GE.AND P2, PT, R76, c[0x0][0x27c], PT ;  /* 0x00009f004c007a0c */ /* 0x002fe20003f46270 */
[C---:B------:R-:W-:Y:S01]  /*3260*/  IMAD.WIDE.U32 R4, R29.reuse, c[0x0][0x260], R76 ;  /* 0x000098001d047a25 */ /* 0x040fe200078e004c */
[C---:B------:R-:W-:Y:S01]  /*3270*/  IADD3 R11, R82.reuse, 0x20, RZ ;  /* 0x00000020520b7810 */ /* 0x040fe20007ffe0ff */
        /* <DEDUP_REMOVED lines=12> */
[----:B------:R-:W-:Y:S01]  /*3340*/  IMAD.MOV.U32 R165, RZ, RZ, c[0x0][0x2b8] ;  /* 0x0000ae00ffa57624 */ /* 0x000fe200078e00ff */
[----:B------:R-:W-:Y:S01]  /*3350*/  LOP3.LUT R11, R11, 0x1c0, RZ, 0xc0, !PT ;  /* 0x000001c00b0b7812 */ /* 0x000fe200078ec0ff */
[----:B------:R-:W-:Y:S01]  /*3360*/  IMAD.WIDE.U32 R98, R28, c[0x0][0x268], R8 ;  /* 0x00009a001c627a25 */ /* 0x000fe200078e0008 */
[CC--:B------:R-:W-:Y:S01]  /*3370*/  LEA.HI R10, R5.reuse, R3.reuse, RZ, 0x6 ;  /* 0x00000003050a7211 */ /* 0x0c0fe200078f30ff */
[----:B------:R-:W-:Y:S01]  /*3380*/  ULDC.64 UR4, c[0x0][0x280] ;  /* 0x0000a00000047ab9 */ /* 0x000fe20000000a00 */
[----:B------:R-:W-:Y:S01]  /*3390*/  LEA.HI R3, R5, R3, RZ, 0x3 ;  /* 0x0000000305037211 */ /* 0x000fe200078f18ff */
[----:B------:R-:W-:Y:S01]  /*33a0*/  IMAD.MOV.U32 R164, RZ, RZ, c[0x0][0x27c] ;  /* 0x00009f00ffa47624 */ /* 0x000fe200078e00ff */
[----:B------:R-:W-:Y:S01]  /*33b0*/  ISETP.NE.AND P1, PT, R165, 0x1, PT ;  /* 0x00000001a500780c */ /* 0x000fe20003f25270 */
[----:B------:R-:W-:Y:S01]  /*33c0*/  IMAD R6, R27, c[0x0][0x268], RZ ;  /* 0x00009a001b067a24 */ /* 0x000fe200078e02ff */
[--C-:B------:R-:W-:Y:S01]  /*33d0*/  LOP3.LUT R5, R22, 0x38, R3.reuse, 0xf8, !PT ;  /* 0x0000003816057812 */ /* 0x100fe200078ef803 */
[C---:B------:R-:W-:Y:S01]  /*33e0*/  IMAD.SHL.U32 R22, R82.reuse, 0x40, RZ ;  /* 0x0000004052167824 */ /* 0x040fe200078e00ff */
[----:B------:R-:W-:Y:S01]  /*33f0*/  LOP3.LUT R8, R11, 0x38, R3, 0xf8, !PT ;  /* 0x000000380b087812 */ /* 0x000fe200078ef803 */
[----:B------:R-:W-:Y:S01]  /*3400*/  IMAD.SHL.U32 R23, R23, 0x40, RZ ;  /* 0x0000004017177824 */ /* 0x000fe200078e00ff */
[----:B------:R-:W-:Y:S01]  /*3410*/  IADD3 R11, R82, 0x20, RZ ;  /* 0x00000020520b7810 */ /* 0x000fe20007ffe0ff */
[----:B------:R-:W-:Y:S01]  /*3420*/  IMAD R15, R28, c[0x0][0x26c], R6 ;  /* 0x00009b001c0f7a24 */ /* 0x000fe200078e0206 */
[----:B------:R-:W-:Y:S01]  /*3430*/  LOP3.LUT R22, R22, 0x1c0, RZ, 0xc0, !PT ;  /* 0x000001c016167812 */ /* 0x000fe200078ec0ff */
[----:B------:R-:W-:Y:S01]  /*3440*/  IMAD.MOV.U32 R148, RZ, RZ, 0x6 ;  /* 0x00000006ff947424 */ /* 0x000fe200078e00ff */
[----:B------:R-:W-:Y:S01]  /*3450*/  SHF.R.S32.HI R4, RZ, 0x6, R10 ;  /* 0x00000006ff047819 */ /* 0x000fe2000001140a */
[----:B------:R-:W-:Y:S01]  /*3460*/  IMAD.SHL.U32 R11, R11, 0x40, RZ ;  /* 0x000000400b0b7824 */ /* 0x000fe200078e00ff */
[----:B------:R-:W-:Y:S01]  /*3470*/  SHF.R.U32.HI R22, RZ, 0x3, R22 ;  /* 0x00000003ff167819 */ /* 0x000fe20000011616 */
[----:B------:R-:W-:Y:S01]  /*3480*/  UIMAD.WIDE.U32 UR10, UR4, 0x60, URZ ;  /* 0x00000060040a78a5 */ /* 0x000fe2000f8e003f */
[----:B------:R-:W-:Y:S01]  /*3490*/  ISETP.GE.AND P0, PT, R164, 0x1, PT ;  /* 0x00000001a400780c */ /* 0x000fe20003f06270 */
[C---:B------:R-:W-:Y:S01]  /*34a0*/  IMAD R10, R4.reuse, 0x1c00, R7 ;  /* 0x00001c00040a7824 */ /* 0x040fe200078e0207 */
[----:B------:R-:W-:Y:S01]  /*34b0*/  LOP3.LUT R11, R11, 0x1c0, RZ, 0xc0, !PT ;  /* 0x000001c00b0b7812 */ /* 0x000fe200078ec0ff */
[----:B------:R-:W-:Y:S01]  /*34c0*/  IMAD R6, R4, 0x1c00, R12 ;  /* 0x00001c0004067824 */ /* 0x000fe200078e020c */
[----:B------:R-:W-:Y:S01]  /*34d0*/  LOP3.LUT R9, R5, R22, RZ, 0x3c, !PT ;  /* 0x0000001605097212 */ /* 0x000fe200078e3cff */
[----:B------:R-:W-:Y:S01]  /*34e0*/  UIMAD UR13, UR12, UR5, URZ ;  /* 0x000000050c0d72a4 */ /* 0x000fe2000f8e023f */
[----:B------:R-:W-:Y:S01]  /*34f0*/  IADD3 R22, R82, 0x60, RZ ;  /* 0x0000006052167810 */ /* 0x000fe20007ffe0ff */
[----:B------:R-:W-:Y:S01]  /*3500*/  IMAD.SHL.U32 R158, R147, 0x40, RZ ;  /* 0x00000040939e7824 */ /* 0x000fe200078e00ff */
[----:B------:R-:W-:Y:S01]  /*3510*/  SHF.R.U32.HI R11, RZ, 0x3, R11 ;  /* 0x00000003ff0b7819 */ /* 0x000fe2000001160b */
[----:B------:R-:W-:Y:S01]  /*3520*/  ULDC.64 UR4, c[0x0][0x290] ;  /* 0x0000a40000047ab9 */ /* 0x000fe20000000a00 */
[----:B------:R-:W-:Y:S01]  /*3530*/  LOP3.LUT R23, R23, 0x1c0, RZ, 0xc0, !PT ;  /* 0x000001c017177812 */ /* 0x000fe200078ec0ff */
        /* <DEDUP_REMOVED lines=9> */
[----:B------:R-:W-:Y:S01]  /*35d0*/  IADD3 R23, R82, 0x40, RZ ;  /* 0x0000004052177810 */ /* 0x000fe20007ffe0ff */
[----:B------:R-:W-:Y:S01]  /*35e0*/  UIMAD UR5, UR12, UR5, URZ ;  /* 0x000000050c0572a4 */ /* 0x000fe2000f8e023f */
[----:B------:R-:W-:Y:S01]  /*35f0*/  @P1 LOP3.LUT R31, R31, 0x8, RZ, 0xfc, !PT ;  /* 0x000000081f1f1812 */ /* 0x000fe200078efcff */
[----:B------:R-:W-:Y:S01]  /*3600*/  ULDC UR4, c[0x0][0x238] ;  /* 0x00008e0000047ab9 */ /* 0x000fe20000000800 */
[----:B------:R-:W-:Y:S01]  /*3610*/  LOP3.LUT R6, R22, 0x38, R3, 0xf8, !PT ;  /* 0x0000003816067812 */ /* 0x000fe200078ef803 */
[----:B------:R-:W-:Y:S01]  /*3620*/  IMAD.SHL.U32 R23, R23, 0x40, RZ ;  /* 0x0000004017177824 */ /* 0x000fe200078e00ff */
[----:B------:R-:W-:Y:S01]  /*3630*/  IADD3 R22, R82, 0x60, RZ ;  /* 0x0000006052167810 */ /* 0x000fe20007ffe0ff */
[----:B------:R-:W-:Y:S01]  /*3640*/  UMOV UR12, 0x6 ;  /* 0x00000006000c7882 */ /* 0x000fe20000000000 */
[----:B------:R-:W-:Y:S01]  /*3650*/  @P0 LOP3.LUT R31, R31, 0x10, RZ, 0xfc, !PT ;  /* 0x000000101f1f0812 */ /* 0x000fe200078efcff */
[----:B------:R-:W-:Y:S01]  /*3660*/  ULDC UR15, c[0x0][0x23c] ;  /* 0x00008f00000f7ab9 */ /* 0x000fe20000000800 */
[----:B------:R-:W-:Y:S01]  /*3670*/  LOP3.LUT R23, R23, 0x1c0, RZ, 0xc0, !PT ;  /* 0x000001c017177812 */ /* 0x000fe200078ec0ff */
[----:B------:R-:W-:Y:S01]  /*3680*/  IMAD.SHL.U32 R22, R22, 0x40, RZ ;  /* 0x0000004016167824 */ /* 0x000fe200078e00ff */
[----:B------:R-:W-:Y:S01]  /*3690*/  LOP3.LUT R94, R3, 0xfffffff8, RZ, 0xc0, !PT ;  /* 0xfffffff8035e7812 */ /* 0x000fe200078ec0ff */
[----:B------:R1:W-:Y:S01]  /*36a0*/  STL [R1+0x8], R31 ;  /* 0x0000081f01007387 */ /* 0x0003e20000100800 */
[----:B------:R-:W-:Y:S01]  /*36b0*/  SHF.R.U32.HI R23, RZ, 0x3, R23 ;  /* 0x00000003ff177819 */ /* 0x000fe20000011617 */
[----:B------:R-:W-:Y:S01]  /*36c0*/  IMAD.SHL.U32 R163, R30, 0x40, RZ ;  /* 0x000000401ea37824 */ /* 0x000fe200078e00ff */
[----:B------:R-:W-:Y:S01]  /*36d0*/  LOP3.LUT R22, R22, 0x1c0, RZ, 0xc0, !PT ;  /* 0x000001c016167812 */ /* 0x000fe200078ec0ff */
[----:B------:R-:W-:Y:S01]  /*36e0*/  IMAD.IADD R97, R99, 0x1, R15 ;  /* 0x0000000163617824 */ /* 0x000fe200078e020f */
[----:B------:R-:W-:Y:S01]  /*36f0*/  LOP3.LUT R8, R5, R23, RZ, 0x3c, !PT ;  /* 0x0000001705087212 */ /* 0x000fe200078e3cff */
[----:B------:R-:W-:Y:S01]  /*3700*/  IMAD R5, R4, 0x1c00, R14 ;  /* 0x00001c0004057824 */ /* 0x000fe200078e020e */
[----:B------:R-:W-:Y:S01]  /*3710*/  SHF.R.U32.HI R22, RZ, 0x3, R22 ;  /* 0x00000003ff167819 */ /* 0x000fe20000011616 */
[----:B------:R-:W-:Y:S01]  /*3720*/  IMAD.SHL.U32 R131, R11, 0x2, RZ ;  /* 0x000000020b837824 */ /* 0x000fe200078e00ff */
[----:B------:R-:W-:Y:S01]  /*3730*/  SHF.L.U64.HI R147, R147, R148, c[0x0][0x284] ;  /* 0x0000a10093937619 */ /* 0x000fe20000010294 */
[----:B------:R-:W-:Y:S01]  /*3740*/  IMAD.SHL.U32 R130, R10, 0x2, RZ ;  /* 0x000000020a827824 */ /* 0x000fe200078e00ff */
[----:B------:R-:W-:Y:S01]  /*3750*/  LOP3.LUT R4, R6, R22, RZ, 0x3c, !PT ;  /* 0x0000001606047212 */ /* 0x000fe200078e3cff */
[----:B------:R-:W-:Y:S01]  /*3760*/  IMAD.IADD R6, R9, 0x1, R8 ;  /* 0x0000000109067824 */ /* 0x000fe200078e0208 */
[C---:B------:R-:W-:Y:S01]  /*3770*/  SHF.L.U64.HI R148, R159.reuse, R148, c[0x0][0x294] ;  /* 0x0000a5009f947619 */ /* 0x040fe20000010294 */
[----:B------:R-:W-:Y:S01]  /*3780*/  IMAD.SHL.U32 R159, R159, 0x40, RZ ;  /* 0x000000409f9f7824 */ /* 0x000fe200078e00ff */
[----:B------:R-:W-:Y:S01]  /*3790*/  ISETP.GE.AND P6, PT, R76, c[0x0][0x1d4], PT ;  /* 0x000075004c007a0c */ /* 0x000fe20003fc6270 */
[----:B------:R-:W-:Y:S01]  /*37a0*/  IMAD.IADD R4, R5, 0x1, R4 ;  /* 0x0000000105047824 */ /* 0x000fe200078e0204 */
[----:B------:R-:W-:Y:S01]  /*37b0*/  SHF.R.S32.HI R71, RZ, 0x3, R3 ;  /* 0x00000003ff477819 */ /* 0x000fe20000011403 */
[----:B------:R-:W-:Y:S01]  /*37c0*/  IMAD.SHL.U32 R129, R6, 0x2, RZ ;  /* 0x0000000206817824 */ /* 0x000fe200078e00ff */
[----:B------:R-:W-:Y:S01]  /*37d0*/  SHF.R.S32.HI R108, RZ, 0x1f, R94 ;  /* 0x0000001fff6c7819 */ /* 0x000fe2000001145e */
[----:B------:R-:W-:Y:S01]  /*37e0*/  IMAD.SHL.U32 R128, R4, 0x2, RZ ;  /* 0x0000000204807824 */ /* 0x000fe200078e00ff */
[----:B------:R-:W-:-:S02]  /*37f0*/  USHF.L.U64.HI UR15, UR4, UR12, UR15 ;  /* 0x0000000c040f7299 */ /* 0x000fc4000801020f */
[----:B------:R-:W-:Y:S02]  /*3800*/  UIADD3 UR13, UR11, UR13, URZ ;  /* 0x0000000d0b0d7290 */ /* 0x000fe4000fffe03f */
[----:B------:R-:W-:Y:S02]  /*3810*/  UIADD3 UR14, UR17, UR5, URZ ;  /* 0x00000005110e7290 */ /* 0x000fe4000fffe03f */
[----:B-1----:R-:W-:Y:S02]  /*3820*/  ULDC.U8 UR4, c[0x0][0x298] ;  /* 0x0000a60000047ab9 */ /* 0x002fe40000000000 */
.L_x_1569:
[----:B------:R-:W-:Y:S01]  /*3830*/  IMAD R3, R39, 0x70, R0 ;  /* 0x0000007027037824 */ /* 0x000fe200078e0200 */
[----:B------:R-:W-:Y:S01]  /*3840*/  ISETP.NE.AND P1, PT, R165, 0x1, PT ;  /* 0x00000001a500780c */ /* 0x000fe20003f25270 */
[----:B------:R-:W-:Y:S01]  /*3850*/  IMAD.MOV.U32 R95, RZ, RZ, RZ ;  /* 0x000000ffff5f7224 */ /* 0x000fe200078e00ff */
[----:B-1----:R1:W5:Y:S01]  /*3860*/  LDL R167, [R1+0x4] ;  /* 0x0000040001a77983 */ /* 0x0023620000100800 */
[----:B------:R-:W-:Y:S01]  /*3870*/  IMAD.IADD R4, R135, 0x1, R3 ;  /* 0x0000000187047824 */ /* 0x000fe200078e0203 */
[----:B------:R-:W-:Y:S01]  /*3880*/  ISETP.GE.AND P0, PT, R3, R2, PT ;  /* 0x000000020300720c */ /* 0x000fe20003f06270 */
[----:B------:R-:W-:Y:S04]  /*3890*/  DEPBAR.LE SB0, 0x0 ;  /* 0x000080000000791a */ /* 0x000fe80000000000 */
[--C-:B------:R-:W-:Y:S01]  /*38a0*/  IMAD.MOV.U32 R3, RZ, RZ, R4.reuse ;  /* 0x000000ffff037224 */ /* 0x100fe200078e0004 */
[----:B------:R-:W-:Y:S01]  /*38b0*/  ISETP.GT.OR P0, PT, R0, 0x6f, P0 ;  /* 0x0000006f0000780c */ /* 0x000fe20000704670 */
[----:B------:R1:W5:Y:S01]  /*38c0*/  LDL R166, [R1+0x8] ;  /* 0x0000080001a67983 */ /* 0x0003620000100800 */
[----:B------:R-:W-:Y:S01]  /*38d0*/  WARPSYNC 0xffffffff ;  /* 0xffffffff00007948 */ /* 0x000fe20003800000 */
[----:B----4-:R-:W-:Y:S01]  /*38e0*/  @P1 IMAD.HI.U32 R5, R4, c[0x0][0x2bc], RZ ;  /* 0x0000af0004051a27 */ /* 0x010fe200078e00ff */
[----:B------:R-:W-:Y:S01]  /*38f0*/  ISETP.GE.AND P3, PT, R164, 0x1, PT ;  /* 0x00000001a400780c */ /* 0x000fe20003f66270 */
[----:B------:R-:W-:Y:S03]  /*3900*/  BSSY B2, `(.L_x_1521) ;  /* 0x0000563000027945 */ /* 0x000fe60003800000 */
[----:B------:R-:W-:Y:S05]  /*3910*/  @P1 SHF.R.U32.HI R3, RZ, c[0x0][0x2c0], R5 ;  /* 0x0000b000ff031a19 */ /* 0x000fea0000011605 */
[C---:B------:R-:W-:Y:S04]  /*3920*/  @!P0 IADD3 R5, P1, R3.reuse, R122, RZ ;  /* 0x0000007a03058210 */ /* 0x040fe80007f3e0ff */
[----:B------:R-:W-:Y:S01]  /*3930*/  @!P0 LEA.HI.X.SX32 R6, R3, R132, 0x1, P1 ;  /* 0x0000008403068211 */ /* 0x000fe200008f0eff */
[----:B------:R-:W-:Y:S01]  /*3940*/  IMAD.MOV R3, RZ, RZ, -R3 ;  /* 0x000000ffff037224 */ /* 0x000fe200078e0a03 */
[----:B------:R-:W-:Y:S03]  /*3950*/  @!P0 LEA R8, P1, R5, c[0x0][0x2a0], 0x2 ;  /* 0x0000a80005088a11 */ /* 0x000fe600078210ff */
        /* <DEDUP_REMOVED lines=17> */
[----:B------:R-:W-:-:S05]  /*3a70*/  @!P3 BRA `(.L_x_1522) ;  /* 0x000050900000b947 */ /* 0x000fca0003800000 */
[-C--:B-1----:R-:W-:Y:S01]  /*3a80*/  IMAD R6, R154, R39.reuse, RZ ;  /* 0x000000279a067224 */ /* 0x082fe200078e02ff */
[----:B------:R-:W-:Y:S01]  /*3a90*/  ISETP.NE.AND P0, PT, RZ, UR4, PT ;  /* 0x00000004ff007c0c */ /* 0x000fe2000bf05270 */
[-C--:B------:R-:W-:Y:S01]  /*3aa0*/  IMAD R5, R155, R39.reuse, RZ ;  /* 0x000000279b057224 */ /* 0x080fe200078e02ff */
[----:B------:R-:W-:Y:S01]  /*3ab0*/  SHF.R.S32.HI R4, RZ, 0x1f, R39 ;  /* 0x0000001fff047819 */ /* 0x000fe20000011427 */
[----:B------:R-:W-:Y:S02]  /*3ac0*/  IMAD R3, R39, -0x70, R2 ;  /* 0xffffff9027037824 */ /* 0x000fe400078e0202 */
[-C--:B------:R-:W-:Y:S03]  /*3ad0*/  IMAD.WIDE.U32 R42, R142, R39.reuse, RZ ;  /* 0x000000278e2a7225 */ /* 0x080fe600078e00ff */
        /* <DEDUP_REMOVED lines=35> */
.L_x_1525:
[----:B------:R-:W-:Y:S05]  /*3d10*/  BSYNC B0 ;  /* 0x0000000000007941 */ /* 0x000fea0003800000 */
.L_x_1524:
        /* <DEDUP_REMOVED lines=19> */
[----:B------:R-:W-:Y:S03]  /*3e50*/  PRMT R38, R6, 0x5410, R3 ;  /* 0x0000541006267816 */ /* 0x000fe60000000003 */
[----:B------:R1:W-:Y:S01]  /*3e60*/  STL [R1+0x8], R166 ;  /* 0x000008a601007387 */ /* 0x0003e20000100800 */
        /* <DEDUP_REMOVED lines=21> */
.L_x_1527:
[----:B------:R-:W-:Y:S05]  /*3fc0*/  BSYNC B0 ;  /* 0x0000000000007941 */ /* 0x000fea0003800000 */
.L_x_1526:
[----:B--2---:R-:W-:Y:S01]  /*3fd0*/  IADD3 R10, R82, 0x40, RZ ;  /* 0x00000040520a7810 */ /* 0x004fe20007ffe0ff */
        /* <DEDUP_REMOVED lines=40> */
.L_x_1529:
[----:B------:R-:W-:Y:S05]  /*4260*/  BSYNC B0 ;  /* 0x0000000000007941 */ /* 0x000fea0003800000 */
.L_x_1528:
        /* <DEDUP_REMOVED lines=39> */
.L_x_1531:
[----:B------:R-:W-:Y:S05]  /*44e0*/  BSYNC B0 ;  /* 0x0000000000007941 */ /* 0x000fea0003800000 */
.L_x_1530:
[----:B-----5:R-:W-:Y:S01]  /*44f0*/  MOV R6, R26 ;  /* 0x0000001a00067202 */ /* 0x020fe20000000f00 */
[----:B------:R3:W4:Y:S01]  /*4500*/  SHFL.IDX PT, R69, R92, RZ, 0x181f ;  /* 0x00181fff5c457589 */ /* 0x00072200000e0000 */
[----:B--2---:R-:W-:Y:S01]  /*4510*/  IMAD.MOV.U32 R9, RZ, RZ, R30 ;  /* 0x000000ffff097224 */ /* 0x004fe200078e001e */
[----:B------:R-:W-:Y:S01]  /*4520*/  BSSY B1, `(.L_x_1532) ;  /* 0x000007f000017945 */ /* 0x000fe20003800000 */
[----:B------:R-:W-:Y:S02]  /*4530*/  IMAD.MOV.U32 R8, RZ, RZ, R31 ;  /* 0x000000ffff087224 */ /* 0x000fe400078e001f */
[----:B------:R-:W-:Y:S01]  /*4540*/  IMAD.MOV.U32 R3, RZ, RZ, R27 ;  /* 0x000000ffff037224 */ /* 0x000fe200078e001b */
[----:B------:R3:W2:Y:S02]  /*4550*/  SHFL.IDX PT, R68, R93, RZ, 0x181f ;  /* 0x00181fff5d447589 */ /* 0x0006a400000e0000 */
        /* <DEDUP_REMOVED lines=65> */
.L_x_1535:
[----:B------:R-:W-:Y:S05]  /*4970*/  BSYNC B0 ;  /* 0x0000000000007941 */ /* 0x000fea0003800000 */
.L_x_1534:
        /* <DEDUP_REMOVED lines=57> */
.L_x_1533:
[----:B------:R-:W-:Y:S05]  /*4d10*/  BSYNC B1 ;  /* 0x0000000000017941 */ /* 0x000fea0003800000 */
.L_x_1532:
[----:B--2---:R2:W1:Y:S01]  /*4d20*/  SHFL.IDX PT, R42, R92, 0x1, 0x181f ;  /* 0x00381f005c2a7f89 */ /* 0x00446200000e0000 */
[----:B------:R-:W-:Y:S01]  /*4d30*/  LOP3.LUT P0, RZ, R166, 0x1, RZ, 0xc0, !PT ;  /* 0x00000001a6ff7812 */ /* 0x000fe2000780c0ff */
[----:B------:R-:W-:Y:S02]  /*4d40*/  BSSY B1, `(.L_x_1536) ;  /* 0x0000075000017945 */ /* 0x000fe40003800000 */
[----:B------:R2:W3:Y:S10]  /*4d50*/  SHFL.IDX PT, R38, R93, 0x1, 0x181f ;  /* 0x00381f005d267f89 */ /* 0x0004f400000e0000 */
[----:B------:R-:W-:-:S05]  /*4d60*/  @P0 BRA `(.L_x_1537) ;  /* 0x0000072000000947 */ /* 0x000fca0003800000 */
[----:B------:R-:W-:Y:S01]  /*4d70*/  BSSY B0, `(.L_x_1538) ;  /* 0x0000038000007945 */ /* 0x000fe20003800000 */
[----:B------:R-:W-:-:S05]  /*4d80*/  @P6 BRA `(.L_x_1539) ;  /* 0x0000036000006947 */ /* 0x000fca0003800000 */
[C---:B---3--:R-:W-:Y:S01]  /*4d90*/  LEA R40, P0, R76.reuse, R38, 0x1 ;  /* 0x000000264c287211 */ /* 0x048fe200078008ff */
[----:B------:R-:W3:Y:S03]  /*4da0*/  LDS.128 R8, [R227+0x9100] ;  /* 0x00910000e3087984 */ /* 0x000ee60000000c00 */
        /* <DEDUP_REMOVED lines=15> */
[C---:B---3--:R-:W-:Y:S01]  /*4ea0*/  @!P0 IMAD.U32 R18, R8.reuse, 0x10000, RZ ;  /* 0x0001000008128824 */ /* 0x048fe200078e00ff */
        /* <DEDUP_REMOVED lines=36> */
.L_x_1539:
[----:B------:R-:W-:Y:S05]  /*50f0*/  BSYNC B0 ;  /* 0x0000000000007941 */ /* 0x000fea0003800000 */
.L_x_1538:
[----:B------:R-:W-:Y:S11]  /*5100*/  ISETP.GE.AND P0, PT, R226, c[0x0][0x1d4], PT ;  /* 0x00007500e2007a0c */ /* 0x000ff60003f06270 */
[----:B------:R-:W-:Y:S02]  /*5110*/  @!UPT UIADD3 URZ, URZ, URZ, URZ ;  /* 0x0000003f3f3ff290 */ /* 0x000fe4000fffe03f */
[----:B------:R-:W-:-:S05]  /*5120*/  @P0 BRA `(.L_x_1537) ;  /* 0x0000036000000947 */ /* 0x000fca0003800000 */
[C---:B-1-3--:R-:W-:Y:S01]  /*5130*/  LEA R40, P0, R226.reuse, R38, 0x1 ;  /* 0x00000026e2287211 */ /* 0x04afe200078008ff */
[----:B------:R-:W1:Y:S03]  /*5140*/  LDS.128 R8, [R227+0xc900] ;  /* 0x00c90000e3087984 */ /* 0x000e660000000c00 */
        /* <DEDUP_REMOVED lines=52> */
.L_x_1537:
[----:B------:R-:W-:Y:S05]  /*5490*/  BSYNC B1 ;  /* 0x0000000000017941 */ /* 0x000fea0003800000 */
.L_x_1536:
[----:B------:R2:W4:Y:S01]  /*54a0*/  SHFL.IDX PT, R33, R92, 0x2, 0x181f ;  /* 0x00581f005c217f89 */ /* 0x00052200000e0000 */
[----:B------:R-:W-:Y:S03]  /*54b0*/  BSSY B1, `(.L_x_1540) ;  /* 0x0000075000017945 */ /* 0x000fe60003800000 */
[----:B------:R2:W3:Y:S01]  /*54c0*/  SHFL.IDX PT, R32, R93, 0x2, 0x181f ;  /* 0x00581f005d207f89 */ /* 0x0004e200000e0000 */
[----:B------:R-:W-:-:S05]  /*54d0*/  @P4 BRA `(.L_x_1541) ;  /* 0x0000072000004947 */ /* 0x000fca0003800000 */
[----:B------:R-:W-:Y:S01]  /*54e0*/  BSSY B0, `(.L_x_1542) ;  /* 0x0000038000007945 */ /* 0x000fe20003800000 */
[----:B------:R-:W-:-:S05]  /*54f0*/  @P6 BRA `(.L_x_1543) ;  /* 0x0000036000006947 */ /* 0x000fca0003800000 */
[C---:B---3--:R-:W-:Y:S01]  /*5500*/  LEA R28, P0, R76.reuse, R32, 0x1 ;  /* 0x000000204c1c7211 */ /* 0x048fe200078008ff */
[----:B-1----:R-:W1:Y:S03]  /*5510*/  LDS.128 R8, [R227+0xa100] ;  /* 0x00a10000e3087984 */ /* 0x002e660000000c00 */
        /* <DEDUP_REMOVED lines=52> */
.L_x_1543:
[----:B------:R-:W-:Y:S05]  /*5860*/  BSYNC B0 ;  /* 0x0000000000007941 */ /* 0x000fea0003800000 */
.L_x_1542:
[----:B------:R-:W-:Y:S11]  /*5870*/  ISETP.GE.AND P0, PT, R226, c[0x0][0x1d4], PT ;  /* 0x00007500e2007a0c */ /* 0x000ff60003f06270 */
[----:B------:R-:W-:Y:S02]  /*5880*/  @!UPT UIADD3 URZ, URZ, URZ, URZ ;  /* 0x0000003f3f3ff290 */ /* 0x000fe4000fffe03f */
[----:B------:R-:W-:-:S05]  /*5890*/  @P0 BRA `(.L_x_1541) ;  /* 0x0000036000000947 */ /* 0x000fca0003800000 */
[C---:B-1-3--:R-:W-:Y:S01]  /*58a0*/  LEA R28, P0, R226.reuse, R32, 0x1 ;  /* 0x00000020e21c7211 */ /* 0x04afe200078008ff */
        /* <DEDUP_REMOVED lines=53> */
.L_x_1541:
[----:B------:R-:W-:Y:S05]  /*5c00*/  BSYNC B1 ;  /* 0x0000000000017941 */ /* 0x000fea0003800000 */
.L_x_1540:
[----:B-1----:R1:W2:Y:S04]  /*5c10*/  SHFL.IDX PT, R29, R92, 0x3, 0x181f ;  /* 0x00781f005c1d7f89 */ /* 0x0022a800000e0000 */
[----:B------:R1:W4:Y:S01]  /*5c20*/  SHFL.IDX PT, R28, R93, 0x3, 0x181f ;  /* 0x00781f005d1c7f89 */ /* 0x00032200000e0000 */
[----:B------:R-:W-:-:S05]  /*5c30*/  @P3 BRA `(.L_x_1544) ;  /* 0x000032f000003947 */ /* 0x000fca0003800000 */
[----:B------:R-:W-:Y:S01]  /*5c40*/  BSSY B0, `(.L_x_1545) ;  /* 0x0000038000007945 */ /* 0x000fe20003800000 */
[----:B------:R-:W-:-:S05]  /*5c50*/  @P6 BRA `(.L_x_1546) ;  /* 0x0000036000006947 */ /* 0x000fca0003800000 */
[C---:B----4-:R-:W-:Y:S01]  /*5c60*/  LEA R24, P0, R76.reuse, R28, 0x1 ;  /* 0x0000001c4c187211 */ /* 0x050fe200078008ff */
[----:B------:R-:W4:Y:S03]  /*5c70*/  LDS.128 R8, [R227+0xb100] ;  /* 0x00b10000e3087984 */ /* 0x000f260000000c00 */
        /* <DEDUP_REMOVED lines=52> */
.L_x_1546:
[----:B------:R-:W-:Y:S05]  /*5fc0*/  BSYNC B0 ;  /* 0x0000000000007941 */ /* 0x000fea0003800000 */
.L_x_1545:
[----:B------:R-:W-:Y:S11]  /*5fd0*/  ISETP.GE.AND P0, PT, R226, c[0x0][0x1d4], PT ;  /* 0x00007500e2007a0c */ /* 0x000ff60003f06270 */
[----:B------:R-:W-:Y:S02]  /*5fe0*/  @!UPT UIADD3 URZ, URZ, URZ, URZ ;  /* 0x0000003f3f3ff290 */ /* 0x000fe4000fffe03f */
[----:B------:R-:W-:-:S05]  /*5ff0*/  @P0 BRA `(.L_x_1544) ;  /* 0x00002f3000000947 */ /* 0x000fca0003800000 */
[C---:B----4-:R-:W-:Y:S01]  /*6000*/  LEA R26, P0, R226.reuse, R28, 0x1 ;  /* 0x0000001ce21a7211 */ /* 0x050fe200078008ff */
[----:B--2---:R-:W2:Y:S03]  /*6010*/  LDS.128 R8, [R227+0xe900] ;  /* 0x00e90000e3087984 */ /* 0x004ea60000000c00 */
        /* <DEDUP_REMOVED lines=53> */
.L_x_1523:
        /* <DEDUP_REMOVED lines=24> */
[----:B------:R-:W-:Y:S02]  /*64f0*/  @!P3 IADD3.X R10, R109, R68, R150, P1, P0 ;  /* 0x000000446d0ab210 */ /* 0x000fe40000fe0496 */
[----:B------:R-:W-:Y:S04]  /*6500*/  ISETP.GE.AND P1, PT, R169, R91, PT ;  /* 0x0000005ba900720c */ /* 0x000fe80003f26270 */
[----:B------:R-:W-:Y:S11]  /*6510*/  ISETP.GE.OR P1, PT, R76, c[0x0][0x27c], P1 ;  /* 0x00009f004c007a0c */ /* 0x000ff60000f26670 */
[----:B------:R-:W-:Y:S02]  /*6520*/  @!UPT UIADD3 URZ, URZ, URZ, URZ ;  /* 0x0000003f3f3ff290 */ /* 0x000fe4000fffe03f */
[----:B------:R-:W-:Y:S04]  /*6530*/  @!P1 IADD3 R6, P4, P0, R102, R158, R42 ;  /* 0x0000009e66069210 */ /* 0x000fe8000789e02a */
[----:B------:R-:W-:Y:S02]  /*6540*/  @!P1 IADD3.X R17, R110, R147, R44, P4, P0 ;  /* 0x000000936e119210 */ /* 0x000fe400027e042c */
[----:B------:R-:W-:Y:S04]  /*6550*/  @!P1 IADD3 R11, P4, P0, R100, R159, R36 ;  /* 0x0000009f640b9210 */ /* 0x000fe8000789e024 */
[C---:B------:R-:W-:Y:S02]  /*6560*/  @!P1 IADD3.X R18, R109.reuse, R148, R68, P4, P0 ;  /* 0x000000946d129210 */ /* 0x040fe400027e0444 */
        /* <DEDUP_REMOVED lines=101> */
[----:B------:R-:W-:Y:S01]  /*6bc0*/  IMAD.MOV.U32 R46, RZ, RZ, R41 ;  /* 0x000000ffff2e7224 */ /* 0x000fe200078e0029 */
[----:B------:R-:W-:Y:S01]  /*6bd0*/  @!P1 SHF.R.U64 R8, R10, 0x10, R11 ;  /* 0x000000100a089819 */ /* 0x000fe2000000120b */
[----:B------:R-:W-:Y:S01]  /*6be0*/  IMAD R3, R3, 0x1c00, R7 ;  /* 0x00001c0003037824 */ /* 0x000fe200078e0207 */
[----:B------:R-:W-:Y:S02]  /*6bf0*/  LOP3.LUT R4, R4, R45, RZ, 0x3c, !PT ;  /* 0x0000002d04047212 */ /* 0x000fe400078e3cff */
[--C-:B------:R-:W-:Y:S01]  /*6c00*/  @!P1 SHF.R.U64 R45, R40, 0x10, R41.reuse ;  /* 0x00000010282d9819 */ /* 0x100fe20000001229 */
[----:B------:R-:W-:Y:S01]  /*6c10*/  IMAD.MOV.U32 R40, RZ, RZ, R42 ;  /* 0x000000ffff287224 */ /* 0x000fe200078e002a */
[----:B------:R-:W-:Y:S01]  /*6c20*/  MOV R24, R11 ;  /* 0x0000000b00187202 */ /* 0x000fe20000000f00 */
[----:B------:R-:W-:Y:S01]  /*6c30*/  IMAD.IADD R3, R3, 0x1, R4 ;  /* 0x0000000103037824 */ /* 0x000fe200078e0204 */
[----:B------:R-:W-:Y:S01]  /*6c40*/  @!P1 SHF.R.U32.HI R41, RZ, 0x10, R41 ;  /* 0x00000010ff299819 */ /* 0x000fe20000011629 */
[----:B------:R-:W-:Y:S01]  /*6c50*/  IMAD.MOV.U32 R4, RZ, RZ, R10 ;  /* 0x000000ffff047224 */ /* 0x000fe200078e000a */
[--C-:B------:R-:W-:Y:S02]  /*6c60*/  @!P1 SHF.R.U64 R42, R42, 0x10, R43.reuse ;  /* 0x000000102a2a9819 */ /* 0x100fe4000000122b */
[----:B------:R-:W-:Y:S02]  /*6c70*/  SHF.L.U32 R3, R3, 0x1, RZ ;  /* 0x0000000103037819 */ /* 0x000fe400000006ff */
[----:B------:R-:W-:Y:S02]  /*6c80*/  @!P1 PRMT R47, R40, 0x5410, R42 ;  /* 0x00005410282f9816 */ /* 0x000fe4000000002a */
[----:B------:R-:W-:Y:S01]  /*6c90*/  @!P1 SHF.R.U32.HI R43, RZ, 0x10, R43 ;  /* 0x00000010ff2b9819 */ /* 0x000fe2000001162b */
[----:B------:R1:W2:Y:S03]  /*6ca0*/  LDS.128 R16, [R3+0x8100] ;  /* 0x0081000003107984 */ /* 0x0002a60000000c00 */
[----:B------:R-:W-:Y:S02]  /*6cb0*/  @!P1 PRMT R56, R56, 0x5410, R43 ;  /* 0x0000541038389816 */ /* 0x000fe4000000002b */
[----:B-1----:R-:W-:Y:S02]  /*6cc0*/  @!P1 SHF.R.U32.HI R3, RZ, 0x10, R9 ;  /* 0x00000010ff039819 */ /* 0x002fe40000011609 */
[----:B------:R-:W-:Y:S02]  /*6cd0*/  @!P1 SHF.R.U32.HI R9, RZ, 0x10, R11 ;  /* 0x00000010ff099819 */ /* 0x000fe4000001160b */
[----:B------:R-:W-:Y:S02]  /*6ce0*/  @!P1 PRMT R11, R44, 0x5410, R45 ;  /* 0x000054102c0b9816 */ /* 0x000fe4000000002d */
[----:B------:R-:W-:Y:S02]  /*6cf0*/  @!P1 PRMT R10, R15, 0x5410, R3 ;  /* 0x000054100f0a9816 */ /* 0x000fe40000000003 */
[----:B------:R-:W-:Y:S02]  /*6d00*/  @!P1 PRMT R24, R24, 0x5410, R9 ;  /* 0x0000541018189816 */ /* 0x000fe40000000009 */
[C---:B------:R-:W-:Y:S02]  /*6d10*/  @!P1 LOP3.LUT R40, R11.reuse, 0xffff0000, RZ, 0xc0, !PT ;  /* 0xffff00000b289812 */ /* 0x040fe400078ec0ff */
[----:B------:R-:W-:Y:S01]  /*6d20*/  @!P1 PRMT R15, R4, 0x5410, R8 ;  /* 0x00005410040f9816 */ /* 0x000fe20000000008 */
[----:B------:R-:W-:Y:S01]  /*6d30*/  @!P1 IMAD.U32 R8, R11, 0x10000, RZ ;  /* 0x000100000b089824 */ /* 0x000fe200078e00ff */
[----:B------:R-:W-:Y:S01]  /*6d40*/  @!P1 PRMT R44, R46, 0x5410, R41 ;  /* 0x000054102e2c9816 */ /* 0x000fe20000000029 */
[C---:B------:R-:W-:Y:S01]  /*6d50*/  @!P1 IMAD.U32 R4, R5.reuse, 0x10000, RZ ;  /* 0x0001000005049824 */ /* 0x040fe200078e00ff */
[----:B------:R-:W-:Y:S01]  /*6d60*/  @!P1 LOP3.LUT R5, R5, 0xffff0000, RZ, 0xc0, !PT ;  /* 0xffff000005059812 */ /* 0x000fe200078ec0ff */
[----:B--2---:R-:W-:Y:S01]  /*6d70*/  @!P1 IMAD.U32 R3, R16, 0x10000, RZ ;  /* 0x0001000010039824 */ /* 0x004fe200078e00ff */
[----:B------:R-:W-:Y:S01]  /*6d80*/  @!P1 SHF.L.U32 R9, R48, 0x10, RZ ;  /* 0x0000001030099819 */ /* 0x000fe200000006ff */
[----:B------:R-:W-:Y:S01]  /*6d90*/  @!P1 IMAD.U32 R42, R44, 0x10000, RZ ;  /* 0x000100002c2a9824 */ /* 0x000fe200078e00ff */
[----:B------:R-:W-:Y:S01]  /*6da0*/  @!P1 LOP3.LUT R6, R16, 0xffff0000, RZ, 0xc0, !PT ;  /* 0xffff000010069812 */ /* 0x000fe200078ec0ff */
[----:B------:R-:W-:Y:S01]  /*6db0*/  @!P1 FMUL.FTZ R41, R3, R8 ;  /* 0x0000000803299220 */ /* 0x000fe20000410000 */
[----:B------:R-:W-:Y:S01]  /*6dc0*/  @!P1 SHF.L.U32 R43, R49, 0x10, RZ ;  /* 0x00000010312b9819 */ /* 0x000fe200000006ff */
[-C--:B------:R-:W-:Y:S01]  /*6dd0*/  @!P1 FMUL.FTZ R3, R3, R4.reuse ;  /* 0x0000000403039220 */ /* 0x080fe20000410000 */
[----:B------:R-:W-:Y:S01]  /*6de0*/  @!P1 LOP3.LUT R45, R49, 0xffff0000, RZ, 0xc0, !PT ;  /* 0xffff0000312d9812 */ /* 0x000fe200078ec0ff */
[----:B------:R-:W-:Y:S01]  /*6df0*/  @!P1 FFMA.FTZ R90, R9, R4, -R41 ;  /* 0x00000004095a9223 */ /* 0x000fe20000010829 */
[----:B------:R-:W-:Y:S01]  /*6e00*/  @!P1 LOP3.LUT R41, R48, 0xffff0000, RZ, 0xc0, !PT ;  /* 0xffff000030299812 */ /* 0x000fe200078ec0ff */
[----:B------:R-:W-:Y:S01]  /*6e10*/  @!P1 FFMA.FTZ R3, R8, R9, R3 ;  /* 0x0000000908039223 */ /* 0x000fe20000010003 */
[----:B------:R-:W-:Y:S01]  /*6e20*/  @!P1 LOP3.LUT R44, R44, 0xffff0000, RZ, 0xc0, !PT ;  /* 0xffff00002c2c9812 */ /* 0x000fe200078ec0ff */
[C---:B------:R-:W-:Y:S02]  /*6e30*/  @!P1 FMUL.FTZ R9, R6.reuse, R40 ;  /* 0x0000002806099220 */ /* 0x040fe40000410000 */
[----:B------:R-:W-:Y:S02]  /*6e40*/  @!P1 IMAD.U32 R8, R17, 0x10000, RZ ;  /* 0x0001000011089824 */ /* 0x000fe400078e00ff */
        /* <DEDUP_REMOVED lines=8> */
[----:B------:R-:W-:Y:S02]  /*6ed0*/  @!P1 FFMA.FTZ R89, R43, R6, -R11 ;  /* 0x000000062b599223 */ /* 0x000fe4000001080b */
[----:B------:R-:W-:Y:S02]  /*6ee0*/  @!P1 FMUL.FTZ R10, R9, R44 ;  /* 0x0000002c090a9220 */ /* 0x000fe40000410000 */
[----:B------:R-:W-:Y:S02]  /*6ef0*/  @!P1 IMAD.U32 R46, R47, 0x10000, RZ ;  /* 0x000100002f2e9824 */ /* 0x000fe400078e00ff */
[----:B------:R-:W-:Y:S02]  /*6f00*/  @!P1 IMAD.U32 R11, R18, 0x10000, RZ ;  /* 0x00010000120b9824 */ /* 0x000fe400078e00ff */
[----:B------:R-:W-:Y:S01]  /*6f10*/  @!P1 FFMA.FTZ R4, R40, R41, R4 ;  /* 0x0000002928049223 */ /* 0x000fe20000010004 */
[----:B------:R-:W-:Y:S01]  /*6f20*/  @!P1 SHF.L.U32 R40, R50, 0x10, RZ ;  /* 0x0000001032289819 */ /* 0x000fe200000006ff */
[-C--:B------:R-:W-:Y:S01]  /*6f30*/  @!P1 FMUL.FTZ R6, R9, R8.reuse ;  /* 0x0000000809069220 */ /* 0x080fe20000410000 */
[----:B------:R-:W-:Y:S01]  /*6f40*/  @!P1 LOP3.LUT R41, R47, 0xffff0000, RZ, 0xc0, !PT ;  /* 0xffff00002f299812 */ /* 0x000fe200078ec0ff */
[----:B------:R-:W-:Y:S01]  /*6f50*/  @!P1 FFMA.FTZ R80, R45, R8, -R10 ;  /* 0x000000082d509223 */ /* 0x000fe2000001080a */
[----:B------:R-:W-:Y:S01]  /*6f60*/  @!P1 LOP3.LUT R10, R18, 0xffff0000, RZ, 0xc0, !PT ;  /* 0xffff0000120a9812 */ /* 0x000fe200078ec0ff */
[----:B------:R-:W-:Y:S01]  /*6f70*/  @!P1 IMAD.U32 R9, R15, 0x10000, RZ ;  /* 0x000100000f099824 */ /* 0x000fe200078e00ff */
[----:B------:R-:W-:Y:S01]  /*6f80*/  @!P1 LOP3.LUT R47, R50, 0xffff0000, RZ, 0xc0, !PT ;  /* 0xffff0000322f9812 */ /* 0x000fe200078ec0ff */
[C---:B------:R-:W-:Y:S02]  /*6f90*/  @!P1 FMUL.FTZ R74, R11.reuse, R46 ;  /* 0x0000002e0b4a9220 */ /* 0x040fe40000410000 */
[-C--:B------:R-:W-:Y:S02]  /*6fa0*/  @!P1 FMUL.FTZ R8, R11, R9.reuse ;  /* 0x000000090b089220 */ /* 0x080fe40000410000 */
[----:B------:R-:W-:Y:S01]  /*6fb0*/  @!P1 FFMA.FTZ R74, R40, R9, -R74 ;  /* 0x00000009284a9223 */ /* 0x000fe2000001084a */
[----:B------:R-:W-:Y:S01]  /*6fc0*/  @!P1 LOP3.LUT R9, R15, 0xffff0000, RZ, 0xc0, !PT ;  /* 0xffff00000f099812 */ /* 0x000fe200078ec0ff */
[----:B------:R-:W-:Y:S02]  /*6fd0*/  @!P1 FMUL.FTZ R11, R10, R41 ;  /* 0x000000290a0b9220 */ /* 0x000fe40000410000 */
[----:B------:R-:W-:Y:S02]  /*6fe0*/  @!P1 FFMA.FTZ R5, R42, R43, R5 ;  /* 0x0000002b2a059223 */ /* 0x000fe40000010005 */
[-C--:B------:R-:W-:Y:S02]  /*6ff0*/  @!P1 FFMA.FTZ R75, R47, R9.reuse, -R11 ;  /* 0x000000092f4b9223 */ /* 0x080fe4000001080b */
[----:B------:R-:W-:Y:S02]  /*7000*/  @!P1 IMAD.U32 R42, R56, 0x10000, RZ ;  /* 0x00010000382a9824 */ /* 0x000fe400078e00ff */
[----:B------:R-:W-:Y:S02]  /*7010*/  @!P1 IMAD.U32 R11, R19, 0x10000, RZ ;  /* 0x00010000130b9824 */ /* 0x000fe400078e00ff */
[----:B------:R-:W-:Y:S01]  /*7020*/  @!P1 FMUL.FTZ R9, R10, R9 ;  /* 0x000000090a099220 */ /* 0x000fe20000410000 */
[----:B------:R-:W-:Y:S01]  /*7030*/  @!P1 SHF.L.U32 R10, R24, 0x10, RZ ;  /* 0x00000010180a9819 */ /* 0x000fe200000006ff */
[----:B------:R-:W-:Y:S02]  /*7040*/  @!P1 IMAD.U32 R43, R51, 0x10000, RZ ;  /* 0x00010000332b9824 */ /* 0x000fe400078e00ff */
[----:B------:R-:W-:Y:S02]  /*7050*/  @!P1 FMUL.FTZ R15, R11, R42 ;  /* 0x0000002a0b0f9220 */ /* 0x000fe40000410000 */
[----:B------:R-:W-:Y:S01]  /*7060*/  @!P1 FFMA.FTZ R6, R44, R45, R6 ;  /* 0x0000002d2c069223 */ /* 0x000fe20000010006 */
[----:B------:R-:W-:Y:S01]  /*7070*/  @!P1 LOP3.LUT R45, R51, 0xffff0000, RZ, 0xc0, !PT ;  /* 0xffff0000332d9812 */ /* 0x000fe200078ec0ff */
[-C--:B------:R-:W-:Y:S01]  /*7080*/  @!P1 FFMA.FTZ R88, R43, R10.reuse, -R15 ;  /* 0x0000000a2b589223 */ /* 0x080fe2000001080f */
[----:B------:R-:W-:Y:S01]  /*7090*/  @!P1 LOP3.LUT R15, R19, 0xffff0000, RZ, 0xc0, !PT ;  /* 0xffff0000130f9812 */ /* 0x000fe200078ec0ff */
[----:B------:R-:W-:Y:S01]  /*70a0*/  @!P1 FMUL.FTZ R10, R11, R10 ;  /* 0x0000000a0b0a9220 */ /* 0x000fe20000410000 */
[----:B------:R-:W-:Y:S01]  /*70b0*/  @!P1 LOP3.LUT R44, R56, 0xffff0000, RZ, 0xc0, !PT ;  /* 0xffff0000382c9812 */ /* 0x000fe200078ec0ff */
[----:B------:R-:W-:Y:S01]  /*70c0*/  @!P1 FFMA.FTZ R8, R46, R40, R8 ;  /* 0x000000282e089223 */ /* 0x000fe20000010008 */
[----:B------:R-:W-:Y:S01]  /*70d0*/  @!P1 LOP3.LUT R11, R24, 0xffff0000, RZ, 0xc0, !PT ;  /* 0xffff0000180b9812 */ /* 0x000fe200078ec0ff */
[----:B------:R-:W-:Y:S01]  /*70e0*/  @!P1 FFMA.FTZ R9, R41, R47, R9 ;  /* 0x0000002f29099223 */ /* 0x000fe20000010009 */
[----:B------:R-:W-:Y:S01]  /*70f0*/  @!P1 F2FP.BF16.PACK_AB R56, R80, R89 ;  /* 0x000000595038923e */ /* 0x000fe200000010ff */
[----:B------:R-:W-:Y:S01]  /*7100*/  @!P1 FMUL.FTZ R24, R15, R44 ;  /* 0x0000002c0f189220 */ /* 0x000fe20000410000 */
[----:B------:R-:W-:Y:S01]  /*7110*/  @!P1 F2FP.BF16.PACK_AB R80, R75, R74 ;  /* 0x0000004a4b50923e */ /* 0x000fe200000010ff */
[----:B------:R-:W-:Y:S01]  /*7120*/  @!P1 FFMA.FTZ R10, R42, R43, R10 ;  /* 0x0000002b2a0a9223 */ /* 0x000fe2000001000a */
[----:B------:R-:W-:Y:S01]  /*7130*/  LEA R74, P0, R94, R84, 0x1 ;  /* 0x000000545e4a7211 */ /* 0x000fe200078008ff */
[----:B------:R-:W-:Y:S01]  /*7140*/  @!P1 FFMA.FTZ R24, R45, R11, -R24 ;  /* 0x0000000b2d189223 */ /* 0x000fe20000010818 */
[----:B------:R-:W-:Y:S01]  /*7150*/  @!P1 F2FP.BF16.PACK_AB R5, R6, R5 ;  /* 0x000000050605923e */ /* 0x000fe200000010ff */
[----:B------:R-:W-:Y:S01]  /*7160*/  @!P1 FMUL.FTZ R11, R15, R11 ;  /* 0x0000000b0f0b9220 */ /* 0x000fe20000410000 */
[----:B------:R-:W-:Y:S01]  /*7170*/  LEA.HI.X R75, R94, R85, R108, 0x1, P0 ;  /* 0x000000555e4b7211 */ /* 0x000fe200000f0c6c */
[----:B------:R-:W-:Y:S01]  /*7180*/  @!P1 IMAD.MOV.U32 R48, RZ, RZ, R86 ;  /* 0x000000ffff309224 */ /* 0x000fe200078e0056 */
[----:B------:R-:W-:Y:S01]  /*7190*/  ISETP.GE.AND P0, PT, R87, c[0x0][0x1d4], PT ;  /* 0x0000750057007a0c */ /* 0x000fe20003f06270 */
[----:B------:R-:W-:Y:S01]  /*71a0*/  @!P1 FFMA.FTZ R11, R44, R45, R11 ;  /* 0x0000002d2c0b9223 */ /* 0x000fe2000001000b */
[----:B------:R-:W-:Y:S01]  /*71b0*/  @!P1 F2FP.BF16.PACK_AB R24, R24, R88 ;  /* 0x000000581818923e */ /* 0x000fe200000010ff */
[----:B------:R-:W-:Y:S01]  /*71c0*/  @!P1 IMAD.MOV.U32 R49, RZ, RZ, R56 ;  /* 0x000000ffff319224 */ /* 0x000fe200078e0038 */
[----:B------:R-:W-:Y:S01]  /*71d0*/  @!P1 F2FP.BF16.PACK_AB R15, R4, R3 ;  /* 0x00000003040f923e */ /* 0x000fe200000010ff */
[----:B------:R-:W-:Y:S01]  /*71e0*/  @!P1 IMAD.MOV.U32 R50, RZ, RZ, R80 ;  /* 0x000000ffff329224 */ /* 0x000fe200078e0050 */
[----:B------:R-:W-:Y:S01]  /*71f0*/  @!P1 MOV R51, R24 ;  /* 0x0000001800339202 */ /* 0x000fe20000000f00 */
[----:B------:R-:W-:Y:S01]  /*7200*/  @!P1 IMAD.MOV.U32 R17, RZ, RZ, R5 ;  /* 0x000000ffff119224 */ /* 0x000fe200078e0005 */
[----:B------:R-:W-:Y:S01]  /*7210*/  @!P1 F2FP.BF16.PACK_AB R3, R11, R10 ;  /* 0x0000000a0b03923e */ /* 0x000fe200000010ff */
[----:B------:R-:W-:Y:S01]  /*7220*/  @!P1 IMAD.MOV.U32 R16, RZ, RZ, R15 ;  /* 0x000000ffff109224 */ /* 0x000fe200078e000f */
[----:B------:R-:W-:Y:S01]  /*7230*/  @!P1 F2FP.BF16.PACK_AB R4, R9, R8 ;  /* 0x000000080904923e */ /* 0x000fe200000010ff */
[----:B------:R1:W-:Y:S02]  /*7240*/  ST.E.128 [R74.64], R48 ;  /* 0x000000304a007985 */ /* 0x0003e4000c101d08 */
[----:B------:R-:W-:Y:S01]  /*7250*/  @!P0 IMAD.WIDE R84, R87, 0x2, R84 ;  /* 0x0000000257548825 */ /* 0x000fe200078e0254 */
[----:B------:R-:W-:Y:S03]  /*7260*/  @!P1 MOV R18, R4 ;  /* 0x0000000400129202 */ /* 0x000fe60000000f00 */
[----:B------:R-:W-:Y:S05]  /*7270*/  @!P1 IMAD.MOV.U32 R19, RZ, RZ, R3 ;  /* 0x000000ffff139224 */ /* 0x000fea00078e0003 */
[----:B------:R1:W-:Y:S02]  /*7280*/  @!P0 ST.E.128 [R84.64], R16 ;  /* 0x0000001054008985 */ /* 0x0003e4000c101d08 */
.L_x_1548:
[----:B-1----:R-:W-:Y:S05]  /*7290*/  BSYNC B0 ;  /* 0x0000000000007941 */ /* 0x002fea0003800000 */
.L_x_1547:
        /* <DEDUP_REMOVED lines=27> */
[----:B------:R-:W-:Y:S02]  /*7450*/  @!P1 SHF.R.U64 R5, R20, 0x10, R21 ;  /* 0x0000001014059819 */ /* 0x000fe40000001215 */
[----:B-----5:R-:W-:Y:S01]  /*7460*/  @!P1 SHF.R.U64 R11, R54, 0x10, R55 ;  /* 0x00000010360b9819 */ /* 0x020fe20000001237 */
[----:B------:R-:W-:Y:S01]  /*7470*/  IMAD.IADD R3, R3, 0x1, R4 ;  /* 0x0000000103037824 */ /* 0x000fe200078e0204 */
[----:B------:R-:W-:Y:S02]  /*7480*/  @!P1 PRMT R10, R25, 0x5432, R5 ;  /* 0x00005432190a9816 */ /* 0x000fe40000000005 */
[----:B------:R-:W-:Y:S01]  /*7490*/  @!P1 PRMT R42, R58, 0x5432, R11 ;  /* 0x000054323a2a9816 */ /* 0x000fe2000000000b */
[----:B------:R-:W-:Y:S01]  /*74a0*/  IMAD.SHL.U32 R3, R3, 0x2, RZ ;  /* 0x0000000203037824 */ /* 0x000fe200078e00ff */
[C---:B----4-:R-:W-:Y:S01]  /*74b0*/  @!P1 LOP3.LUT R47, R51.reuse, 0xffff0000, RZ, 0xc0, !PT ;  /* 0xffff0000332f9812 */ /* 0x050fe200078ec0ff */
[----:B------:R-:W-:Y:S01]  /*74c0*/  @!P1 IMAD.U32 R11, R48, 0x10000, RZ ;  /* 0x00010000300b9824 */ /* 0x000fe200078e00ff */
[----:B------:R-:W-:Y:S01]  /*74d0*/  @!P1 LOP3.LUT R43, R50, 0xffff0000, RZ, 0xc0, !PT ;  /* 0xffff0000322b9812 */ /* 0x000fe200078ec0ff */
[----:B------:R-:W-:Y:S01]  /*74e0*/  @!P0 IMAD.WIDE R84, R24, 0x2, R44 ;  /* 0x0000000218548825 */ /* 0x000fe200078e022c */
[----:B------:R2:W3:Y:S01]  /*74f0*/  LDS.128 R16, [R3+0x8100] ;  /* 0x0081000003107984 */ /* 0x0004e20000000c00 */
[----:B------:R-:W-:Y:S02]  /*7500*/  @!P1 SHF.L.U32 R45, R51, 0x10, RZ ;  /* 0x00000010332d9819 */ /* 0x000fe400000006ff */
[----:B------:R-:W-:Y:S01]  /*7510*/  @!P1 IMAD.U32 R24, R49, 0x10000, RZ ;  /* 0x0001000031189824 */ /* 0x000fe200078e00ff */
[--C-:B------:R-:W-:Y:S01]  /*7520*/  @!P1 SHF.R.U64 R8, R52, 0x10, R53.reuse ;  /* 0x0000001034089819 */ /* 0x100fe20000001235 */
[----:B------:R-:W-:Y:S01]  /*7530*/  @!P1 IMAD.U32 R41, R50, 0x10000, RZ ;  /* 0x0001000032299824 */ /* 0x000fe200078e00ff */
[----:B------:R-:W-:Y:S02]  /*7540*/  @!P1 SHF.R.U32.HI R9, RZ, 0x10, R53 ;  /* 0x00000010ff099819 */ /* 0x000fe40000011635 */
[----:B------:R-:W-:Y:S02]  /*7550*/  @!P1 SHF.R.U32.HI R15, RZ, 0x10, R55 ;  /* 0x00000010ff0f9819 */ /* 0x000fe40000011637 */
[----:B------:R-:W-:Y:S02]  /*7560*/  @!P1 SHF.R.U32.HI R6, RZ, 0x10, R23 ;  /* 0x00000010ff069819 */ /* 0x000fe40000011617 */
[----:B------:R-:W-:Y:S02]  /*7570*/  @!P1 PRMT R40, R58, 0x5410, R15 ;  /* 0x000054103a289816 */ /* 0x000fe4000000000f */
[----:B------:R-:W-:Y:S02]  /*7580*/  @!P1 PRMT R15, R26, 0x5410, R6 ;  /* 0x000054101a0f9816 */ /* 0x000fe40000000006 */
[C---:B------:R-:W-:Y:S01]  /*7590*/  @!P1 LOP3.LUT R46, R40.reuse, 0xffff0000, RZ, 0xc0, !PT ;  /* 0xffff0000282e9812 */ /* 0x040fe200078ec0ff */
[----:B------:R-:W-:Y:S01]  /*75a0*/  @!P1 IMAD.U32 R44, R40, 0x10000, RZ ;  /* 0x00010000282c9824 */ /* 0x000fe200078e00ff */
[----:B------:R-:W-:Y:S02]  /*75b0*/  @!P1 SHF.R.U32.HI R4, RZ, 0x10, R21 ;  /* 0x00000010ff049819 */ /* 0x000fe40000011615 */
[----:B------:R-:W-:Y:S02]  /*75c0*/  @!P1 PRMT R21, R57, 0x5432, R9 ;  /* 0x0000543239159816 */ /* 0x000fe40000000009 */
[----:B------:R-:W-:Y:S01]  /*75d0*/  @!P1 PRMT R9, R25, 0x5410, R4 ;  /* 0x0000541019099816 */ /* 0x000fe20000000004 */
[----:B------:R-:W-:Y:S01]  /*75e0*/  @!P1 IMAD.U32 R4, R10, 0x10000, RZ ;  /* 0x000100000a049824 */ /* 0x000fe200078e00ff */
[----:B--2---:R-:W-:Y:S01]  /*75f0*/  @!P1 SHF.R.U64 R3, R22, 0x10, R23 ;  /* 0x0000001016039819 */ /* 0x004fe20000001217 */
[----:B------:R-:W-:Y:S01]  /*7600*/  @!P1 IMAD.U32 R23, R21, 0x10000, RZ ;  /* 0x0001000015179824 */ /* 0x000fe200078e00ff */
[----:B------:R-:W-:Y:S01]  /*7610*/  @!P1 PRMT R22, R57, 0x5410, R8 ;  /* 0x0000541039169816 */ /* 0x000fe20000000008 */
[----:B------:R-:W-:Y:S01]  /*7620*/  @!P1 IMAD.U32 R6, R9, 0x10000, RZ ;  /* 0x0001000009069824 */ /* 0x000fe200078e00ff */
[----:B------:R-:W-:Y:S03]  /*7630*/  @!P1 PRMT R20, R26, 0x5432, R3 ;  /* 0x000054321a149816 */ /* 0x000fe60000000003 */
        /* <DEDUP_REMOVED lines=47> */
[----:B------:R-:W-:Y:S01]  /*7930*/  @!P1 FMUL.FTZ R9, R15, R20 ;  /* 0x000000140f099220 */ /* 0x000fe20000410000 */
        /* <DEDUP_REMOVED lines=23> */
.L_x_1550:
[----:B------:R-:W-:Y:S05]  /*7ab0*/  BSYNC B0 ;  /* 0x0000000000007941 */ /* 0x000fea0003800000 */
.L_x_1549:
        /* <DEDUP_REMOVED lines=38> */
[C---:B------:R-:W-:Y:S02]  /*7d20*/  @!P1 PRMT R22, R59.reuse, 0x5410, R8 ;  /* 0x000054103b169816 */ /* 0x040fe40000000008 */
        /* <DEDUP_REMOVED lines=90> */
.L_x_1552:
[----:B------:R-:W-:Y:S05]  /*82d0*/  BSYNC B0 ;  /* 0x0000000000007941 */ /* 0x000fea0003800000 */
.L_x_1551:
        /* <DEDUP_REMOVED lines=26> */
[----:B------:R-:W-:Y:S02]  /*8480*/  @!P1 SHF.R.U64 R5, R34, 0x10, R35 ;  /* 0x0000001022059819 */ /* 0x000fe40000001223 */
[----:B------:R-:W-:Y:S01]  /*8490*/  @!P1 PRMT R27, R70, 0x5410, R11 ;  /* 0x00005410461b9816 */ /* 0x000fe2000000000b */
[----:B------:R-:W-:Y:S01]  /*84a0*/  IMAD.IADD R3, R3, 0x1, R4 ;  /* 0x0000000103037824 */ /* 0x000fe200078e0204 */
[----:B------:R-:W-:Y:S02]  /*84b0*/  @!P1 SHF.R.U64 R8, R64, 0x10, R65 ;  /* 0x0000001040089819 */ /* 0x000fe40000001241 */
[----:B------:R-:W-:Y:S01]  /*84c0*/  @!P1 SHF.R.U32.HI R6, RZ, 0x10, R35 ;  /* 0x00000010ff069819 */ /* 0x000fe20000011623 */
[----:B------:R-:W-:Y:S01]  /*84d0*/  IMAD.SHL.U32 R3, R3, 0x2, RZ ;  /* 0x0000000203037824 */ /* 0x000fe200078e00ff */
[----:B-1----:R-:W-:Y:S01]  /*84e0*/  @!P1 LOP3.LUT R34, R43, 0xffff0000, RZ, 0xc0, !PT ;  /* 0xffff00002b229812 */ /* 0x002fe200078ec0ff */
[----:B------:R-:W-:Y:S01]  /*84f0*/  @!P1 IMAD.U32 R11, R40, 0x10000, RZ ;  /* 0x00010000280b9824 */ /* 0x000fe200078e00ff */
[C---:B------:R-:W-:Y:S01]  /*8500*/  @!P1 LOP3.LUT R30, R42.reuse, 0xffff0000, RZ, 0xc0, !PT ;  /* 0xffff00002a1e9812 */ /* 0x040fe200078ec0ff */
[----:B------:R-:W-:Y:S01]  /*8510*/  @!P1 IMAD.U32 R24, R41, 0x10000, RZ ;  /* 0x0001000029189824 */ /* 0x000fe200078e00ff */
[----:B------:R1:W2:Y:S01]  /*8520*/  LDS.128 R16, [R3+0x8100] ;  /* 0x0081000003107984 */ /* 0x0002a20000000c00 */
[----:B------:R-:W-:Y:S01]  /*8530*/  @!P1 IMAD.U32 R31, R27, 0x10000, RZ ;  /* 0x000100001b1f9824 */ /* 0x000fe200078e00ff */
[C---:B------:R-:W-:Y:S01]  /*8540*/  @!P1 PRMT R22, R69.reuse, 0x5410, R8 ;  /* 0x0000541045169816 */ /* 0x040fe20000000008 */
[----:B------:R-:W-:Y:S01]  /*8550*/  @!P1 IMAD.U32 R28, R42, 0x10000, RZ ;  /* 0x000100002a1c9824 */ /* 0x000fe200078e00ff */
[----:B------:R-:W-:Y:S02]  /*8560*/  @!P1 PRMT R15, R38, 0x5410, R6 ;  /* 0x00005410260f9816 */ /* 0x000fe40000000006 */
[----:B------:R-:W-:Y:S01]  /*8570*/  @!P1 SHF.R.U32.HI R9, RZ, 0x10, R65 ;  /* 0x00000010ff099819 */ /* 0x000fe20000011641 */
[----:B------:R-:W-:Y:S01]  /*8580*/  @!P1 IMAD.U32 R8, R22, 0x10000, RZ ;  /* 0x0001000016089824 */ /* 0x000fe200078e00ff */
[----:B------:R-:W-:Y:S02]  /*8590*/  @!P1 SHF.R.U32.HI R4, RZ, 0x10, R33 ;  /* 0x00000010ff049819 */ /* 0x000fe40000011621 */
[----:B------:R-:W-:Y:S02]  /*85a0*/  @!P1 PRMT R21, R69, 0x5432, R9 ;  /* 0x0000543245159816 */ /* 0x000fe40000000009 */
[----:B------:R-:W-:Y:S02]  /*85b0*/  @!P1 SHF.R.U64 R20, R66, 0x10, R67 ;  /* 0x0000001042149819 */ /* 0x000fe40000001243 */
[----:B------:R-:W-:Y:S01]  /*85c0*/  @!P1 PRMT R9, R37, 0x5410, R4 ;  /* 0x0000541025099816 */ /* 0x000fe20000000004 */
[----:B------:R-:W-:Y:S01]  /*85d0*/  @!P1 IMAD.U32 R23, R21, 0x10000, RZ ;  /* 0x0001000015179824 */ /* 0x000fe200078e00ff */
[----:B------:R-:W-:Y:S02]  /*85e0*/  @!P1 PRMT R29, R70, 0x5432, R20 ;  /* 0x00005432461d9816 */ /* 0x000fe40000000014 */
[----:B------:R-:W-:Y:S01]  /*85f0*/  @!P1 PRMT R20, R38, 0x5432, R5 ;  /* 0x0000543226149816 */ /* 0x000fe20000000005 */
[----:B------:R-:W-:Y:S01]  /*8600*/  @!P1 IMAD.U32 R6, R9, 0x10000, RZ ;  /* 0x0001000009069824 */ /* 0x000fe200078e00ff */
[----:B------:R-:W-:Y:S02]  /*8610*/  ISETP.GE.AND P0, PT, R36, c[0x0][0x1d4], PT ;  /* 0x0000750024007a0c */ /* 0x000fe40003f06270 */
[----:B-1----:R-:W-:Y:S02]  /*8620*/  @!P1 SHF.R.U64 R3, R32, 0x10, R33 ;  /* 0x0000001020039819 */ /* 0x002fe40000001221 */
[----:B------:R-:W-:Y:S02]  /*8630*/  @!P1 SHF.L.U32 R32, R43, 0x10, RZ ;  /* 0x000000102b209819 */ /* 0x000fe400000006ff */
[----:B------:R-:W-:Y:S02]  /*8640*/  @!P1 PRMT R10, R37, 0x5432, R3 ;  /* 0x00005432250a9816 */ /* 0x000fe40000000003 */
[----:B------:R-:W-:Y:S03]  /*8650*/  @!P1 LOP3.LUT R33, R27, 0xffff0000, RZ, 0xc0, !PT ;  /* 0xffff00001b219812 */ /* 0x000fe600078ec0ff */
        /* <DEDUP_REMOVED lines=19> */
[----:B------:R-:W-:Y:S01]  /*8790*/  @!P1 FFMA.FTZ R48, R22, R9, -R11 ;  /* 0x0000000916309223 */ /* 0x000fe2000001080b */
[C---:B------:R-:W-:Y:S01]  /*87a0*/  @!P1 LOP3.LUT R11, R19.reuse, 0xffff0000, RZ, 0xc0, !PT ;  /* 0xffff0000130b9812 */ /* 0x040fe200078ec0ff */
        /* <DEDUP_REMOVED lines=21> */
[-C--:B------:R-:W-:Y:S01]  /*8900*/  @!P1 FFMA.FTZ R46, R28, R9.reuse, -R35 ;  /* 0x000000091c2e9223 */ /* 0x080fe20000010823 */
[----:B------:R-:W-:Y:S01]  /*8910*/  @!P1 F2FP.BF16.PACK_AB R35, R49, R50 ;  /* 0x000000323123923e */ /* 0x000fe200000010ff */
[-C--:B------:R-:W-:Y:S02]  /*8920*/  @!P1 FFMA.FTZ R37, R30, R20.reuse, -R37 ;  /* 0x000000141e259223 */ /* 0x080fe40000010825 */
        /* <DEDUP_REMOVED lines=30> */
.L_x_1522:
[----:B-1----:R1:W2:Y:S01]  /*8b10*/  SHFL.IDX PT, R5, R92, RZ, 0x181f ;  /* 0x00181fff5c057589 */ /* 0x0022a200000e0000 */
        /* <DEDUP_REMOVED lines=14> */
[----:B-----5:R-:W-:Y:S01]  /*8c00*/  @!P0 LEA.HI.X R5, R226, R5, R167, 0x1, P1 ;  /* 0x00000005e2058211 */ /* 0x020fe200008f0ca7 */
[----:B-1----:R-:W-:Y:S04]  /*8c10*/  @!P6 ST.E.128 [R8.64], R16 ;  /* 0x000000100800e985 */ /* 0x002fe8000c101d08 */
[----:B------:R-:W1:Y:S04]  /*8c20*/  @!P0 LDS.128 R8, [R227+0xb900] ;  /* 0x00b90000e3088984 */ /* 0x000e680000000c00 */
[----:B-1----:R1:W-:Y:S02]  /*8c30*/  @!P0 ST.E.128 [R4.64], R8 ;  /* 0x0000000804008985 */ /* 0x0023e4000c101d08 */
.L_x_1554:
[----:B-12---:R-:W-:Y:S05]  /*8c40*/  BSYNC B0 ;  /* 0x0000000000007941 */ /* 0x006fea0003800000 */
.L_x_1553:
        /* <DEDUP_REMOVED lines=11> */
[----:B-----5:R-:W-:Y:S01]  /*8d00*/  @!P0 LEA.HI.X R5, R226, R5, R167, 0x1, P1 ;  /* 0x00000005e2058211 */ /* 0x020fe200008f0ca7 */
[----:B----4-:R-:W-:Y:S04]  /*8d10*/  @!P6 ST.E.128 [R8.64], R16 ;  /* 0x000000100800e985 */ /* 0x010fe8000c101d08 */
[----:B------:R-:W2:Y:S04]  /*8d20*/  @!P0 LDS.128 R8, [R227+0xc900] ;  /* 0x00c90000e3088984 */ /* 0x000ea80000000c00 */
[----:B--2---:R2:W-:Y:S02]  /*8d30*/  @!P0 ST.E.128 [R4.64], R8 ;  /* 0x0000000804008985 */ /* 0x0045e4000c101d08 */
.L_x_1556:
[----:B------:R-:W-:Y:S05]  /*8d40*/  BSYNC B0 ;  /* 0x0000000000007941 */ /* 0x000fea0003800000 */
.L_x_1555:
[----:B--2---:R2:W4:Y:S01]  /*8d50*/  SHFL.IDX PT, R5, R92, 0x2, 0x181f ;  /* 0x00581f005c057f89 */ /* 0x00452200000e0000 */
[----:B------:R-:W-:Y:S01]  /*8d60*/  ISETP.GE.AND P0, PT, R3, 0x41, PT ;  /* 0x000000410300780c */ /* 0x000fe20003f06270 */
[----:B------:R-:W-:Y:S02]  /*8d70*/  BSSY B0, `(.L_x_1557) ;  /* 0x000000d000007945 */ /* 0x000fe40003800000 */
[----:B---3--:R2:W3:Y:S10]  /*8d80*/  SHFL.IDX PT, R4, R93, 0x2, 0x181f ;  /* 0x00581f005d047f89 */ /* 0x0084f400000e0000 */
[----:B------:R-:W-:-:S05]  /*8d90*/  @!P0 BRA `(.L_x_1558) ;  /* 0x000000a000008947 */ /* 0x000fca0003800000 */
[----:B------:R-:W1:Y:S01]  /*8da0*/  @!P6 LDS.128 R16, [R227+0xa100] ;  /* 0x00a10000e310e984 */ /* 0x000e620000000c00 */
[CC--:B---3--:R-:W-:Y:S04]  /*8db0*/  @!P6 LEA R8, P0, R76.reuse, R4.reuse, 0x1 ;  /* 0x000000044c08e211 */ /* 0x0c8fe800078008ff */
[-C--:B----4-:R-:W-:Y:S02]  /*8dc0*/  @!P6 LEA.HI.X R9, R76, R5.reuse, R77, 0x1, P0 ;  /* 0x000000054c09e211 */ /* 0x090fe400000f0c4d */
[C---:B------:R-:W-:Y:S11]  /*8dd0*/  ISETP.GE.AND P0, PT, R226.reuse, c[0x0][0x1d4], PT ;  /* 0x00007500e2007a0c */ /* 0x040ff60003f06270 */
[----:B------:R-:W-:Y:S02]  /*8de0*/  @!UPT UIADD3 URZ, URZ, URZ, URZ ;  /* 0x0000003f3f3ff290 */ /* 0x000fe4000fffe03f */
[C---:B------:R-:W-:Y:S04]  /*8df0*/  @!P0 LEA R4, P1, R226.reuse, R4, 0x1 ;  /* 0x00000004e2048211 */ /* 0x040fe800078208ff */
[----:B-----5:R-:W-:Y:S01]  /*8e00*/  @!P0 LEA.HI.X R5, R226, R5, R167, 0x1, P1 ;  /* 0x00000005e2058211 */ /* 0x020fe200008f0ca7 */
[----:B-1----:R-:W-:Y:S04]  /*8e10*/  @!P6 ST.E.128 [R8.64], R16 ;  /* 0x000000100800e985 */ /* 0x002fe8000c101d08 */
[----:B------:R-:W1:Y:S04]  /*8e20*/  @!P0 LDS.128 R8, [R227+0xd900] ;  /* 0x00d90000e3088984 */ /* 0x000e680000000c00 */
[----:B-1----:R1:W-:Y:S02]  /*8e30*/  @!P0 ST.E.128 [R4.64], R8 ;  /* 0x0000000804008985 */ /* 0x0023e4000c101d08 */
.L_x_1558:
[----:B------:R-:W-:Y:S05]  /*8e40*/  BSYNC B0 ;  /* 0x0000000000007941 */ /* 0x000fea0003800000 */
.L_x_1557:
[----:B-1--4-:R1:W4:Y:S01]  /*8e50*/  SHFL.IDX PT, R5, R92, 0x3, 0x181f ;  /* 0x00781f005c057f89 */ /* 0x01232200000e0000 */
[----:B------:R-:W-:Y:S03]  /*8e60*/  ISETP.GE.AND P0, PT, R3, 0x61, PT ;  /* 0x000000610300780c */ /* 0x000fe60003f06270 */
        /* <DEDUP_REMOVED lines=12> */
.L_x_1544:
[----:B------:R-:W-:Y:S05]  /*8f30*/  BSYNC B2 ;  /* 0x0000000000027941 */ /* 0x000fea0003800000 */
.L_x_1521:
[----:B------:R-:W-:Y:S01]  /*8f40*/  IMAD.IADD R3, R91, 0x1, -R82 ;  /* 0x000000015b037824 */ /* 0x000fe200078e0a52 */
[----:B--2---:R-:W-:Y:S01]  /*8f50*/  P2R R24, PR, RZ, 0x4 ;  /* 0x00000004ff187803 */ /* 0x004fe20000000000 */
[----:B-1---5:R-:W-:Y:S01]  /*8f60*/  IMAD.WIDE R8, R39, 0x70, R116 ;  /* 0x0000007027087825 */ /* 0x022fe200078e0274 */
        /* <DEDUP_REMOVED lines=14> */
[----:B---3--:R-:W-:Y:S01]  /*9050*/  @P0 MOV R4, R98 ;  /* 0x0000006200040202 */ /* 0x008fe20000000f00 */
        /* <DEDUP_REMOVED lines=47> */
[----:B------:R1:W3:Y:S10]  /*9350*/  SHFL.IDX PT, R5, R6, RZ, 0x181f ;  /* 0x00181fff06057589 */ /* 0x0002f400000e0000 */
        /* <DEDUP_REMOVED lines=12> */
[----:B-123--:R-:W1:Y:S01]  /*9420*/  @!P6 LDS.128 R16, [R227+0x100] ;  /* 0x00010000e310e984 */ /* 0x00ee620000000c00 */
        /* <DEDUP_REMOVED lines=9> */
.L_x_1560:
[----:B-123--:R-:W-:Y:S05]  /*94c0*/  BSYNC B0 ;  /* 0x0000000000007941 */ /* 0x00efea0003800000 */
.L_x_1559:
[----:B------:R1:W2:Y:S01]  /*94d0*/  SHFL.IDX PT, R5, R6, 0x1, 0x181f ;  /* 0x00381f0006057f89 */ /* 0x0002a200000e0000 */
[----:B------:R-:W-:Y:S03]  /*94e0*/  BSSY B0, `(.L_x_1561) ;  /* 0x000000d000007945 */ /* 0x000fe60003800000 */
[----:B------:R1:W3:Y:S01]  /*94f0*/  SHFL.IDX PT, R3, R15, 0x1, 0x181f ;  /* 0x00381f000f037f89 */ /* 0x0002e200000e0000 */
[----:B------:R-:W-:-:S05]  /*9500*/  @!P1 BRA `(.L_x_1562) ;  /* 0x000000a000009947 */ /* 0x000fca0003800000 */
[----:B------:R-:W4:Y:S01]  /*9510*/  @!P6 LDS.128 R16, [R227+0x1100] ;  /* 0x00110000e310e984 */ /* 0x000f220000000c00 */
[C---:B---3--:R-:W-:Y:S04]  /*9520*/  @!P6 LEA R8, P0, R76.reuse, R3, 0x1 ;  /* 0x000000034c08e211 */ /* 0x048fe800078008ff */
[----:B--2---:R-:W-:Y:S02]  /*9530*/  @!P6 LEA.HI.X R9, R76, R5, R77, 0x1, P0 ;  /* 0x000000054c09e211 */ /* 0x004fe400000f0c4d */
[C---:B------:R-:W-:Y:S11]  /*9540*/  ISETP.GE.AND P0, PT, R226.reuse, c[0x0][0x1d4], PT ;  /* 0x00007500e2007a0c */ /* 0x040ff60003f06270 */
[----:B------:R-:W-:Y:S02]  /*9550*/  @!UPT UIADD3 URZ, URZ, URZ, URZ ;  /* 0x0000003f3f3ff290 */ /* 0x000fe4000fffe03f */
[C---:B------:R-:W-:Y:S04]  /*9560*/  @!P0 LEA R4, P1, R226.reuse, R3, 0x1 ;  /* 0x00000003e2048211 */ /* 0x040fe800078208ff */
[----:B------:R-:W-:Y:S01]  /*9570*/  @!P0 LEA.HI.X R5, R226, R5, R167, 0x1, P1 ;  /* 0x00000005e2058211 */ /* 0x000fe200008f0ca7 */
[----:B----4-:R-:W-:Y:S04]  /*9580*/  @!P6 ST.E.128 [R8.64], R16 ;  /* 0x000000100800e985 */ /* 0x010fe8000c101d08 */
[----:B------:R-:W2:Y:S04]  /*9590*/  @!P0 LDS.128 R8, [R227+0x4900] ;  /* 0x00490000e3088984 */ /* 0x000ea80000000c00 */
[----:B--2---:R2:W-:Y:S02]  /*95a0*/  @!P0 ST.E.128 [R4.64], R8 ;  /* 0x0000000804008985 */ /* 0x0045e4000c101d08 */
.L_x_1562:
[----:B------:R-:W-:Y:S05]  /*95b0*/  BSYNC B0 ;  /* 0x0000000000007941 */ /* 0x000fea0003800000 */
.L_x_1561:
[----:B--2---:R2:W4:Y:S01]  /*95c0*/  SHFL.IDX PT, R5, R6, 0x2, 0x181f ;  /* 0x00581f0006057f89 */ /* 0x00452200000e0000 */
[----:B------:R-:W-:Y:S03]  /*95d0*/  BSSY B0, `(.L_x_1563) ;  /* 0x000000d000007945 */ /* 0x000fe60003800000 */
[----:B---3--:R2:W3:Y:S01]  /*95e0*/  SHFL.IDX PT, R3, R15, 0x2, 0x181f ;  /* 0x00581f000f037f89 */ /* 0x0084e200000e0000 */
[----:B------:R-:W-:-:S05]  /*95f0*/  @!P3 BRA `(.L_x_1564) ;  /* 0x000000a00000b947 */ /* 0x000fca0003800000 */
[----:B------:R-:W5:Y:S01]  /*9600*/  @!P6 LDS.128 R16, [R227+0x2100] ;  /* 0x00210000e310e984 */ /* 0x000f620000000c00 */
[C---:B---3--:R-:W-:Y:S04]  /*9610*/  @!P6 LEA R8, P0, R76.reuse, R3, 0x1 ;  /* 0x000000034c08e211 */ /* 0x048fe800078008ff */
[----:B----4-:R-:W-:Y:S02]  /*9620*/  @!P6 LEA.HI.X R9, R76, R5, R77, 0x1, P0 ;  /* 0x000000054c09e211 */ /* 0x010fe400000f0c4d */
[C---:B------:R-:W-:Y:S11]  /*9630*/  ISETP.GE.AND P0, PT, R226.reuse, c[0x0][0x1d4], PT ;  /* 0x00007500e2007a0c */ /* 0x040ff60003f06270 */
[----:B------:R-:W-:Y:S02]  /*9640*/  @!UPT UIADD3 URZ, URZ, URZ, URZ ;  /* 0x0000003f3f3ff290 */ /* 0x000fe4000fffe03f */
[C---:B------:R-:W-:Y:S04]  /*9650*/  @!P0 LEA R4, P1, R226.reuse, R3, 0x1 ;  /* 0x00000003e2048211 */ /* 0x040fe800078208ff */
[----:B------:R-:W-:Y:S01]  /*9660*/  @!P0 LEA.HI.X R5, R226, R5, R167, 0x1, P1 ;  /* 0x00000005e2058211 */ /* 0x000fe200008f0ca7 */
[----:B-----5:R-:W-:Y:S04]  /*9670*/  @!P6 ST.E.128 [R8.64], R16 ;  /* 0x000000100800e985 */ /* 0x020fe8000c101d08 */
[----:B------:R-:W3:Y:S04]  /*9680*/  @!P0 LDS.128 R8, [R227+0x5900] ;  /* 0x00590000e3088984 */ /* 0x000ee80000000c00 */
[----:B---3--:R3:W-:Y:S02]  /*9690*/  @!P0 ST.E.128 [R4.64], R8 ;  /* 0x0000000804008985 */ /* 0x0087e4000c101d08 */
.L_x_1564:
[----:B------:R-:W-:Y:S05]  /*96a0*/  BSYNC B0 ;  /* 0x0000000000007941 */ /* 0x000fea0003800000 */
.L_x_1563:
[----:B---34-:R3:W4:Y:S01]  /*96b0*/  SHFL.IDX PT, R5, R6, 0x3, 0x181f ;  /* 0x00781f0006057f89 */ /* 0x01872200000e0000 */
[----:B------:R-:W-:Y:S03]  /*96c0*/  BSSY B0, `(.L_x_1565) ;  /* 0x000000d000007945 */ /* 0x000fe60003800000 */
[----:B------:R3:W1:Y:S01]  /*96d0*/  SHFL.IDX PT, R3, R15, 0x3, 0x181f ;  /* 0x00781f000f037f89 */ /* 0x00066200000e0000 */
[----:B------:R-:W-:-:S05]  /*96e0*/  @!P4 BRA `(.L_x_1566) ;  /* 0x000000a00000c947 */ /* 0x000fca0003800000 */
[----:B------:R-:W5:Y:S01]  /*96f0*/  @!P6 LDS.128 R16, [R227+0x3100] ;  /* 0x00310000e310e984 */ /* 0x000f620000000c00 */
[C---:B-1----:R-:W-:Y:S04]  /*9700*/  @!P6 LEA R8, P0, R76.reuse, R3, 0x1 ;  /* 0x000000034c08e211 */ /* 0x042fe800078008ff */
[----:B----4-:R-:W-:Y:S02]  /*9710*/  @!P6 LEA.HI.X R9, R76, R5, R77, 0x1, P0 ;  /* 0x000000054c09e211 */ /* 0x010fe400000f0c4d */
[C---:B------:R-:W-:Y:S11]  /*9720*/  ISETP.GE.AND P0, PT, R226.reuse, c[0x0][0x1d4], PT ;  /* 0x00007500e2007a0c */ /* 0x040ff60003f06270 */
[----:B------:R-:W-:Y:S02]  /*9730*/  @!UPT UIADD3 URZ, URZ, URZ, URZ ;  /* 0x0000003f3f3ff290 */ /* 0x000fe4000fffe03f */
[C---:B------:R-:W-:Y:S04]  /*9740*/  @!P0 LEA R4, P1, R226.reuse, R3, 0x1 ;  /* 0x00000003e2048211 */ /* 0x040fe800078208ff */
[----:B------:R-:W-:Y:S01]  /*9750*/  @!P0 LEA.HI.X R5, R226, R5, R167, 0x1, P1 ;  /* 0x00000005e2058211 */ /* 0x000fe200008f0ca7 */
[----:B-----5:R-:W-:Y:S04]  /*9760*/  @!P6 ST.E.128 [R8.64], R16 ;  /* 0x000000100800e985 */ /* 0x020fe8000c101d08 */
[----:B------:R-:W1:Y:S04]  /*9770*/  @!P0 LDS.128 R8, [R227+0x6900] ;  /* 0x00690000e3088984 */ /* 0x000e680000000c00 */
[----:B-1----:R1:W-:Y:S02]  /*9780*/  @!P0 ST.E.128 [R4.64], R8 ;  /* 0x0000000804008985 */ /* 0x0023e4000c101d08 */
.L_x_1566:
[----:B------:R-:W-:Y:S05]  /*9790*/  BSYNC B0 ;  /* 0x0000000000007941 */ /* 0x000fea0003800000 */
.L_x_1565:
[----:B------:R-:W-:Y:S01]  /*97a0*/  ISETP.GT.AND P0, PT, R39, R115, PT ;  /* 0x000000732700720c */ /* 0x000fe20003f04270 */
[----:B------:R-:W-:Y:S03]  /*97b0*/  BSSY B0, `(.L_x_1567) ;  /* 0x0000030000007945 */ /* 0x000fe60003800000 */
[----:B-123--:R-:W-:Y:S09]  /*97c0*/  P2R R15, PR, RZ, 0x1 ;  /* 0x00000001ff0f7803 */ /* 0x00eff20000000000 */
[----:B------:R-:W-:-:S05]  /*97d0*/  @!P0 BRA `(.L_x_1568) ;  /* 0x000002d000008947 */ /* 0x000fca0003800000 */
[----:B------:R-:W-:Y:S01]  /*97e0*/  IADD3 R3, R39, -0x1, RZ ;  /* 0xffffffff27037810 */ /* 0x000fe20007ffe0ff */
[----:B------:R-:W-:Y:S01]  /*97f0*/  IMAD.MOV.U32 R4, RZ, RZ, R120 ;  /* 0x000000ffff047224 */ /* 0x000fe200078e0078 */
[----:B------:R-:W-:Y:S01]  /*9800*/  ISETP.GE.AND P3, PT, R237, 0x21, PT ;  /* 0x00000021ed00780c */ /* 0x000fe20003f66270 */
[----:B----4-:R-:W-:Y:S01]  /*9810*/  IMAD.MOV.U32 R5, RZ, RZ, R119 ;  /* 0x000000ffff057224 */ /* 0x010fe200078e0077 */
[----:B------:R-:W-:Y:S01]  /*9820*/  SHF.R.S32.HI R8, RZ, 0x1f, R3 ;  /* 0x0000001fff087819 */ /* 0x000fe20000011403 */
[----:B------:R-:W-:Y:S01]  /*9830*/  IMAD R6, R153, R3, RZ ;  /* 0x0000000399067224 */ /* 0x000fe200078e02ff */
[----:B------:R-:W-:Y:S01]  /*9840*/  ISETP.GE.AND P1, PT, R237, 0x41, PT ;  /* 0x00000041ed00780c */ /* 0x000fe20003f26270 */
[-C--:B------:R-:W-:Y:S01]  /*9850*/  IMAD.WIDE.U32 R4, R3, R138.reuse, R4 ;  /* 0x0000008a03047225 */ /* 0x080fe200078e0004 */
[----:B------:R-:W-:Y:S02]  /*9860*/  ISETP.GE.AND P4, PT, R237, 0x1, PT ;  /* 0x00000001ed00780c */ /* 0x000fe40003f86270 */
[----:B------:R-:W-:Y:S01]  /*9870*/  P2R R18, PR, RZ, 0x4 ;  /* 0x00000004ff127803 */ /* 0x000fe20000000000 */
[----:B------:R-:W-:Y:S01]  /*9880*/  IMAD R3, R8, R138, R6 ;  /* 0x0000008a08037224 */ /* 0x000fe200078e0206 */
[----:B------:R-:W-:Y:S03]  /*9890*/  LOP3.LUT P2, RZ, R166, 0x4, RZ, 0xc0, !PT ;  /* 0x00000004a6ff7812 */ /* 0x000fe6000784c0ff */
[----:B------:R-:W-:Y:S01]  /*98a0*/  IMAD.IADD R3, R5, 0x1, R3 ;  /* 0x0000000105037824 */ /* 0x000fe200078e0203 */
[-C--:B------:R-:W-:Y:S05]  /*98b0*/  @P3 IADD3 R5, P0, R162, R4.reuse, RZ ;  /* 0x00000004a2053210 */ /* 0x080fea0007f1e0ff */
[----:B------:R-:W-:Y:S01]  /*98c0*/  @P3 IMAD.X R8, R3, 0x1, R157, P0 ;  /* 0x0000000103083824 */ /* 0x000fe200000e069d */
        /* <DEDUP_REMOVED lines=30> */
.L_x_1568:
[----:B------:R-:W-:Y:S05]  /*9ab0*/  BSYNC B0 ;  /* 0x0000000000007941 */ /* 0x000fea0003800000 */
.L_x_1567:
[----:B------:R-:W0:Y:S01]  /*9ac0*/  LDGDEPBAR ;  /* 0x00000000000079af */ /* 0x000e220000000000 */
[----:B------:R-:W-:Y:S02]  /*9ad0*/  ISETP.NE.AND P0, PT, R15, RZ, PT ;  /* 0x000000ff0f00720c */ /* 0x000fe40003f05270 */
[----:B------:R-:W-:Y:S11]  /*9ae0*/  IADD3 R39, R39, -0x1, RZ ;  /* 0xffffffff27277810 */ /* 0x000ff60007ffe0ff */
[----:B------:R-:W-:-:S05]  /*9af0*/  @P0 BRA `(.L_x_1569) ;  /* 0xffff9d3000000947 */ /* 0x000fca000383ffff */
[----:B------:R-:W-:Y:S01]  /*9b00*/  WARPSYNC 0xffffffff ;  /* 0xffffffff00007948 */ /* 0x000fe20003800000 */
[----:B------:R-:W-:Y:S06]  /*9b10*/  BAR.SYNC.DEFER_BLOCKING 0x0 ;  /* 0x0000000000007b1d */ /* 0x000fec0000010000 */
.L_x_1520:
[----:B------:R-:W2:Y:S01]  /*9b20*/  LDL R99, [R1+0x40] ;  /* 0x0000400001637983 */ /* 0x000ea20000100800 */
[----:B------:R-:W-:-:S05]  /*9b30*/  IMAD.MOV.U32 R74, RZ, RZ, c[0x0][0x2c4] ;  /* 0x0000b100ff4a7624 */ /* 0x000fca00078e00ff */
[----:B------:R-:W-:Y:S01]  /*9b40*/  ISETP.NE.AND P3, PT, R74, 0x1, PT ;  /* 0x000000014a00780c */ /* 0x000fe20003f65270 */
[----:B------:R-:W-:Y:S01]  /*9b50*/  BSSY B0, `(.L_x_1570) ;  /* 0x0000029000007945 */ /* 0x000fe20003800000 */
[----:B--2---:R-:W-:-:S11]  /*9b60*/  IADD3 R2, R99, 0x7f, RZ ;  /* 0x0000007f63027810 */ /* 0x004fd60007ffe0ff */
[----:B------:R-:W-:-:S05]  /*9b70*/  @P3 IMAD.HI.U32 R3, R2, c[0x0][0x2c8], RZ ;  /* 0x0000b20002033a27 */ /* 0x000fca00078e00ff */
[----:B------:R-:W-:-:S05]  /*9b80*/  @P3 SHF.R.U32.HI R2, RZ, c[0x0][0x2cc], R3 ;  /* 0x0000b300ff023a19 */ /* 0x000fca0000011603 */
[----:B------:R-:W-:Y:S02]  /*9b90*/  IMAD.IADD R3, R152, 0x1, R2 ;  /* 0x0000000198037824 */ /* 0x000fe400078e0202 */
[----:B------:R-:W-:-:S04]  /*9ba0*/  IMAD.MOV.U32 R2, RZ, RZ, RZ ;  /* 0x000000ffff027224 */ /* 0x000fc800078e00ff */
[----:B------:R-:W-:-:S05]  /*9bb0*/  IMAD.HI R2, R3, -0x6db6db6d, R2 ;  /* 0x9249249303027827 */ /* 0x000fca00078e0202 */
[----:B------:R-:W-:-:S04]  /*9bc0*/  SHF.R.U32.HI R3, RZ, 0x1f, R2 ;  /* 0x0000001fff037819 */ /* 0x000fc80000011602 */
[----:B------:R-:W-:-:S04]  /*9bd0*/  LEA.HI.SX32 R2, R2, R3, 0x1a ;  /* 0x0000000302027211 */ /* 0x000fc800078fd2ff */
[----:B------:R-:W-:-:S04]  /*9be0*/  IMNMX R6, R151, R2, PT ;  /* 0x0000000297067217 */ /* 0x000fc80003800200 */
[----:B------:R-:W-:Y:S01]  /*9bf0*/  ISETP.GE.AND P0, PT, R6, 0x1, PT ;  /* 0x000000010600780c */ /* 0x000fe20003f06270 */
[----:B------:R-:W-:-:S12]  /*9c00*/  IMAD.MOV.U32 R2, RZ, RZ, RZ ;  /* 0x000000ffff027224 */ /* 0x000fd800078e00ff */
[----:B------:R-:W-:Y:S05]  /*9c10*/  @!P0 BRA `(.L_x_1571) ;  /* 0x000001c000008947 */ /* 0x000fea0003800000 */
[----:B------:R-:W-:Y:S02]  /*9c20*/  IABS R3, R136 ;  /* 0x0000008800037213 */ /* 0x000fe40000000000 */
[----:B-1----:R-:W-:Y:S02]  /*9c30*/  IADD3 R8, R136, -0x1, R6 ;  /* 0xffffffff88087810 */ /* 0x002fe40007ffe006 */
[----:B------:R-:W1:Y:S02]  /*9c40*/  I2F.RP R2, R3 ;  /* 0x0000000300027306 */ /* 0x000e640000209400 */
[----:B------:R-:W-:-:S06]  /*9c50*/  IABS R11, R8 ;  /* 0x00000008000b7213 */ /* 0x000fcc0000000000 */
[----:B-1----:R-:W1:Y:S02]  /*9c60*/  MUFU.RCP R2, R2 ;  /* 0x0000000200027308 */ /* 0x002e640000001000 */
[----:B-1----:R-:W-:-:S06]  /*9c70*/  IADD3 R2, R2, 0xffffffe, RZ ;  /* 0x0ffffffe02027810 */ /* 0x002fcc0007ffe0ff */
[----:B----4-:R-:W1:Y:S02]  /*9c80*/  F2I.FTZ.U32.TRUNC.NTZ R5, R2 ;  /* 0x0000000200057305 */ /* 0x010e64000021f000 */
        /* <DEDUP_REMOVED lines=21> */
.L_x_1571:
[----:B------:R-:W-:Y:S05]  /*9de0*/  BSYNC B0 ;  /* 0x0000000000007941 */ /* 0x000fea0003800000 */
.L_x_1570:
        /* <DEDUP_REMOVED lines=34> */
[----:B-12---:R-:W-:-:S04]  /*a010*/  IMAD R4, R3, R2, RZ ;  /* 0x0000000203047224 */ /* 0x006fc800078e02ff */
[--C-:B------:R-:W-:Y:S01]  /*a020*/  IMAD.IADD R3, R4, 0x1, R2.reuse ;  /* 0x0000000104037824 */ /* 0x100fe200078e0202 */
[----:B------:R1:W-:Y:S01]  /*a030*/  STL [R1+0xc], R4 ;  /* 0x00000c0401007387 */ /* 0x0003e20000100800 */
[----:B------:R-:W-:-:S03]  /*a040*/  PRMT R2, RZ, 0x7610, R2 ;  /* 0x00007610ff027816 */ /* 0x000fc60000000002 */
[----:B------:R-:W-:-:S04]  /*a050*/  IMNMX R234, R6, R3, PT ;  /* 0x0000000306ea7217 */ /* 0x000fc80003800200 */
[----:B------:R-:W-:-:S13]  /*a060*/  ISETP.GT.AND P0, PT, R234, R4, PT ;  /* 0x00000004ea00720c */ /* 0x000fda0003f04270 */
[----:B------:R-:W-:Y:S05]  /*a070*/  @!P0 BRA `(.L_x_1572) ;  /* 0x00012a8000008947 */ /* 0x000fea0003800000 */
[----:B----4-:R-:W2:Y:S04]  /*a080*/  LDL R5, [R1+0x68] ;  /* 0x0000680001057983 */ /* 0x010ea80000100800 */
[----:B-1----:R-:W3:Y:S01]  /*a090*/  LDL R4, [R1+0x6c] ;  /* 0x00006c0001047983 */ /* 0x002ee20000100800 */
[----:B------:R-:W-:-:S03]  /*a0a0*/  ISETP.NE.U32.AND P0, PT, RZ, c[0x0][0x340], PT ;  /* 0x0000d000ff007a0c */ /* 0x000fc60003f05070 */
[----:B------:R-:W4:Y:S01]  /*a0b0*/  LDL R8, [R1+0x58] ;  /* 0x0000580001087983 */ /* 0x000f220000100800 */
[----:B------:R-:W-:-:S03]  /*a0c0*/  ISETP.NE.AND.EX P1, PT, RZ, c[0x0][0x344], PT, P0 ;  /* 0x0000d100ff007a0c */ /* 0x000fc60003f25300 */
[----:B------:R-:W4:Y:S04]  /*a0d0*/  LDL R10, [R1+0x74] ;  /* 0x00007400010a7983 */ /* 0x000f280000100800 */
[----:B------:R-:W4:Y:S06]  /*a0e0*/  LDL R9, [R1+0x70] ;  /* 0x0000700001097983 */ /* 0x000f2c0000100800 */
[----:B--2---:R-:W-:-:S04]  /*a0f0*/  @P1 IADD3 R2, P0, R5, c[0x0][0x340], RZ ;  /* 0x0000d00005021a10 */ /* 0x004fc80007f1e0ff */
[----:B---3--:R-:W-:-:S05]  /*a100*/  @P1 IADD3.X R3, R4, c[0x0][0x344], RZ, P0, !PT ;  /* 0x0000d10004031a10 */ /* 0x008fca00007fe4ff */
[----:B------:R1:W5:Y:S01]  /*a110*/  @P1 LDG.E R2, [R2.64] ;  /* 0x0000000802021981 */ /* 0x000362000c1e1900 */
[----:B------:R-:W-:Y:S01]  /*a120*/  ISETP.NE.U32.AND P0, PT, RZ, c[0x0][0x348], PT ;  /* 0x0000d200ff007a0c */ /* 0x000fe20003f05070 */
[----:B------:R-:W-:Y:S01]  /*a130*/  IMAD.WIDE.U32 R4, R146, c[0x0][0x178], RZ ;  /* 0x00005e0092047a25 */ /* 0x000fe200078e00ff */
[----:B------:R-:W-:Y:S01]  /*a140*/  WARPSYNC 0xffffffff ;  /* 0xffffffff00007948 */ /* 0x000fe20003800000 */
[----:B----4-:R-:W-:Y:S02]  /*a150*/  LOP3.LUT R72, R8, 0xffff, RZ, 0xc0, !PT ;  /* 0x0000ffff08487812 */ /* 0x010fe400078ec0ff */
[----:B------:R-:W-:Y:S02]  /*a160*/  ISETP.NE.AND.EX P0, PT, RZ, c[0x0][0x34c], PT, P0 ;  /* 0x0000d300ff007a0c */ /* 0x000fe40003f05300 */
[----:B------:R-:W-:Y:S02]  /*a170*/  IADD3 R126, R234, -0x1, RZ ;  /* 0xffffffffea7e7810 */ /* 0x000fe40007ffe0ff */
[----:B------:R-:W-:-:S02]  /*a180*/  SEL R11, R10, RZ, !P0 ;  /* 0x000000ff0a0b7207 */ /* 0x000fc40004000000 */
[----:B------:R-:W-:Y:S02]  /*a190*/  SEL R8, R9, RZ, !P0 ;  /* 0x000000ff09087207 */ /* 0x000fe40004000000 */
[----:B-1----:R-:W-:-:S05]  /*a1a0*/  SHF.R.S32.HI R3, RZ, 0x1f, R146 ;  /* 0x0000001fff037819 */ /* 0x002fca0000011492 */
[----:B------:R-:W-:-:S04]  /*a1b0*/  IMAD R3, R3, c[0x0][0x178], RZ ;  /* 0x00005e0003037a24 */ /* 0x000fc800078e02ff */
[----:B------:R-:W-:-:S04]  /*a1c0*/  IMAD R3, R146, c[0x0][0x17c], R3 ;  /* 0x00005f0092037a24 */ /* 0x000fc800078e0203 */
[----:B------:R-:W-:Y:S02]  /*a1d0*/  IMAD.IADD R10, R5, 0x1, R3 ;  /* 0x00000001050a7824 */ /* 0x000fe400078e0203 */
[----:B------:R-:W-:Y:S02]  /*a1e0*/  @!P1 IMAD.MOV.U32 R2, RZ, RZ, R9 ;  /* 0x000000ffff029224 */ /* 0x000fe400078e0009 */
[----:B------:R-:W2:Y:S04]  /*a1f0*/  LDL R15, [R1+0x4] ;  /* 0x00000400010f7983 */ /* 0x000ea80000100800 */
[----:B------:R-:W3:Y:S04]  /*a200*/  LDL.LU R9, [R1+0x8] ;  /* 0x0000080001097983 */ /* 0x000ee80000300800 */
[----:B------:R-:W4:Y:S04]  /*a210*/  LDL R52, [R1+0x48] ;  /* 0x0000480001347983 */ /* 0x000f280000100800 */
[----:B------:R-:W2:Y:S01]  /*a220*/  LDL R6, [R1+0x3c] ;  /* 0x00003c0001067983 */ /* 0x000ea20000100800 */
[----:B------:R-:W-:-:S02]  /*a230*/  IMAD.MOV.U32 R3, RZ, RZ, c[0x0][0x2b8] ;  /* 0x0000ae00ff037624 */ /* 0x000fc400078e00ff */
[----:B------:R-:W-:-:S03]  /*a240*/  IMAD.MOV.U32 R125, RZ, RZ, 0x70 ;  /* 0x00000070ff7d7424 */ /* 0x000fc600078e00ff */
[----:B------:R-:W-:Y:S01]  /*a250*/  ISETP.NE.AND P1, PT, R3, 0x1, PT ;  /* 0x000000010300780c */ /* 0x000fe20003f25270 */
[----:B------:R-:W-:-:S04]  /*a260*/  IMAD R125, R234, R125, -0x70 ;  /* 0xffffff90ea7d7424 */ /* 0x000fc800078e027d */
[----:B------:R-:W-:Y:S01]  /*a270*/  IMAD.IADD R3, R0, 0x1, R125 ;  /* 0x0000000100037824 */ /* 0x000fe200078e027d */
[----:B-----5:R-:W-:Y:S01]  /*a280*/  SHF.R.S32.HI R5, RZ, 0x1f, R2 ;  /* 0x0000001fff057819 */ /* 0x020fe20000011402 */
[----:B------:R-:W-:-:S04]  /*a290*/  IMAD.WIDE.U32 R18, R2, c[0x0][0x2b0], RZ ;  /* 0x0000ac0002127a25 */ /* 0x000fc800078e00ff */
[----:B------:R-:W-:Y:S01]  /*a2a0*/  IMAD.MOV.U32 R236, RZ, RZ, RZ ;  /* 0x000000ffffec7224 */ /* 0x000fe200078e00ff */
[----:B------:R-:W-:Y:S01]  /*a2b0*/  BAR.SYNC.DEFER_BLOCKING 0x0 ;  /* 0x0000000000007b1d */ /* 0x000fe20000010000 */
[----:B---3--:R-:W-:-:S04]  /*a2c0*/  LOP3.LUT R9, R9, 0xfffffffd, RZ, 0xc0, !PT ;  /* 0xfffffffd09097812 */ /* 0x008fc800078ec0ff */
[----:B------:R-:W-:Y:S02]  /*a2d0*/  @P1 LOP3.LUT R9, R9, 0x2, RZ, 0xfc, !PT ;  /* 0x0000000209091812 */ /* 0x000fe400078efcff */
[----:B----4-:R-:W-:-:S03]  /*a2e0*/  ISETP.GE.AND P0, PT, R3, R52, PT ;  /* 0x000000340300720c */ /* 0x010fc60003f06270 */
[----:B------:R2:W-:Y:S01]  /*a2f0*/  STL [R1+0x8], R9 ;  /* 0x0000080901007387 */ /* 0x0005e20000100800 */
[----:B------:R-:W-:-:S03]  /*a300*/  ISETP.GT.OR P0, PT, R0, 0x6f, P0 ;  /* 0x0000006f0000780c */ /* 0x000fc60000704670 */
[----:B------:R-:W-:Y:S01]  /*a310*/  STL.64 [R1+0x30], R18 ;  /* 0x0000301201007387 */ /* 0x000fe20000100a00 */
        /* <DEDUP_REMOVED lines=8> */
[----:B------:R1:W-:Y:S01]  /*a3a0*/  STL [R1+0x38], R16 ;  /* 0x0000381001007387 */ /* 0x0003e20000100800 */
[----:B------:R-:W-:Y:S02]  /*a3b0*/  @!P0 LEA.HI.X.SX32 R5, R6, R16, 0x1, P1 ;  /* 0x0000001006058211 */ /* 0x000fe400008f0eff */
[----:B------:R-:W-:-:S04]  /*a3c0*/  @!P0 LEA R2, P1, R3, c[0x0][0x2a0], 0x2 ;  /* 0x0000a80003028a11 */ /* 0x000fc800078210ff */
[----:B------:R-:W-:-:S05]  /*a3d0*/  @!P0 LEA.HI.X R3, R3, c[0x0][0x2a4], R5, 0x2, P1 ;  /* 0x0000a90003038a11 */ /* 0x000fca00008f1405 */
[----:B------:R2:W3:Y:S04]  /*a3e0*/  @!P0 LDG.E R236, [R2.64] ;  /* 0x0000000802ec8981 */ /* 0x0004e8000c1e1900 */
[----:B-1----:R-:W4:Y:S01]  /*a3f0*/  LDL R16, [R1+0x44] ;  /* 0x0000440001107983 */ /* 0x002f220000100800 */
[----:B------:R-:W-:-:S04]  /*a400*/  IMAD.MOV.U32 R5, RZ, RZ, R10 ;  /* 0x000000ffff057224 */ /* 0x000fc800078e000a */
[----:B------:R-:W-:-:S04]  /*a410*/  IMAD.WIDE.U32 R4, R72, c[0x0][0x1b8], R4 ;  /* 0x00006e0048047a25 */ /* 0x000fc800078e0004 */
[----:B--2---:R-:W-:-:S04]  /*a420*/  IMAD.IADD R3, R0, 0x1, R99 ;  /* 0x0000000100037824 */ /* 0x004fc800078e0263 */
[----:B------:R-:W-:-:S04]  /*a430*/  @P3 IMAD.HI.U32 R10, R3, c[0x0][0x2c8], RZ ;  /* 0x0000b200030a3a27 */ /* 0x000fc800078e00ff */
        /* <DEDUP_REMOVED lines=8> */
[----:B------:R-:W-:Y:S02]  /*a4c0*/  IMAD R10, R10, c[0x0][0x1b0], RZ ;  /* 0x00006c000a0a7a24 */ /* 0x000fe400078e02ff */
[----:B------:R-:W-:Y:S02]  /*a4d0*/  IMAD.IADD R5, R5, 0x1, R11 ;  /* 0x0000000105057824 */ /* 0x000fe400078e020b */
[----:B------:R-:W-:Y:S02]  /*a4e0*/  IMAD R8, R8, c[0x0][0x2c4], R3 ;  /* 0x0000b10008087a24 */ /* 0x000fe400078e0203 */
[----:B------:R-:W-:-:S02]  /*a4f0*/  IMAD R10, R2, c[0x0][0x1b4], R10 ;  /* 0x00006d00020a7a24 */ /* 0x000fc400078e020a */
[----:B------:R-:W-:Y:S01]  /*a500*/  IMAD.WIDE.U32 R2, R2, c[0x0][0x1b0], R4 ;  /* 0x00006c0002027a25 */ /* 0x000fe200078e0004 */
[----:B------:R-:W-:-:S03]  /*a510*/  SHF.R.S32.HI R4, RZ, 0x1f, R8 ;  /* 0x0000001fff047819 */ /* 0x000fc60000011408 */
[----:B------:R-:W-:Y:S02]  /*a520*/  IMAD.IADD R3, R3, 0x1, R10 ;  /* 0x0000000103037824 */ /* 0x000fe400078e020a */
[----:B------:R-:W-:Y:S02]  /*a530*/  IMAD R5, R4, c[0x0][0x1a8], RZ ;  /* 0x00006a0004057a24 */ /* 0x000fe400078e02ff */
[----:B------:R-:W-:Y:S02]  /*a540*/  IMAD.MOV R4, RZ, RZ, -R6 ;  /* 0x000000ffff047224 */ /* 0x000fe400078e0a06 */
[C---:B------:R-:W-:Y:S02]  /*a550*/  IMAD R5, R8.reuse, c[0x0][0x1ac], R5 ;  /* 0x00006b0008057a24 */ /* 0x040fe400078e0205 */
[----:B------:R-:W-:-:S04]  /*a560*/  IMAD.WIDE.U32 R2, R8, c[0x0][0x1a8], R2 ;  /* 0x00006a0008027a25 */ /* 0x000fc800078e0002 */
[----:B------:R-:W-:Y:S02]  /*a570*/  IMAD R239, R4, c[0x0][0x2b8], R9 ;  /* 0x0000ae0004ef7a24 */ /* 0x000fe400078e0209 */
[----:B------:R-:W-:Y:S01]  /*a580*/  IMAD.IADD R4, R3, 0x1, R5 ;  /* 0x0000000103047824 */ /* 0x000fe200078e0205 */
[C---:B------:R-:W-:Y:S02]  /*a590*/  LEA R3, P0, R2.reuse, c[0x0][0x160], 0x1 ;  /* 0x0000580002037a11 */ /* 0x040fe400078008ff */
[----:B------:R-:W-:Y:S02]  /*a5a0*/  SHF.R.S32.HI R85, RZ, 0x1f, R239 ;  /* 0x0000001fff557819 */ /* 0x000fe400000114ef */
[----:B------:R-:W-:Y:S01]  /*a5b0*/  LEA.HI.X R2, R2, c[0x0][0x164], R4, 0x1, P0 ;  /* 0x0000590002027a11 */ /* 0x000fe200000f0c04 */
[----:B------:R-:W1:Y:S02]  /*a5c0*/  SHFL.IDX PT, R8, R3, RZ, 0x181f ;  /* 0x00181fff03087589 */ /* 0x000e6400000e0000 */
[----:B------:R-:W-:-:S02]  /*a5d0*/  IMAD R10, R85, c[0x0][0x1e0], RZ ;  /* 0x00007800550a7a24 */ /* 0x000fc400078e02ff */
[----:B------:R-:W2:Y:S01]  /*a5e0*/  SHFL.IDX PT, R9, R2, RZ, 0x181f ;  /* 0x00181fff02097589 */ /* 0x000ea200000e0000 */
[----:B------:R-:W-:Y:S02]  /*a5f0*/  IMAD.MOV.U32 R98, RZ, RZ, R15 ;  /* 0x000000ffff627224 */ /* 0x000fe400078e000f */
[----:B------:R-:W-:Y:S01]  /*a600*/  IMAD.IADD R15, R82, 0x1, R99 ;  /* 0x00000001520f7824 */ /* 0x000fe200078e0263 */
[----:B------:R-:W1:Y:S04]  /*a610*/  SHFL.IDX PT, R6, R3, 0x1, 0x181f ;  /* 0x00381f0003067f89 */ /* 0x000e6800000e0000 */
[----:B------:R-:W1:Y:S01]  /*a620*/  SHFL.IDX PT, R11, R2, 0x1, 0x181f ;  /* 0x00381f00020b7f89 */ /* 0x000e6200000e0000 */
[----:B------:R-:W-:-:S03]  /*a630*/  IADD3 R19, R15, 0x20, RZ ;  /* 0x000000200f137810 */ /* 0x000fc60007ffe0ff */
[----:B------:R-:W-:Y:S01]  /*a640*/  SHFL.IDX PT, R17, R2, 0x2, 0x181f ;  /* 0x00581f0002117f89 */ /* 0x000fe200000e0000 */
[----:B------:R-:W-:Y:S01]  /*a650*/  IADD3 R18, R15, 0x40, RZ ;  /* 0x000000400f127810 */ /* 0x000fe20007ffe0ff */
[----:B------:R-:W-:Y:S02]  /*a660*/  IMAD.WIDE.U32 R4, R239, c[0x0][0x1e0], RZ ;  /* 0x00007800ef047a25 */ /* 0x000fe400078e00ff */
[----:B------:R-:W-:Y:S02]  /*a670*/  SHFL.IDX PT, R29, R3, 0x3, 0x181f ;  /* 0x00781f00031d7f89 */ /* 0x000fe400000e0000 */
[----:B------:R-:W-:-:S04]  /*a680*/  IMAD.WIDE.U32 R32, R72, c[0x0][0x1e8], RZ ;  /* 0x00007a0048207a25 */ /* 0x000fc800078e00ff */
[----:B------:R-:W-:Y:S01]  /*a690*/  IMAD R31, R72, c[0x0][0x1ec], R33 ;  /* 0x00007b00481f7a24 */ /* 0x000fe200078e0221 */
[----:B------:R-:W-:Y:S01]  /*a6a0*/  IADD3 R30, R15, 0x60, RZ ;  /* 0x000000600f1e7810 */ /* 0x000fe20007ffe0ff */
[----:B------:R-:W-:Y:S02]  /*a6b0*/  IMAD R124, R126, -0x70, R52 ;  /* 0xffffff907e7c7824 */ /* 0x000fe400078e0234 */
[----:B----4-:R-:W-:Y:S02]  /*a6c0*/  IMAD R60, R16, c[0x0][0x2c4], RZ ;  /* 0x0000b100103c7a24 */ /* 0x010fe400078e02ff */
[----:B------:R-:W-:Y:S02]  /*a6d0*/  IMAD R16, R239, c[0x0][0x1e4], R10 ;  /* 0x00007900ef107a24 */ /* 0x000fe400078e020a */
[----:B------:R-:W4:Y:S01]  /*a6e0*/  SHFL.IDX PT, R10, R3, 0x2, 0x181f ;  /* 0x00581f00030a7f89 */ /* 0x000f2200000e0000 */
[-C--:B------:R-:W-:Y:S02]  /*a6f0*/  ISETP.GE.AND P3, PT, R15, R60.reuse, PT ;  /* 0x0000003c0f00720c */ /* 0x080fe40003f66270 */
[----:B------:R-:W-:-:S02]  /*a700*/  ISETP.GE.AND P4, PT, R19, R60, PT ;  /* 0x0000003c1300720c */ /* 0x000fc40003f86270 */
[----:B------:R-:W-:Y:S01]  /*a710*/  ISETP.GE.AND P6, PT, R18, R60, PT ;  /* 0x0000003c1200720c */ /* 0x000fe20003fc6270 */
[----:B------:R-:W-:Y:S01]  /*a720*/  IMAD.IADD R5, R5, 0x1, R16 ;  /* 0x0000000105057824 */ /* 0x000fe200078e0210 */
[----:B---3--:R-:W-:-:S07]  /*a730*/  SHF.R.S32.HI R84, RZ, 0x1f, R236 ;  /* 0x0000001fff547819 */ /* 0x008fce00000114ec */
[-C--:B-1----:R-:W-:Y:S02]  /*a740*/  @!P3 LEA R26, P0, R76, R8.reuse, 0x1 ;  /* 0x000000084c1ab211 */ /* 0x082fe400078008ff */
[----:B------:R-:W-:Y:S02]  /*a750*/  @!P3 LEA R24, P1, R226, R8, 0x1 ;  /* 0x00000008e218b211 */ /* 0x000fe400078208ff */
[CCC-:B--2---:R-:W-:Y:S02]  /*a760*/  @!P3 LEA.HI.X R27, R76.reuse, R9.reuse, R77.reuse, 0x1, P0 ;  /* 0x000000094c1bb211 */ /* 0x1c4fe400000f0c4d */
[----:B------:R-:W-:Y:S01]  /*a770*/  @!P4 LEA R22, P0, R76, R6, 0x1 ;  /* 0x000000064c16c211 */ /* 0x000fe200078008ff */
[----:B------:R1:W2:Y:S01]  /*a780*/  SHFL.IDX PT, R8, R2, 0x3, 0x181f ;  /* 0x00781f0002087f89 */ /* 0x0002a200000e0000 */
[----:B------:R-:W-:Y:S01]  /*a790*/  @!P3 LEA.HI.X R25, R226, R9, R98, 0x1, P1 ;  /* 0x00000009e219b211 */ /* 0x000fe200008f0c62 */
[----:B------:R-:W-:Y:S01]  /*a7a0*/  IMAD R28, R84, c[0x0][0x1f0], RZ ;  /* 0x00007c00541c7a24 */ /* 0x000fe200078e02ff */
[----:B------:R-:W-:-:S02]  /*a7b0*/  @!P4 LEA.HI.X R23, R76, R11, R77, 0x1, P0 ;  /* 0x0000000b4c17c211 */ /* 0x000fc400000f0c4d */
[-C--:B----4-:R-:W-:Y:S02]  /*a7c0*/  @!P6 LEA R18, P1, R76, R10.reuse, 0x1 ;  /* 0x0000000a4c12e211 */ /* 0x090fe400078208ff */
[----:B------:R-:W-:Y:S02]  /*a7d0*/  @!P6 LEA R16, P0, R226, R10, 0x1 ;  /* 0x0000000ae210e211 */ /* 0x000fe400078008ff */
[-C--:B------:R-:W-:Y:S02]  /*a7e0*/  @!P6 LEA.HI.X R19, R76, R17.reuse, R77, 0x1, P1 ;  /* 0x000000114c13e211 */ /* 0x080fe400008f0c4d */
[----:B------:R-:W-:Y:S01]  /*a7f0*/  @!P6 LEA.HI.X R17, R226, R17, R98, 0x1, P0 ;  /* 0x00000011e211e211 */ /* 0x000fe200000f0c62 */
[----:B-1----:R-:W-:-:S04]  /*a800*/  IMAD.WIDE.U32 R2, R236, c[0x0][0x1f0], R4 ;  /* 0x00007c00ec027a25 */ /* 0x002fc800078e0004 */
[----:B------:R-:W-:Y:S01]  /*a810*/  IMAD R4, R236, c[0x0][0x1f4], R28 ;  /* 0x00007d00ec047a24 */ /* 0x000fe200078e021c */
[----:B------:R-:W-:-:S04]  /*a820*/  IADD3 R2, P0, R2, R32, RZ ;  /* 0x0000002002027210 */ /* 0x000fc80007f1e0ff */
[----:B------:R-:W-:Y:S02]  /*a830*/  IADD3.X R4, R31, R3, R4, P0, !PT ;  /* 0x000000031f047210 */ /* 0x000fe400007fe404 */
[----:B------:R-:W-:Y:S02]  /*a840*/  LEA R3, P0, R2, c[0x0][0x1c8], 0x1 ;  /* 0x0000720002037a11 */ /* 0x000fe400078008ff */
[----:B------:R-:W-:Y:S02]  /*a850*/  ISETP.GE.AND P5, PT, R30, R60, PT ;  /* 0x0000003c1e00720c */ /* 0x000fe40003fa6270 */
[----:B------:R-:W-:Y:S02]  /*a860*/  @!P4 LEA R20, P2, R226, R6, 0x1 ;  /* 0x00000006e214c211 */ /* 0x000fe400078408ff */
[----:B------:R-:W-:Y:S01]  /*a870*/  LEA.HI.X R30, R2, c[0x0][0x1cc], R4, 0x1, P0 ;  /* 0x00007300021e7a11 */ /* 0x000fe200000f0c04 */
[----:B------:R-:W1:Y:S01]  /*a880*/  SHFL.IDX PT, R6, R3, RZ, 0x181f ;  /* 0x00181fff03067589 */ /* 0x000e6200000e0000 */
[----:B------:R-:W-:-:S03]  /*a890*/  IMNMX R2, R124, 0x70, PT ;  /* 0x000000707c027817 */ /* 0x000fc60003800200 */
[----:B------:R-:W3:Y:S02]  /*a8a0*/  SHFL.IDX PT, R28, R30, RZ, 0x181f ;  /* 0x00181fff1e1c7589 */ /* 0x000ee400000e0000 */
[----:B------:R-:W-:Y:S01]  /*a8b0*/  IMAD.IADD R2, R2, 0x1, -R82 ;  /* 0x0000000102027824 */ /* 0x000fe200078e0a52 */
[----:B------:R-:W-:-:S04]  /*a8c0*/  @!P4 LEA.HI.X R21, R226, R11, R98, 0x1, P2 ;  /* 0x0000000be215c211 */ /* 0x000fc800010f0c62 */
[----:B------:R-:W-:Y:S02]  /*a8d0*/  ISETP.GE.AND P2, PT, R2, 0x1, PT ;  /* 0x000000010200780c */ /* 0x000fe40003f46270 */
[----:B------:R-:W-:-:S04]  /*a8e0*/  @!P5 LEA R4, P0, R76, R29, 0x1 ;  /* 0x0000001d4c04d211 */ /* 0x000fc800078008ff */
[----:B--2---:R-:W-:Y:S02]  /*a8f0*/  @!P5 LEA.HI.X R5, R76, R8, R77, 0x1, P0 ;  /* 0x000000084c05d211 */ /* 0x004fe400000f0c4d */
[----:B------:R-:W-:-:S04]  /*a900*/  @!P5 LEA R10, P0, R226, R29, 0x1 ;  /* 0x0000001de20ad211 */ /* 0x000fc800078008ff */
[----:B------:R-:W-:Y:S02]  /*a910*/  @!P5 LEA.HI.X R11, R226, R8, R98, 0x1, P0 ;  /* 0x00000008e20bd211 */ /* 0x000fe400000f0c62 */
[C---:B-1----:R-:W-:Y:S02]  /*a920*/  @P2 LEA R8, P0, R76.reuse, R6, 0x1 ;  /* 0x000000064c082211 */ /* 0x042fe400078008ff */
[C---:B------:R-:W-:Y:S02]  /*a930*/  ISETP.GE.AND P1, PT, R76.reuse, c[0x0][0x198], PT ;  /* 0x000066004c007a0c */ /* 0x040fe40003f26270 */
[----:B---3--:R-:W-:Y:S02]  /*a940*/  @P2 LEA.HI.X R9, R76, R28, R77, 0x1, P0 ;  /* 0x0000001c4c092211 */ /* 0x008fe400000f0c4d */
[----:B------:R-:W-:-:S09]  /*a950*/  ISETP.GE.AND P0, PT, R226, c[0x0][0x198], PT ;  /* 0x00006600e2007a0c */ /* 0x000fd20003f06270 */
[----:B------:R1:W-:Y:S04]  /*a960*/  @!P3 LDGSTS.E.BYPASS.LTC128B.128 [R227+0x100], [R26.64], !P1 ;  /* 0x001000001ae3bfae */ /* 0x0003e8000c901d48 */
        /* <DEDUP_REMOVED lines=12> */
[----:B------:R-:W-:-:S07]  /*aa30*/  @P2 LEA.HI.X R5, R226, R28, R98, 0x1, P1 ;  /* 0x0000001ce2052211 */ /* 0x000fce00008f0c62 */
[----:B------:R2:W-:Y:S01]  /*aa40*/  @P2 LDGSTS.E.BYPASS.LTC128B.128 [R227+0xb900], [R4.64], !P0 ;  /* 0x0b90000004e32fae */ /* 0x0005e2000c101d48 */
[----:B------:R-:W-:-:S03]  /*aa50*/  ISETP.GE.AND P0, PT, R2, 0x21, PT ;  /* 0x000000210200780c */ /* 0x000fc60003f06270 */
[----:B--2---:R-:W3:Y:S04]  /*aa60*/  SHFL.IDX PT, R4, R3, 0x1, 0x181f ;  /* 0x00381f0003047f89 */ /* 0x004ee800000e0000 */
[----:B------:R-:W2:Y:S06]  /*aa70*/  SHFL.IDX PT, R5, R30, 0x1, 0x181f ;  /* 0x00381f001e057f89 */ /* 0x000eac00000e0000 */
        /* <DEDUP_REMOVED lines=15> */
[----:B------:R-:W-:Y:S01]  /*ab70*/  @P0 ISETP.GE.AND P1, PT, R76, c[0x0][0x1d4], PT ;  /* 0x000075004c000a0c */ /* 0x000fe20003f26270 */
[----:B------:R-:W2:Y:S04]  /*ab80*/  SHFL.IDX PT, R3, R3, 0x3, 0x181f ;  /* 0x00781f0003037f89 */ /* 0x000ea800000e0000 */
[----:B------:R-:W3:Y:S08]  /*ab90*/  SHFL.IDX PT, R6, R30, 0x3, 0x181f ;  /* 0x00781f001e067f89 */ /* 0x000ef000000e0000 */
[----:B------:R1:W-:Y:S01]  /*aba0*/  @P0 LDGSTS.E.BYPASS.LTC128B.128 [R229+0xa100], [R8.64], !P1 ;  /* 0x0a10000008e50fae */ /* 0x0003e2000c901d48 */
[----:B------:R-:W-:-:S13]  /*abb0*/  @P0 ISETP.GE.AND P1, PT, R226, c[0x0][0x1d4], PT ;  /* 0x00007500e2000a0c */ /* 0x000fda0003f26270 */
[----:B------:R2:W-:Y:S01]  /*abc0*/  @P0 LDGSTS.E.BYPASS.LTC128B.128 [R229+0xd900], [R4.64], !P1 ;  /* 0x0d90000004e50fae */ /* 0x0005e2000c901d48 */
[----:B------:R-:W-:-:S13]  /*abd0*/  ISETP.GE.AND P0, PT, R2, 0x61, PT ;  /* 0x000000610200780c */ /* 0x000fda0003f06270 */
[----:B--2---:R-:W-:-:S04]  /*abe0*/  @P0 LEA R4, P1, R76, R3, 0x1 ;  /* 0x000000034c040211 */ /* 0x004fc800078208ff */
[----:B---3--:R-:W-:Y:S02]  /*abf0*/  @P0 LEA.HI.X R5, R76, R6, R77, 0x1, P1 ;  /* 0x000000064c050211 */ /* 0x008fe400008f0c4d */
[----:B------:R-:W-:-:S04]  /*ac00*/  @P0 LEA R2, P1, R226, R3, 0x1 ;  /* 0x00000003e2020211 */ /* 0x000fc800078208ff */
[----:B------:R-:W-:Y:S02]  /*ac10*/  @P0 LEA.HI.X R3, R226, R6, R98, 0x1, P1 ;  /* 0x00000006e2030211 */ /* 0x000fe400008f0c62 */
[----:B------:R-:W-:Y:S01]  /*ac20*/  @P0 ISETP.GE.AND P1, PT, R76, c[0x0][0x1d4], PT ;  /* 0x000075004c000a0c */ /* 0x000fe20003f26270 */
[----:B------:R1:W-:-:S12]  /*ac30*/  STL.64 [R1+0x28], R32 ;  /* 0x0000282001007387 */ /* 0x0003d80000100a00 */
[----:B------:R1:W-:Y:S01]  /*ac40*/  @P0 LDGSTS.E.BYPASS.LTC128B.128 [R229+0xb100], [R4.64], !P1 ;  /* 0x0b10000004e50fae */ /* 0x0003e2000c901d48 */
[----:B------:R-:W-:-:S03]  /*ac50*/  @P0 ISETP.GE.AND P1, PT, R226, c[0x0][0x1d4], PT ;  /* 0x00007500e2000a0c */ /* 0x000fc60003f26270 */
[----:B------:R1:W-:Y:S10]  /*ac60*/  STL [R1+0x24], R31 ;  /* 0x0000241f01007387 */ /* 0x0003f40000100800 */
[----:B------:R1:W-:Y:S01]  /*ac70*/  @P0 LDGSTS.E.BYPASS.LTC128B.128 [R229+0xe900], [R2.64], !P1 ;  /* 0x0e90000002e50fae */ /* 0x0003e2000c901d48 */
[----:B------:R-:W-:-:S03]  /*ac80*/  ISETP.LT.AND P0, PT, RZ, c[0x0][0x27c], PT ;  /* 0x00009f00ff007a0c */ /* 0x000fc60003f01270 */
[----:B------:R-:W0:Y:S01]  /*ac90*/  LDGDEPBAR ;  /* 0x00000000000079af */ /* 0x000e220000000000 */
[----:B------:R-:W-:Y:S02]  /*aca0*/  P2R R46, PR, RZ, 0x20 ;  /* 0x00000020ff2e7803 */ /* 0x000fe40000000000 */
[----:B------:R-:W-:-:S07]  /*acb0*/  ISETP.GT.AND P5, PT, R0, 0x6f, PT ;  /* 0x0000006f0000780c */ /* 0x000fce0003fa4270 */
[----:B------:R-:W-:Y:S05]  /*acc0*/  @P0 BRA `(.L_x_1573) ;  /* 0x0000002000000947 */ /* 0x000fea0003800000 */
[----:B------:R-:W-:-:S04]  /*acd0*/  DEPBAR.LE SB0, 0x1 ;  /* 0x000080400000791a */ /* 0x000fc80000000000 */
[----:B------:R-:W-:Y:S05]  /*ace0*/  BRA `(.L_x_1574) ;  /* 0x00004d9000007947 */ /* 0x000fea0003800000 */
.L_x_1573:
        /* <DEDUP_REMOVED lines=8> */
[----:B------:R-:W-:Y:S01]  /*ad70*/  IMAD R6, R137, c[0x0][0x294], R2 ;  /* 0x0000a50089067a24 */ /* 0x000fe200078e0202 */
        /* <DEDUP_REMOVED lines=57> */
.L_x_1577:
[----:B--2---:R-:W-:Y:S05]  /*b110*/  BSYNC B0 ;  /* 0x0000000000007941 */ /* 0x004fea0003800000 */
.L_x_1576:
        /* <DEDUP_REMOVED lines=15> */
[----:B---3--:R2:W3:Y:S01]  /*b210*/  SHFL.IDX PT, R21, R28, 0x1, 0x181f ;  /* 0x00381f001c157f89 */ /* 0x0084e200000e0000 */
        /* <DEDUP_REMOVED lines=9> */
[----:B-1----:R-:W-:-:S05]  /*b2b0*/  @!P1 IADD3 R24, P0, R6, R2, RZ ;  /* 0x0000000206189210 */ /* 0x002fca0007f1e0ff */
[----:B----4-:R-:W-:Y:S01]  /*b2c0*/  @!P1 IMAD.X R25, R20, 0x1, R3, P0 ;  /* 0x0000000114199824 */ /* 0x010fe200000e0603 */
[----:B------:R-:W-:-:S05]  /*b2d0*/  @!P1 IADD3 R22, P0, R15, R2, RZ ;  /* 0x000000020f169210 */ /* 0x000fca0007f1e0ff */
[----:B---3--:R-:W-:Y:S01]  /*b2e0*/  @!P1 IMAD.X R23, R21, 0x1, R3, P0 ;  /* 0x0000000115179824 */ /* 0x008fe200000e0603 */
[----:B------:R-:W-:-:S13]  /*b2f0*/  ISETP.GE.AND P0, PT, R81, c[0x0][0x27c], PT ;  /* 0x00009f0051007a0c */ /* 0x000fda0003f06270 */
[C---:B------:R-:W-:Y:S01]  /*b300*/  @!P0 IMAD.SHL.U32 R4, R81.reuse, 0x2, RZ ;  /* 0x0000000251048824 */ /* 0x040fe200078e00ff */
[----:B------:R-:W-:-:S04]  /*b310*/  @!P0 SHF.L.U64.HI R5, R81, 0x1, R65 ;  /* 0x0000000151058819 */ /* 0x000fc80000010241 */
[----:B------:R-:W-:-:S05]  /*b320*/  @!P0 IADD3 R2, P2, R6, R4, RZ ;  /* 0x0000000406028210 */ /* 0x000fca0007f5e0ff */
[----:B------:R-:W-:Y:S01]  /*b330*/  @!P0 IMAD.X R3, R20, 0x1, R5, P2 ;  /* 0x0000000114038824 */ /* 0x000fe200010e0605 */
[----:B------:R-:W-:Y:S01]  /*b340*/  @!P0 IADD3 R20, P2, R15, R4, RZ ;  /* 0x000000040f148210 */ /* 0x000fe20007f5e0ff */
[----:B------:R-:W-:-:S03]  /*b350*/  CS2R R34, SRZ ;  /* 0x0000000000227805 */ /* 0x000fc6000001ff00 */
[----:B------:R1:W5:Y:S01]  /*b360*/  @!P0 LD.E.64 R40, [R2.64] ;  /* 0x0000000802288980 */ /* 0x000362000c101b00 */
[----:B------:R-:W-:Y:S02]  /*b370*/  @!P0 IMAD.X R21, R21, 0x1, R5, P2 ;  /* 0x0000000115158824 */ /* 0x000fe400010e0605 */
[----:B------:R-:W-:-:S03]  /*b380*/  CS2R R4, SRZ ;  /* 0x0000000000047805 */ /* 0x000fc6000001ff00 */
[----:B------:R3:W5:Y:S04]  /*b390*/  @!P0 LD.E.64 R34, [R20.64] ;  /* 0x0000000814228980 */ /* 0x000768000c101b00 */
[----:B------:R3:W5:Y:S01]  /*b3a0*/  @!P1 LD.E.64 R4, [R24.64] ;  /* 0x0000000818049980 */ /* 0x000762000c101b00 */
[----:B-1----:R-:W-:-:S06]  /*b3b0*/  CS2R R2, SRZ ;  /* 0x0000000000027805 */ /* 0x002fcc000001ff00 */
[----:B------:R3:W5:Y:S02]  /*b3c0*/  @!P1 LD.E.64 R2, [R22.64] ;  /* 0x0000000816029980 */ /* 0x000764000c101b00 */
.L_x_1579:
[----:B------:R-:W-:Y:S05]  /*b3d0*/  BSYNC B0 ;  /* 0x0000000000007941 */ /* 0x000fea0003800000 */
.L_x_1578:
[----:B-1-3-5:R-:W-:Y:S01]  /*b3e0*/  IMAD.MOV.U32 R24, RZ, RZ, R40 ;  /* 0x000000ffff187224 */ /* 0x02afe200078e0028 */
[----:B------:R-:W-:Y:S01]  /*b3f0*/  MOV R15, R4 ;  /* 0x00000004000f7202 */ /* 0x000fe20000000f00 */
[----:B------:R-:W-:Y:S01]  /*b400*/  IMAD.MOV.U32 R23, RZ, RZ, R41 ;  /* 0x000000ffff177224 */ /* 0x000fe200078e0029 */
[----:B------:R1:W3:Y:S01]  /*b410*/  SHFL.IDX PT, R21, R32, 0x2, 0x181f ;  /* 0x00581f0020157f89 */ /* 0x0002e200000e0000 */
        /* <DEDUP_REMOVED lines=8> */
[----:B------:R1:W2:Y:S01]  /*b4a0*/  SHFL.IDX PT, R22, R33, 0x2, 0x181f ;  /* 0x00581f0021167f89 */ /* 0x0002a200000e0000 */
[----:B------:R-:W-:Y:S01]  /*b4b0*/  MOV R6, R3 ;  /* 0x0000000300067202 */ /* 0x000fe20000000f00 */
[----:B------:R-:W-:Y:S01]  /*b4c0*/  CS2R R44, SRZ ;  /* 0x00000000002c7805 */ /* 0x000fe2000001ff00 */
[----:B------:R-:W-:Y:S01]  /*b4d0*/  PRMT R58, R23, 0x5410, R24 ;  /* 0x00005410173a7816 */ /* 0x000fe20000000018 */
[----:B------:R1:W4:Y:S01]  /*b4e0*/  SHFL.IDX PT, R30, R28, 0x2, 0x181f ;  /* 0x00581f001c1e7f89 */ /* 0x00032200000e0000 */
[----:B------:R-:W-:Y:S01]  /*b4f0*/  PRMT R56, R6, 0x5410, R15 ;  /* 0x0000541006387816 */ /* 0x000fe2000000000f */
[----:B------:R-:W-:Y:S01]  /*b500*/  CS2R R36, SRZ ;  /* 0x0000000000247805 */ /* 0x000fe2000001ff00 */
[----:B------:R-:W-:Y:S01]  /*b510*/  CS2R R42, SRZ ;  /* 0x00000000002a7805 */ /* 0x000fe2000001ff00 */
[----:B----4-:R1:W4:Y:S01]  /*b520*/  SHFL.IDX PT, R20, R31, 0x2, 0x181f ;  /* 0x00581f001f147f89 */ /* 0x01032200000e0000 */
[----:B------:R-:W-:Y:S01]  /*b530*/  CS2R R38, SRZ ;  /* 0x0000000000267805 */ /* 0x000fe2000001ff00 */
[----:B------:R-:W-:Y:S05]  /*b540*/  @P6 BRA `(.L_x_1581) ;  /* 0x0000016000006947 */ /* 0x000fea0003800000 */
[----:B------:R-:W-:Y:S01]  /*b550*/  ISETP.GE.AND P1, PT, R78, c[0x0][0x27c], PT ;  /* 0x00009f004e007a0c */ /* 0x000fe20003f26270 */
[----:B------:R-:W-:Y:S01]  /*b560*/  CS2R R44, SRZ ;  /* 0x00000000002c7805 */ /* 0x000fe2000001ff00 */
[----:B------:R-:W-:Y:S01]  /*b570*/  ISETP.GE.AND P0, PT, R81, c[0x0][0x27c], PT ;  /* 0x00009f0051007a0c */ /* 0x000fe20003f06270 */
[----:B------:R-:W-:-:S10]  /*b580*/  CS2R R36, SRZ ;  /* 0x0000000000247805 */ /* 0x000fd4000001ff00 */
[C---:B------:R-:W-:Y:S01]  /*b590*/  @!P1 IMAD.SHL.U32 R6, R78.reuse, 0x2, RZ ;  /* 0x000000024e069824 */ /* 0x040fe200078e00ff */
[----:B------:R-:W-:Y:S02]  /*b5a0*/  @!P1 SHF.L.U64.HI R15, R78, 0x1, R79 ;  /* 0x000000014e0f9819 */ /* 0x000fe4000001024f */
[----:B------:R-:W-:Y:S02]  /*b5b0*/  @!P0 SHF.L.U64.HI R29, R81, 0x1, R65 ;  /* 0x00000001511d8819 */ /* 0x000fe40000010241 */
[----:B--2---:R-:W-:-:S05]  /*b5c0*/  @!P1 IADD3 R26, P2, R22, R6, RZ ;  /* 0x00000006161a9210 */ /* 0x004fca0007f5e0ff */
[--C-:B---3--:R-:W-:Y:S01]  /*b5d0*/  @!P1 IMAD.X R27, R21, 0x1, R15.reuse, P2 ;  /* 0x00000001151b9824 */ /* 0x108fe200010e060f */
[----:B----4-:R-:W-:Y:S01]  /*b5e0*/  @!P1 IADD3 R24, P2, R20, R6, RZ ;  /* 0x0000000614189210 */ /* 0x010fe20007f5e0ff */
        /* <DEDUP_REMOVED lines=12> */
.L_x_1581:
[----:B------:R-:W-:Y:S05]  /*b6b0*/  BSYNC B0 ;  /* 0x0000000000007941 */ /* 0x000fea0003800000 */
.L_x_1580:
[----:B------:R-:W-:Y:S01]  /*b6c0*/  ISETP.NE.AND P0, PT, R46, RZ, PT ;  /* 0x000000ff2e00720c */ /* 0x000fe20003f05270 */
[----:B--2--5:R-:W-:Y:S01]  /*b6d0*/  IMAD.MOV.U32 R22, RZ, RZ, R44 ;  /* 0x000000ffff167224 */ /* 0x024fe200078e002c */
[----:B----4-:R-:W-:Y:S01]  /*b6e0*/  MOV R20, R36 ;  /* 0x0000002400147202 */ /* 0x010fe20000000f00 */
[----:B---3--:R-:W-:Y:S01]  /*b6f0*/  IMAD.MOV.U32 R21, RZ, RZ, R45 ;  /* 0x000000ffff157224 */ /* 0x008fe200078e002d */
[----:B------:R-:W2:Y:S01]  /*b700*/  SHFL.IDX PT, R30, R32, 0x3, 0x181f ;  /* 0x00781f00201e7f89 */ /* 0x000ea200000e0000 */
        /* <DEDUP_REMOVED lines=8> */
[----:B------:R3:W4:Y:S01]  /*b790*/  SHFL.IDX PT, R15, R33, 0x3, 0x181f ;  /* 0x00781f00210f7f89 */ /* 0x00072200000e0000 */
[----:B------:R-:W-:Y:S01]  /*b7a0*/  MOV R6, R39 ;  /* 0x0000002700067202 */ /* 0x000fe20000000f00 */
[----:B------:R-:W-:Y:S01]  /*b7b0*/  CS2R R46, SRZ ;  /* 0x00000000002e7805 */ /* 0x000fe2000001ff00 */
[----:B------:R-:W-:Y:S01]  /*b7c0*/  PRMT R63, R21, 0x5410, R22 ;  /* 0x00005410153f7816 */ /* 0x000fe20000000016 */
[----:B------:R1:W1:Y:S01]  /*b7d0*/  SHFL.IDX PT, R29, R28, 0x3, 0x181f ;  /* 0x00781f001c1d7f89 */ /* 0x00026200000e0000 */
[----:B------:R-:W-:-:S03]  /*b7e0*/  PRMT R61, R6, 0x5410, R20 ;  /* 0x00005410063d7816 */ /* 0x000fc60000000014 */
[----:B------:R1:W1:Y:S02]  /*b7f0*/  SHFL.IDX PT, R23, R31, 0x3, 0x181f ;  /* 0x00781f001f177f89 */ /* 0x00026400000e0000 */
[----:B-1-3--:R-:W-:Y:S01]  /*b800*/  CS2R R32, SRZ ;  /* 0x0000000000207805 */ /* 0x00afe2000001ff00 */
[----:B------:R-:W-:Y:S05]  /*b810*/  @P0 BRA `(.L_x_1583) ;  /* 0x0000016000000947 */ /* 0x000fea0003800000 */
[----:B--2-4-:R-:W-:Y:S01]  /*b820*/  ISETP.GE.AND P1, PT, R78, c[0x0][0x27c], PT ;  /* 0x00009f004e007a0c */ /* 0x014fe20003f26270 */
[----:B------:R-:W-:Y:S01]  /*b830*/  CS2R R50, SRZ ;  /* 0x0000000000327805 */ /* 0x000fe2000001ff00 */
[----:B------:R-:W-:Y:S01]  /*b840*/  ISETP.GE.AND P0, PT, R81, c[0x0][0x27c], PT ;  /* 0x00009f0051007a0c */ /* 0x000fe20003f06270 */
[----:B------:R-:W-:-:S10]  /*b850*/  CS2R R32, SRZ ;  /* 0x0000000000207805 */ /* 0x000fd4000001ff00 */
[C---:B------:R-:W-:Y:S01]  /*b860*/  @!P1 IMAD.SHL.U32 R6, R78.reuse, 0x2, RZ ;  /* 0x000000024e069824 */ /* 0x040fe200078e00ff */
[----:B------:R-:W-:Y:S01]  /*b870*/  @!P1 SHF.L.U64.HI R21, R78, 0x1, R79 ;  /* 0x000000014e159819 */ /* 0x000fe2000001024f */
[C---:B------:R-:W-:Y:S01]  /*b880*/  @!P0 IMAD.SHL.U32 R20, R81.reuse, 0x2, RZ ;  /* 0x0000000251148824 */ /* 0x040fe200078e00ff */
[----:B------:R-:W-:Y:S02]  /*b890*/  @!P0 SHF.L.U64.HI R28, R81, 0x1, R65 ;  /* 0x00000001511c8819 */ /* 0x000fe40000010241 */
[-C--:B------:R-:W-:Y:S02]  /*b8a0*/  @!P1 IADD3 R26, P2, R15, R6.reuse, RZ ;  /* 0x000000060f1a9210 */ /* 0x080fe40007f5e0ff */
[----:B------:R-:W-:Y:S02]  /*b8b0*/  @!P1 IADD3 R24, P4, R23, R6, RZ ;  /* 0x0000000617189210 */ /* 0x000fe40007f9e0ff */
[-C--:B------:R-:W-:Y:S01]  /*b8c0*/  @!P0 IADD3 R22, P3, R15, R20.reuse, RZ ;  /* 0x000000140f168210 */ /* 0x080fe20007f7e0ff */
[C-C-:B------:R-:W-:Y:S01]  /*b8d0*/  @!P1 IMAD.X R27, R30.reuse, 0x1, R21.reuse, P2 ;  /* 0x000000011e1b9824 */ /* 0x140fe200010e0615 */
[----:B------:R-:W-:Y:S01]  /*b8e0*/  @!P0 IADD3 R20, P2, R23, R20, RZ ;  /* 0x0000001417148210 */ /* 0x000fe20007f5e0ff */
[C---:B------:R-:W-:Y:S01]  /*b8f0*/  @!P1 IMAD.X R25, R29.reuse, 0x1, R21, P4 ;  /* 0x000000011d199824 */ /* 0x040fe200020e0615 */
[----:B------:R-:W-:Y:S01]  /*b900*/  CS2R R46, SRZ ;  /* 0x00000000002e7805 */ /* 0x000fe2000001ff00 */
[----:B------:R-:W-:Y:S01]  /*b910*/  CS2R R48, SRZ ;  /* 0x0000000000307805 */ /* 0x000fe2000001ff00 */
[--C-:B------:R-:W-:Y:S01]  /*b920*/  @!P0 IMAD.X R23, R30, 0x1, R28.reuse, P3 ;  /* 0x000000011e178824 */ /* 0x100fe200018e061c */
[----:B------:R1:W5:Y:S01]  /*b930*/  @!P1 LD.E.64 R32, [R26.64] ;  /* 0x000000081a209980 */ /* 0x000362000c101b00 */
[----:B------:R-:W-:-:S03]  /*b940*/  @!P0 IMAD.X R21, R29, 0x1, R28, P2 ;  /* 0x000000011d158824 */ /* 0x000fc600010e061c */
[----:B------:R1:W5:Y:S04]  /*b950*/  @!P0 LD.E.64 R50, [R22.64] ;  /* 0x0000000816328980 */ /* 0x000368000c101b00 */
[----:B------:R1:W5:Y:S04]  /*b960*/  @!P1 LD.E.64 R46, [R24.64] ;  /* 0x00000008182e9980 */ /* 0x000368000c101b00 */
[----:B------:R1:W5:Y:S02]  /*b970*/  @!P0 LD.E.64 R48, [R20.64] ;  /* 0x0000000814308980 */ /* 0x000364000c101b00 */
.L_x_1583:
[----:B--2-4-:R-:W-:Y:S05]  /*b980*/  BSYNC B0 ;  /* 0x0000000000007941 */ /* 0x014fea0003800000 */
.L_x_1582:
        /* <DEDUP_REMOVED lines=41> */
[C---:B------:R-:W-:Y:S01]  /*bc20*/  FMUL.FTZ R20, R22.reuse, R28 ;  /* 0x0000001c16147220 */ /* 0x040fe20000410000 */
[C---:B------:R-:W-:Y:S01]  /*bc30*/  SHF.L.U32 R9, R21.reuse, 0x10, RZ ;  /* 0x0000001015097819 */ /* 0x040fe200000006ff */
[-C--:B------:R-:W-:Y:S01]  /*bc40*/  FMUL.FTZ R22, R22, R23.reuse ;  /* 0x0000001716167220 */ /* 0x080fe20000410000 */
[----:B------:R-:W-:Y:S01]  /*bc50*/  LOP3.LUT R6, R21, 0xffff0000, RZ, 0xc0, !PT ;  /* 0xffff000015067812 */ /* 0x000fe200078ec0ff */
[----:B------:R-:W-:Y:S02]  /*bc60*/  FMUL.FTZ R17, R8, R30 ;  /* 0x0000001e08117220 */ /* 0x000fe40000410000 */
[C---:B------:R-:W-:Y:S02]  /*bc70*/  FFMA.FTZ R22, R27.reuse, R28, R22 ;  /* 0x0000001c1b167223 */ /* 0x040fe40000010016 */
[----:B------:R-:W-:Y:S01]  /*bc80*/  FFMA.FTZ R21, R27, R23, -R20 ;  /* 0x000000171b157223 */ /* 0x000fe20000010814 */
[C---:B------:R-:W-:Y:S01]  /*bc90*/  SHF.L.U32 R27, R25.reuse, 0x10, RZ ;  /* 0x00000010191b7819 */ /* 0x040fe200000006ff */
[C---:B------:R-:W-:Y:S01]  /*bca0*/  IMAD.U32 R28, R24.reuse, 0x10000, RZ ;  /* 0x00010000181c7824 */ /* 0x040fe200078e00ff */
[----:B------:R-:W-:Y:S01]  /*bcb0*/  LOP3.LUT R24, R24, 0xffff0000, RZ, 0xc0, !PT ;  /* 0xffff000018187812 */ /* 0x000fe200078ec0ff */
[-C--:B------:R-:W-:Y:S01]  /*bcc0*/  FMUL.FTZ R8, R8, R29.reuse ;  /* 0x0000001d08087220 */ /* 0x080fe20000410000 */
[----:B------:R-:W-:Y:S01]  /*bcd0*/  LOP3.LUT R25, R25, 0xffff0000, RZ, 0xc0, !PT ;  /* 0xffff000019197812 */ /* 0x000fe200078ec0ff */
[----:B------:R-:W-:Y:S01]  /*bce0*/  FFMA.FTZ R20, R26, R29, -R17 ;  /* 0x0000001d1a147223 */ /* 0x000fe20000010811 */
[----:B------:R-:W-:Y:S01]  /*bcf0*/  F2FP.BF16.PACK_AB R22, R22, R21 ;  /* 0x000000151616723e */ /* 0x000fe200000010ff */
[----:B------:R-:W-:-:S02]  /*bd00*/  FFMA.FTZ R23, R26, R30, R8 ;  /* 0x0000001e1a177223 */ /* 0x000fc40000010008 */
[----:B------:R-:W-:Y:S02]  /*bd10*/  FMUL.FTZ R17, R15, R28 ;  /* 0x0000001c0f117220 */ /* 0x000fe40000410000 */
[C---:B------:R-:W-:Y:S01]  /*bd20*/  FMUL.FTZ R8, R6.reuse, R24 ;  /* 0x0000001806087220 */ /* 0x040fe20000410000 */
[----:B------:R-:W-:Y:S01]  /*bd30*/  F2FP.BF16.PACK_AB R23, R23, R20 ;  /* 0x000000141717723e */ /* 0x000fe200000010ff */
[----:B------:R-:W-:Y:S02]  /*bd40*/  FMUL.FTZ R15, R15, R27 ;  /* 0x0000001b0f0f7220 */ /* 0x000fe40000410000 */
        /* <DEDUP_REMOVED lines=8> */
.L_x_1587:
[----:B------:R-:W-:Y:S05]  /*bdd0*/  BSYNC B0 ;  /* 0x0000000000007941 */ /* 0x000fea0003800000 */
.L_x_1586:
        /* <DEDUP_REMOVED lines=21> */
[C---:B------:R-:W-:Y:S01]  /*bf30*/  SHF.L.U32 R9, R21.reuse, 0x10, RZ ;  /* 0x0000001015097819 */ /* 0x040fe200000006ff */
[C---:B------:R-:W-:Y:S01]  /*bf40*/  FMUL.FTZ R20, R16.reuse, R23 ;  /* 0x0000001710147220 */ /* 0x040fe20000410000 */
[----:B------:R-:W-:Y:S01]  /*bf50*/  LOP3.LUT R6, R21, 0xffff0000, RZ, 0xc0, !PT ;  /* 0xffff000015067812 */ /* 0x000fe200078ec0ff */
[----:B------:R-:W-:-:S02]  /*bf60*/  FMUL.FTZ R16, R16, R22 ;  /* 0x0000001610107220 */ /* 0x000fc40000410000 */
[----:B------:R-:W-:Y:S02]  /*bf70*/  FMUL.FTZ R15, R8, R26 ;  /* 0x0000001a080f7220 */ /* 0x000fe40000410000 */
[C---:B------:R-:W-:Y:S02]  /*bf80*/  FFMA.FTZ R22, R24.reuse, R22, -R20 ;  /* 0x0000001618167223 */ /* 0x040fe40000010814 */
[----:B------:R-:W-:Y:S01]  /*bf90*/  FFMA.FTZ R21, R24, R23, R16 ;  /* 0x0000001718157223 */ /* 0x000fe20000010010 */
[----:B------:R-:W-:Y:S01]  /*bfa0*/  SHF.L.U32 R16, R18, 0x10, RZ ;  /* 0x0000001012107819 */ /* 0x000fe200000006ff */
        /* <DEDUP_REMOVED lines=13> */
[----:B------:R-:W-:Y:S01]  /*c080*/  FFMA.FTZ R15, R9, R18, -R8 ;  /* 0x00000012090f7223 */ /* 0x000fe20000010808 */
[----:B------:R-:W-:Y:S01]  /*c090*/  F2FP.BF16.PACK_AB R11, R19, R20 ;  /* 0x00000014130b723e */ /* 0x000fe200000010ff */
[----:B------:R-:W-:Y:S01]  /*c0a0*/  FFMA.FTZ R6, R9, R24, R6 ;  /* 0x0000001809067223 */ /* 0x000fe20000010006 */
[----:B------:R-:W-:-:S04]  /*c0b0*/  F2FP.BF16.PACK_AB R8, R16, R17 ;  /* 0x000000111008723e */ /* 0x000fc800000010ff */
[----:B------:R-:W-:-:S05]  /*c0c0*/  F2FP.BF16.PACK_AB R9, R6, R15 ;  /* 0x0000000f0609723e */ /* 0x000fca00000010ff */
[----:B------:R1:W-:Y:S02]  /*c0d0*/  STS.128 [R227+0x4100], R8 ;  /* 0x00410008e3007388 */ /* 0x0003e40000000c00 */
.L_x_1585:
[----:B------:R-:W-:Y:S05]  /*c0e0*/  BSYNC B1 ;  /* 0x0000000000017941 */ /* 0x000fea0003800000 */
.L_x_1584:
        /* <DEDUP_REMOVED lines=15> */
[C---:B------:R-:W-:Y:S01]  /*c1e0*/  IMAD.U32 R20, R15.reuse, 0x10000, RZ ;  /* 0x000100000f147824 */ /* 0x040fe200078e00ff */
        /* <DEDUP_REMOVED lines=13> */
[----:B------:R-:W-:Y:S01]  /*c2c0*/  FFMA.FTZ R15, R19, R20, -R11 ;  /* 0x00000014130f7223 */ /* 0x000fe2000001080b */
[----:B------:R-:W-:Y:S01]  /*c2d0*/  SHF.L.U32 R4, R9, 0x10, RZ ;  /* 0x0000001009047819 */ /* 0x000fe200000006ff */
[----:B------:R-:W-:Y:S02]  /*c2e0*/  FMUL.FTZ R8, R3, R23 ;  /* 0x0000001703087220 */ /* 0x000fe40000410000 */
[----:B------:R-:W-:Y:S01]  /*c2f0*/  FFMA.FTZ R10, R19, R21, R10 ;  /* 0x00000015130a7223 */ /* 0x000fe2000001000a */
[----:B------:R-:W-:Y:S01]  /*c300*/  SHF.L.U32 R19, R17, 0x10, RZ ;  /* 0x0000001011137819 */ /* 0x000fe200000006ff */
        /* <DEDUP_REMOVED lines=19> */
.L_x_1591:
[----:B------:R-:W-:Y:S05]  /*c440*/  BSYNC B0 ;  /* 0x0000000000007941 */ /* 0x000fea0003800000 */
.L_x_1590:
        /* <DEDUP_REMOVED lines=48> */
.L_x_1589:
[----:B------:R-:W-:Y:S05]  /*c750*/  BSYNC B1 ;  /* 0x0000000000017941 */ /* 0x000fea0003800000 */
.L_x_1588:
        /* <DEDUP_REMOVED lines=53> */
.L_x_1595:
[----:B------:R-:W-:Y:S05]  /*cab0*/  BSYNC B0 ;  /* 0x0000000000007941 */ /* 0x000fea0003800000 */
.L_x_1594:
        /* <DEDUP_REMOVED lines=48> */
.L_x_1593:
[----:B------:R-:W-:Y:S05]  /*cdc0*/  BSYNC B1 ;  /* 0x0000000000017941 */ /* 0x000fea0003800000 */
.L_x_1592:
        /* <DEDUP_REMOVED lines=52> */
.L_x_1598:
[----:B------:R-:W-:Y:S05]  /*d110*/  BSYNC B0 ;  /* 0x0000000000007941 */ /* 0x000fea0003800000 */
.L_x_1597:
        /* <DEDUP_REMOVED lines=49> */
.L_x_1575:
        /* <DEDUP_REMOVED lines=34> */
[----:B------:R1:W2:Y:S01]  /*d650*/  @!P0 LD.E.128 R20, [R4.64] ;  /* 0x0000000804148980 */ /* 0x0002a2000c101d00 */
[----:B------:R-:W-:Y:S03]  /*d660*/  BSSY B0, `(.L_x_1599) ;  /* 0x0000025000007945 */ /* 0x000fe60003800000 */
[----:B------:R4:W1:Y:S01]  /*d670*/  SHFL.IDX PT, R30, R29, 0x1, 0x181f ;  /* 0x00381f001d1e7f89 */ /* 0x00086200000e0000 */
[----:B------:R-:W-:-:S03]  /*d680*/  ISETP.GE.AND P2, PT, R76, c[0x0][0x27c], PT ;  /* 0x00009f004c007a0c */ /* 0x000fc60003f46270 */
[----:B------:R4:W1:Y:S01]  /*d690*/  SHFL.IDX PT, R31, R15, 0x1, 0x181f ;  /* 0x00381f000f1f7f89 */ /* 0x00086200000e0000 */
[----:B------:R-:W-:-:S03]  /*d6a0*/  CS2R R18, SRZ ;  /* 0x0000000000127805 */ /* 0x000fc6000001ff00 */
[----:B------:R4:W1:Y:S01]  /*d6b0*/  SHFL.IDX PT, R32, R28, 0x1, 0x181f ;  /* 0x00381f001c207f89 */ /* 0x00086200000e0000 */
[----:B------:R-:W-:-:S03]  /*d6c0*/  CS2R R16, SRZ ;  /* 0x0000000000107805 */ /* 0x000fc6000001ff00 */
[----:B------:R4:W1:Y:S01]  /*d6d0*/  SHFL.IDX PT, R33, R6, 0x1, 0x181f ;  /* 0x00381f0006217f89 */ /* 0x00086200000e0000 */
[----:B------:R-:W-:Y:S01]  /*d6e0*/  CS2R R10, SRZ ;  /* 0x00000000000a7805 */ /* 0x000fe2000001ff00 */
[----:B---3--:R-:W-:Y:S01]  /*d6f0*/  IMAD.MOV.U32 R8, RZ, RZ, R26 ;  /* 0x000000ffff087224 */ /* 0x008fe200078e001a */
[----:B-1----:R-:W-:Y:S01]  /*d700*/  MOV R4, R24 ;  /* 0x0000001800047202 */ /* 0x002fe20000000f00 */
[----:B------:R-:W-:-:S03]  /*d710*/  IMAD.MOV.U32 R3, RZ, RZ, R25 ;  /* 0x000000ffff037224 */ /* 0x000fc600078e0019 */
[----:B------:R-:W-:Y:S01]  /*d720*/  PRMT R42, R8, 0x7610, R42 ;  /* 0x00007610082a7816 */ /* 0x000fe2000000002a */
[----:B--2---:R-:W-:Y:S02]  /*d730*/  IMAD.MOV.U32 R2, RZ, RZ, R22 ;  /* 0x000000ffff027224 */ /* 0x004fe400078e0016 */
[----:B------:R-:W-:Y:S01]  /*d740*/  IMAD.MOV.U32 R8, RZ, RZ, R27 ;  /* 0x000000ffff087224 */ /* 0x000fe200078e001b */
[----:B------:R-:W-:Y:S01]  /*d750*/  PRMT R36, R4, 0x7610, R36 ;  /* 0x0000761004247816 */ /* 0x000fe20000000024 */
[----:B------:R-:W-:Y:S01]  /*d760*/  IMAD.MOV.U32 R4, RZ, RZ, R23 ;  /* 0x000000ffff047224 */ /* 0x000fe200078e0017 */
[----:B------:R-:W-:Y:S01]  /*d770*/  PRMT R38, R3, 0x5410, R2 ;  /* 0x0000541003267816 */ /* 0x000fe20000000002 */
[----:B------:R-:W-:Y:S01]  /*d780*/  IMAD.MOV.U32 R2, RZ, RZ, R21 ;  /* 0x000000ffff027224 */ /* 0x000fe200078e0015 */
[----:B------:R-:W-:Y:S02]  /*d790*/  PRMT R39, R39, 0x5410, R8 ;  /* 0x0000541027277816 */ /* 0x000fe40000000008 */
[----:B------:R-:W-:Y:S01]  /*d7a0*/  MOV R3, R20 ;  /* 0x0000001400037202 */ /* 0x000fe20000000f00 */
[----:B------:R-:W-:Y:S01]  /*d7b0*/  CS2R R8, SRZ ;  /* 0x0000000000087805 */ /* 0x000fe2000001ff00 */
[----:B------:R-:W-:-:S02]  /*d7c0*/  PRMT R39, R4, 0x7610, R39 ;  /* 0x0000761004277816 */ /* 0x000fc40000000027 */
[----:B------:R-:W-:Y:S01]  /*d7d0*/  PRMT R37, R2, 0x5410, R3 ;  /* 0x0000541002257816 */ /* 0x000fe20000000003 */
[----:B------:R-:W-:Y:S05]  /*d7e0*/  @P4 BRA `(.L_x_1600) ;  /* 0x000000c000004947 */ /* 0x000fea0003800000 */
[----:B----4-:R-:W-:Y:S01]  /*d7f0*/  CS2R R16, SRZ ;  /* 0x0000000000107805 */ /* 0x010fe2000001ff00 */
        /* <DEDUP_REMOVED lines=11> */
.L_x_1600:
[----:B----4-:R-:W-:Y:S05]  /*d8b0*/  BSYNC B0 ;  /* 0x0000000000007941 */ /* 0x010fea0003800000 */
.L_x_1599:
[----:B-1----:R-:W1:Y:S01]  /*d8c0*/  SHFL.IDX PT, R4, R29, 0x2, 0x181f ;  /* 0x00581f001d047f89 */ /* 0x002e6200000e0000 */
[----:B------:R-:W-:Y:S01]  /*d8d0*/  ISETP.GE.OR P0, PT, R76, c[0x0][0x27c], P6 ;  /* 0x00009f004c007a0c */ /* 0x000fe20003706670 */
[----:B------:R-:W-:Y:S01]  /*d8e0*/  CS2R R50, SRZ ;  /* 0x0000000000327805 */ /* 0x000fe2000001ff00 */
[----:B------:R-:W-:Y:S01]  /*d8f0*/  CS2R R48, SRZ ;  /* 0x0000000000307805 */ /* 0x000fe2000001ff00 */
[----:B------:R-:W2:Y:S01]  /*d900*/  SHFL.IDX PT, R5, R28, 0x2, 0x181f ;  /* 0x00581f001c057f89 */ /* 0x000ea200000e0000 */
[----:B------:R-:W-:-:S03]  /*d910*/  ISETP.NE.AND P3, PT, R46, RZ, PT ;  /* 0x000000ff2e00720c */ /* 0x000fc60003f65270 */
        /* <DEDUP_REMOVED lines=12> */
[----:B------:R-:W-:Y:S01]  /*d9e0*/  BSSY B0, `(.L_x_1601) ;  /* 0x000002e000007945 */ /* 0x000fe20003800000 */
[----:B------:R-:W-:Y:S01]  /*d9f0*/  CS2R R58, SRZ ;  /* 0x00000000003a7805 */ /* 0x000fe2000001ff00 */
[----:B------:R-:W-:Y:S01]  /*da00*/  CS2R R56, SRZ ;  /* 0x0000000000387805 */ /* 0x000fe2000001ff00 */
[----:B------:R-:W2:Y:S01]  /*da10*/  SHFL.IDX PT, R28, R28, 0x3, 0x181f ;  /* 0x00781f001c1c7f89 */ /* 0x000ea200000e0000 */
[----:B------:R-:W-:Y:S01]  /*da20*/  CS2R R54, SRZ ;  /* 0x0000000000367805 */ /* 0x000fe2000001ff00 */
[----:B------:R-:W-:Y:S02]  /*da30*/  CS2R R52, SRZ ;  /* 0x0000000000347805 */ /* 0x000fe4000001ff00 */
[----:B------:R-:W2:Y:S04]  /*da40*/  SHFL.IDX PT, R29, R29, 0x3, 0x181f ;  /* 0x00781f001d1d7f89 */ /* 0x000ea800000e0000 */
[----:B------:R-:W2:Y:S04]  /*da50*/  SHFL.IDX PT, R15, R15, 0x3, 0x181f ;  /* 0x00781f000f0f7f89 */ /* 0x000ea800000e0000 */
[----:B------:R-:W2:Y:S01]  /*da60*/  SHFL.IDX PT, R6, R6, 0x3, 0x181f ;  /* 0x00781f0006067f89 */ /* 0x000ea200000e0000 */
[----:B-1---5:R-:W-:Y:S01]  /*da70*/  IMAD.MOV.U32 R5, RZ, RZ, R18 ;  /* 0x000000ffff057224 */ /* 0x022fe200078e0012 */
[----:B------:R-:W-:-:S04]  /*da80*/  MOV R4, R19 ;  /* 0x0000001300047202 */ /* 0x000fc80000000f00 */
[----:B------:R-:W-:Y:S01]  /*da90*/  PRMT R67, R4, 0x5410, R5 ;  /* 0x0000541004437816 */ /* 0x000fe20000000005 */
[----:B------:R-:W-:Y:S01]  /*daa0*/  IMAD.MOV.U32 R5, RZ, RZ, R10 ;  /* 0x000000ffff057224 */ /* 0x000fe200078e000a */
[----:B------:R-:W-:Y:S01]  /*dab0*/  MOV R4, R11 ;  /* 0x0000000b00047202 */ /* 0x000fe20000000f00 */
[----:B---3--:R-:W-:Y:S02]  /*dac0*/  IMAD.MOV.U32 R3, RZ, RZ, R16 ;  /* 0x000000ffff037224 */ /* 0x008fe400078e0010 */
[----:B------:R-:W-:Y:S01]  /*dad0*/  IMAD.MOV.U32 R2, RZ, RZ, R17 ;  /* 0x000000ffff027224 */ /* 0x000fe200078e0011 */
[----:B------:R-:W-:-:S04]  /*dae0*/  PRMT R66, R4, 0x5410, R5 ;  /* 0x0000541004427816 */ /* 0x000fc80000000005 */
[----:B------:R-:W-:Y:S01]  /*daf0*/  PRMT R65, R2, 0x5410, R3 ;  /* 0x0000541002417816 */ /* 0x000fe20000000003 */
[----:B------:R-:W-:Y:S02]  /*db00*/  IMAD.MOV.U32 R3, RZ, RZ, R8 ;  /* 0x000000ffff037224 */ /* 0x000fe400078e0008 */
[----:B------:R-:W-:-:S05]  /*db10*/  IMAD.MOV.U32 R2, RZ, RZ, R9 ;  /* 0x000000ffff027224 */ /* 0x000fca00078e0009 */
[----:B------:R-:W-:Y:S01]  /*db20*/  PRMT R64, R2, 0x5410, R3 ;  /* 0x0000541002407816 */ /* 0x000fe20000000003 */
[----:B--2---:R-:W-:Y:S01]  /*db30*/  IMAD.MOV.U32 R5, RZ, RZ, R50 ;  /* 0x000000ffff057224 */ /* 0x004fe200078e0032 */
[----:B------:R-:W-:Y:S01]  /*db40*/  MOV R4, R51 ;  /* 0x0000003300047202 */ /* 0x000fe20000000f00 */
[----:B------:R-:W-:Y:S02]  /*db50*/  IMAD.MOV.U32 R3, RZ, RZ, R48 ;  /* 0x000000ffff037224 */ /* 0x000fe400078e0030 */
[----:B------:R-:W-:Y:S01]  /*db60*/  IMAD.MOV.U32 R2, RZ, RZ, R49 ;  /* 0x000000ffff027224 */ /* 0x000fe200078e0031 */
[----:B------:R-:W-:Y:S01]  /*db70*/  PRMT R71, R4, 0x5410, R5 ;  /* 0x0000541004477816 */ /* 0x000fe20000000005 */
[----:B----4-:R-:W-:-:S03]  /*db80*/  IMAD.MOV.U32 R5, RZ, RZ, R46 ;  /* 0x000000ffff057224 */ /* 0x010fc600078e002e */
[----:B------:R-:W-:Y:S01]  /*db90*/  PRMT R69, R2, 0x5410, R3 ;  /* 0x0000541002457816 */ /* 0x000fe20000000003 */
[----:B------:R-:W-:Y:S01]  /*dba0*/  IMAD.MOV.U32 R3, RZ, RZ, R44 ;  /* 0x000000ffff037224 */ /* 0x000fe200078e002c */
[----:B------:R-:W-:Y:S01]  /*dbb0*/  MOV R4, R47 ;  /* 0x0000002f00047202 */ /* 0x000fe20000000f00 */
[----:B------:R-:W-:-:S03]  /*dbc0*/  IMAD.MOV.U32 R2, RZ, RZ, R45 ;  /* 0x000000ffff027224 */ /* 0x000fc600078e002d */
[----:B------:R-:W-:Y:S02]  /*dbd0*/  PRMT R70, R4, 0x5410, R5 ;  /* 0x0000541004467816 */ /* 0x000fe40000000005 */
[----:B------:R-:W-:Y:S01]  /*dbe0*/  PRMT R68, R2, 0x5410, R3 ;  /* 0x0000541002447816 */ /* 0x000fe20000000003 */
[----:B------:R-:W-:Y:S05]  /*dbf0*/  @P3 BRA `(.L_x_1602) ;  /* 0x000000c000003947 */ /* 0x000fea0003800000 */
[----:B------:R-:W-:Y:S01]  /*dc00*/  CS2R R56, SRZ ;  /* 0x0000000000387805 */ /* 0x000fe2000001ff00 */
        /* <DEDUP_REMOVED lines=11> */
.L_x_1602:
[----:B------:R-:W-:Y:S05]  /*dcc0*/  BSYNC B0 ;  /* 0x0000000000007941 */ /* 0x000fea0003800000 */
.L_x_1601:
        /* <DEDUP_REMOVED lines=21> */
[----:B------:R-:W-:Y:S01]  /*de20*/  IMAD.SHL.U32 R6, R82, 0x40, RZ ;  /* 0x0000004052067824 */ /* 0x000fe200078e00ff */
        /* <DEDUP_REMOVED lines=16> */
[----:B------:R-:W-:Y:S02]  /*df30*/  SHF.R.U64 R15, R26, 0x10, R27 ;  /* 0x000000101a0f7819 */ /* 0x000fe4000000121b */
[----:B------:R-:W-:Y:S01]  /*df40*/  SHF.R.U64 R21, R22, 0x10, R23 ;  /* 0x0000001016157819 */ /* 0x000fe20000001217 */
[----:B------:R-:W-:Y:S01]  /*df50*/  IMAD.SHL.U32 R43, R2, 0x2, RZ ;  /* 0x00000002022b7824 */ /* 0x000fe200078e00ff */
[----:B------:R-:W-:-:S02]  /*df60*/  SHF.R.U32.HI R2, RZ, 0x10, R25 ;  /* 0x00000010ff027819 */ /* 0x000fc40000011619 */
[C---:B------:R-:W-:Y:S02]  /*df70*/  PRMT R26, R37.reuse, 0x5432, R20 ;  /* 0x00005432251a7816 */ /* 0x040fe40000000014 */
[----:B------:R-:W2:Y:S01]  /*df80*/  LDS.128 R28, [R43+0x100] ;  /* 0x000100002b1c7984 */ /* 0x000ea20000000c00 */
[----:B------:R-:W-:Y:S02]  /*df90*/  PRMT R36, R36, 0x5410, R6 ;  /* 0x0000541024247816 */ /* 0x000fe40000000006 */
[----:B------:R-:W-:Y:S01]  /*dfa0*/  PRMT R25, R37, 0x5410, R4 ;  /* 0x0000541025197816 */ /* 0x000fe20000000004 */
[----:B-1----:R-:W-:Y:S01]  /*dfb0*/  IMAD.U32 R22, R35, 0x10000, RZ ;  /* 0x0001000023167824 */ /* 0x002fe200078e00ff */
[----:B------:R-:W-:Y:S02]  /*dfc0*/  SHF.R.U32.HI R3, RZ, 0x10, R27 ;  /* 0x00000010ff037819 */ /* 0x000fe4000001161b */
[----:B------:R-:W-:Y:S01]  /*dfd0*/  SHF.R.U32.HI R5, RZ, 0x10, R23 ;  /* 0x00000010ff057819 */ /* 0x000fe20000011617 */
[----:B------:R-:W-:Y:S01]  /*dfe0*/  IMAD.U32 R23, R34, 0x10000, RZ ;  /* 0x0001000022177824 */ /* 0x000fe200078e00ff */
[----:B------:R-:W-:Y:S01]  /*dff0*/  SHF.L.U32 R37, R33, 0x10, RZ ;  /* 0x0000001021257819 */ /* 0x000fe200000006ff */
[----:B------:R-:W-:Y:S01]  /*e000*/  IMAD.U32 R63, R25, 0x10000, RZ ;  /* 0x00010000193f7824 */ /* 0x000fe200078e00ff */
[----:B------:R-:W-:-:S02]  /*e010*/  LOP3.LUT R24, R33, 0xffff0000, RZ, 0xc0, !PT ;  /* 0xffff000021187812 */ /* 0x000fc400078ec0ff */
[----:B------:R-:W-:Y:S02]  /*e020*/  PRMT R42, R42, 0x5410, R15 ;  /* 0x000054102a2a7816 */ /* 0x000fe4000000000f */
        /* <DEDUP_REMOVED lines=12> */
[----:B------:R-:W-:Y:S01]  /*e0f0*/  IMAD.U32 R21, R28, 0x10000, RZ ;  /* 0x000100001c157824 */ /* 0x000fe200078e00ff */
[----:B------:R-:W-:Y:S01]  /*e100*/  SHF.L.U32 R29, R36, 0x10, RZ ;  /* 0x00000010241d7819 */ /* 0x000fe200000006ff */
[----:B------:R-:W-:Y:S01]  /*e110*/  IMAD.U32 R3, R31, 0x10000, RZ ;  /* 0x000100001f037824 */ /* 0x000fe200078e00ff */
[----:B------:R-:W-:Y:S01]  /*e120*/  LOP3.LUT R20, R28, 0xffff0000, RZ, 0xc0, !PT ;  /* 0xffff00001c147812 */ /* 0x000fe200078ec0ff */
[----:B------:R-:W-:Y:S01]  /*e130*/  FMUL.FTZ R28, R21, R35 ;  /* 0x00000023151c7220 */ /* 0x000fe20000410000 */
        /* <DEDUP_REMOVED lines=13> */
[C---:B------:R-:W-:Y:S02]  /*e210*/  FFMA.FTZ R31, R37.reuse, R31, -R28 ;  /* 0x0000001f251f7223 */ /* 0x040fe4000001081c */
[----:B------:R-:W-:Y:S01]  /*e220*/  FFMA.FTZ R29, R37, R63, R21 ;  /* 0x0000003f251d7223 */ /* 0x000fe20000010015 */
[----:B------:R-:W-:Y:S01]  /*e230*/  LOP3.LUT R21, R36, 0xffff0000, RZ, 0xc0, !PT ;  /* 0xffff000024157812 */ /* 0x000fe200078ec0ff */
[C---:B------:R-:W-:Y:S01]  /*e240*/  FFMA.FTZ R30, R22.reuse, R30, -R15 ;  /* 0x0000001e161e7223 */ /* 0x040fe2000001080f */
[----:B------:R-:W-:Y:S01]  /*e250*/  LOP3.LUT R36, R25, 0xffff0000, RZ, 0xc0, !PT ;  /* 0xffff000019247812 */ /* 0x000fe200078ec0ff */
[----:B------:R-:W-:Y:S01]  /*e260*/  FFMA.FTZ R28, R22, R61, R3 ;  /* 0x0000003d161c7223 */ /* 0x000fe20000010003 */
[----:B------:R-:W-:Y:S01]  /*e270*/  LOP3.LUT R22, R27, 0xffff0000, RZ, 0xc0, !PT ;  /* 0xffff00001b167812 */ /* 0x000fe200078ec0ff */
[----:B------:R-:W-:-:S02]  /*e280*/  FMUL.FTZ R3, R20, R38 ;  /* 0x0000002614037220 */ /* 0x000fc40000410000 */
[----:B------:R-:W-:Y:S02]  /*e290*/  IMAD.U32 R37, R40, 0x10000, RZ ;  /* 0x0001000028257824 */ /* 0x000fe400078e00ff */
[-C--:B------:R-:W-:Y:S02]  /*e2a0*/  FMUL.FTZ R15, R20, R21.reuse ;  /* 0x00000015140f7220 */ /* 0x080fe40000410000 */
[----:B------:R-:W-:Y:S02]  /*e2b0*/  FFMA.FTZ R26, R32, R21, -R3 ;  /* 0x00000015201a7223 */ /* 0x000fe40000010803 */
[C---:B------:R-:W-:Y:S02]  /*e2c0*/  FMUL.FTZ R20, R6.reuse, R36 ;  /* 0x0000002406147220 */ /* 0x040fe40000410000 */
[----:B------:R-:W-:Y:S02]  /*e2d0*/  FMUL.FTZ R3, R6, R22 ;  /* 0x0000001606037220 */ /* 0x000fe40000410000 */
[----:B------:R-:W-:-:S02]  /*e2e0*/  IMAD.U32 R27, R42, 0x10000, RZ ;  /* 0x000100002a1b7824 */ /* 0x000fc400078e00ff */
[C---:B------:R-:W-:Y:S02]  /*e2f0*/  FMUL.FTZ R6, R5.reuse, R37 ;  /* 0x0000002505067220 */ /* 0x040fe40000410000 */
[----:B------:R-:W-:Y:S01]  /*e300*/  FFMA.FTZ R25, R32, R38, R15 ;  /* 0x0000002620197223 */ /* 0x000fe2000001000f */
[----:B------:R-:W-:Y:S01]  /*e310*/  LOP3.LUT R32, R40, 0xffff0000, RZ, 0xc0, !PT ;  /* 0xffff000028207812 */ /* 0x000fe200078ec0ff */
[C---:B------:R-:W-:Y:S02]  /*e320*/  FFMA.FTZ R21, R24.reuse, R36, R3 ;  /* 0x0000002418157223 */ /* 0x040fe40000010003 */
[-C--:B------:R-:W-:Y:S02]  /*e330*/  FMUL.FTZ R3, R5, R27.reuse ;  /* 0x0000001b05037220 */ /* 0x080fe40000410000 */
[----:B------:R-:W-:Y:S01]  /*e340*/  FFMA.FTZ R15, R23, R27, -R6 ;  /* 0x0000001b170f7223 */ /* 0x000fe20000010806 */
[----:B------:R-:W-:Y:S01]  /*e350*/  LOP3.LUT R27, R39, 0xffff0000, RZ, 0xc0, !PT ;  /* 0xffff0000271b7812 */ /* 0x000fe200078ec0ff */
[----:B------:R-:W-:Y:S01]  /*e360*/  FFMA.FTZ R22, R24, R22, -R20 ;  /* 0x0000001618167223 */ /* 0x000fe20000010814 */
[----:B------:R-:W-:Y:S01]  /*e370*/  LOP3.LUT R24, R42, 0xffff0000, RZ, 0xc0, !PT ;  /* 0xffff00002a187812 */ /* 0x000fe200078ec0ff */
[----:B------:R-:W-:Y:S01]  /*e380*/  FFMA.FTZ R6, R23, R37, R3 ;  /* 0x0000002517067223 */ /* 0x000fe20000010003 */
[----:B------:R-:W-:Y:S01]  /*e390*/  LOP3.LUT R20, R41, 0xffff0000, RZ, 0xc0, !PT ;  /* 0xffff000029147812 */ /* 0x000fe200078ec0ff */
[----:B------:R-:W-:Y:S01]  /*e3a0*/  FMUL.FTZ R5, R4, R32 ;  /* 0x0000002004057220 */ /* 0x000fe20000410000 */
[----:B------:R-:W-:Y:S01]  /*e3b0*/  F2FP.BF16.PACK_AB R21, R21, R29 ;  /* 0x0000001d1515723e */ /* 0x000fe200000010ff */
[----:B------:R-:W-:-:S02]  /*e3c0*/  FMUL.FTZ R3, R2, R27 ;  /* 0x0000001b02037220 */ /* 0x000fc40000410000 */
        /* <DEDUP_REMOVED lines=13> */
[----:B------:R1:W-:Y:S04]  /*e4a0*/  STS.128 [R227+0x100], R24 ;  /* 0x00010018e3007388 */ /* 0x0003e80000000c00 */
[----:B------:R1:W-:Y:S02]  /*e4b0*/  STS.128 [R43+0x100], R20 ;  /* 0x000100142b007388 */ /* 0x0003e40000000c00 */
.L_x_1604:
[----:B------:R-:W-:Y:S05]  /*e4c0*/  BSYNC B0 ;  /* 0x0000000000007941 */ /* 0x000fea0003800000 */
.L_x_1603:
        /* <DEDUP_REMOVED lines=23> */
[----:B------:R-:W-:Y:S02]  /*e640*/  PRMT R16, R64, 0x5432, R8 ;  /* 0x0000543240107816 */ /* 0x000fe40000000008 */
[----:B------:R-:W-:Y:S02]  /*e650*/  IADD3 R2, R3, R2, R12 ;  /* 0x0000000203027210 */ /* 0x000fe40007ffe00c */
[----:B------:R-:W-:Y:S01]  /*e660*/  SHF.R.U64 R15, R18, 0x10, R19 ;  /* 0x00000010120f7819 */ /* 0x000fe20000001213 */
[----:B------:R-:W-:Y:S01]  /*e670*/  IMAD.U32 R36, R16, 0x10000, RZ ;  /* 0x0001000010247824 */ /* 0x000fe200078e00ff */
[----:B------:R-:W-:Y:S01]  /*e680*/  SHF.R.U32.HI R4, RZ, 0x10, R9 ;  /* 0x00000010ff047819 */ /* 0x000fe20000011609 */
[----:B------:R-:W-:Y:S01]  /*e690*/  IMAD.SHL.U32 R35, R2, 0x2, RZ ;  /* 0x0000000202237824 */ /* 0x000fe200078e00ff */
[----:B------:R-:W-:-:S02]  /*e6a0*/  PRMT R18, R65, 0x5432, R6 ;  /* 0x0000543241127816 */ /* 0x000fc40000000006 */
[----:B------:R-:W-:Y:S02]  /*e6b0*/  SHF.R.U32.HI R2, RZ, 0x10, R17 ;  /* 0x00000010ff027819 */ /* 0x000fe40000011611 */
[----:B-1----:R-:W1:Y:S01]  /*e6c0*/  LDS.128 R20, [R35+0x100] ;  /* 0x0001000023147984 */ /* 0x002e620000000c00 */
[--C-:B------:R-:W-:Y:S02]  /*e6d0*/  SHF.R.U64 R9, R10, 0x10, R11.reuse ;  /* 0x000000100a097819 */ /* 0x100fe4000000120b */
[----:B------:R-:W-:Y:S02]  /*e6e0*/  SHF.R.U32.HI R5, RZ, 0x10, R11 ;  /* 0x00000010ff057819 */ /* 0x000fe4000001160b */
[----:B------:R-:W-:Y:S02]  /*e6f0*/  SHF.R.U32.HI R3, RZ, 0x10, R19 ;  /* 0x00000010ff037819 */ /* 0x000fe40000011613 */
[----:B------:R-:W-:Y:S02]  /*e700*/  PRMT R33, R67, 0x5432, R15 ;  /* 0x0000543243217816 */ /* 0x000fe4000000000f */
[----:B------:R-:W-:-:S02]  /*e710*/  PRMT R17, R65, 0x5410, R2 ;  /* 0x0000541041117816 */ /* 0x000fc40000000002 */
[----:B------:R-:W-:Y:S02]  /*e720*/  PRMT R15, R64, 0x5410, R4 ;  /* 0x00005410400f7816 */ /* 0x000fe40000000004 */
[C---:B------:R-:W-:Y:S02]  /*e730*/  PRMT R31, R66.reuse, 0x5432, R9 ;  /* 0x00005432421f7816 */ /* 0x040fe40000000009 */
[----:B------:R-:W-:Y:S01]  /*e740*/  PRMT R30, R66, 0x5410, R5 ;  /* 0x00005410421e7816 */ /* 0x000fe20000000005 */
[----:B------:R-:W-:Y:S01]  /*e750*/  IMAD.U32 R38, R15, 0x10000, RZ ;  /* 0x000100000f267824 */ /* 0x000fe200078e00ff */
[----:B------:R-:W-:-:S03]  /*e760*/  PRMT R32, R67, 0x5410, R3 ;  /* 0x0000541043207816 */ /* 0x000fc60000000003 */
[----:B------:R-:W-:Y:S02]  /*e770*/  IMAD.U32 R37, R30, 0x10000, RZ ;  /* 0x000100001e257824 */ /* 0x000fe400078e00ff */
[----:B-1----:R-:W-:Y:S01]  /*e780*/  IMAD.U32 R10, R20, 0x10000, RZ ;  /* 0x00010000140a7824 */ /* 0x002fe200078e00ff */
[C---:B------:R-:W-:Y:S01]  /*e790*/  SHF.L.U32 R8, R21.reuse, 0x10, RZ ;  /* 0x0000001015087819 */ /* 0x040fe200000006ff */
[----:B------:R-:W-:Y:S01]  /*e7a0*/  IMAD.U32 R5, R22, 0x10000, RZ ;  /* 0x0001000016057824 */ /* 0x000fe200078e00ff */
[----:B------:R-:W-:Y:S01]  /*e7b0*/  LOP3.LUT R6, R21, 0xffff0000, RZ, 0xc0, !PT ;  /* 0xffff000015067812 */ /* 0x000fe200078ec0ff */
[----:B------:R-:W-:Y:S01]  /*e7c0*/  IMAD.U32 R21, R18, 0x10000, RZ ;  /* 0x0001000012157824 */ /* 0x000fe200078e00ff */
[----:B------:R-:W-:Y:S01]  /*e7d0*/  LOP3.LUT R9, R20, 0xffff0000, RZ, 0xc0, !PT ;  /* 0xffff000014097812 */ /* 0x000fe200078ec0ff */
[----:B------:R-:W-:Y:S01]  /*e7e0*/  FMUL.FTZ R20, R10, R36 ;  /* 0x000000240a147220 */ /* 0x000fe20000410000 */
[----:B------:R-:W-:Y:S01]  /*e7f0*/  LOP3.LUT R4, R22, 0xffff0000, RZ, 0xc0, !PT ;  /* 0xffff000016047812 */ /* 0x000fe200078ec0ff */
[-C--:B------:R-:W-:Y:S01]  /*e800*/  FMUL.FTZ R10, R10, R21.reuse ;  /* 0x000000150a0a7220 */ /* 0x080fe20000410000 */
[----:B------:R-:W-:Y:S01]  /*e810*/  SHF.L.U32 R22, R17, 0x10, RZ ;  /* 0x0000001011167819 */ /* 0x000fe200000006ff */
[C---:B------:R-:W-:Y:S01]  /*e820*/  IMAD.U32 R3, R23.reuse, 0x10000, RZ ;  /* 0x0001000017037824 */ /* 0x040fe200078e00ff */
        /* <DEDUP_REMOVED lines=10> */
[----:B------:R-:W-:-:S02]  /*e8d0*/  FFMA.FTZ R27, R28, R21, -R20 ;  /* 0x000000151c1b7223 */ /* 0x000fc40000010814 */
[----:B------:R-:W-:Y:S02]  /*e8e0*/  IMAD.U32 R21, R32, 0x10000, RZ ;  /* 0x0001000020157824 */ /* 0x000fe400078e00ff */
[----:B------:R-:W-:Y:S01]  /*e8f0*/  FFMA.FTZ R23, R28, R36, R10 ;  /* 0x000000241c177223 */ /* 0x000fe2000001000a */
[----:B------:R-:W-:Y:S01]  /*e900*/  LOP3.LUT R36, R16, 0xffff0000, RZ, 0xc0, !PT ;  /* 0xffff000010247812 */ /* 0x000fe200078ec0ff */
[C---:B------:R-:W-:Y:S02]  /*e910*/  FMUL.FTZ R20, R8.reuse, R38 ;  /* 0x0000002608147220 */ /* 0x040fe40000410000 */
[----:B------:R-:W-:Y:S02]  /*e920*/  FMUL.FTZ R10, R8, R22 ;  /* 0x00000016080a7220 */ /* 0x000fe40000410000 */
[C---:B------:R-:W-:Y:S02]  /*e930*/  FMUL.FTZ R8, R3.reuse, R37 ;  /* 0x0000002503087220 */ /* 0x040fe40000410000 */
[----:B------:R-:W-:-:S02]  /*e940*/  FMUL.FTZ R3, R3, R21 ;  /* 0x0000001503037220 */ /* 0x000fc40000410000 */
[----:B------:R-:W-:Y:S02]  /*e950*/  FFMA.FTZ R22, R19, R22, -R20 ;  /* 0x0000001613167223 */ /* 0x000fe40000010814 */
[C---:B------:R-:W-:Y:S01]  /*e960*/  FFMA.FTZ R21, R11.reuse, R21, -R8 ;  /* 0x000000150b157223 */ /* 0x040fe20000010808 */
[----:B------:R-:W-:Y:S01]  /*e970*/  LOP3.LUT R8, R18, 0xffff0000, RZ, 0xc0, !PT ;  /* 0xffff000012087812 */ /* 0x000fe200078ec0ff */
[----:B------:R-:W-:Y:S01]  /*e980*/  FFMA.FTZ R20, R11, R37, R3 ;  /* 0x000000250b147223 */ /* 0x000fe20000010003 */
[----:B------:R-:W-:Y:S01]  /*e990*/  LOP3.LUT R11, R17, 0xffff0000, RZ, 0xc0, !PT ;  /* 0xffff0000110b7812 */ /* 0x000fe200078ec0ff */
[----:B------:R-:W-:Y:S01]  /*e9a0*/  FMUL.FTZ R3, R9, R36 ;  /* 0x0000002409037220 */ /* 0x000fe20000410000 */
[----:B------:R-:W-:Y:S01]  /*e9b0*/  LOP3.LUT R17, R15, 0xffff0000, RZ, 0xc0, !PT ;  /* 0xffff00000f117812 */ /* 0x000fe200078ec0ff */
[-C--:B------:R-:W-:Y:S01]  /*e9c0*/  FMUL.FTZ R9, R9, R8.reuse ;  /* 0x0000000809097220 */ /* 0x080fe20000410000 */
[----:B------:R-:W-:Y:S01]  /*e9d0*/  LOP3.LUT R18, R30, 0xffff0000, RZ, 0xc0, !PT ;  /* 0xffff00001e127812 */ /* 0x000fe200078ec0ff */
[----:B------:R-:W-:-:S02]  /*e9e0*/  FFMA.FTZ R16, R29, R8, -R3 ;  /* 0x000000081d107223 */ /* 0x000fc40000010803 */
[----:B------:R-:W-:Y:S02]  /*e9f0*/  FFMA.FTZ R19, R19, R38, R10 ;  /* 0x0000002613137223 */ /* 0x000fe4000001000a */
[----:B------:R-:W-:Y:S01]  /*ea00*/  IMAD.U32 R28, R31, 0x10000, RZ ;  /* 0x000100001f1c7824 */ /* 0x000fe200078e00ff */
[----:B------:R-:W-:Y:S01]  /*ea10*/  F2FP.BF16.PACK_AB R16, R16, R27 ;  /* 0x0000001b1010723e */ /* 0x000fe200000010ff */
[C---:B------:R-:W-:Y:S02]  /*ea20*/  FMUL.FTZ R8, R6.reuse, R17 ;  /* 0x0000001106087220 */ /* 0x040fe40000410000 */
[----:B------:R-:W-:Y:S02]  /*ea30*/  FMUL.FTZ R3, R6, R11 ;  /* 0x0000000b06037220 */ /* 0x000fe40000410000 */
[----:B------:R-:W-:Y:S02]  /*ea40*/  IMAD.U32 R10, R33, 0x10000, RZ ;  /* 0x00010000210a7824 */ /* 0x000fe400078e00ff */
[----:B------:R-:W-:-:S02]  /*ea50*/  FFMA.FTZ R15, R29, R36, R9 ;  /* 0x000000241d0f7223 */ /* 0x000fc40000010009 */
[----:B------:R-:W-:Y:S02]  /*ea60*/  FMUL.FTZ R6, R5, R28 ;  /* 0x0000001c05067220 */ /* 0x000fe40000410000 */
[----:B------:R-:W-:Y:S01]  /*ea70*/  FFMA.FTZ R11, R24, R11, -R8 ;  /* 0x0000000b180b7223 */ /* 0x000fe20000010808 */
        /* <DEDUP_REMOVED lines=10> */
[-C--:B------:R-:W-:Y:S02]  /*eb20*/  FMUL.FTZ R4, R4, R17.reuse ;  /* 0x0000001104047220 */ /* 0x080fe40000410000 */
        /* <DEDUP_REMOVED lines=11> */
[----:B------:R1:W-:Y:S04]  /*ebe0*/  STS.128 [R39], R16 ;  /* 0x0000001027007388 */ /* 0x0003e80000000c00 */
[----:B------:R1:W-:Y:S02]  /*ebf0*/  STS.128 [R35+0x100], R8 ;  /* 0x0001000823007388 */ /* 0x0003e40000000c00 */
.L_x_1606:
[----:B------:R-:W-:Y:S05]  /*ec00*/  BSYNC B0 ;  /* 0x0000000000007941 */ /* 0x000fea0003800000 */
.L_x_1605:
        /* <DEDUP_REMOVED lines=10> */
[----:B-1----:R-:W-:Y:S01]  /*ecb0*/  SHF.R.U32.HI R25, RZ, 0x10, R47 ;  /* 0x00000010ff197819 */ /* 0x002fe2000001162f */
        /* <DEDUP_REMOVED lines=16> */
[----:B------:R-:W-:Y:S01]  /*edc0*/  SHF.R.U64 R4, R50, 0x10, R51 ;  /* 0x0000001032047819 */ /* 0x000fe20000001233 */
[----:B------:R-:W-:Y:S01]  /*edd0*/  IMAD.SHL.U32 R34, R2, 0x2, RZ ;  /* 0x0000000202227824 */ /* 0x000fe200078e00ff */
[----:B------:R-:W-:-:S02]  /*ede0*/  SHF.R.U64 R2, R48, 0x10, R49 ;  /* 0x0000001030027819 */ /* 0x000fc40000001231 */
[----:B------:R-:W-:Y:S02]  /*edf0*/  SHF.R.U32.HI R5, RZ, 0x10, R51 ;  /* 0x00000010ff057819 */ /* 0x000fe40000011633 */
[----:B------:R-:W1:Y:S01]  /*ee00*/  LDS.128 R8, [R34+0x100] ;  /* 0x0001000022087984 */ /* 0x000e620000000c00 */
[----:B------:R-:W-:Y:S02]  /*ee10*/  PRMT R23, R69, 0x5432, R2 ;  /* 0x0000543245177816 */ /* 0x000fe40000000002 */
[C---:B------:R-:W-:Y:S02]  /*ee20*/  PRMT R29, R70.reuse, 0x5410, R25 ;  /* 0x00005410461d7816 */ /* 0x040fe40000000019 */
[----:B------:R-:W-:Y:S02]  /*ee30*/  SHF.R.U32.HI R15, RZ, 0x10, R45 ;  /* 0x00000010ff0f7819 */ /* 0x000fe4000001162d */
[----:B------:R-:W-:Y:S01]  /*ee40*/  PRMT R30, R70, 0x5432, R24 ;  /* 0x00005432461e7816 */ /* 0x000fe20000000018 */
[----:B------:R-:W-:Y:S01]  /*ee50*/  IMAD.U32 R37, R29, 0x10000, RZ ;  /* 0x000100001d257824 */ /* 0x000fe200078e00ff */
[----:B------:R-:W-:-:S02]  /*ee60*/  SHF.R.U32.HI R3, RZ, 0x10, R49 ;  /* 0x00000010ff037819 */ /* 0x000fc40000011631 */
[C---:B------:R-:W-:Y:S02]  /*ee70*/  PRMT R32, R71.reuse, 0x5432, R4 ;  /* 0x0000543247207816 */ /* 0x040fe40000000004 */
[----:B------:R-:W-:Y:S02]  /*ee80*/  PRMT R31, R71, 0x5410, R5 ;  /* 0x00005410471f7816 */ /* 0x000fe40000000005 */
[----:B------:R-:W-:Y:S02]  /*ee90*/  PRMT R20, R68, 0x5410, R15 ;  /* 0x0000541044147816 */ /* 0x000fe4000000000f */
[----:B------:R-:W-:Y:S01]  /*eea0*/  PRMT R22, R69, 0x5410, R3 ;  /* 0x0000541045167816 */ /* 0x000fe20000000003 */
[----:B------:R-:W-:Y:S01]  /*eeb0*/  IMAD.U32 R36, R31, 0x10000, RZ ;  /* 0x000100001f247824 */ /* 0x000fe200078e00ff */
[----:B------:R-:W-:Y:S01]  /*eec0*/  LOP3.LUT R39, R21, 0xffff0000, RZ, 0xc0, !PT ;  /* 0xffff000015277812 */ /* 0x000fe200078ec0ff */
[----:B------:R-:W-:Y:S02]  /*eed0*/  IMAD.U32 R38, R20, 0x10000, RZ ;  /* 0x0001000014267824 */ /* 0x000fe400078e00ff */
[C---:B-1----:R-:W-:Y:S01]  /*eee0*/  IMAD.U32 R5, R10.reuse, 0x10000, RZ ;  /* 0x000100000a057824 */ /* 0x042fe200078e00ff */
[----:B------:R-:W-:Y:S01]  /*eef0*/  LOP3.LUT R4, R10, 0xffff0000, RZ, 0xc0, !PT ;  /* 0xffff00000a047812 */ /* 0x000fe200078ec0ff */
[----:B------:R-:W-:Y:S01]  /*ef00*/  IMAD.U32 R3, R11, 0x10000, RZ ;  /* 0x000100000b037824 */ /* 0x000fe200078e00ff */
[----:B------:R-:W-:-:S02]  /*ef10*/  SHF.L.U32 R15, R9, 0x10, RZ ;  /* 0x00000010090f7819 */ /* 0x000fc400000006ff */
[----:B------:R-:W-:Y:S02]  /*ef20*/  LOP3.LUT R6, R9, 0xffff0000, RZ, 0xc0, !PT ;  /* 0xffff000009067812 */ /* 0x000fe400078ec0ff */
[----:B------:R-:W-:Y:S01]  /*ef30*/  LOP3.LUT R2, R11, 0xffff0000, RZ, 0xc0, !PT ;  /* 0xffff00000b027812 */ /* 0x000fe200078ec0ff */
[----:B------:R-:W-:Y:S01]  /*ef40*/  FMUL.FTZ R11, R15, R38 ;  /* 0x000000260f0b7220 */ /* 0x000fe20000410000 */
[----:B--2---:R-:W1:Y:S02]  /*ef50*/  LDS.128 R16, [R40] ;  /* 0x0000000028107984 */ /* 0x004e640000000c00 */
[C---:B-1----:R-:W-:Y:S01]  /*ef60*/  IMAD.U32 R25, R16.reuse, 0x10000, RZ ;  /* 0x0001000010197824 */ /* 0x042fe200078e00ff */
[----:B------:R-:W-:Y:S01]  /*ef70*/  LOP3.LUT R28, R16, 0xffff0000, RZ, 0xc0, !PT ;  /* 0xffff0000101c7812 */ /* 0x000fe200078ec0ff */
[----:B------:R-:W-:Y:S01]  /*ef80*/  IMAD.U32 R16, R8, 0x10000, RZ ;  /* 0x0001000008107824 */ /* 0x000fe200078e00ff */
[C---:B------:R-:W-:Y:S01]  /*ef90*/  LOP3.LUT R26, R17.reuse, 0xffff0000, RZ, 0xc0, !PT ;  /* 0xffff0000111a7812 */ /* 0x040fe200078ec0ff */
[----:B------:R-:W-:Y:S01]  /*efa0*/  IMAD.U32 R24, R17, 0x10000, RZ ;  /* 0x0001000011187824 */ /* 0x000fe200078e00ff */
[C---:B------:R-:W-:Y:S01]  /*efb0*/  LOP3.LUT R33, R18.reuse, 0xffff0000, RZ, 0xc0, !PT ;  /* 0xffff000012217812 */ /* 0x040fe200078ec0ff */
[----:B------:R-:W-:Y:S01]  /*efc0*/  IMAD.U32 R27, R18, 0x10000, RZ ;  /* 0x00010000121b7824 */ /* 0x000fe200078e00ff */
[C---:B------:R-:W-:Y:S01]  /*efd0*/  LOP3.LUT R18, R19.reuse, 0xffff0000, RZ, 0xc0, !PT ;  /* 0xffff000013127812 */ /* 0x040fe200078ec0ff */
[----:B------:R-:W-:Y:S01]  /*efe0*/  IMAD.U32 R17, R19, 0x10000, RZ ;  /* 0x0001000013117824 */ /* 0x000fe200078e00ff */
[----:B------:R-:W-:Y:S01]  /*eff0*/  LOP3.LUT R8, R8, 0xffff0000, RZ, 0xc0, !PT ;  /* 0xffff000008087812 */ /* 0x000fe200078ec0ff */
[----:B------:R-:W-:-:S02]  /*f000*/  IMAD.U32 R19, R23, 0x10000, RZ ;  /* 0x0001000017137824 */ /* 0x000fc400078e00ff */
[C---:B------:R-:W-:Y:S02]  /*f010*/  FMUL.FTZ R10, R16.reuse, R35 ;  /* 0x00000023100a7220 */ /* 0x040fe40000410000 */
[-C--:B------:R-:W-:Y:S02]  /*f020*/  FMUL.FTZ R9, R16, R19.reuse ;  /* 0x0000001310097220 */ /* 0x080fe40000410000 */
[C---:B------:R-:W-:Y:S01]  /*f030*/  FFMA.FTZ R16, R25.reuse, R19, -R10 ;  /* 0x0000001319107223 */ /* 0x040fe2000001080a */
[----:B------:R-:W-:Y:S01]  /*f040*/  SHF.L.U32 R19, R22, 0x10, RZ ;  /* 0x0000001016137819 */ /* 0x000fe200000006ff */
[----:B------:R-:W-:Y:S02]  /*f050*/  FFMA.FTZ R35, R25, R35, R9 ;  /* 0x0000002319237223 */ /* 0x000fe40000010009 */
[----:B------:R-:W-:Y:S02]  /*f060*/  FMUL.FTZ R9, R3, R37 ;  /* 0x0000002503097220 */ /* 0x000fe40000410000 */
[----:B------:R-:W-:-:S02]  /*f070*/  FMUL.FTZ R10, R15, R19 ;  /* 0x000000130f0a7220 */ /* 0x000fc40000410000 */
[----:B------:R-:W-:Y:S02]  /*f080*/  FMUL.FTZ R3, R3, R36 ;  /* 0x0000002403037220 */ /* 0x000fe40000410000 */
[----:B------:R-:W-:Y:S01]  /*f090*/  FFMA.FTZ R25, R24, R19, -R11 ;  /* 0x0000001318197223 */ /* 0x000fe2000001080b */
[----:B------:R-:W-:Y:S01]  /*f0a0*/  LOP3.LUT R11, R22, 0xffff0000, RZ, 0xc0, !PT ;  /* 0xffff0000160b7812 */ /* 0x000fe200078ec0ff */
[----:B------:R-:W-:Y:S01]  /*f0b0*/  FFMA.FTZ R19, R24, R38, R10 ;  /* 0x0000002618137223 */ /* 0x000fe2000001000a */
[----:B------:R-:W-:Y:S01]  /*f0c0*/  LOP3.LUT R22, R29, 0xffff0000, RZ, 0xc0, !PT ;  /* 0xffff00001d167812 */ /* 0x000fe200078ec0ff */
[----:B------:R-:W-:Y:S01]  /*f0d0*/  FFMA.FTZ R24, R17, R36, -R9 ;  /* 0x0000002411187223 */ /* 0x000fe20000010809 */
        /* <DEDUP_REMOVED lines=8> */
[----:B------:R-:W-:Y:S02]  /*f160*/  FMUL.FTZ R9, R6, R17 ;  /* 0x0000001106097220 */ /* 0x000fe40000410000 */
[----:B------:R-:W-:Y:S01]  /*f170*/  IMAD.U32 R36, R30, 0x10000, RZ ;  /* 0x000100001e247824 */ /* 0x000fe200078e00ff */
[----:B------:R-:W-:Y:S01]  /*f180*/  F2FP.BF16.PACK_AB R16, R15, R16 ;  /* 0x000000100f10723e */ /* 0x000fe200000010ff */
[-C--:B------:R-:W-:Y:S02]  /*f190*/  FMUL.FTZ R3, R6, R11.reuse ;  /* 0x0000000b06037220 */ /* 0x080fe40000410000 */
[----:B------:R-:W-:Y:S02]  /*f1a0*/  IMAD.U32 R10, R32, 0x10000, RZ ;  /* 0x00010000200a7824 */ /* 0x000fe400078e00ff */
[----:B------:R-:W-:Y:S02]  /*f1b0*/  FFMA.FTZ R11, R26, R11, -R9 ;  /* 0x0000000b1a0b7223 */ /* 0x000fe40000010809 */
[----:B------:R-:W-:-:S02]  /*f1c0*/  FMUL.FTZ R6, R5, R36 ;  /* 0x0000002405067220 */ /* 0x000fc40000410000 */
[----:B------:R-:W-:Y:S01]  /*f1d0*/  FFMA.FTZ R9, R26, R17, R3 ;  /* 0x000000111a097223 */ /* 0x000fe20000010003 */
[----:B------:R-:W-:Y:S01]  /*f1e0*/  LOP3.LUT R17, R31, 0xffff0000, RZ, 0xc0, !PT ;  /* 0xffff00001f117812 */ /* 0x000fe200078ec0ff */
[-C--:B------:R-:W-:Y:S02]  /*f1f0*/  FMUL.FTZ R3, R5, R10.reuse ;  /* 0x0000000a05037220 */ /* 0x080fe40000410000 */
[----:B------:R-:W-:Y:S01]  /*f200*/  FFMA.FTZ R10, R27, R10, -R6 ;  /* 0x0000000a1b0a7223 */ /* 0x000fe20000010806 */
[----:B------:R-:W-:Y:S01]  /*f210*/  F2FP.BF16.PACK_AB R9, R9, R19 ;  /* 0x000000130909723e */ /* 0x000fe200000010ff */
[----:B------:R-:W-:Y:S02]  /*f220*/  FFMA.FTZ R6, R27, R36, R3 ;  /* 0x000000241b067223 */ /* 0x000fe40000010003 */
[----:B------:R-:W-:Y:S02]  /*f230*/  FMUL.FTZ R5, R4, R23 ;  /* 0x0000001704057220 */ /* 0x000fe40000410000 */
[----:B------:R-:W-:-:S02]  /*f240*/  FMUL.FTZ R3, R2, R22 ;  /* 0x0000001602037220 */ /* 0x000fc40000410000 */
[-C--:B------:R-:W-:Y:S02]  /*f250*/  FMUL.FTZ R4, R4, R20.reuse ;  /* 0x0000001404047220 */ /* 0x080fe40000410000 */
[-C--:B------:R-:W-:Y:S02]  /*f260*/  FMUL.FTZ R2, R2, R17.reuse ;  /* 0x0000001102027220 */ /* 0x080fe40000410000 */
[----:B------:R-:W-:Y:S02]  /*f270*/  FFMA.FTZ R5, R33, R20, -R5 ;  /* 0x0000001421057223 */ /* 0x000fe40000010805 */
[----:B------:R-:W-:Y:S01]  /*f280*/  FFMA.FTZ R3, R18, R17, -R3 ;  /* 0x0000001112037223 */ /* 0x000fe20000010803 */
[----:B------:R-:W-:Y:S01]  /*f290*/  F2FP.BF16.PACK_AB R17, R11, R25 ;  /* 0x000000190b11723e */ /* 0x000fe200000010ff */
[----:B------:R-:W-:Y:S02]  /*f2a0*/  FFMA.FTZ R8, R28, R39, R8 ;  /* 0x000000271c087223 */ /* 0x000fe40000010008 */
[----:B------:R-:W-:Y:S01]  /*f2b0*/  FFMA.FTZ R4, R33, R23, R4 ;  /* 0x0000001721047223 */ /* 0x000fe20000010004 */
[----:B------:R-:W-:Y:S01]  /*f2c0*/  F2FP.BF16.PACK_AB R19, R3, R24 ;  /* 0x000000180313723e */ /* 0x000fe200000010ff */
[----:B------:R-:W-:Y:S01]  /*f2d0*/  FFMA.FTZ R2, R18, R22, R2 ;  /* 0x0000001612027223 */ /* 0x000fe20000010002 */
[----:B------:R-:W-:-:S02]  /*f2e0*/  F2FP.BF16.PACK_AB R18, R5, R10 ;  /* 0x0000000a0512723e */ /* 0x000fc400000010ff */
[----:B------:R-:W-:Y:S02]  /*f2f0*/  F2FP.BF16.PACK_AB R8, R8, R35 ;  /* 0x000000230808723e */ /* 0x000fe400000010ff */
[----:B------:R-:W-:Y:S01]  /*f300*/  F2FP.BF16.PACK_AB R10, R4, R6 ;  /* 0x00000006040a723e */ /* 0x000fe200000010ff */
[----:B------:R1:W-:Y:S01]  /*f310*/  STS.128 [R40], R16 ;  /* 0x0000001028007388 */ /* 0x0003e20000000c00 */
[----:B------:R-:W-:-:S05]  /*f320*/  F2FP.BF16.PACK_AB R11, R2, R21 ;  /* 0x00000015020b723e */ /* 0x000fca00000010ff */
[----:B------:R1:W-:Y:S02]  /*f330*/  STS.128 [R34+0x100], R8 ;  /* 0x0001000822007388 */ /* 0x0003e40000000c00 */
.L_x_1608:
[----:B------:R-:W-:Y:S05]  /*f340*/  BSYNC B0 ;  /* 0x0000000000007941 */ /* 0x000fea0003800000 */
.L_x_1607:
[----:B------:R-:W-:-:S04]  /*f350*/  IADD3 R2, R82, 0x60, RZ ;  /* 0x0000006052027810 */ /* 0x000fc80007ffe0ff */
        /* <DEDUP_REMOVED lines=8> */
[----:B------:R-:W-:Y:S01]  /*f3e0*/  SHF.R.U32.HI R25, RZ, 0x10, R55 ;  /* 0x00000010ff197819 */ /* 0x000fe20000011637 */
        /* <DEDUP_REMOVED lines=104> */
.L_x_1596:
[----:B------:R-:W-:Y:S05]  /*fa70*/  BSYNC B2 ;  /* 0x0000000000027941 */ /* 0x000fea0003800000 */
.L_x_1574:
[----:B------:R-:W-:Y:S01]  /*fa80*/  BAR.SYNC.DEFER_BLOCKING 0x0 ;  /* 0x0000000000007b1d */ /* 0x000fe20000010000 */
[----:B-1----:R-:W-:Y:S01]  /*fa90*/  IMAD R4, R85, c[0x0][0x208], RZ ;  /* 0x0000820055047a24 */ /* 0x002fe200078e02ff */
[----:B------:R-:W-:Y:S01]  /*faa0*/  ISETP.GE.AND P1, PT, R76, c[0x0][0x1d4], PT ;  /* 0x000075004c007a0c */ /* 0x000fe20003f26270 */
[C---:B------:R-:W-:Y:S01]  /*fab0*/  IMAD.WIDE.U32 R2, R239.reuse, c[0x0][0x208], RZ ;  /* 0x00008200ef027a25 */ /* 0x040fe200078e00ff */
[----:B------:R-:W-:Y:S02]  /*fac0*/  IADD3 R207, R202, 0x20, RZ ;  /* 0x00000020cacf7810 */ /* 0x000fe40007ffe0ff */
[----:B------:R-:W-:Y:S01]  /*fad0*/  SHF.L.U64.HI R231, R76, 0x1, R77 ;  /* 0x000000014ce77819 */ /* 0x000fe2000001024d */
[----:B------:R-:W-:Y:S01]  /*fae0*/  IMAD R4, R239, c[0x0][0x20c], R4 ;  /* 0x00008300ef047a24 */ /* 0x000fe200078e0204 */
[----:B------:R-:W-:Y:S01]  /*faf0*/  ISETP.GE.AND P2, PT, R226, c[0x0][0x1d4], PT ;  /* 0x00007500e2007a0c */ /* 0x000fe20003f46270 */
[----:B------:R-:W-:Y:S01]  /*fb00*/  IMAD.WIDE.U32 R8, R72, c[0x0][0x210], RZ ;  /* 0x0000840048087a25 */ /* 0x000fe200078e00ff */
[----:B------:R-:W-:Y:S01]  /*fb10*/  SHF.L.U64.HI R232, R226, 0x1, R98 ;  /* 0x00000001e2e87819 */ /* 0x000fe20000010262 */
[----:B------:R-:W1:Y:S01]  /*fb20*/  S2R R15, SR_TID.X ;  /* 0x00000000000f7919 */ /* 0x000e620000002100 */
[----:B------:R-:W-:Y:S01]  /*fb30*/  BSSY B0, `(.L_x_1609) ;  /* 0x0000061000007945 */ /* 0x000fe20003800000 */
[----:B------:R-:W-:-:S02]  /*fb40*/  IMAD.IADD R3, R3, 0x1, R4 ;  /* 0x0000000103037824 */ /* 0x000fc400078e0204 */
[----:B------:R-:W-:Y:S01]  /*fb50*/  IMAD R4, R84, c[0x0][0x218], RZ ;  /* 0x0000860054047a24 */ /* 0x000fe200078e02ff */
[----:B------:R-:W-:Y:S01]  /*fb60*/  STL.64 [R1+0x18], R8 ;  /* 0x0000180801007387 */ /* 0x000fe20000100a00 */
        /* <DEDUP_REMOVED lines=9> */
[----:B------:R-:W-:Y:S02]  /*fc00*/  IMAD.IADD R4, R124, 0x1, -R82 ;  /* 0x000000017c047824 */ /* 0x000fe400078e0a52 */
[----:B------:R-:W-:Y:S03]  /*fc10*/  LDSM.16.M88.4 R176, [R224] ;  /* 0x00000000e0b0783b */ /* 0x000fe60000000200 */
[----:B------:R-:W-:Y:S01]  /*fc20*/  ISETP.LT.OR P4, PT, R4, 0x1, P2 ;  /* 0x000000010400780c */ /* 0x000fe20001781670 */
[----:B------:R-:W-:Y:S04]  /*fc30*/  LDSM.16.M88.4 R180, [R223] ;  /* 0x00000000dfb4783b */ /* 0x000fe80000000200 */
[----:B------:R-:W-:Y:S04]  /*fc40*/  LDSM.16.M88.4 R184, [R221+0x4000] ;  /* 0x00400000ddb8783b */ /* 0x000fe80000000200 */
[----:B------:R-:W-:Y:S04]  /*fc50*/  LDSM.16.M88.4 R188, [R222+0x4000] ;  /* 0x00400000debc783b */ /* 0x000fe80000000200 */
[----:B------:R-:W-:Y:S04]  /*fc60*/  LDSM.16.M88.4 R192, [R224+0x4000] ;  /* 0x00400000e0c0783b */ /* 0x000fe80000000200 */
[----:B------:R-:W-:Y:S04]  /*fc70*/  LDSM.16.M88.4 R196, [R223+0x4000] ;  /* 0x00400000dfc4783b */ /* 0x000fe80000000200 */
[----:B------:R-:W-:Y:S06]  /*fc80*/  BAR.SYNC.DEFER_BLOCKING 0x0 ;  /* 0x0000000000007b1d */ /* 0x000fec0000010000 */
[----:B------:R2:W-:Y:S01]  /*fc90*/  STL [R1+0x20], R5 ;  /* 0x0000200501007387 */ /* 0x0005e20000100800 */
[----:B------:R-:W-:-:S04]  /*fca0*/  DEPBAR.LE SB0, 0x0 ;  /* 0x000080000000791a */ /* 0x000fc80000000000 */
[----:B------:R-:W-:Y:S01]  /*fcb0*/  BAR.SYNC.DEFER_BLOCKING 0x0 ;  /* 0x0000000000007b1d */ /* 0x000fe20000010000 */
[----:B--2---:R-:W-:-:S04]  /*fcc0*/  LEA R5, P0, R2, c[0x0][0x1f8], 0x1 ;  /* 0x00007e0002057a11 */ /* 0x004fc800078008ff */
[----:B------:R-:W-:Y:S01]  /*fcd0*/  LEA.HI.X R2, R2, c[0x0][0x1fc], R3, 0x1, P0 ;  /* 0x00007f0002027a11 */ /* 0x000fe200000f0c03 */
[----:B------:R-:W-:Y:S01]  /*fce0*/  SHFL.IDX PT, R10, R5, 0x1, 0x181f ;  /* 0x00381f00050a7f89 */ /* 0x000fe200000e0000 */
[----:B------:R-:W-:-:S03]  /*fcf0*/  LOP3.LUT P0, RZ, R83, 0x2, RZ, 0xc0, !PT ;  /* 0x0000000253ff7812 */ /* 0x000fc6000780c0ff */
[----:B------:R-:W2:Y:S04]  /*fd00*/  SHFL.IDX PT, R3, R5, RZ, 0x181f ;  /* 0x00181fff05037589 */ /* 0x000ea800000e0000 */
[----:B------:R-:W3:Y:S04]  /*fd10*/  SHFL.IDX PT, R6, R2, RZ, 0x181f ;  /* 0x00181fff02067589 */ /* 0x000ee800000e0000 */
[----:B------:R-:W4:Y:S02]  /*fd20*/  SHFL.IDX PT, R11, R2, 0x1, 0x181f ;  /* 0x00381f00020b7f89 */ /* 0x000f2400000e0000 */
[----:B------:R-:W-:-:S02]  /*fd30*/  @P0 IADD3 R207, R202, -0x20, RZ ;  /* 0xffffffe0cacf0810 */ /* 0x000fc40007ffe0ff */
[----:B------:R-:W-:Y:S01]  /*fd40*/  ISETP.LT.OR P0, PT, R4, 0x1, P1 ;  /* 0x000000010400780c */ /* 0x000fe20000f01670 */
[----:B------:R-:W-:Y:S01]  /*fd50*/  LDSM.16.M88.4 R24, [R202] ;  /* 0x00000000ca18783b */ /* 0x000fe20000000200 */
[C---:B------:R-:W-:Y:S02]  /*fd60*/  IADD3 R220, R207.reuse, 0x3000, RZ ;  /* 0x00003000cfdc7810 */ /* 0x040fe40007ffe0ff */
[C---:B------:R-:W-:Y:S01]  /*fd70*/  IADD3 R219, R207.reuse, 0x2800, RZ ;  /* 0x00002800cfdb7810 */ /* 0x040fe20007ffe0ff */
[----:B------:R-:W-:Y:S01]  /*fd80*/  LDSM.16.M88.4 R16, [R202+0x800] ;  /* 0x00080000ca10783b */ /* 0x000fe20000000200 */
[C---:B------:R-:W-:Y:S02]  /*fd90*/  IADD3 R218, R207.reuse, 0x2000, RZ ;  /* 0x00002000cfda7810 */ /* 0x040fe40007ffe0ff */
[C---:B------:R-:W-:Y:S01]  /*fda0*/  IADD3 R217, R207.reuse, 0x1800, RZ ;  /* 0x00001800cfd97810 */ /* 0x040fe20007ffe0ff */
[----:B------:R-:W-:Y:S01]  /*fdb0*/  LDSM.16.M88.4 R56, [R202+0x1000] ;  /* 0x00100000ca38783b */ /* 0x000fe20000000200 */
[----:B------:R-:W-:-:S02]  /*fdc0*/  IADD3 R216, R207, 0x1000, RZ ;  /* 0x00001000cfd87810 */ /* 0x000fc40007ffe0ff */
[----:B--2---:R-:W-:Y:S01]  /*fdd0*/  IADD3 R8, P3, R3, R230, RZ ;  /* 0x000000e603087210 */ /* 0x004fe20007f7e0ff */
[----:B------:R-:W-:Y:S01]  /*fde0*/  LDSM.16.M88.4 R60, [R202+0x1800] ;  /* 0x00180000ca3c783b */ /* 0x000fe20000000200 */
[----:B------:R-:W-:-:S03]  /*fdf0*/  IADD3 R215, R207, 0x800, RZ ;  /* 0x00000800cfd77810 */ /* 0x000fc60007ffe0ff */
[----:B---3--:R-:W-:Y:S01]  /*fe00*/  IMAD.X R9, R6, 0x1, R231, P3 ;  /* 0x0000000106097824 */ /* 0x008fe200018e06e7 */
[----:B------:R-:W-:Y:S01]  /*fe10*/  LDSM.16.M88.4 R84, [R202+0x2000] ;  /* 0x00200000ca54783b */ /* 0x000fe20000000200 */
[----:B------:R-:W-:-:S03]  /*fe20*/  ISETP.LT.OR P3, PT, R4, 0x21, P1 ;  /* 0x000000210400780c */ /* 0x000fc60000f61670 */
[----:B------:R-:W-:Y:S04]  /*fe30*/  LDSM.16.M88.4 R88, [R202+0x2800] ;  /* 0x00280000ca58783b */ /* 0x000fe80000000200 */
[----:B------:R-:W-:Y:S04]  /*fe40*/  LDSM.16.M88.4 R112, [R202+0x3000] ;  /* 0x00300000ca70783b */ /* 0x000fe80000000200 */
[----:B------:R-:W-:Y:S04]  /*fe50*/  LDSM.16.M88.4 R36, [R207] ;  /* 0x00000000cf24783b */ /* 0x000fe80000000200 */
[----:B------:R-:W-:Y:S04]  /*fe60*/  LDSM.16.M88.4 R28, [R207+0x800] ;  /* 0x00080000cf1c783b */ /* 0x000fe80000000200 */
[----:B------:R-:W-:Y:S04]  /*fe70*/  LDSM.16.M88.4 R68, [R207+0x1000] ;  /* 0x00100000cf44783b */ /* 0x000fe80000000200 */
[----:B------:R-:W-:Y:S04]  /*fe80*/  LDSM.16.M88.4 R72, [R207+0x1800] ;  /* 0x00180000cf48783b */ /* 0x000fe80000000200 */
[----:B------:R-:W-:Y:S04]  /*fe90*/  LDSM.16.M88.4 R100, [R207+0x2000] ;  /* 0x00200000cf64783b */ /* 0x000fe80000000200 */
[----:B------:R-:W-:Y:S04]  /*fea0*/  LDSM.16.M88.4 R108, [R207+0x2800] ;  /* 0x00280000cf6c783b */ /* 0x000fe80000000200 */
[----:B------:R-:W-:Y:S04]  /*feb0*/  LDSM.16.M88.4 R116, [R207+0x3000] ;  /* 0x00300000cf74783b */ /* 0x000fe80000000200 */
[----:B------:R-:W-:Y:S01]  /*fec0*/  @!PT LDS RZ, [RZ] ;  /* 0x00000000fffff984 */ /* 0x000fe20000000800 */
[----:B------:R-:W-:Y:S01]  /*fed0*/  @!PT LDS RZ, [RZ] ;  /* 0x00000000fffff984 */ /* 0x000fe20000000800 */
[----:B------:R-:W-:Y:S01]  /*fee0*/  @!PT LDS RZ, [RZ] ;  /* 0x00000000fffff984 */ /* 0x000fe20000000800 */
[----:B------:R2:W-:Y:S02]  /*fef0*/  LDGSTS.E.BYPASS.LTC128B.128 [R227+0x100], [R8.64], !P0 ;  /* 0x0010000008e37fae */ /* 0x0005e4000c101d48 */
[----:B--2---:R-:W-:-:S02]  /*ff00*/  IADD3 R8, P0, R3, R233, RZ ;  /* 0x000000e903087210 */ /* 0x004fc40007f1e0ff */
[----:B------:R-:W2:Y:S03]  /*ff10*/  SHFL.IDX PT, R3, R5, 0x2, 0x181f ;  /* 0x00581f0005037f89 */ /* 0x000ea600000e0000 */
[----:B------:R-:W-:Y:S02]  /*ff20*/  IMAD.X R9, R6, 0x1, R232, P0 ;  /* 0x0000000106097824 */ /* 0x000fe400000e06e8 */
[----:B------:R-:W3:Y:S04]  /*ff30*/  SHFL.IDX PT, R6, R2, 0x2, 0x181f ;  /* 0x00581f0002067f89 */ /* 0x000ee800000e0000 */
[----:B------:R5:W-:Y:S01]  /*ff40*/  LDGSTS.E.BYPASS.LTC128B.128 [R227+0x3900], [R8.64], !P4 ;  /* 0x0390000008e37fae */ /* 0x000be2000e101d48 */
[----:B------:R-:W-:-:S02]  /*ff50*/  ISETP.LT.OR P4, PT, R4, 0x21, P2 ;  /* 0x000000210400780c */ /* 0x000fc40001781670 */
[----:B-----5:R-:W-:-:S05]  /*ff60*/  IADD3 R8, P0, R10, R230, RZ ;  /* 0x000000e60a087210 */ /* 0x020fca0007f1e0ff */
[----:B----4-:R-:W-:-:S05]  /*ff70*/  IMAD.X R9, R11, 0x1, R231, P0 ;  /* 0x000000010b097824 */ /* 0x010fca00000e06e7 */
[----:B------:R4:W-:Y:S02]  /*ff80*/  LDGSTS.E.BYPASS.LTC128B.128 [R227+0x1100], [R8.64], !P3 ;  /* 0x0110000008e37fae */ /* 0x0009e4000d901d48 */
[----:B----4-:R-:W-:Y:S02]  /*ff90*/  IADD3 R8, P0, R10, R233, RZ ;  /* 0x000000e90a087210 */ /* 0x010fe40007f1e0ff */
[----:B--2---:R-:W-:-:S03]  /*ffa0*/  IADD3 R10, P3, R3, R230, RZ ;  /* 0x000000e6030a7210 */ /* 0x004fc60007f7e0ff */
[----:B------:R-:W-:Y:S02]  /*ffb0*/  IMAD.X R9, R11, 0x1, R232, P0 ;  /* 0x000000010b097824 */ /* 0x000fe400000e06e8 */
[----:B---3--:R-:W-:Y:S01]  /*ffc0*/  IMAD.X R11, R6, 0x1, R231, P3 ;  /* 0x00000001060b7824 */ /* 0x008fe200018e06e7 */
[----:B------:R-:W-:Y:S02]  /*ffd0*/  ISETP.LT.OR P3, PT, R4, 0x41, P1 ;  /* 0x000000410400780c */ /* 0x000fe40000f61670 */
[----:B------:R2:W-:Y:S11]  /*ffe0*/  LDGSTS.E.BYPASS.LTC128B.128 [R227+0x4900], [R8.64], !P4 ;  /* 0x0490000008e37fae */ /* 0x0005f6000e101d48 */
[----:B------:R3:W-:Y:S01]  /*fff0*/  LDGSTS.E.BYPASS.LTC128B.128 [R227+0x2100], [R10.64], !P3 ;  /* 0x021000000ae37fae */ /* 0x0007e2000d901d48 */
[----:B--2---:R-:W-:-:S05]  /*10000*/  IADD3 R8, P0, R3, R233, RZ ;  /* 0x000000e903087210 */ /* 0x004fca0007f1e0ff */
[----:B------:R-:W-:Y:S01]  /*10010*/  IMAD.X R9, R6, 0x1, R232, P0 ;  /* 0x0000000106097824 */ /* 0x000fe200000e06e8 */
[----:B------:R-:W-:-:S13]  /*10020*/  ISETP.LT.OR P0, PT, R4, 0x41, P2 ;  /* 0x000000410400780c */ /* 0x000fda0001701670 */
[----:B------:R3:W-:Y:S01]  /*10030*/  LDGSTS.E.BYPASS.LTC128B.128 [R227+0x5900], [R8.64], !P0 ;  /* 0x0590000008e37fae */ /* 0x0007e2000c101d48 */
[----:B-1----:R-:W-:-:S13]  /*10040*/  ISETP.GT.AND P0, PT, R15, 0x7f, PT ;  /* 0x0000007f0f00780c */ /* 0x002fda0003f04270 */
[----:B------:R-:W-:Y:S05]  /*10050*/  @P0 BRA `(.L_x_1610) ;  /* 0x000000e000000947 */ /* 0x000fea0003800000 */
[----:B------:R-:W-:Y:S05]  /*10060*/  BRA.DIV ~URZ, `(.L_x_1611) ;  /* 0x00010d427f007947 */ /* 0x000fea000b800000 */
[----:B------:R1:W2:Y:S04]  /*10070*/  SHFL.IDX PT, R6, R2, 0x3, 0x181f ;  /* 0x00781f0002067f89 */ /* 0x0002a800000e0000 */
[----:B------:R1:W4:Y:S02]  /*10080*/  SHFL.IDX PT, R2, R5, 0x3, 0x181f ;  /* 0x00781f0005027f89 */ /* 0x00032400000e0000 */
.L_x_1728:
[C---:B------:R-:W-:Y:S02]  /*10090*/  ISETP.LT.OR P3, PT, R4.reuse, 0x61, P1 ;  /* 0x000000610400780c */ /* 0x040fe40000f61670 */
[----:B------:R-:W-:Y:S02]  /*100a0*/  ISETP.LT.OR P2, PT, R4, 0x61, P2 ;  /* 0x000000610400780c */ /* 0x000fe40001741670 */
[C---:B----4-:R-:W-:Y:S02]  /*100b0*/  IADD3 R4, P1, R2.reuse, R230, RZ ;  /* 0x000000e602047210 */ /* 0x050fe40007f3e0ff */
[----:B-1----:R-:W-:-:S03]  /*100c0*/  IADD3 R2, P0, R2, R233, RZ ;  /* 0x000000e902027210 */ /* 0x002fc60007f1e0ff */
[C---:B--2---:R-:W-:Y:S02]  /*100d0*/  IMAD.X R5, R6.reuse, 0x1, R231, P1 ;  /* 0x0000000106057824 */ /* 0x044fe400008e06e7 */
[----:B------:R-:W-:-:S03]  /*100e0*/  IMAD.X R3, R6, 0x1, R232, P0 ;  /* 0x0000000106037824 */ /* 0x000fc600000e06e8 */
[----:B------:R-:W-:Y:S01]  /*100f0*/  @!PT LDS RZ, [RZ] ;  /* 0x00000000fffff984 */ /* 0x000fe20000000800 */
[----:B------:R-:W-:Y:S01]  /*10100*/  @!PT LDS RZ, [RZ] ;  /* 0x00000000fffff984 */ /* 0x000fe20000000800 */
[----:B------:R-:W-:Y:S01]  /*10110*/  @!PT LDS RZ, [RZ] ;  /* 0x00000000fffff984 */ /* 0x000fe20000000800 */
[----:B------:R1:W-:Y:S04]  /*10120*/  LDGSTS.E.BYPASS.LTC128B.128 [R229+0x3100], [R4.64], !P3 ;  /* 0x0310000004e57fae */ /* 0x0003e8000d901d48 */
[----:B------:R1:W-:Y:S02]  /*10130*/  LDGSTS.E.BYPASS.LTC128B.128 [R229+0x6900], [R2.64], !P2 ;  /* 0x0690000002e57fae */ /* 0x0003e4000d101d48 */
.L_x_1610:
[----:B------:R-:W-:Y:S05]  /*10140*/  BSYNC B0 ;  /* 0x0000000000007941 */ /* 0x000fea0003800000 */
.L_x_1609:
[----:B------:R-:W0:Y:S01]  /*10150*/  LDGDEPBAR ;  /* 0x00000000000079af */ /* 0x000e220000000000 */
[----:B------:R-:W-:Y:S01]  /*10160*/  WARPSYNC 0xffffffff ;  /* 0xffffffff00007948 */ /* 0x000fe20003800000 */
[----:B---3--:R-:W-:Y:S01]  /*10170*/  HMMA.16816.F32.BF16 R8, R140, R24, RZ ;  /* 0x000000188c08723c */ /* 0x008fe200000418ff */
[----:B------:R-:W-:Y:S01]  /*10180*/  LOP3.LUT P0, RZ, R83, 0x4, RZ, 0xc0, !PT ;  /* 0x0000000453ff7812 */ /* 0x000fe2000780c0ff */
[----:B-1----:R-:W2:Y:S01]  /*10190*/  LDL R3, [R1+0xc] ;  /* 0x00000c0001037983 */ /* 0x002ea20000100800 */
[----:B------:R-:W-:Y:S01]  /*101a0*/  MOV R2, 0x40 ;  /* 0x0000004000027802 */ /* 0x000fe20000000f00 */
[----:B------:R-:W-:Y:S01]  /*101b0*/  BSSY B1, `(.L_x_1612) ;  /* 0x0000184000017945 */ /* 0x000fe20003800000 */
[----:B------:R-:W-:-:S02]  /*101c0*/  IADD3 R214, R207, 0x3800, RZ ;  /* 0x00003800cfd67810 */ /* 0x000fc40007ffe0ff */
[----:B------:R-:W-:Y:S01]  /*101d0*/  SEL R2, R2, 0xffffffc0, !P0 ;  /* 0xffffffc002027807 */ /* 0x000fe20004000000 */
[C---:B------:R-:W-:Y:S01]  /*101e0*/  HMMA.16816.F32.BF16 R24, R140.reuse, R26, RZ ;  /* 0x0000001a8c18723c */ /* 0x040fe200000418ff */
[C---:B------:R-:W-:Y:S02]  /*101f0*/  IADD3 R213, R207.reuse, 0x6800, RZ ;  /* 0x00006800cfd57810 */ /* 0x040fe40007ffe0ff */
[-C--:B------:R-:W-:Y:S02]  /*10200*/  IADD3 R201, R202, R2.reuse, RZ ;  /* 0x00000002cac97210 */ /* 0x080fe40007ffe0ff */
[C---:B------:R-:W-:Y:S02]  /*10210*/  IADD3 R200, R207.reuse, R2, RZ ;  /* 0x00000002cfc87210 */ /* 0x040fe40007ffe0ff */
[C---:B------:R-:W-:Y:S01]  /*10220*/  IADD3 R212, R207.reuse, 0x6000, RZ ;  /* 0x00006000cfd47810 */ /* 0x040fe20007ffe0ff */
[----:B------:R-:W-:Y:S01]  /*10230*/  HMMA.16816.F32.BF16 R20, R140, R16, RZ ;  /* 0x000000108c14723c */ /* 0x000fe200000418ff */
[----:B------:R-:W1:Y:S01]  /*10240*/  LDSM.16.M88.4 R40, [R201+0x800] ;  /* 0x00080000c928783b */ /* 0x000e620000000200 */
[----:B------:R-:W-:-:S02]  /*10250*/  IADD3 R211, R207, 0x5800, RZ ;  /* 0x00005800cfd37810 */ /* 0x000fc40007ffe0ff */
[C---:B------:R-:W-:Y:S01]  /*10260*/  IADD3 R210, R207.reuse, 0x5000, RZ ;  /* 0x00005000cfd27810 */ /* 0x040fe20007ffe0ff */
[----:B------:R-:W3:Y:S01]  /*10270*/  LDSM.16.M88.4 R48, [R201] ;  /* 0x00000000c930783b */ /* 0x000ee20000000200 */
[C---:B------:R-:W-:Y:S02]  /*10280*/  IADD3 R209, R207.reuse, 0x4800, RZ ;  /* 0x00004800cfd17810 */ /* 0x040fe40007ffe0ff */
[----:B------:R-:W-:Y:S01]  /*10290*/  HMMA.16816.F32.BF16 R16, R140, R18, RZ ;  /* 0x000000128c10723c */ /* 0x000fe200000418ff */
[----:B------:R-:W-:-:S07]  /*102a0*/  IADD3 R208, R207, 0x4000, RZ ;  /* 0x00004000cfd07810 */ /* 0x000fce0007ffe0ff */
[C---:B------:R-:W-:Y:S08]  /*102b0*/  HMMA.16816.F32.BF16 R44, R144.reuse, R36, R8 ;  /* 0x00000024902c723c */ /* 0x040ff00000041808 */
[----:B------:R-:W-:Y:S08]  /*102c0*/  HMMA.16816.F32.BF16 R36, R144, R38, R24 ;  /* 0x000000269024723c */ /* 0x000ff00000041818 */
[----:B------:R-:W-:Y:S08]  /*102d0*/  HMMA.16816.F32.BF16 R24, R140, R58, RZ ;  /* 0x0000003a8c18723c */ /* 0x000ff000000418ff */
[C---:B------:R-:W-:Y:S08]  /*102e0*/  HMMA.16816.F32.BF16 R8, R144.reuse, R30, R16 ;  /* 0x0000001e9008723c */ /* 0x040ff00000041810 */
[----:B------:R-:W-:Y:S08]  /*102f0*/  HMMA.16816.F32.BF16 R32, R144, R28, R20 ;  /* 0x0000001c9020723c */ /* 0x000ff00000041814 */
[C---:B------:R-:W-:Y:S08]  /*10300*/  HMMA.16816.F32.BF16 R20, R140.reuse, R60, RZ ;  /* 0x0000003c8c14723c */ /* 0x040ff000000418ff */
[C---:B------:R-:W-:Y:S08]  /*10310*/  HMMA.16816.F32.BF16 R28, R140.reuse, R56, RZ ;  /* 0x000000388c1c723c */ /* 0x040ff000000418ff */
[----:B------:R-:W-:Y:S08]  /*10320*/  HMMA.16816.F32.BF16 R16, R140, R62, RZ ;  /* 0x0000003e8c10723c */ /* 0x000ff000000418ff */
[----:B------:R-:W-:Y:S08]  /*10330*/  HMMA.16816.F32.BF16 R60, R144, R70, R24 ;  /* 0x00000046903c723c */ /* 0x000ff00000041818 */
[----:B------:R-:W-:Y:S08]  /*10340*/  HMMA.16816.F32.BF16 R24, R140, R90, RZ ;  /* 0x0000005a8c18723c */ /* 0x000ff000000418ff */
[----:B-1----:R-:W-:Y:S08]  /*10350*/  HMMA.16816.F32.BF16 R104, R176, R42, R8 ;  /* 0x0000002ab068723c */ /* 0x002ff00000041808 */
[----:B------:R-:W-:Y:S08]  /*10360*/  HMMA.16816.F32.BF16 R8, R140, R84, RZ ;  /* 0x000000548c08723c */ /* 0x000ff000000418ff */
[C---:B---3--:R-:W-:Y:S08]  /*10370*/  HMMA.16816.F32.BF16 R92, R176.reuse, R48, R44 ;  /* 0x00000030b05c723c */ /* 0x048ff0000004182c */
[C---:B------:R-:W-:Y:S01]  /*10380*/  HMMA.16816.F32.BF16 R48, R176.reuse, R50, R36 ;  /* 0x00000032b030723c */ /* 0x040fe20000041824 */
[----:B------:R-:W1:Y:S07]  /*10390*/  LDSM.16.M88.4 R36, [R201+0x2000] ;  /* 0x00200000c924783b */ /* 0x000e6e0000000200 */
[----:B------:R-:W-:Y:S08]  /*103a0*/  HMMA.16816.F32.BF16 R96, R176, R40, R32 ;  /* 0x00000028b060723c */ /* 0x000ff00000041820 */
[----:B------:R-:W-:Y:S01]  /*103b0*/  HMMA.16816.F32.BF16 R56, R144, R72, R20 ;  /* 0x000000489038723c */ /* 0x000fe20000041814 */
[----:B------:R-:W3:Y:S07]  /*103c0*/  LDSM.16.M88.4 R20, [R201+0x1000] ;  /* 0x00100000c914783b */ /* 0x000eee0000000200 */
[----:B------:R-:W-:Y:S08]  /*103d0*/  HMMA.16816.F32.BF16 R32, R140, R86, RZ ;  /* 0x000000568c20723c */ /* 0x000ff000000418ff */
[----:B------:R-:W-:Y:S08]  /*103e0*/  HMMA.16816.F32.BF16 R64, R144, R68, R28 ;  /* 0x000000449040723c */ /* 0x000ff0000004181c */
[----:B------:R-:W-:Y:S08]  /*103f0*/  HMMA.16816.F32.BF16 R28, R140, R88, RZ ;  /* 0x000000588c1c723c */ /* 0x000ff000000418ff */
[C---:B------:R-:W-:Y:S01]  /*10400*/  HMMA.16816.F32.BF16 R52, R144.reuse, R74, R16 ;  /* 0x0000004a9034723c */ /* 0x040fe20000041810 */
[----:B------:R-:W4:Y:S07]  /*10410*/  LDSM.16.M88.4 R16, [R201+0x1800] ;  /* 0x00180000c910783b */ /* 0x000f2e0000000200 */
[C---:B------:R-:W-:Y:S01]  /*10420*/  HMMA.16816.F32.BF16 R40, R144.reuse, R110, R24 ;  /* 0x0000006e9028723c */ /* 0x040fe20000041818 */
[----:B------:R-:W5:Y:S07]  /*10430*/  LDSM.16.M88.4 R24, [R201+0x2800] ;  /* 0x00280000c918783b */ /* 0x000f6e0000000200 */
[C---:B------:R-:W-:Y:S08]  /*10440*/  HMMA.16816.F32.BF16 R8, R144.reuse, R100, R8 ;  /* 0x000000649008723c */ /* 0x040ff00000041808 */
[C---:B------:R-:W-:Y:S08]  /*10450*/  HMMA.16816.F32.BF16 R32, R144.reuse, R102, R32 ;  /* 0x000000669020723c */ /* 0x040ff00000041820 */
[----:B------:R-:W-:Y:S01]  /*10460*/  HMMA.16816.F32.BF16 R44, R144, R108, R28 ;  /* 0x0000006c902c723c */ /* 0x000fe2000004181c */
[----:B------:R-:W2:Y:S07]  /*10470*/  LDSM.16.M88.4 R28, [R200] ;  /* 0x00000000c81c783b */ /* 0x000eae0000000200 */
[C---:B-1----:R-:W-:Y:S08]  /*10480*/  HMMA.16816.F32.BF16 R72, R176.reuse, R36, R8 ;  /* 0x00000024b048723c */ /* 0x042ff00000041808 */
[C---:B---3--:R-:W-:Y:S08]  /*10490*/  HMMA.16816.F32.BF16 R88, R176.reuse, R20, R64 ;  /* 0x00000014b058723c */ /* 0x048ff00000041840 */
[----:B------:R-:W-:Y:S08]  /*104a0*/  HMMA.16816.F32.BF16 R84, R176, R22, R60 ;  /* 0x00000016b054723c */ /* 0x000ff0000004183c */
[C---:B------:R-:W-:Y:S08]  /*104b0*/  HMMA.16816.F32.BF16 R8, R140.reuse, R112, RZ ;  /* 0x000000708c08723c */ /* 0x040ff000000418ff */
[----:B------:R-:W-:Y:S08]  /*104c0*/  HMMA.16816.F32.BF16 R20, R140, R114, RZ ;  /* 0x000000728c14723c */ /* 0x000ff000000418ff */
[C---:B------:R-:W-:Y:S01]  /*104d0*/  HMMA.16816.F32.BF16 R68, R176.reuse, R38, R32 ;  /* 0x00000026b044723c */ /* 0x040fe20000041820 */
[----:B------:R-:W1:Y:S04]  /*104e0*/  LDSM.16.M88.4 R32, [R201+0x3000] ;  /* 0x00300000c920783b */ /* 0x000e680000000200 */
[----:B------:R-:W-:Y:S03]  /*104f0*/  LDSM.16.M88.4 R36, [R202+0x4000] ;  /* 0x00400000ca24783b */ /* 0x000fe60000000200 */
[C---:B----4-:R-:W-:Y:S08]  /*10500*/  HMMA.16816.F32.BF16 R100, R176.reuse, R16, R56 ;  /* 0x00000010b064723c */ /* 0x050ff00000041838 */
[C---:B-----5:R-:W-:Y:S08]  /*10510*/  HMMA.16816.F32.BF16 R64, R176.reuse, R24, R44 ;  /* 0x00000018b040723c */ /* 0x060ff0000004182c */
[C---:B------:R-:W-:Y:S01]  /*10520*/  HMMA.16816.F32.BF16 R56, R176.reuse, R26, R40 ;  /* 0x0000001ab038723c */ /* 0x040fe20000041828 */
[----:B------:R-:W3:Y:S07]  /*10530*/  LDSM.16.M88.4 R24, [R200+0x800] ;  /* 0x00080000c818783b */ /* 0x000eee0000000200 */
[----:B------:R-:W-:Y:S01]  /*10540*/  HMMA.16816.F32.BF16 R60, R176, R18, R52 ;  /* 0x00000012b03c723c */ /* 0x000fe20000041834 */
[----:B--2---:R-:W-:-:S07]  /*10550*/  ISETP.GT.AND P0, PT, R126, R3, PT ;  /* 0x000000037e00720c */ /* 0x004fce0003f04270 */
[C---:B------:R-:W-:Y:S08]  /*10560*/  HMMA.16816.F32.BF16 R16, R144.reuse, R116, R8 ;  /* 0x000000749010723c */ /* 0x040ff00000041808 */
[----:B------:R-:W-:Y:S01]  /*10570*/  HMMA.16816.F32.BF16 R8, R144, R118, R20 ;  /* 0x000000769008723c */ /* 0x000fe20000041814 */
[----:B------:R-:W2:Y:S07]  /*10580*/  LDSM.16.M88.4 R20, [R200+0x1000] ;  /* 0x00100000c814783b */ /* 0x000eae0000000200 */
[----:B------:R-:W-:Y:S08]  /*10590*/  HMMA.16816.F32.BF16 R40, R180, R28, R92 ;  /* 0x0000001cb428723c */ /* 0x000ff0000004185c */
[C---:B-1----:R-:W-:Y:S01]  /*105a0*/  HMMA.16816.F32.BF16 R44, R176.reuse, R32, R16 ;  /* 0x00000020b02c723c */ /* 0x042fe20000041810 */
[----:B------:R-:W1:Y:S07]  /*105b0*/  LDSM.16.M88.4 R16, [R200+0x1800] ;  /* 0x00180000c810783b */ /* 0x000e6e0000000200 */
[----:B------:R-:W-:Y:S01]  /*105c0*/  HMMA.16816.F32.BF16 R32, R176, R34, R8 ;  /* 0x00000022b020723c */ /* 0x000fe20000041808 */
[----:B------:R-:W4:Y:S07]  /*105d0*/  LDSM.16.M88.4 R8, [R200+0x2000] ;  /* 0x00200000c808783b */ /* 0x000f2e0000000200 */
[C---:B---3--:R-:W-:Y:S08]  /*105e0*/  HMMA.16816.F32.BF16 R52, R180.reuse, R24, R96 ;  /* 0x00000018b434723c */ /* 0x048ff00000041860 */
[C---:B------:R-:W-:Y:S01]  /*105f0*/  HMMA.16816.F32.BF16 R104, R180.reuse, R26, R104 ;  /* 0x0000001ab468723c */ /* 0x040fe20000041868 */
[----:B------:R-:W3:Y:S07]  /*10600*/  LDSM.16.M88.4 R24, [R200+0x3000] ;  /* 0x00300000c818783b */ /* 0x000eee0000000200 */
[C---:B--2---:R-:W-:Y:S08]  /*10610*/  HMMA.16816.F32.BF16 R96, R180.reuse, R20, R88 ;  /* 0x00000014b460723c */ /* 0x044ff00000041858 */
[C---:B------:R-:W-:Y:S01]  /*10620*/  HMMA.16816.F32.BF16 R92, R180.reuse, R22, R84 ;  /* 0x00000016b45c723c */ /* 0x040fe20000041854 */
[----:B------:R-:W2:Y:S07]  /*10630*/  LDSM.16.M88.4 R20, [R202+0x3800] ;  /* 0x00380000ca14783b */ /* 0x000eae0000000200 */
[C---:B------:R-:W-:Y:S01]  /*10640*/  HMMA.16816.F32.BF16 R48, R180.reuse, R30, R48 ;  /* 0x0000001eb430723c */ /* 0x040fe20000041830 */
[----:B------:R-:W5:Y:S07]  /*10650*/  LDSM.16.M88.4 R28, [R200+0x2800] ;  /* 0x00280000c81c783b */ /* 0x000f6e0000000200 */
[C---:B-1----:R-:W-:Y:S08]  /*10660*/  HMMA.16816.F32.BF16 R88, R180.reuse, R16, R100 ;  /* 0x00000010b458723c */ /* 0x042ff00000041864 */
[C---:B------:R-:W-:Y:S01]  /*10670*/  HMMA.16816.F32.BF16 R60, R180.reuse, R18, R60 ;  /* 0x00000012b43c723c */ /* 0x040fe2000004183c */
[----:B------:R-:W1:Y:S07]  /*10680*/  LDSM.16.M88.4 R16, [R202+0x4800] ;  /* 0x00480000ca10783b */ /* 0x000e6e0000000200 */
[C---:B----4-:R-:W-:Y:S08]  /*10690*/  HMMA.16816.F32.BF16 R72, R180.reuse, R8, R72 ;  /* 0x00000008b448723c */ /* 0x050ff00000041848 */
[C---:B------:R-:W-:Y:S01]  /*106a0*/  HMMA.16816.F32.BF16 R68, R180.reuse, R10, R68 ;  /* 0x0000000ab444723c */ /* 0x040fe20000041844 */
[----:B------:R-:W4:Y:S07]  /*106b0*/  LDSM.16.M88.4 R8, [R202+0x5000] ;  /* 0x00500000ca08783b */ /* 0x000f2e0000000200 */
[C---:B---3--:R-:W-:Y:S01]  /*106c0*/  HMMA.16816.F32.BF16 R112, R180.reuse, R26, R32 ;  /* 0x0000001ab470723c */ /* 0x048fe20000041820 */
[----:B------:R-:W3:Y:S07]  /*106d0*/  LDSM.16.M88.4 R32, [R207+0x3800] ;  /* 0x00380000cf20783b */ /* 0x000eee0000000200 */
[----:B------:R-:W-:Y:S01]  /*106e0*/  HMMA.16816.F32.BF16 R108, R180, R24, R44 ;  /* 0x00000018b46c723c */ /* 0x000fe2000004182c */
[----:B------:R-:W-:Y:S07]  /*106f0*/  LDSM.16.M88.4 R24, [R202+0x6000] ;  /* 0x00600000ca18783b */ /* 0x000fee0000000200 */
[C---:B--2---:R-:W-:Y:S08]  /*10700*/  HMMA.16816.F32.BF16 R40, R184.reuse, R20, R40 ;  /* 0x00000014b828723c */ /* 0x044ff00000041828 */
[----:B------:R-:W-:Y:S01]  /*10710*/  HMMA.16816.F32.BF16 R44, R184, R22, R48 ;  /* 0x00000016b82c723c */ /* 0x000fe20000041830 */
[----:B------:R-:W-:Y:S07]  /*10720*/  LDSM.16.M88.4 R20, [R201+0x3800] ;  /* 0x00380000c914783b */ /* 0x000fee0000000200 */
[C---:B-----5:R-:W-:Y:S08]  /*10730*/  HMMA.16816.F32.BF16 R84, R180.reuse, R28, R64 ;  /* 0x0000001cb454723c */ /* 0x060ff00000041840 */
[----:B------:R-:W-:Y:S01]  /*10740*/  HMMA.16816.F32.BF16 R56, R180, R30, R56 ;  /* 0x0000001eb438723c */ /* 0x000fe20000041838 */
[----:B------:R-:W2:Y:S07]  /*10750*/  LDSM.16.M88.4 R28, [R202+0x5800] ;  /* 0x00580000ca1c783b */ /* 0x000eae0000000200 */
[C---:B-1----:R-:W-:Y:S08]  /*10760*/  HMMA.16816.F32.BF16 R64, R184.reuse, R16, R96 ;  /* 0x00000010b840723c */ /* 0x042ff00000041860 */
[C---:B------:R-:W-:Y:S08]  /*10770*/  HMMA.16816.F32.BF16 R92, R184.reuse, R18, R92 ;  /* 0x00000012b85c723c */ /* 0x040ff0000004185c */
[C---:B----4-:R-:W-:Y:S08]  /*10780*/  HMMA.16816.F32.BF16 R88, R184.reuse, R8, R88 ;  /* 0x00000008b858723c */ /* 0x050ff00000041858 */
[----:B------:R-:W-:Y:S01]  /*10790*/  HMMA.16816.F32.BF16 R96, R184, R10, R60 ;  /* 0x0000000ab860723c */ /* 0x000fe2000004183c */
[----:B------:R-:W-:Y:S07]  /*107a0*/  LDSM.16.M88.4 R60, [R207+0x5000] ;  /* 0x00500000cf3c783b */ /* 0x000fee0000000200 */
[C---:B---3--:R-:W-:Y:S01]  /*107b0*/  HMMA.16816.F32.BF16 R16, R188.reuse, R32, R40 ;  /* 0x00000020bc10723c */ /* 0x048fe20000041828 */
[----:B------:R-:W-:Y:S07]  /*107c0*/  LDSM.16.M88.4 R40, [R207+0x4800] ;  /* 0x00480000cf28783b */ /* 0x000fee0000000200 */
[----:B------:R-:W-:Y:S01]  /*107d0*/  HMMA.16816.F32.BF16 R8, R188, R34, R44 ;  /* 0x00000022bc08723c */ /* 0x000fe2000004182c */
[----:B------:R-:W1:Y:S07]  /*107e0*/  LDSM.16.M88.4 R32, [R207+0x4000] ;  /* 0x00400000cf20783b */ /* 0x000e6e0000000200 */
[C---:B------:R-:W-:Y:S08]  /*107f0*/  HMMA.16816.F32.BF16 R52, R184.reuse, R36, R52 ;  /* 0x00000024b834723c */ /* 0x040ff00000041834 */
[C---:B------:R-:W-:Y:S01]  /*10800*/  HMMA.16816.F32.BF16 R48, R184.reuse, R38, R104 ;  /* 0x00000026b830723c */ /* 0x040fe20000041868 */
[----:B------:R-:W3:Y:S07]  /*10810*/  LDSM.16.M88.4 R36, [R200+0x3800] ;  /* 0x00380000c824783b */ /* 0x000eee0000000200 */
[C---:B--2---:R-:W-:Y:S08]  /*10820*/  HMMA.16816.F32.BF16 R72, R184.reuse, R28, R72 ;  /* 0x0000001cb848723c */ /* 0x044ff00000041848 */
[----:B------:R-:W-:Y:S08]  /*10830*/  HMMA.16816.F32.BF16 R68, R184, R30, R68 ;  /* 0x0000001eb844723c */ /* 0x000ff00000041844 */
[C---:B------:R-:W-:Y:S08]  /*10840*/  HMMA.16816.F32.BF16 R28, R192.reuse, R20, R16 ;  /* 0x00000014c01c723c */ /* 0x040ff00000041810 */
[----:B------:R-:W-:Y:S01]  /*10850*/  HMMA.16816.F32.BF16 R8, R192, R22, R8 ;  /* 0x00000016c008723c */ /* 0x000fe20000041808 */
[----:B------:R-:W2:Y:S07]  /*10860*/  LDSM.16.M88.4 R20, [R201+0x4000] ;  /* 0x00400000c914783b */ /* 0x000eae0000000200 */
[C---:B------:R-:W-:Y:S08]  /*10870*/  HMMA.16816.F32.BF16 R100, R184.reuse, R24, R84 ;  /* 0x00000018b864723c */ /* 0x040ff00000041854 */
[----:B------:R-:W-:Y:S08]  /*10880*/  HMMA.16816.F32.BF16 R84, R184, R26, R56 ;  /* 0x0000001ab854723c */ /* 0x000ff00000041838 */
[C---:B-1----:R-:W-:Y:S01]  /*10890*/  HMMA.16816.F32.BF16 R24, R188.reuse, R34, R48 ;  /* 0x00000022bc18723c */ /* 0x042fe20000041830 */
[----:B------:R-:W-:Y:S07]  /*108a0*/  LDSM.16.M88.4 R48, [R201+0x5000] ;  /* 0x00500000c930783b */ /* 0x000fee0000000200 */
[----:B------:R-:W-:Y:S08]  /*108b0*/  HMMA.16816.F32.BF16 R16, R188, R32, R52 ;  /* 0x00000020bc10723c */ /* 0x000ff00000041834 */
[C---:B---3--:R-:W-:Y:S08]  /*108c0*/  HMMA.16816.F32.BF16 R28, R196.reuse, R36, R28 ;  /* 0x00000024c41c723c */ /* 0x048ff0000004181c */
[----:B------:R-:W-:Y:S01]  /*108d0*/  HMMA.16816.F32.BF16 R52, R196, R38, R8 ;  /* 0x00000026c434723c */ /* 0x000fe20000041808 */
[----:B------:R-:W1:Y:S07]  /*108e0*/  LDSM.16.M88.4 R36, [R200+0x4000] ;  /* 0x00400000c824783b */ /* 0x000e6e0000000200 */
[C---:B--2---:R-:W-:Y:S01]  /*108f0*/  HMMA.16816.F32.BF16 R8, R192.reuse, R22, R24 ;  /* 0x00000016c008723c */ /* 0x044fe20000041818 */
[----:B------:R-:W2:Y:S07]  /*10900*/  LDSM.16.M88.4 R24, [R201+0x4800] ;  /* 0x00480000c918783b */ /* 0x000eae0000000200 */
[----:B------:R-:W-:Y:S01]  /*10910*/  HMMA.16816.F32.BF16 R16, R192, R20, R16 ;  /* 0x00000014c010723c */ /* 0x000fe20000041810 */
[----:B------:R-:W-:Y:S01]  /*10920*/  FMUL.FTZ R2, R28, c[0x0][0x320] ;  /* 0x0000c8001c027a20 */ /* 0x000fe20000410000 */
[----:B------:R-:W3:Y:S03]  /*10930*/  LDSM.16.M88.4 R20, [R200+0x4800] ;  /* 0x00480000c814783b */ /* 0x000ee60000000200 */
[----:B------:R4:W1:Y:S03]  /*10940*/  MUFU.TANH R121, R2 ;  /* 0x0000000200797308 */ /* 0x0008660000002400 */
[C---:B------:R-:W-:Y:S08]  /*10950*/  HMMA.16816.F32.BF16 R56, R188.reuse, R40, R64 ;  /* 0x00000028bc38723c */ /* 0x040ff00000041840 */
[----:B------:R-:W-:Y:S01]  /*10960*/  HMMA.16816.F32.BF16 R32, R188, R42, R92 ;  /* 0x0000002abc20723c */ /* 0x000fe2000004185c */
[----:B----4-:R-:W-:-:S07]  /*10970*/  FMUL.FTZ R2, R29, c[0x0][0x320] ;  /* 0x0000c8001d027a20 */ /* 0x010fce0000410000 */
[----:B------:R-:W-:Y:S01]  /*10980*/  HMMA.16816.F32.BF16 R44, R188, R60, R88 ;  /* 0x0000003cbc2c723c */ /* 0x000fe20000041858 */
[----:B------:R4:W3:Y:S07]  /*10990*/  MUFU.TANH R118, R2 ;  /* 0x0000000200767308 */ /* 0x0008ee0000002400 */
[----:B-1----:R-:W-:Y:S08]  /*109a0*/  HMMA.16816.F32.BF16 R40, R196, R38, R8 ;  /* 0x00000026c428723c */ /* 0x002ff00000041808 */
[----:B--2---:R-:W-:Y:S01]  /*109b0*/  HMMA.16816.F32.BF16 R8, R192, R26, R32 ;  /* 0x0000001ac008723c */ /* 0x004fe20000041820 */
[----:B----4-:R-:W-:-:S04]  /*109c0*/  FMUL.FTZ R2, R30, c[0x0][0x320] ;  /* 0x0000c8001e027a20 */ /* 0x010fc80000410000 */
[----:B------:R1:W2:Y:S03]  /*109d0*/  MUFU.TANH R123, R2 ;  /* 0x00000002007b7308 */ /* 0x0002a60000002400 */
[----:B------:R-:W-:Y:S08]  /*109e0*/  HMMA.16816.F32.BF16 R32, R188, R62, R96 ;  /* 0x0000003ebc20723c */ /* 0x000ff00000041860 */
[----:B------:R-:W-:Y:S01]  /*109f0*/  HMMA.16816.F32.BF16 R44, R192, R48, R44 ;  /* 0x00000030c02c723c */ /* 0x000fe2000004182c */
[----:B-1----:R-:W-:-:S07]  /*10a00*/  FMUL.FTZ R2, R31, c[0x0][0x320] ;  /* 0x0000c8001f027a20 */ /* 0x002fce0000410000 */
[----:B------:R-:W-:Y:S01]  /*10a10*/  HMMA.16816.F32.BF16 R28, R196, R36, R16 ;  /* 0x00000024c41c723c */ /* 0x000fe20000041810 */
[----:B------:R1:W4:Y:S01]  /*10a20*/  MUFU.TANH R122, R2 ;  /* 0x00000002007a7308 */ /* 0x0003220000002400 */
[----:B------:R-:W5:Y:S06]  /*10a30*/  LDSM.16.M88.4 R36, [R207+0x5800] ;  /* 0x00580000cf24783b */ /* 0x000f6c0000000200 */
[----:B------:R-:W-:Y:S01]  /*10a40*/  HMMA.16816.F32.BF16 R16, R192, R24, R56 ;  /* 0x00000018c010723c */ /* 0x000fe20000041838 */
[----:B------:R-:W2:Y:S07]  /*10a50*/  LDSM.16.M88.4 R56, [R202+0x6800] ;  /* 0x00680000ca38783b */ /* 0x000eae0000000200 */
[----:B---3--:R-:W-:Y:S01]  /*10a60*/  HMMA.16816.F32.BF16 R8, R196, R22, R8 ;  /* 0x00000016c408723c */ /* 0x008fe20000041808 */
[----:B-1----:R-:W-:-:S04]  /*10a70*/  FMUL.FTZ R2, R52, c[0x0][0x320] ;  /* 0x0000c80034027a20 */ /* 0x002fc80000410000 */
[----:B------:R1:W3:Y:S11]  /*10a80*/  MUFU.TANH R116, R2 ;  /* 0x0000000200747308 */ /* 0x0002f60000002400 */
[----:B------:R-:W-:Y:S01]  /*10a90*/  HMMA.16816.F32.BF16 R24, R196, R20, R16 ;  /* 0x00000014c418723c */ /* 0x000fe20000041810 */
[----:B-1----:R-:W-:-:S07]  /*10aa0*/  FMUL.FTZ R2, R53, c[0x0][0x320] ;  /* 0x0000c80035027a20 */ /* 0x002fce0000410000 */
[----:B------:R-:W-:Y:S01]  /*10ab0*/  HMMA.16816.F32.BF16 R16, R192, R50, R32 ;  /* 0x00000032c010723c */ /* 0x000fe20000041820 */
[----:B------:R1:W1:Y:S01]  /*10ac0*/  MUFU.TANH R106, R2 ;  /* 0x00000002006a7308 */ /* 0x0002620000002400 */
[----:B------:R-:W-:Y:S06]  /*10ad0*/  LDSM.16.M88.4 R48, [R207+0x6800] ;  /* 0x00680000cf30783b */ /* 0x000fec0000000200 */
[----:B-----5:R-:W-:Y:S08]  /*10ae0*/  HMMA.16816.F32.BF16 R20, R188, R36, R72 ;  /* 0x00000024bc14723c */ /* 0x020ff00000041848 */
[----:B--2---:R-:W-:Y:S01]  /*10af0*/  HMMA.16816.F32.BF16 R64, R184, R56, R108 ;  /* 0x00000038b840723c */ /* 0x004fe2000004186c */
[----:B-1----:R-:W-:-:S04]  /*10b00*/  FMUL.FTZ R2, R54, c[0x0][0x320] ;  /* 0x0000c80036027a20 */ /* 0x002fc80000410000 */
[----:B------:R1:W2:Y:S03]  /*10b10*/  MUFU.TANH R119, R2 ;  /* 0x0000000200777308 */ /* 0x0002a60000002400 */
[----:B------:R-:W-:Y:S01]  /*10b20*/  HMMA.16816.F32.BF16 R60, R184, R58, R112 ;  /* 0x0000003ab83c723c */ /* 0x000fe20000041870 */
[----:B------:R-:W-:Y:S01]  /*10b30*/  LDSM.16.M88.4 R56, [R200+0x6000] ;  /* 0x00600000c838783b */ /* 0x000fe20000000200 */
[----:B-1----:R-:W-:-:S03]  /*10b40*/  FMUL.FTZ R2, R55, c[0x0][0x320] ;  /* 0x0000c80037027a20 */ /* 0x002fc60000410000 */
[----:B------:R-:W-:Y:S01]  /*10b50*/  LDSM.16.M88.4 R52, [R200+0x5800] ;  /* 0x00580000c834783b */ /* 0x000fe20000000200 */
        /* <DEDUP_REMOVED lines=8> */
[----:B------:R-:W1:Y:S04]  /*10be0*/  LDSM.16.M88.4 R28, [R200+0x5000] ;  /* 0x00500000c81c783b */ /* 0x000e680000000200 */
[----:B------:R5:W1:Y:S02]  /*10bf0*/  MUFU.TANH R107, R2 ;  /* 0x00000002006b7308 */ /* 0x000a640000002400 */
[----:B-----5:R-:W-:-:S06]  /*10c00*/  FMUL.FTZ R2, R40, c[0x0][0x320] ;  /* 0x0000c80028027a20 */ /* 0x020fcc0000410000 */
[----:B------:R5:W1:Y:S02]  /*10c10*/  MUFU.TANH R95, R2 ;  /* 0x00000002005f7308 */ /* 0x000a640000002400 */
[----:B-----5:R-:W-:Y:S01]  /*10c20*/  FMUL.FTZ R2, R41, c[0x0][0x320] ;  /* 0x0000c80029027a20 */ /* 0x020fe20000410000 */
[C---:B-1----:R-:W-:Y:S05]  /*10c30*/  HMMA.16816.F32.BF16 R32, R196.reuse, R28, R44 ;  /* 0x0000001cc420723c */ /* 0x042fea000004182c */
[----:B------:R1:W1:Y:S03]  /*10c40*/  MUFU.TANH R94, R2 ;  /* 0x00000002005e7308 */ /* 0x0002660000002400 */
[----:B------:R-:W-:Y:S01]  /*10c50*/  HMMA.16816.F32.BF16 R44, R196, R30, R16 ;  /* 0x0000001ec42c723c */ /* 0x000fe20000041810 */
[----:B------:R-:W-:Y:S01]  /*10c60*/  LDSM.16.M88.4 R28, [R207+0x6000] ;  /* 0x00600000cf1c783b */ /* 0x000fe20000000200 */
[----:B-1----:R-:W-:-:S04]  /*10c70*/  FMUL.FTZ R2, R42, c[0x0][0x320] ;  /* 0x0000c8002a027a20 */ /* 0x002fc80000410000 */
[----:B------:R1:W1:Y:S02]  /*10c80*/  MUFU.TANH R98, R2 ;  /* 0x0000000200627308 */ /* 0x0002640000002400 */
[----:B-1----:R-:W-:Y:S02]  /*10c90*/  FMUL.FTZ R2, R43, c[0x0][0x320] ;  /* 0x0000c8002b027a20 */ /* 0x002fe40000410000 */
[----:B------:R-:W1:Y:S04]  /*10ca0*/  LDSM.16.M88.4 R40, [R201+0x5800] ;  /* 0x00580000c928783b */ /* 0x000e680000000200 */
[----:B------:R5:W1:Y:S02]  /*10cb0*/  MUFU.TANH R99, R2 ;  /* 0x0000000200637308 */ /* 0x000a640000002400 */
[----:B-----5:R-:W-:-:S06]  /*10cc0*/  FMUL.FTZ R2, R24, c[0x0][0x320] ;  /* 0x0000c80018027a20 */ /* 0x020fcc0000410000 */
[----:B------:R5:W1:Y:S02]  /*10cd0*/  MUFU.TANH R91, R2 ;  /* 0x00000002005b7308 */ /* 0x000a640000002400 */
[----:B-----5:R-:W-:-:S06]  /*10ce0*/  FMUL.FTZ R2, R25, c[0x0][0x320] ;  /* 0x0000c80019027a20 */ /* 0x020fcc0000410000 */
[----:B------:R5:W1:Y:S02]  /*10cf0*/  MUFU.TANH R90, R2 ;  /* 0x00000002005a7308 */ /* 0x000a640000002400 */
[----:B-----5:R-:W-:-:S06]  /*10d00*/  FMUL.FTZ R2, R26, c[0x0][0x320] ;  /* 0x0000c8001a027a20 */ /* 0x020fcc0000410000 */
[----:B------:R5:W1:Y:S02]  /*10d10*/  MUFU.TANH R97, R2 ;  /* 0x0000000200617308 */ /* 0x000a640000002400 */
[----:B-----5:R-:W-:Y:S02]  /*10d20*/  FMUL.FTZ R2, R27, c[0x0][0x320] ;  /* 0x0000c8001b027a20 */ /* 0x020fe40000410000 */
[----:B------:R-:W-:Y:S01]  /*10d30*/  HMMA.16816.F32.BF16 R24, R188, R38, R68 ;  /* 0x00000026bc18723c */ /* 0x000fe20000041844 */
[----:B------:R-:W5:Y:S03]  /*10d40*/  LDSM.16.M88.4 R36, [R201+0x6000] ;  /* 0x00600000c924783b */ /* 0x000f660000000200 */
        /* <DEDUP_REMOVED lines=8> */
[C---:B------:R-:W-:Y:S04]  /*10dd0*/  HMMA.16816.F32.BF16 R8, R192.reuse, R40, R20 ;  /* 0x00000028c008723c */ /* 0x040fe80000041814 */
[----:B------:R1:W1:Y:S04]  /*10de0*/  MUFU.TANH R93, R2 ;  /* 0x00000002005d7308 */ /* 0x0002680000002400 */
[----:B------:R-:W-:Y:S08]  /*10df0*/  HMMA.16816.F32.BF16 R20, R192, R42, R24 ;  /* 0x0000002ac014723c */ /* 0x000ff00000041818 */
[----:B------:R-:W-:Y:S01]  /*10e00*/  HMMA.16816.F32.BF16 R24, R188, R30, R84 ;  /* 0x0000001ebc18723c */ /* 0x000fe20000041854 */
[----:B-1----:R-:W-:-:S04]  /*10e10*/  FMUL.FTZ R2, R32, c[0x0][0x320] ;  /* 0x0000c80020027a20 */ /* 0x002fc80000410000 */
[----:B------:R1:W1:Y:S03]  /*10e20*/  MUFU.TANH R71, R2 ;  /* 0x0000000200477308 */ /* 0x0002660000002400 */
[----:B------:R-:W-:Y:S08]  /*10e30*/  HMMA.16816.F32.BF16 R16, R196, R52, R8 ;  /* 0x00000034c410723c */ /* 0x000ff00000041808 */
[----:B------:R-:W-:Y:S01]  /*10e40*/  HMMA.16816.F32.BF16 R8, R188, R28, R100 ;  /* 0x0000001cbc08723c */ /* 0x000fe20000041864 */
[----:B-1----:R-:W-:-:S07]  /*10e50*/  FMUL.FTZ R2, R33, c[0x0][0x320] ;  /* 0x0000c80021027a20 */ /* 0x002fce0000410000 */
[----:B------:R-:W-:Y:S01]  /*10e60*/  HMMA.16816.F32.BF16 R40, R196, R54, R20 ;  /* 0x00000036c428723c */ /* 0x000fe20000041814 */
[----:B------:R1:W1:Y:S07]  /*10e70*/  MUFU.TANH R70, R2 ;  /* 0x0000000200467308 */ /* 0x00026e0000002400 */
[----:B------:R-:W-:Y:S08]  /*10e80*/  HMMA.16816.F32.BF16 R28, R188, R48, R64 ;  /* 0x00000030bc1c723c */ /* 0x000ff00000041840 */
[----:B-----5:R-:W-:Y:S01]  /*10e90*/  HMMA.16816.F32.BF16 R8, R192, R36, R8 ;  /* 0x00000024c008723c */ /* 0x020fe20000041808 */
[----:B-1----:R-:W-:-:S04]  /*10ea0*/  FMUL.FTZ R2, R34, c[0x0][0x320] ;  /* 0x0000c80022027a20 */ /* 0x002fc80000410000 */
[----:B------:R1:W1:Y:S03]  /*10eb0*/  MUFU.TANH R88, R2 ;  /* 0x0000000200587308 */ /* 0x0002660000002400 */
[----:B------:R-:W-:Y:S01]  /*10ec0*/  HMMA.16816.F32.BF16 R20, R192, R38, R24 ;  /* 0x00000026c014723c */ /* 0x000fe20000041818 */
[----:B-1----:R-:W-:Y:S02]  /*10ed0*/  FMUL.FTZ R2, R35, c[0x0][0x320] ;  /* 0x0000c80023027a20 */ /* 0x002fe40000410000 */
[----:B------:R-:W-:Y:S02]  /*10ee0*/  LDSM.16.M88.4 R32, [R200+0x6800] ;  /* 0x00680000c820783b */ /* 0x000fe40000000200 */
[----:B------:R1:W1:Y:S11]  /*10ef0*/  MUFU.TANH R89, R2 ;  /* 0x0000000200597308 */ /* 0x0002760000002400 */
[----:B------:R-:W-:Y:S08]  /*10f00*/  @!UPT UIADD3 URZ, URZ, URZ, URZ ;  /* 0x0000003f3f3ff290 */ /* 0x000ff0000fffe03f */
        /* <DEDUP_REMOVED lines=8> */
[----:B------:R-:W1:Y:S01]  /*10f90*/  LDSM.16.M88.4 R44, [R201+0x6800] ;  /* 0x00680000c92c783b */ /* 0x000e620000000200 */
[----:B------:R-:W-:-:S04]  /*10fa0*/  DEPBAR.LE SB0, 0x0 ;  /* 0x000080000000791a */ /* 0x000fc80000000000 */
[----:B------:R5:W1:Y:S02]  /*10fb0*/  MUFU.TANH R85, R2 ;  /* 0x0000000200557308 */ /* 0x000a640000002400 */
[----:B-----5:R-:W-:-:S06]  /*10fc0*/  FMUL.FTZ R2, R16, c[0x0][0x320] ;  /* 0x0000c80010027a20 */ /* 0x020fcc0000410000 */
[----:B------:R5:W2:Y:S01]  /*10fd0*/  MUFU.TANH R55, R2 ;  /* 0x0000000200377308 */ /* 0x000aa20000002400 */
[----:B-1----:R-:W-:Y:S01]  /*10fe0*/  HMMA.16816.F32.BF16 R24, R192, R44, R28 ;  /* 0x0000002cc018723c */ /* 0x002fe2000004181c */
[----:B-----5:R-:W-:-:S06]  /*10ff0*/  FMUL.FTZ R2, R17, c[0x0][0x320] ;  /* 0x0000c80011027a20 */ /* 0x020fcc0000410000 */
[----:B------:R1:W1:Y:S02]  /*11000*/  MUFU.TANH R54, R2 ;  /* 0x0000000200367308 */ /* 0x0002640000002400 */
        /* <DEDUP_REMOVED lines=54> */
[----:B------:R-:W3:Y:S01]  /*11370*/  LDL.64 R128, [R1+0x30] ;  /* 0x0000300001807983 */ /* 0x000ee20000100a00 */
[----:B------:R-:W-:-:S03]  /*11380*/  IMAD.MOV.U32 R4, RZ, RZ, c[0x0][0x2b8] ;  /* 0x0000ae00ff047624 */ /* 0x000fc600078e00ff */
[----:B------:R-:W4:Y:S02]  /*11390*/  LDL R6, [R1+0x38] ;  /* 0x0000380001067983 */ /* 0x000f240000100800 */
[----:B------:R-:W-:Y:S01]  /*113a0*/  ISETP.NE.AND P1, PT, R4, 0x1, PT ;  /* 0x000000010400780c */ /* 0x000fe20003f25270 */
[----:B------:R-:W-:Y:S01]  /*113b0*/  IMAD.MOV.U32 R236, RZ, RZ, RZ ;  /* 0x000000ffffec7224 */ /* 0x000fe200078e00ff */
[----:B------:R-:W5:Y:S04]  /*113c0*/  LDL.64 R10, [R1+0x28] ;  /* 0x00002800010a7983 */ /* 0x000f680000100a00 */
[----:B------:R-:W3:Y:S01]  /*113d0*/  LDL R8, [R1+0x24] ;  /* 0x0000240001087983 */ /* 0x000ee20000100800 */
[----:B--2---:R-:W-:-:S04]  /*113e0*/  IADD3 R3, R0, R125, R3 ;  /* 0x0000007d00037210 */ /* 0x004fc80007ffe003 */
[----:B------:R-:W-:-:S05]  /*113f0*/  IADD3 R3, R3, -0x70, RZ ;  /* 0xffffff9003037810 */ /* 0x000fca0007ffe0ff */
[----:B------:R-:W-:-:S04]  /*11400*/  @P1 IMAD.HI.U32 R4, R3, c[0x0][0x2bc], RZ ;  /* 0x0000af0003041a27 */ /* 0x000fc800078e00ff */
[----:B-1----:R-:W-:Y:S01]  /*11410*/  IMAD.MOV.U32 R2, RZ, RZ, R3 ;  /* 0x000000ffff027224 */ /* 0x002fe200078e0003 */
        /* <DEDUP_REMOVED lines=23> */
.L_x_1729:
[----:B------:R-:W-:Y:S05]  /*11590*/  BRA.DIV ~URZ, `(.L_x_1615) ;  /* 0x0000f9527f007947 */ /* 0x000fea000b800000 */
[----:B------:R3:W4:Y:S02]  /*115a0*/  SHFL.IDX PT, R2, R5, RZ, 0x181f ;  /* 0x00181fff05027589 */ /* 0x00072400000e0000 */
.L_x_1730:
[----:B------:R-:W-:Y:S01]  /*115b0*/  ISETP.GE.AND P0, PT, R237, 0x1, PT ;  /* 0x00000001ed00780c */ /* 0x000fe20003f06270 */
[----:B------:R-:W-:-:S12]  /*115c0*/  BSSY B0, `(.L_x_1616) ;  /* 0x000000d000007945 */ /* 0x000fd80003800000 */
[----:B------:R-:W-:Y:S05]  /*115d0*/  @!P0 BRA `(.L_x_1617) ;  /* 0x000000b000008947 */ /* 0x000fea0003800000 */
[----:B------:R-:W-:Y:S02]  /*115e0*/  ISETP.GE.AND P1, PT, R76, c[0x0][0x1d4], PT ;  /* 0x000075004c007a0c */ /* 0x000fe40003f26270 */
        /* <DEDUP_REMOVED lines=10> */
.L_x_1617:
[----:B------:R-:W-:Y:S05]  /*11690*/  BSYNC B0 ;  /* 0x0000000000007941 */ /* 0x000fea0003800000 */
.L_x_1616:
[----:B------:R-:W-:Y:S05]  /*116a0*/  BRA.DIV ~URZ, `(.L_x_1618) ;  /* 0x0000f8b27f007947 */ /* 0x000fea000b800000 */
[----:B--2---:R2:W1:Y:S04]  /*116b0*/  SHFL.IDX PT, R6, R4, 0x1, 0x181f ;  /* 0x00381f0004067f89 */ /* 0x00446800000e0000 */
[----:B----4-:R2:W4:Y:S02]  /*116c0*/  SHFL.IDX PT, R2, R5, 0x1, 0x181f ;  /* 0x00381f0005027f89 */ /* 0x01052400000e0000 */
.L_x_1731:
[----:B------:R-:W-:Y:S01]  /*116d0*/  ISETP.GE.AND P0, PT, R237, 0x21, PT ;  /* 0x00000021ed00780c */ /* 0x000fe20003f06270 */
[----:B------:R-:W-:-:S12]  /*116e0*/  BSSY B0, `(.L_x_1619) ;  /* 0x000000d000007945 */ /* 0x000fd80003800000 */
[----:B------:R-:W-:Y:S05]  /*116f0*/  @!P0 BRA `(.L_x_1620) ;  /* 0x000000b000008947 */ /* 0x000fea0003800000 */
[----:B------:R-:W-:Y:S02]  /*11700*/  ISETP.GE.AND P1, PT, R76, c[0x0][0x1d4], PT ;  /* 0x000075004c007a0c */ /* 0x000fe40003f26270 */
        /* <DEDUP_REMOVED lines=10> */
.L_x_1620:
[----:B------:R-:W-:Y:S05]  /*117b0*/  BSYNC B0 ;  /* 0x0000000000007941 */ /* 0x000fea0003800000 */
.L_x_1619:
[----:B------:R-:W-:Y:S05]  /*117c0*/  BRA.DIV ~URZ, `(.L_x_1621) ;  /* 0x0000f8627f007947 */ /* 0x000fea000b800000 */
[----:B-1----:R1:W2:Y:S02]  /*117d0*/  SHFL.IDX PT, R6, R4, 0x2, 0x181f ;  /* 0x00581f0004067f89 */ /* 0x0022a400000e0000 */
.L_x_1732:
[----:B------:R-:W-:Y:S05]  /*117e0*/  BRA.DIV ~URZ, `(.L_x_1622) ;  /* 0x0000f8b27f007947 */ /* 0x000fea000b800000 */
[----:B----4-:R4:W1:Y:S02]  /*117f0*/  SHFL.IDX PT, R2, R5, 0x2, 0x181f ;  /* 0x00581f0005027f89 */ /* 0x01086400000e0000 */
.L_x_1733:
[----:B------:R-:W-:Y:S01]  /*11800*/  ISETP.GE.AND P0, PT, R237, 0x41, PT ;  /* 0x00000041ed00780c */ /* 0x000fe20003f06270 */
[----:B------:R-:W-:-:S12]  /*11810*/  BSSY B0, `(.L_x_1623) ;  /* 0x000000d000007945 */ /* 0x000fd80003800000 */
[----:B------:R-:W-:Y:S05]  /*11820*/  @!P0 BRA `(.L_x_1624) ;  /* 0x000000b000008947 */ /* 0x000fea0003800000 */
[----:B------:R-:W-:Y:S02]  /*11830*/  ISETP.GE.AND P1, PT, R76, c[0x0][0x1d4], PT ;  /* 0x000075004c007a0c */ /* 0x000fe40003f26270 */
        /* <DEDUP_REMOVED lines=10> */
.L_x_1624:
[----:B------:R-:W-:Y:S05]  /*118e0*/  BSYNC B0 ;  /* 0x0000000000007941 */ /* 0x000fea0003800000 */
.L_x_1623:
[----:B------:R-:W-:Y:S05]  /*118f0*/  BRA.DIV ~URZ, `(.L_x_1625) ;  /* 0x0000f8127f007947 */ /* 0x000fea000b800000 */
[----:B--2---:R2:W3:Y:S04]  /*11900*/  SHFL.IDX PT, R6, R4, 0x3, 0x181f ;  /* 0x00781f0004067f89 */ /* 0x0044e800000e0000 */
[----:B-1----:R2:W1:Y:S02]  /*11910*/  SHFL.IDX PT, R2, R5, 0x3, 0x181f ;  /* 0x00781f0005027f89 */ /* 0x00246400000e0000 */
.L_x_1734:
[----:B------:R-:W-:-:S13]  /*11920*/  ISETP.GE.AND P0, PT, R237, 0x61, PT ;  /* 0x00000061ed00780c */ /* 0x000fda0003f06270 */
[----:B------:R-:W-:Y:S05]  /*11930*/  @!P0 BRA `(.L_x_1613) ;  /* 0x000000b000008947 */ /* 0x000fea0003800000 */
[----:B------:R-:W-:Y:S02]  /*11940*/  ISETP.GE.AND P1, PT, R76, c[0x0][0x1d4], PT ;  /* 0x000075004c007a0c */ /* 0x000fe40003f26270 */
[----:B------:R-:W-:Y:S02]  /*11950*/  ISETP.GE.AND P0, PT, R226, c[0x0][0x1d4], PT ;  /* 0x00007500e2007a0c */ /* 0x000fe40003f06270 */
[C---:B-12---:R-:W-:Y:S02]  /*11960*/  IADD3 R4, P3, R2.reuse, R230, RZ ;  /* 0x000000e602047210 */ /* 0x046fe40007f7e0ff */
[----:B------:R-:W-:-:S03]  /*11970*/  IADD3 R2, P2, R2, R233, RZ ;  /* 0x000000e902027210 */ /* 0x000fc60007f5e0ff */
[C---:B---34-:R-:W-:Y:S02]  /*11980*/  IMAD.X R5, R6.reuse, 0x1, R231, P3 ;  /* 0x0000000106057824 */ /* 0x058fe400018e06e7 */
[----:B------:R-:W-:-:S03]  /*11990*/  IMAD.X R3, R6, 0x1, R232, P2 ;  /* 0x0000000106037824 */ /* 0x000fc600010e06e8 */
[----:B------:R-:W-:Y:S01]  /*119a0*/  @!PT LDS RZ, [RZ] ;  /* 0x00000000fffff984 */ /* 0x000fe20000000800 */
[----:B------:R-:W-:Y:S01]  /*119b0*/  @!PT LDS RZ, [RZ] ;  /* 0x00000000fffff984 */ /* 0x000fe20000000800 */
[----:B------:R-:W-:Y:S01]  /*119c0*/  @!PT LDS RZ, [RZ] ;  /* 0x00000000fffff984 */ /* 0x000fe20000000800 */
[----:B------:R1:W-:Y:S04]  /*119d0*/  LDGSTS.E.BYPASS.LTC128B.128 [R229+0xb100], [R4.64], !P1 ;  /* 0x0b10000004e57fae */ /* 0x0003e8000c901d48 */
[----:B------:R1:W-:Y:S02]  /*119e0*/  LDGSTS.E.BYPASS.LTC128B.128 [R229+0xe900], [R2.64], !P0 ;  /* 0x0e90000002e57fae */ /* 0x0003e4000c101d48 */
.L_x_1613:
[----:B--234-:R-:W-:Y:S05]  /*119f0*/  BSYNC B1 ;  /* 0x0000000000017941 */ /* 0x01cfea0003800000 */
.L_x_1612:
[----:B-1----:R-:W2:Y:S01]  /*11a00*/  LDL R3, [R1+0x40] ;  /* 0x0000400001037983 */ /* 0x002ea20000100800 */
[----:B------:R-:W-:-:S03]  /*11a10*/  IMAD.MOV.U32 R4, RZ, RZ, c[0x0][0x2c4] ;  /* 0x0000b100ff047624 */ /* 0x000fc600078e00ff */
[----:B------:R-:W2:Y:S04]  /*11a20*/  LDL R2, [R1+0x64] ;  /* 0x0000640001027983 */ /* 0x000ea80000100800 */
[----:B------:R-:W3:Y:S04]  /*11a30*/  LDL R6, [R1+0x60] ;  /* 0x0000600001067983 */ /* 0x000ee80000100800 */
[----:B------:R-:W4:Y:S01]  /*11a40*/  LDL R5, [R1+0x44] ;  /* 0x0000440001057983 */ /* 0x000f220000100800 */
[----:B------:R-:W-:-:S03]  /*11a50*/  ISETP.NE.AND P0, PT, R4, 0x1, PT ;  /* 0x000000010400780c */ /* 0x000fc60003f05270 */
[----:B------:R-:W0:Y:S01]  /*11a60*/  LDGDEPBAR ;  /* 0x00000000000079af */ /* 0x000e220000000000 */
[----:B--2---:R-:W-:-:S09]  /*11a70*/  IADD3 R2, R2, R3, RZ ;  /* 0x0000000302027210 */ /* 0x004fd20007ffe0ff */
[----:B------:R-:W-:-:S04]  /*11a80*/  @P0 IMAD.HI.U32 R3, R2, c[0x0][0x2c8], RZ ;  /* 0x0000b20002030a27 */ /* 0x000fc800078e00ff */
[----:B------:R-:W-:Y:S01]  /*11a90*/  IMAD.MOV.U32 R4, RZ, RZ, R2 ;  /* 0x000000ffff047224 */ /* 0x000fe200078e0002 */
[C---:B---3--:R-:W-:Y:S02]  /*11aa0*/  IADD3 R2, -R6.reuse, 0x1, R124 ;  /* 0x0000000106027810 */ /* 0x048fe40007ffe17c */
[----:B------:R-:W-:Y:S02]  /*11ab0*/  @P0 SHF.R.U32.HI R4, RZ, c[0x0][0x2cc], R3 ;  /* 0x0000b300ff040a19 */ /* 0x000fe40000011603 */
[----:B------:R-:W-:Y:S01]  /*11ac0*/  IADD3 R6, -R6, R124, RZ ;  /* 0x0000007c06067210 */ /* 0x000fe20007ffe1ff */
[----:B----4-:R-:W-:Y:S01]  /*11ad0*/  IMAD.IADD R5, R2, 0x1, -R5 ;  /* 0x0000000102057824 */ /* 0x010fe200078e0a05 */
[----:B------:R-:W-:Y:S05]  /*11ae0*/  BRA.DIV ~URZ, `(.L_x_1626) ;  /* 0x0000f6f27f007947 */ /* 0x000fea000b800000 */
[----:B------:R1:W2:Y:S02]  /*11af0*/  SHFL.IDX PT, R2, R4, RZ, 0x1c1f ;  /* 0x001c1fff04027589 */ /* 0x0002a400000e0000 */
.L_x_1735:
[----:B--2---:R-:W-:-:S05]  /*11b00*/  IMAD.IADD R2, R5, 0x1, R2 ;  /* 0x0000000105027824 */ /* 0x004fca00078e0202 */
[----:B------:R-:W-:-:S04]  /*11b10*/  IMNMX R2, R6, R2, PT ;  /* 0x0000000206027217 */ /* 0x000fc80003800200 */
[C---:B------:R-:W-:Y:S02]  /*11b20*/  ISETP.GT.AND P0, PT, R2.reuse, RZ, PT ;  /* 0x000000ff0200720c */ /* 0x040fe40003f04270 */
[C---:B------:R-:W-:Y:S02]  /*11b30*/  ISETP.GT.AND P1, PT, R2.reuse, 0x1, PT ;  /* 0x000000010200780c */ /* 0x040fe40003f24270 */
[----:B------:R-:W-:Y:S02]  /*11b40*/  FSEL R9, R121, -INF , P0 ;  /* 0xff80000079097808 */ /* 0x000fe40000000000 */
[----:B------:R-:W-:Y:S02]  /*11b50*/  ISETP.GT.AND P0, PT, R2, 0x10, PT ;  /* 0x000000100200780c */ /* 0x000fe40003f04270 */
[----:B------:R-:W-:Y:S02]  /*11b60*/  FSEL R10, R118, -INF , P1 ;  /* 0xff800000760a7808 */ /* 0x000fe40000800000 */
[----:B------:R-:W-:-:S02]  /*11b70*/  FSEL R21, R105, -INF , P0 ;  /* 0xff80000069157808 */ /* 0x000fc40000000000 */
[C---:B------:R-:W-:Y:S02]  /*11b80*/  ISETP.GT.AND P2, PT, R2.reuse, 0x8, PT ;  /* 0x000000080200780c */ /* 0x040fe40003f44270 */
        /* <DEDUP_REMOVED lines=8> */
[----:B------:R-:W-:Y:S02]  /*11c10*/  FSEL R39, R91, -INF , P0 ;  /* 0xff8000005b277808 */ /* 0x000fe40000000000 */
[C---:B------:R-:W-:Y:S02]  /*11c20*/  ISETP.GT.AND P2, PT, R2.reuse, 0x18, PT ;  /* 0x000000180200780c */ /* 0x040fe40003f44270 */
[----:B------:R-:W-:-:S02]  /*11c30*/  ISETP.GT.AND P1, PT, R2, 0x21, PT ;  /* 0x000000210200780c */ /* 0x000fc40003f24270 */
[C---:B------:R-:W-:Y:S02]  /*11c40*/  ISETP.GT.AND P3, PT, R2.reuse, 0x28, PT ;  /* 0x000000280200780c */ /* 0x040fe40003f64270 */
[C---:B------:R-:W-:Y:S02]  /*11c50*/  ISETP.GT.AND P4, PT, R2.reuse, 0x29, PT ;  /* 0x000000290200780c */ /* 0x040fe40003f84270 */
[----:B------:R-:W-:Y:S02]  /*11c60*/  ISETP.GT.AND P0, PT, R2, 0x30, PT ;  /* 0x000000300200780c */ /* 0x000fe40003f04270 */
[----:B------:R-:W-:Y:S02]  /*11c70*/  FSEL R23, R95, -INF , P2 ;  /* 0xff8000005f177808 */ /* 0x000fe40001000000 */
        /* <DEDUP_REMOVED lines=53> */
[----:B-1----:R-:W-:Y:S02]  /*11fd0*/  FMNMX.FTZ R4, R8, R15, !PT ;  /* 0x0000000f08047209 */ /* 0x002fe40007810000 */
        /* <DEDUP_REMOVED lines=93> */
[----:B------:R-:W1:Y:S02]  /*125b0*/  SHFL.BFLY PT, R4, R2, 0x2, 0x1f ;  /* 0x0c401f0002047f89 */ /* 0x000e6400000e0000 */
[----:B------:R-:W-:-:S05]  /*125c0*/  FMNMX.FTZ R3, R45, R3, !PT ;  /* 0x000000032d037209 */ /* 0x000fca0007810000 */
[----:B------:R-:W2:Y:S01]  /*125d0*/  SHFL.BFLY PT, R5, R3, 0x2, 0x1f ;  /* 0x0c401f0003057f89 */ /* 0x000ea200000e0000 */
[----:B-1----:R-:W-:-:S05]  /*125e0*/  FMNMX.FTZ R2, R4, R2, !PT ;  /* 0x0000000204027209 */ /* 0x002fca0007810000 */
[----:B------:R-:W1:Y:S01]  /*125f0*/  SHFL.BFLY PT, R6, R2, 0x1, 0x1f ;  /* 0x0c201f0002067f89 */ /* 0x000e6200000e0000 */
[----:B--2---:R-:W-:-:S05]  /*12600*/  FMNMX.FTZ R5, R3, R5, !PT ;  /* 0x0000000503057209 */ /* 0x004fca0007810000 */
[----:B------:R2:W3:Y:S01]  /*12610*/  SHFL.BFLY PT, R4, R5, 0x1, 0x1f ;  /* 0x0c201f0005047f89 */ /* 0x0004e200000e0000 */
[----:B-1----:R-:W-:-:S05]  /*12620*/  FMNMX.FTZ R6, R2, R6, !PT ;  /* 0x0000000602067209 */ /* 0x002fca0007810000 */
.L_x_1736:
[C---:B------:R-:W-:Y:S01]  /*12630*/  FMUL.FTZ R3, R6.reuse, c[0x0][0x2d0] ;  /* 0x0000b40006037a20 */ /* 0x040fe20000410000 */
[----:B------:R-:W-:Y:S01]  /*12640*/  FSETP.NEU.FTZ.AND P0, PT, R6, -INF , PT ;  /* 0xff8000000600780b */ /* 0x000fe20003f1d000 */
[----:B------:R-:W-:Y:S01]  /*12650*/  WARPSYNC 0xffffffff ;  /* 0xffffffff00007948 */ /* 0x000fe20003800000 */
[----:B--23--:R-:W-:Y:S01]  /*12660*/  FMNMX.FTZ R5, R4, R5, !PT ;  /* 0x0000000504057209 */ /* 0x00cfe20007810000 */
[----:B------:R-:W2:Y:S01]  /*12670*/  LDL R149, [R1+0x40] ;  /* 0x0000400001957983 */ /* 0x000ea20000100800 */
[----:B------:R-:W-:Y:S02]  /*12680*/  FSEL R3, R3, RZ, P0 ;  /* 0x000000ff03037208 */ /* 0x000fe40000000000 */
[----:B------:R-:W-:Y:S01]  /*12690*/  FSETP.NEU.FTZ.AND P0, PT, R5, -INF , PT ;  /* 0xff8000000500780b */ /* 0x000fe20003f1d000 */
[----:B------:R-:W3:Y:S02]  /*126a0*/  LDL R148, [R1+0x44] ;  /* 0x0000440001947983 */ /* 0x000ee40000100800 */
        /* <DEDUP_REMOVED lines=10> */
[--C-:B------:R-:W-:Y:S02]  /*12750*/  FFMA.FTZ R70, R70, c[0x0][0x2d0], -R3.reuse ;  /* 0x0000b40046467a23 */ /* 0x100fe40000010803 */
[--C-:B------:R-:W-:Y:S02]  /*12760*/  FFMA.FTZ R68, R68, c[0x0][0x2d0], -R3.reuse ;  /* 0x0000b40044447a23 */ /* 0x100fe40000010803 */
[----:B-1----:R-:W-:-:S04]  /*12770*/  FFMA.FTZ R2, R10, c[0x0][0x2d0], -R3 ;  /* 0x0000b4000a027a23 */ /* 0x002fc80000010803 */
[----:B------:R1:W5:Y:S01]  /*12780*/  MUFU.EX2 R86, R2 ;  /* 0x0000000200567308 */ /* 0x0003620000000800 */
[----:B----4-:R-:W-:-:S07]  /*12790*/  FFMA.FTZ R4, R26, c[0x0][0x2d0], -R3 ;  /* 0x0000b4001a047a23 */ /* 0x010fce0000010803 */
[----:B------:R-:W4:Y:S01]  /*127a0*/  MUFU.EX2 R96, R4 ;  /* 0x0000000400607308 */ /* 0x000f220000000800 */
[----:B-1----:R-:W-:Y:S01]  /*127b0*/  FFMA.FTZ R2, R11, c[0x0][0x2d0], -R3 ;  /* 0x0000b4000b027a23 */ /* 0x002fe20000010803 */
[----:B-----5:R-:W-:-:S06]  /*127c0*/  F2FP.BF16.PACK_AB R32, R86, R87 ;  /* 0x000000575620723e */ /* 0x020fcc00000010ff */
[----:B------:R1:W-:Y:S01]  /*127d0*/  MUFU.EX2 R89, R2 ;  /* 0x0000000200597308 */ /* 0x0003e20000000800 */
[----:B----4-:R-:W-:Y:S01]  /*127e0*/  F2FP.BF16.PACK_AB R30, R96, R94 ;  /* 0x0000005e601e723e */ /* 0x010fe200000010ff */
[----:B-1----:R-:W-:-:S06]  /*127f0*/  FFMA.FTZ R2, R20, c[0x0][0x2d0], -R3 ;  /* 0x0000b40014027a23 */ /* 0x002fcc0000010803 */
[----:B------:R1:W4:Y:S02]  /*12800*/  MUFU.EX2 R88, R2 ;  /* 0x0000000200587308 */ /* 0x0003240000000800 */
[----:B-1----:R-:W-:Y:S01]  /*12810*/  FFMA.FTZ R2, R21, c[0x0][0x2d0], -R3 ;  /* 0x0000b40015027a23 */ /* 0x002fe20000010803 */
[----:B----4-:R-:W-:-:S05]  /*12820*/  F2FP.BF16.PACK_AB R34, R88, R89 ;  /* 0x000000595822723e */ /* 0x010fca00000010ff */
[----:B------:R1:W-:Y:S02]  /*12830*/  MUFU.EX2 R91, R2 ;  /* 0x00000002005b7308 */ /* 0x0003e40000000800 */
[----:B-1----:R-:W-:Y:S02]  /*12840*/  FFMA.FTZ R2, R22, c[0x0][0x2d0], -R3 ;  /* 0x0000b40016027a23 */ /* 0x002fe40000010803 */
[----:B------:R-:W-:Y:S04]  /*12850*/  LDSM.16.MT88.4 R20, [R203+0x800] ;  /* 0x00080000cb14783b */ /* 0x000fe80000004200 */
[----:B------:R1:W4:Y:S02]  /*12860*/  MUFU.EX2 R92, R2 ;  /* 0x00000002005c7308 */ /* 0x0003240000000800 */
[----:B-1----:R-:W-:Y:S01]  /*12870*/  FMUL.FTZ R2, R5, c[0x0][0x2d0] ;  /* 0x0000b40005027a20 */ /* 0x002fe20000410000 */
[----:B----4-:R-:W-:-:S04]  /*12880*/  F2FP.BF16.PACK_AB R28, R92, R91 ;  /* 0x0000005b5c1c723e */ /* 0x010fc800000010ff */
[----:B------:R-:W-:-:S05]  /*12890*/  FSEL R2, R2, RZ, P0 ;  /* 0x000000ff02027208 */ /* 0x000fca0000000000 */
[--C-:B------:R-:W-:Y:S02]  /*128a0*/  FFMA.FTZ R4, R8, c[0x0][0x2d0], -R2.reuse ;  /* 0x0000b40008047a23 */ /* 0x100fe40000010802 */
[----:B------:R-:W1:Y:S01]  /*128b0*/  LDSM.16.MT88.4 R8, [R203] ;  /* 0x00000000cb08783b */ /* 0x000e620000004200 */
[--C-:B------:R-:W-:Y:S01]  /*128c0*/  FFMA.FTZ R64, R64, c[0x0][0x2d0], -R2.reuse ;  /* 0x0000b40040407a23 */ /* 0x100fe20000010802 */
[----:B------:R4:W-:Y:S01]  /*128d0*/  MUFU.EX2 R84, R4 ;  /* 0x0000000400547308 */ /* 0x0009e20000000800 */
[--C-:B------:R-:W-:Y:S02]  /*128e0*/  FFMA.FTZ R63, R63, c[0x0][0x2d0], -R2.reuse ;  /* 0x0000b4003f3f7a23 */ /* 0x100fe40000010802 */
[--C-:B------:R-:W-:Y:S02]  /*128f0*/  FFMA.FTZ R62, R62, c[0x0][0x2d0], -R2.reuse ;  /* 0x0000b4003e3e7a23 */ /* 0x100fe40000010802 */
[--C-:B------:R-:W-:Y:S02]  /*12900*/  FFMA.FTZ R61, R61, c[0x0][0x2d0], -R2.reuse ;  /* 0x0000b4003d3d7a23 */ /* 0x100fe40000010802 */
[----:B------:R-:W-:-:S02]  /*12910*/  FFMA.FTZ R60, R60, c[0x0][0x2d0], -R2 ;  /* 0x0000b4003c3c7a23 */ /* 0x000fc40000010802 */
[--C-:B------:R-:W-:Y:S02]  /*12920*/  FFMA.FTZ R58, R58, c[0x0][0x2d0], -R2.reuse ;  /* 0x0000b4003a3a7a23 */ /* 0x100fe40000010802 */
[--C-:B------:R-:W-:Y:S02]  /*12930*/  FFMA.FTZ R59, R59, c[0x0][0x2d0], -R2.reuse ;  /* 0x0000b4003b3b7a23 */ /* 0x100fe40000010802 */
[--C-:B------:R-:W-:Y:S02]  /*12940*/  FFMA.FTZ R57, R57, c[0x0][0x2d0], -R2.reuse ;  /* 0x0000b40039397a23 */ /* 0x100fe40000010802 */
[--C-:B------:R-:W-:Y:S02]  /*12950*/  FFMA.FTZ R56, R56, c[0x0][0x2d0], -R2.reuse ;  /* 0x0000b40038387a23 */ /* 0x100fe40000010802 */
[--C-:B----4-:R-:W-:Y:S02]  /*12960*/  FFMA.FTZ R4, R15, c[0x0][0x2d0], -R2.reuse ;  /* 0x0000b4000f047a23 */ /* 0x110fe40000010802 */
[----:B------:R-:W-:-:S02]  /*12970*/  FFMA.FTZ R55, R55, c[0x0][0x2d0], -R2 ;  /* 0x0000b40037377a23 */ /* 0x000fc40000010802 */
[----:B------:R4:W5:Y:S01]  /*12980*/  MUFU.EX2 R80, R4 ;  /* 0x0000000400507308 */ /* 0x0009620000000800 */
[--C-:B------:R-:W-:Y:S02]  /*12990*/  FFMA.FTZ R54, R54, c[0x0][0x2d0], -R2.reuse ;  /* 0x0000b40036367a23 */ /* 0x100fe40000010802 */
[--C-:B------:R-:W-:Y:S02]  /*129a0*/  FFMA.FTZ R53, R53, c[0x0][0x2d0], -R2.reuse ;  /* 0x0000b40035357a23 */ /* 0x100fe40000010802 */
[--C-:B------:R-:W-:Y:S02]  /*129b0*/  FFMA.FTZ R52, R52, c[0x0][0x2d0], -R2.reuse ;  /* 0x0000b40034347a23 */ /* 0x100fe40000010802 */
[--C-:B------:R-:W-:Y:S02]  /*129c0*/  FFMA.FTZ R51, R51, c[0x0][0x2d0], -R2.reuse ;  /* 0x0000b40033337a23 */ /* 0x100fe40000010802 */
[--C-:B------:R-:W-:Y:S02]  /*129d0*/  FFMA.FTZ R50, R50, c[0x0][0x2d0], -R2.reuse ;  /* 0x0000b40032327a23 */ /* 0x100fe40000010802 */
[----:B------:R-:W-:-:S02]  /*129e0*/  FFMA.FTZ R49, R49, c[0x0][0x2d0], -R2 ;  /* 0x0000b40031317a23 */ /* 0x000fc40000010802 */
[--C-:B------:R-:W-:Y:S02]  /*129f0*/  FFMA.FTZ R48, R48, c[0x0][0x2d0], -R2.reuse ;  /* 0x0000b40030307a23 */ /* 0x100fe40000010802 */
[----:B----4-:R-:W-:Y:S01]  /*12a00*/  FFMA.FTZ R4, R19, c[0x0][0x2d0], -R2 ;  /* 0x0000b40013047a23 */ /* 0x010fe20000010802 */
[----:B-----5:R-:W-:-:S03]  /*12a10*/  F2FP.BF16.PACK_AB R33, R80, R84 ;  /* 0x000000545021723e */ /* 0x020fc600000010ff */
[----:B------:R4:W-:Y:S02]  /*12a20*/  MUFU.EX2 R15, R4 ;  /* 0x00000004000f7308 */ /* 0x0009e40000000800 */
[----:B----4-:R-:W-:-:S06]  /*12a30*/  FFMA.FTZ R4, R18, c[0x0][0x2d0], -R2 ;  /* 0x0000b40012047a23 */ /* 0x010fcc0000010802 */
[----:B------:R4:W5:Y:S02]  /*12a40*/  MUFU.EX2 R85, R4 ;  /* 0x0000000400557308 */ /* 0x0009640000000800 */
[----:B----4-:R-:W-:Y:S01]  /*12a50*/  FFMA.FTZ R4, R17, c[0x0][0x2d0], -R2 ;  /* 0x0000b40011047a23 */ /* 0x010fe20000010802 */
[----:B-----5:R-:W-:-:S05]  /*12a60*/  F2FP.BF16.PACK_AB R35, R85, R15 ;  /* 0x0000000f5523723e */ /* 0x020fca00000010ff */
[----:B------:R4:W-:Y:S02]  /*12a70*/  MUFU.EX2 R90, R4 ;  /* 0x00000004005a7308 */ /* 0x0009e40000000800 */
[--C-:B----4-:R-:W-:Y:S02]  /*12a80*/  FFMA.FTZ R4, R16, c[0x0][0x2d0], -R2.reuse ;  /* 0x0000b40010047a23 */ /* 0x110fe40000010802 */
[C---:B-1----:R-:W-:Y:S04]  /*12a90*/  HMMA.16816.F32.BF16 R16, R32.reuse, R8, RZ ;  /* 0x000000082010723c */ /* 0x042fe800000418ff */
[----:B------:R1:W4:Y:S04]  /*12aa0*/  MUFU.EX2 R93, R4 ;  /* 0x00000004005d7308 */ /* 0x0003280000000800 */
[----:B------:R-:W-:Y:S01]  /*12ab0*/  HMMA.16816.F32.BF16 R8, R32, R10, RZ ;  /* 0x0000000a2008723c */ /* 0x000fe200000418ff */
[----:B-1----:R-:W-:Y:S01]  /*12ac0*/  FFMA.FTZ R4, R24, c[0x0][0x2d0], -R2 ;  /* 0x0000b40018047a23 */ /* 0x002fe20000010802 */
[----:B----4-:R-:W-:-:S03]  /*12ad0*/  F2FP.BF16.PACK_AB R29, R93, R90 ;  /* 0x0000005a5d1d723e */ /* 0x010fc600000010ff */
[----:B------:R1:W-:Y:S02]  /*12ae0*/  MUFU.EX2 R95, R4 ;  /* 0x00000004005f7308 */ /* 0x0003e40000000800 */
[----:B-1----:R-:W-:Y:S02]  /*12af0*/  FFMA.FTZ R4, R25, c[0x0][0x2d0], -R2 ;  /* 0x0000b40019047a23 */ /* 0x002fe40000010802 */
[----:B------:R-:W1:Y:S04]  /*12b00*/  LDSM.16.MT88.4 R24, [R204] ;  /* 0x00000000cc18783b */ /* 0x000e680000004200 */
[----:B------:R-:W4:Y:S02]  /*12b10*/  MUFU.EX2 R97, R4 ;  /* 0x0000000400617308 */ /* 0x000f240000000800 */
[----:B----4-:R-:W-:Y:S01]  /*12b20*/  F2FP.BF16.PACK_AB R31, R97, R95 ;  /* 0x0000005f611f723e */ /* 0x010fe200000010ff */
[----:B------:R-:W-:-:S04]  /*12b30*/  FADD.FTZ R4, R87, R86 ;  /* 0x0000005657047221 */ /* 0x000fc80000010000 */
[----:B------:R-:W-:Y:S02]  /*12b40*/  FADD.FTZ R4, R89, R4 ;  /* 0x0000000459047221 */ /* 0x000fe40000010000 */
[----:B------:R-:W-:Y:S02]  /*12b50*/  HMMA.16816.F32.BF16 R136, R28, R20, R16 ;  /* 0x000000141c88723c */ /* 0x000fe40000041810 */
[----:B------:R-:W-:-:S04]  /*12b60*/  FADD.FTZ R4, R88, R4 ;  /* 0x0000000458047221 */ /* 0x000fc80000010000 */
[----:B------:R-:W-:Y:S02]  /*12b70*/  FADD.FTZ R4, R91, R4 ;  /* 0x000000045b047221 */ /* 0x000fe40000010000 */
[----:B------:R-:W-:Y:S01]  /*12b80*/  HMMA.16816.F32.BF16 R132, R28, R22, R8 ;  /* 0x000000161c84723c */ /* 0x000fe20000041808 */
[----:B------:R-:W4:Y:S01]  /*12b90*/  LDSM.16.MT88.4 R20, [R204+0x800] ;  /* 0x00080000cc14783b */ /* 0x000f220000004200 */
[----:B------:R-:W-:-:S06]  /*12ba0*/  FADD.FTZ R4, R92, R4 ;  /* 0x000000045c047221 */ /* 0x000fcc0000010000 */
[C---:B-1----:R-:W-:Y:S08]  /*12bb0*/  HMMA.16816.F32.BF16 R16, R32.reuse, R24, RZ ;  /* 0x000000182010723c */ /* 0x042ff000000418ff */
[----:B------:R-:W-:Y:S01]  /*12bc0*/  HMMA.16816.F32.BF16 R8, R32, R26, RZ ;  /* 0x0000001a2008723c */ /* 0x000fe200000418ff */
[----:B------:R-:W1:Y:S11]  /*12bd0*/  LDSM.16.MT88.4 R24, [R206] ;  /* 0x00000000ce18783b */ /* 0x000e760000004200 */
[----:B------:R-:W-:Y:S04]  /*12be0*/  @!UPT UIADD3 URZ, URZ, URZ, URZ ;  /* 0x0000003f3f3ff290 */ /* 0x000fe8000fffe03f */
[C---:B----4-:R-:W-:Y:S01]  /*12bf0*/  HMMA.16816.F32.BF16 R128, R28.reuse, R20, R16 ;  /* 0x000000141c80723c */ /* 0x050fe20000041810 */
[----:B------:R-:W4:Y:S07]  /*12c00*/  LDSM.16.MT88.4 R16, [R206+0x800] ;  /* 0x00080000ce10783b */ /* 0x000f2e0000004200 */
[----:B------:R-:W-:Y:S01]  /*12c10*/  HMMA.16816.F32.BF16 R124, R28, R22, R8 ;  /* 0x000000161c7c723c */ /* 0x000fe20000041808 */
[----:B------:R-:W5:Y:S07]  /*12c20*/  LDSM.16.MT88.4 R20, [R205] ;  /* 0x00000000cd14783b */ /* 0x000f6e0000004200 */
[----:B-1----:R-:W-:Y:S07]  /*12c30*/  HMMA.16816.F32.BF16 R8, R32, R24, RZ ;  /* 0x000000182008723c */ /* 0x002fee00000418ff */
[----:B------:R-:W-:-:S02]  /*12c40*/  FFMA.FTZ R25, R42, c[0x0][0x2d0], -R3 ;  /* 0x0000b4002a197a23 */ /* 0x000fc40000010803 */
[--C-:B------:R-:W-:Y:S02]  /*12c50*/  FFMA.FTZ R24, R43, c[0x0][0x2d0], -R3.reuse ;  /* 0x0000b4002b187a23 */ /* 0x100fe40000010803 */
[--C-:B------:R-:W-:Y:S02]  /*12c60*/  FFMA.FTZ R42, R75, c[0x0][0x2d0], -R3.reuse ;  /* 0x0000b4004b2a7a23 */ /* 0x100fe40000010803 */
[----:B------:R-:W-:Y:S01]  /*12c70*/  FFMA.FTZ R43, R74, c[0x0][0x2d0], -R3 ;  /* 0x0000b4004a2b7a23 */ /* 0x000fe20000010803 */
[----:B------:R-:W-:Y:S01]  /*12c80*/  MUFU.EX2 R25, R25 ;  /* 0x0000001900197308 */ /* 0x000fe20000000800 */
[----:B------:R-:W-:-:S09]  /*12c90*/  FFMA.FTZ R75, R45, c[0x0][0x2d0], -R2 ;  /* 0x0000b4002d4b7a23 */ /* 0x000fd20000010802 */
[----:B----4-:R-:W-:Y:S07]  /*12ca0*/  HMMA.16816.F32.BF16 R120, R28, R16, R8 ;  /* 0x000000101c78723c */ /* 0x010fee0000041808 */
[----:B------:R-:W-:Y:S02]  /*12cb0*/  FADD.FTZ R8, R84, R80 ;  /* 0x0000005054087221 */ /* 0x000fe40000010000 */
[----:B------:R-:W-:Y:S02]  /*12cc0*/  FFMA.FTZ R80, R46, c[0x0][0x2d0], -R2 ;  /* 0x0000b4002e507a23 */ /* 0x000fe40000010802 */
[----:B------:R-:W-:-:S02]  /*12cd0*/  FADD.FTZ R15, R15, R8 ;  /* 0x000000080f0f7221 */ /* 0x000fc40000010000 */
[----:B------:R-:W-:Y:S02]  /*12ce0*/  HMMA.16816.F32.BF16 R8, R32, R26, RZ ;  /* 0x0000001a2008723c */ /* 0x000fe400000418ff */
[----:B------:R-:W-:-:S05]  /*12cf0*/  FADD.FTZ R15, R85, R15 ;  /* 0x0000000f550f7221 */ /* 0x000fca0000010000 */
[--C-:B------:R-:W-:Y:S02]  /*12d00*/  FFMA.FTZ R27, R40, c[0x0][0x2d0], -R3.reuse ;  /* 0x0000b400281b7a23 */ /* 0x100fe40000010803 */
[--C-:B------:R-:W-:Y:S02]  /*12d10*/  FFMA.FTZ R26, R41, c[0x0][0x2d0], -R3.reuse ;  /* 0x0000b400291a7a23 */ /* 0x100fe40000010803 */
[--C-:B------:R-:W-:Y:S02]  /*12d20*/  FFMA.FTZ R40, R65, c[0x0][0x2d0], -R3.reuse ;  /* 0x0000b40041287a23 */ /* 0x100fe40000010803 */
[--C-:B------:R-:W-:Y:S02]  /*12d30*/  FFMA.FTZ R41, R66, c[0x0][0x2d0], -R3.reuse ;  /* 0x0000b40042297a23 */ /* 0x100fe40000010803 */
[--C-:B------:R-:W-:Y:S02]  /*12d40*/  FFMA.FTZ R65, R72, c[0x0][0x2d0], -R3.reuse ;  /* 0x0000b40048417a23 */ /* 0x100fe40000010803 */
[----:B------:R-:W-:-:S02]  /*12d50*/  FFMA.FTZ R66, R71, c[0x0][0x2d0], -R3 ;  /* 0x0000b40047427a23 */ /* 0x000fc40000010803 */
[----:B------:R-:W-:-:S05]  /*12d60*/  FFMA.FTZ R71, R47, c[0x0][0x2d0], -R2 ;  /* 0x0000b4002f477a23 */ /* 0x000fca0000010802 */
[----:B------:R-:W-:Y:S01]  /*12d70*/  HMMA.16816.F32.BF16 R116, R28, R18, R8 ;  /* 0x000000121c74723c */ /* 0x000fe20000041808 */
[----:B------:R-:W1:Y:S07]  /*12d80*/  LDSM.16.MT88.4 R16, [R205+0x800] ;  /* 0x00080000cd10783b */ /* 0x000e6e0000004200 */
[----:B-----5:R-:W-:Y:S11]  /*12d90*/  HMMA.16816.F32.BF16 R8, R32, R20, RZ ;  /* 0x000000142008723c */ /* 0x020ff600000418ff */
[----:B------:R-:W-:Y:S11]  /*12da0*/  @!UPT UIADD3 URZ, URZ, URZ, URZ ;  /* 0x0000003f3f3ff290 */ /* 0x000ff6000fffe03f */
[----:B------:R-:W-:Y:S02]  /*12db0*/  @!UPT UIADD3 URZ, URZ, URZ, URZ ;  /* 0x0000003f3f3ff290 */ /* 0x000fe4000fffe03f */
[----:B-1----:R-:W-:Y:S08]  /*12dc0*/  HMMA.16816.F32.BF16 R112, R28, R16, R8 ;  /* 0x000000101c70723c */ /* 0x002ff00000041808 */
[----:B------:R-:W-:Y:S01]  /*12dd0*/  HMMA.16816.F32.BF16 R8, R32, R22, RZ ;  /* 0x000000162008723c */ /* 0x000fe200000418ff */
[----:B------:R-:W-:Y:S11]  /*12de0*/  LDSM.16.MT88.4 R20, [R203+0x4000] ;  /* 0x00400000cb14783b */ /* 0x000ff60000004200 */
[----:B------:R-:W-:Y:S11]  /*12df0*/  @!UPT UIADD3 URZ, URZ, URZ, URZ ;  /* 0x0000003f3f3ff290 */ /* 0x000ff6000fffe03f */
[----:B------:R-:W-:Y:S01]  /*12e00*/  @!UPT UIADD3 URZ, URZ, URZ, URZ ;  /* 0x0000003f3f3ff290 */ /* 0x000fe2000fffe03f */
[----:B------:R-:W-:Y:S01]  /*12e10*/  HMMA.16816.F32.BF16 R108, R28, R18, R8 ;  /* 0x000000121c6c723c */ /* 0x000fe20000041808 */
[----:B------:R-:W1:Y:S06]  /*12e20*/  LDSM.16.MT88.4 R16, [R203+0x3800] ;  /* 0x00380000cb10783b */ /* 0x000e6c0000004200 */
[----:B------:R-:W-:Y:S02]  /*12e30*/  FADD.FTZ R8, R90, R15 ;  /* 0x0000000f5a087221 */ /* 0x000fe40000010000 */
[--C-:B------:R-:W-:Y:S02]  /*12e40*/  FFMA.FTZ R15, R44, c[0x0][0x2d0], -R3.reuse ;  /* 0x0000b4002c0f7a23 */ /* 0x100fe40000010803 */
[----:B------:R-:W-:-:S02]  /*12e50*/  FFMA.FTZ R44, R73, c[0x0][0x2d0], -R3 ;  /* 0x0000b400492c7a23 */ /* 0x000fc40000010803 */
[----:B------:R-:W-:Y:S02]  /*12e60*/  FADD.FTZ R3, R94, R4 ;  /* 0x000000045e037221 */ /* 0x000fe40000010000 */
[----:B------:R-:W-:Y:S01]  /*12e70*/  FADD.FTZ R4, R93, R8 ;  /* 0x000000085d047221 */ /* 0x000fe20000010000 */
[----:B------:R-:W-:Y:S01]  /*12e80*/  MUFU.EX2 R15, R15 ;  /* 0x0000000f000f7308 */ /* 0x000fe20000000800 */
[----:B------:R-:W-:Y:S02]  /*12e90*/  FADD.FTZ R2, R96, R3 ;  /* 0x0000000360027221 */ /* 0x000fe40000010000 */
[----:B------:R-:W-:-:S04]  /*12ea0*/  FADD.FTZ R3, R95, R4 ;  /* 0x000000045f037221 */ /* 0x000fc80000010000 */
[----:B------:R-:W-:Y:S01]  /*12eb0*/  FADD.FTZ R3, R97, R3 ;  /* 0x0000000361037221 */ /* 0x000fe20000010000 */
[----:B------:R-:W-:Y:S01]  /*12ec0*/  MUFU.EX2 R4, R38 ;  /* 0x0000002600047308 */ /* 0x000fe20000000800 */
[----:B-1----:R-:W-:Y:S07]  /*12ed0*/  HMMA.16816.F32.BF16 R8, R32, R16, RZ ;  /* 0x000000102008723c */ /* 0x002fee00000418ff */
[----:B------:R-:W1:Y:S08]  /*12ee0*/  MUFU.EX2 R16, R39 ;  /* 0x0000002700107308 */ /* 0x000e700000000800 */
[----:B------:R-:W-:Y:S01]  /*12ef0*/  MUFU.EX2 R17, R36 ;  /* 0x0000002400117308 */ /* 0x000fe20000000800 */
[----:B-1----:R-:W-:-:S04]  /*12f00*/  FADD.FTZ R2, R16, R2 ;  /* 0x0000000210027221 */ /* 0x002fc80000010000 */
[----:B------:R-:W-:-:S04]  /*12f10*/  FADD.FTZ R2, R4, R2 ;  /* 0x0000000204027221 */ /* 0x000fc80000010000 */
[----:B------:R-:W-:Y:S01]  /*12f20*/  HMMA.16816.F32.BF16 R88, R28, R20, R8 ;  /* 0x000000141c58723c */ /* 0x000fe20000041808 */
[----:B------:R-:W-:Y:S07]  /*12f30*/  MUFU.EX2 R20, R27 ;  /* 0x0000001b00147308 */ /* 0x000fee0000000800 */
[----:B------:R-:W-:Y:S01]  /*12f40*/  HMMA.16816.F32.BF16 R8, R32, R18, RZ ;  /* 0x000000122008723c */ /* 0x000fe200000418ff */
[----:B------:R-:W1:Y:S08]  /*12f50*/  MUFU.EX2 R18, R37 ;  /* 0x0000002500127308 */ /* 0x000e700000000800 */
[----:B------:R4:W5:Y:S08]  /*12f60*/  MUFU.EX2 R21, R24 ;  /* 0x0000001800157308 */ /* 0x0009700000000800 */
[----:B------:R-:W2:Y:S01]  /*12f70*/  MUFU.EX2 R19, R26 ;  /* 0x0000001a00137308 */ /* 0x000ea20000000800 */
[----:B-1----:R-:W-:-:S04]  /*12f80*/  FADD.FTZ R2, R18, R2 ;  /* 0x0000000212027221 */ /* 0x002fc80000010000 */
[----:B------:R-:W-:Y:S02]  /*12f90*/  FADD.FTZ R2, R17, R2 ;  /* 0x0000000211027221 */ /* 0x000fe40000010000 */
[----:B------:R-:W-:Y:S01]  /*12fa0*/  HMMA.16816.F32.BF16 R92, R28, R22, R8 ;  /* 0x000000161c5c723c */ /* 0x000fe20000041808 */
[----:B----4-:R-:W-:Y:S01]  /*12fb0*/  F2FP.BF16.PACK_AB R24, R4, R16 ;  /* 0x000000100418723e */ /* 0x010fe200000010ff */
[----:B------:R-:W-:Y:S01]  /*12fc0*/  FADD.FTZ R2, R20, R2 ;  /* 0x0000000214027221 */ /* 0x000fe20000010000 */
[----:B------:R1:W-:Y:S04]  /*12fd0*/  MUFU.EX2 R4, R44 ;  /* 0x0000002c00047308 */ /* 0x0003e80000000800 */
[----:B-----5:R-:W-:Y:S01]  /*12fe0*/  F2FP.BF16.PACK_AB R22, R21, R25 ;  /* 0x000000191516723e */ /* 0x020fe200000010ff */
[----:B--2---:R-:W-:Y:S01]  /*12ff0*/  FADD.FTZ R2, R19, R2 ;  /* 0x0000000213027221 */ /* 0x004fe20000010000 */
[----:B------:R-:W-:-:S02]  /*13000*/  F2FP.BF16.PACK_AB R26, R17, R18 ;  /* 0x00000012111a723e */ /* 0x000fc400000010ff */
[----:B------:R-:W2:Y:S01]  /*13010*/  MUFU.EX2 R11, R40 ;  /* 0x00000028000b7308 */ /* 0x000ea20000000800 */
[----:B------:R-:W-:Y:S01]  /*13020*/  F2FP.BF16.PACK_AB R20, R19, R20 ;  /* 0x000000141314723e */ /* 0x000fe200000010ff */
[----:B------:R-:W-:-:S04]  /*13030*/  FADD.FTZ R2, R25, R2 ;  /* 0x0000000219027221 */ /* 0x000fc80000010000 */
[----:B------:R-:W-:Y:S01]  /*13040*/  FADD.FTZ R2, R21, R2 ;  /* 0x0000000215027221 */ /* 0x000fe20000010000 */
[----:B-1----:R-:W1:Y:S01]  /*13050*/  LDSM.16.MT88.4 R44, [R204+0x3800] ;  /* 0x00380000cc2c783b */ /* 0x002e620000004200 */
[----:B------:R-:W4:Y:S02]  /*13060*/  MUFU.EX2 R10, R41 ;  /* 0x00000029000a7308 */ /* 0x000f240000000800 */
[----:B------:R-:W-:-:S04]  /*13070*/  FADD.FTZ R2, R15, R2 ;  /* 0x000000020f027221 */ /* 0x000fc80000010000 */
[C---:B--2---:R-:W-:Y:S02]  /*13080*/  FADD.FTZ R2, R11.reuse, R2 ;  /* 0x000000020b027221 */ /* 0x044fe40000010000 */
[----:B------:R-:W2:Y:S01]  /*13090*/  MUFU.EX2 R9, R42 ;  /* 0x0000002a00097308 */ /* 0x000ea20000000800 */
[----:B------:R-:W-:-:S07]  /*130a0*/  F2FP.BF16.PACK_AB R16, R11, R15 ;  /* 0x0000000f0b10723e */ /* 0x000fce00000010ff */
[----:B------:R5:W3:Y:S01]  /*130b0*/  MUFU.EX2 R8, R43 ;  /* 0x0000002b00087308 */ /* 0x000ae20000000800 */
[----:B----4-:R-:W-:-:S04]  /*130c0*/  FADD.FTZ R2, R10, R2 ;  /* 0x000000020a027221 */ /* 0x010fc80000010000 */
[C---:B--2---:R-:W-:Y:S01]  /*130d0*/  FADD.FTZ R2, R9.reuse, R2 ;  /* 0x0000000209027221 */ /* 0x044fe20000010000 */
[----:B------:R-:W-:Y:S02]  /*130e0*/  F2FP.BF16.PACK_AB R18, R9, R10 ;  /* 0x0000000a0912723e */ /* 0x000fe400000010ff */
[----:B------:R-:W-:Y:S01]  /*130f0*/  MUFU.EX2 R11, R67 ;  /* 0x00000043000b7308 */ /* 0x000fe20000000800 */
[----:B-----5:R-:W2:Y:S01]  /*13100*/  LDSM.16.MT88.4 R40, [R204+0x4000] ;  /* 0x00400000cc28783b */ /* 0x020ea20000004200 */
[----:B---3--:R-:W-:-:S06]  /*13110*/  FADD.FTZ R2, R8, R2 ;  /* 0x0000000208027221 */ /* 0x008fcc0000010000 */
[----:B------:R-:W3:Y:S01]  /*13120*/  MUFU.EX2 R10, R65 ;  /* 0x00000041000a7308 */ /* 0x000ee20000000800 */
[C---:B------:R-:W-:Y:S01]  /*13130*/  F2FP.BF16.PACK_AB R8, R4.reuse, R8 ;  /* 0x000000080408723e */ /* 0x040fe200000010ff */
[----:B------:R-:W-:Y:S01]  /*13140*/  FADD.FTZ R2, R4, R2 ;  /* 0x0000000204027221 */ /* 0x000fe20000010000 */
[----:B-1----:R-:W-:Y:S05]  /*13150*/  HMMA.16816.F32.BF16 R36, R32, R44, RZ ;  /* 0x0000002c2024723c */ /* 0x002fea00000418ff */
[----:B------:R-:W1:Y:S08]  /*13160*/  MUFU.EX2 R4, R66 ;  /* 0x0000004200047308 */ /* 0x000e700000000800 */
[----:B------:R-:W4:Y:S01]  /*13170*/  MUFU.EX2 R9, R69 ;  /* 0x0000004500097308 */ /* 0x000f220000000800 */
[----:B---3--:R-:W-:-:S07]  /*13180*/  FADD.FTZ R2, R10, R2 ;  /* 0x000000020a027221 */ /* 0x008fce0000010000 */
[----:B------:R-:W3:Y:S01]  /*13190*/  MUFU.EX2 R25, R64 ;  /* 0x0000004000197308 */ /* 0x000ee20000000800 */
[C---:B-1----:R-:W-:Y:S01]  /*131a0*/  FADD.FTZ R2, R4.reuse, R2 ;  /* 0x0000000204027221 */ /* 0x042fe20000010000 */
[----:B------:R-:W-:-:S03]  /*131b0*/  F2FP.BF16.PACK_AB R10, R4, R10 ;  /* 0x0000000a040a723e */ /* 0x000fc600000010ff */
[----:B------:R-:W-:-:S03]  /*131c0*/  FADD.FTZ R2, R11, R2 ;  /* 0x000000020b027221 */ /* 0x000fc60000010000 */
[----:B------:R-:W1:Y:S01]  /*131d0*/  MUFU.EX2 R19, R70 ;  /* 0x0000004600137308 */ /* 0x000e620000000800 */
[C---:B----4-:R-:W-:Y:S01]  /*131e0*/  FADD.FTZ R2, R9.reuse, R2 ;  /* 0x0000000209027221 */ /* 0x050fe20000010000 */
[----:B------:R-:W-:Y:S01]  /*131f0*/  F2FP.BF16.PACK_AB R72, R9, R11 ;  /* 0x0000000b0948723e */ /* 0x000fe200000010ff */
[----:B--2---:R-:W-:Y:S05]  /*13200*/  HMMA.16816.F32.BF16 R100, R28, R40, R36 ;  /* 0x000000281c64723c */ /* 0x004fea0000041824 */
[----:B------:R-:W2:Y:S01]  /*13210*/  MUFU.EX2 R23, R63 ;  /* 0x0000003f00177308 */ /* 0x000ea20000000800 */
[----:B---3--:R-:W-:Y:S02]  /*13220*/  FADD.FTZ R3, R25, R3 ;  /* 0x0000000319037221 */ /* 0x008fe40000010000 */
[----:B------:R-:W-:Y:S01]  /*13230*/  HMMA.16816.F32.BF16 R36, R32, R46, RZ ;  /* 0x0000002e2024723c */ /* 0x000fe200000418ff */
[----:B------:R-:W3:Y:S04]  /*13240*/  LDSM.16.MT88.4 R44, [R206+0x3800] ;  /* 0x00380000ce2c783b */ /* 0x000ee80000004200 */
[----:B------:R-:W4:Y:S01]  /*13250*/  MUFU.EX2 R17, R68 ;  /* 0x0000004400117308 */ /* 0x000f220000000800 */
[----:B-1----:R-:W-:-:S07]  /*13260*/  FADD.FTZ R2, R19, R2 ;  /* 0x0000000213027221 */ /* 0x002fce0000010000 */
[----:B------:R-:W1:Y:S01]  /*13270*/  MUFU.EX2 R41, R62 ;  /* 0x0000003e00297308 */ /* 0x000e620000000800 */
[C---:B--2---:R-:W-:Y:S01]  /*13280*/  FADD.FTZ R3, R23.reuse, R3 ;  /* 0x0000000317037221 */ /* 0x044fe20000010000 */
[----:B------:R-:W-:-:S06]  /*13290*/  F2FP.BF16.PACK_AB R25, R23, R25 ;  /* 0x000000191719723e */ /* 0x000fcc00000010ff */
[----:B------:R-:W2:Y:S01]  /*132a0*/  MUFU.EX2 R27, R61 ;  /* 0x0000003d001b7308 */ /* 0x000ea20000000800 */
[C---:B----4-:R-:W-:Y:S01]  /*132b0*/  FADD.FTZ R246, R17.reuse, R2 ;  /* 0x0000000211f67221 */ /* 0x050fe20000010000 */
[----:B------:R-:W-:Y:S01]  /*132c0*/  F2FP.BF16.PACK_AB R74, R17, R19 ;  /* 0x00000013114a723e */ /* 0x000fe200000010ff */
[----:B------:R-:W-:Y:S05]  /*132d0*/  HMMA.16816.F32.BF16 R104, R28, R42, R36 ;  /* 0x0000002a1c68723c */ /* 0x000fea0000041824 */
[----:B------:R-:W4:Y:S01]  /*132e0*/  MUFU.EX2 R40, R60 ;  /* 0x0000003c00287308 */ /* 0x000f220000000800 */
[----:B-1----:R-:W-:-:S07]  /*132f0*/  FADD.FTZ R2, R41, R3 ;  /* 0x0000000329027221 */ /* 0x002fce0000010000 */
[----:B------:R-:W1:Y:S01]  /*13300*/  MUFU.EX2 R21, R58 ;  /* 0x0000003a00157308 */ /* 0x000e620000000800 */
[C---:B--2---:R-:W-:Y:S01]  /*13310*/  FADD.FTZ R2, R27.reuse, R2 ;  /* 0x000000021b027221 */ /* 0x044fe20000010000 */
[----:B------:R-:W-:Y:S01]  /*13320*/  F2FP.BF16.PACK_AB R27, R27, R41 ;  /* 0x000000291b1b723e */ /* 0x000fe200000010ff */
[----:B---3--:R-:W-:Y:S02]  /*13330*/  HMMA.16816.F32.BF16 R36, R32, R44, RZ ;  /* 0x0000002c2024723c */ /* 0x008fe400000418ff */
[----:B----4-:R-:W-:-:S03]  /*13340*/  FADD.FTZ R2, R40, R2 ;  /* 0x0000000228027221 */ /* 0x010fc60000010000 */
[----:B------:R-:W2:Y:S01]  /*13350*/  MUFU.EX2 R15, R59 ;  /* 0x0000003b000f7308 */ /* 0x000ea20000000800 */
[C---:B-1----:R-:W-:Y:S01]  /*13360*/  FADD.FTZ R2, R21.reuse, R2 ;  /* 0x0000000215027221 */ /* 0x042fe20000010000 */
[----:B------:R-:W-:-:S06]  /*13370*/  F2FP.BF16.PACK_AB R21, R21, R40 ;  /* 0x000000281515723e */ /* 0x000fcc00000010ff */
[----:B------:R-:W1:Y:S01]  /*13380*/  MUFU.EX2 R9, R57 ;  /* 0x0000003900097308 */ /* 0x000e620000000800 */
[----:B------:R-:W3:Y:S01]  /*13390*/  LDSM.16.MT88.4 R40, [R206+0x4000] ;  /* 0x00400000ce28783b */ /* 0x000ee20000004200 */
[----:B--2---:R-:W-:-:S06]  /*133a0*/  FADD.FTZ R2, R15, R2 ;  /* 0x000000020f027221 */ /* 0x004fcc0000010000 */
[----:B------:R-:W2:Y:S08]  /*133b0*/  MUFU.EX2 R4, R56 ;  /* 0x0000003800047308 */ /* 0x000eb00000000800 */
[----:B------:R-:W4:Y:S01]  /*133c0*/  MUFU.EX2 R3, R55 ;  /* 0x0000003700037308 */ /* 0x000f220000000800 */
[C---:B-1----:R-:W-:Y:S01]  /*133d0*/  FADD.FTZ R2, R9.reuse, R2 ;  /* 0x0000000209027221 */ /* 0x042fe20000010000 */
[----:B------:R-:W-:-:S06]  /*133e0*/  F2FP.BF16.PACK_AB R23, R9, R15 ;  /* 0x0000000f0917723e */ /* 0x000fcc00000010ff */
[----:B------:R-:W1:Y:S01]  /*133f0*/  MUFU.EX2 R11, R54 ;  /* 0x00000036000b7308 */ /* 0x000e620000000800 */
[----:B--2---:R-:W-:-:S07]  /*13400*/  FADD.FTZ R2, R4, R2 ;  /* 0x0000000204027221 */ /* 0x004fce0000010000 */
[----:B------:R-:W2:Y:S01]  /*13410*/  MUFU.EX2 R9, R53 ;  /* 0x0000003500097308 */ /* 0x000ea20000000800 */
[C---:B----4-:R-:W-:Y:S01]  /*13420*/  FADD.FTZ R2, R3.reuse, R2 ;  /* 0x0000000203027221 */ /* 0x050fe20000010000 */
[----:B------:R-:W-:-:S06]  /*13430*/  F2FP.BF16.PACK_AB R17, R3, R4 ;  /* 0x000000040311723e */ /* 0x000fcc00000010ff */
[----:B------:R-:W-:Y:S01]  /*13440*/  MUFU.EX2 R15, R51 ;  /* 0x00000033000f7308 */ /* 0x000fe20000000800 */
[----:B---3--:R-:W-:Y:S01]  /*13450*/  HMMA.16816.F32.BF16 R96, R28, R40, R36 ;  /* 0x000000281c60723c */ /* 0x008fe20000041824 */
[----:B-1----:R-:W-:-:S06]  /*13460*/  FADD.FTZ R2, R11, R2 ;  /* 0x000000020b027221 */ /* 0x002fcc0000010000 */
[----:B------:R-:W1:Y:S01]  /*13470*/  MUFU.EX2 R40, R52 ;  /* 0x0000003400287308 */ /* 0x000e620000000800 */
[----:B------:R-:W-:Y:S01]  /*13480*/  HMMA.16816.F32.BF16 R36, R32, R46, RZ ;  /* 0x0000002e2024723c */ /* 0x000fe200000418ff */
[C---:B--2---:R-:W-:Y:S01]  /*13490*/  FADD.FTZ R2, R9.reuse, R2 ;  /* 0x0000000209027221 */ /* 0x044fe20000010000 */
[----:B------:R-:W-:-:S05]  /*134a0*/  F2FP.BF16.PACK_AB R19, R9, R11 ;  /* 0x0000000b0913723e */ /* 0x000fca00000010ff */
[----:B------:R-:W2:Y:S08]  /*134b0*/  MUFU.EX2 R44, R50 ;  /* 0x00000032002c7308 */ /* 0x000eb00000000800 */
[----:B------:R-:W3:Y:S01]  /*134c0*/  MUFU.EX2 R41, R49 ;  /* 0x0000003100297308 */ /* 0x000ee20000000800 */
[----:B-1----:R-:W-:Y:S01]  /*134d0*/  FADD.FTZ R2, R40, R2 ;  /* 0x0000000228027221 */ /* 0x002fe20000010000 */
[----:B------:R-:W-:-:S03]  /*134e0*/  F2FP.BF16.PACK_AB R9, R15, R40 ;  /* 0x000000280f09723e */ /* 0x000fc600000010ff */
[----:B------:R-:W-:-:S03]  /*134f0*/  FADD.FTZ R2, R15, R2 ;  /* 0x000000020f027221 */ /* 0x000fc60000010000 */
[----:B------:R-:W-:Y:S01]  /*13500*/  MUFU.EX2 R3, R71 ;  /* 0x0000004700037308 */ /* 0x000fe20000000800 */
[----:B------:R-:W-:Y:S01]  /*13510*/  HMMA.16816.F32.BF16 R84, R28, R42, R36 ;  /* 0x0000002a1c54723c */ /* 0x000fe20000041824 */
[----:B------:R-:W1:Y:S01]  /*13520*/  LDSM.16.MT88.4 R36, [R205+0x3800] ;  /* 0x00380000cd24783b */ /* 0x000e620000004200 */
[----:B--2---:R-:W-:-:S04]  /*13530*/  FADD.FTZ R2, R44, R2 ;  /* 0x000000022c027221 */ /* 0x004fc80000010000 */
[C---:B---3--:R-:W-:Y:S01]  /*13540*/  FADD.FTZ R2, R41.reuse, R2 ;  /* 0x0000000229027221 */ /* 0x048fe20000010000 */
[----:B------:R-:W-:Y:S01]  /*13550*/  F2FP.BF16.PACK_AB R11, R41, R44 ;  /* 0x0000002c290b723e */ /* 0x000fe200000010ff */
[----:B------:R-:W2:Y:S02]  /*13560*/  MUFU.EX2 R4, R48 ;  /* 0x0000003000047308 */ /* 0x000ea40000000800 */
[----:B--2---:R-:W-:Y:S01]  /*13570*/  FADD.FTZ R2, R4, R2 ;  /* 0x0000000204027221 */ /* 0x004fe20000010000 */
[----:B------:R-:W-:-:S05]  /*13580*/  F2FP.BF16.PACK_AB R73, R3, R4 ;  /* 0x000000040349723e */ /* 0x000fca00000010ff */
[----:B------:R-:W2:Y:S01]  /*13590*/  MUFU.EX2 R4, R80 ;  /* 0x0000005000047308 */ /* 0x000ea20000000800 */
[----:B------:R-:W-:-:S07]  /*135a0*/  FADD.FTZ R2, R3, R2 ;  /* 0x0000000203027221 */ /* 0x000fce0000010000 */
[----:B------:R-:W3:Y:S01]  /*135b0*/  MUFU.EX2 R3, R75 ;  /* 0x0000004b00037308 */ /* 0x000ee20000000800 */
[----:B-1----:R-:W-:Y:S01]  /*135c0*/  HMMA.16816.F32.BF16 R40, R32, R36, RZ ;  /* 0x000000242028723c */ /* 0x002fe200000418ff */
[----:B--2---:R-:W-:-:S07]  /*135d0*/  FADD.FTZ R2, R4, R2 ;  /* 0x0000000204027221 */ /* 0x004fce0000010000 */
[----:B------:R-:W-:Y:S01]  /*135e0*/  HMMA.16816.F32.BF16 R32, R32, R38, RZ ;  /* 0x000000262020723c */ /* 0x000fe200000418ff */
[----:B------:R-:W1:Y:S01]  /*135f0*/  LDSM.16.MT88.4 R36, [R205+0x4000] ;  /* 0x00400000cd24783b */ /* 0x000e620000004200 */
[----:B---3--:R-:W-:Y:S11]  /*13600*/  FADD.FTZ R2, R3, R2 ;  /* 0x0000000203027221 */ /* 0x008ff60000010000 */
[----:B------:R-:W-:Y:S03]  /*13610*/  @!UPT UIADD3 URZ, URZ, URZ, URZ ;  /* 0x0000003f3f3ff290 */ /* 0x000fe6000fffe03f */
        /* <DEDUP_REMOVED lines=39> */
[----:B------:R-:W2:Y:S04]  /*13890*/  LDSM.16.MT88.4 R28, [R203+0x5000] ;  /* 0x00500000cb1c783b */ /* 0x000ea80000004200 */
[----:B------:R-:W-:Y:S04]  /*138a0*/  STL [R1], R2 ;  /* 0x0000000201007387 */ /* 0x000fe80000100800 */
[----:B------:R-:W3:Y:S04]  /*138b0*/  LDL R80, [R1+0x48] ;  /* 0x0000480001507983 */ /* 0x000ee80000100800 */
[----:B------:R-:W4:Y:S01]  /*138c0*/  LDL R15, [R1+0xc] ;  /* 0x00000c00010f7983 */ /* 0x000f220000100800 */
[C---:B-1----:R-:W-:Y:S08]  /*138d0*/  HMMA.16816.F32.BF16 R64, R20.reuse, R24, R100 ;  /* 0x000000181440723c */ /* 0x042ff00000041864 */
[C---:B------:R-:W-:Y:S01]  /*138e0*/  HMMA.16816.F32.BF16 R56, R20.reuse, R26, R104 ;  /* 0x0000001a1438723c */ /* 0x040fe20000041868 */
[----:B------:R-:W1:Y:S07]  /*138f0*/  LDSM.16.MT88.4 R24, [R205+0x5000] ;  /* 0x00500000cd18783b */ /* 0x000e6e0000004200 */
[C---:B--2---:R-:W-:Y:S08]  /*13900*/  HMMA.16816.F32.BF16 R36, R20.reuse, R28, R88 ;  /* 0x0000001c1424723c */ /* 0x044ff00000041858 */
[C---:B------:R-:W-:Y:S01]  /*13910*/  HMMA.16816.F32.BF16 R32, R20.reuse, R30, R92 ;  /* 0x0000001e1420723c */ /* 0x040fe2000004185c */
[----:B------:R-:W2:Y:S07]  /*13920*/  LDSM.16.MT88.4 R28, [R206+0x5000] ;  /* 0x00500000ce1c783b */ /* 0x000eae0000004200 */
[C---:B-1----:R-:W-:Y:S01]  /*13930*/  HMMA.16816.F32.BF16 R60, R20.reuse, R24, R116 ;  /* 0x00000018143c723c */ /* 0x042fe20000041874 */
[----:B------:R-:W-:Y:S01]  /*13940*/  MOV R150, c[0x0][0x2c4] ;  /* 0x0000b10000967a02 */ /* 0x000fe20000000f00 */
[----:B------:R-:W-:Y:S06]  /*13950*/  LDSM.16.MT88.4 R116, [R206+0x3000] ;  /* 0x00300000ce74783b */ /* 0x000fec0000004200 */
[C---:B------:R-:W-:Y:S01]  /*13960*/  HMMA.16816.F32.BF16 R40, R20.reuse, R26, R40 ;  /* 0x0000001a1428723c */ /* 0x040fe20000041828 */
[----:B------:R-:W1:Y:S07]  /*13970*/  LDSM.16.MT88.4 R24, [R203+0x2000] ;  /* 0x00200000cb18783b */ /* 0x000e6e0000004200 */
[C---:B--2---:R-:W-:Y:S08]  /*13980*/  HMMA.16816.F32.BF16 R48, R20.reuse, R28, R132 ;  /* 0x0000001c1430723c */ /* 0x044ff00000041884 */
[----:B------:R-:W-:Y:S01]  /*13990*/  HMMA.16816.F32.BF16 R52, R20, R30, R120 ;  /* 0x0000001e1434723c */ /* 0x000fe20000041878 */
[----:B------:R-:W2:Y:S04]  /*139a0*/  LDSM.16.MT88.4 R20, [R204+0x2000] ;  /* 0x00200000cc14783b */ /* 0x000ea80000004200 */
[----:B------:R-:W5:Y:S01]  /*139b0*/  LDSM.16.MT88.4 R28, [R206+0x2000] ;  /* 0x00200000ce1c783b */ /* 0x000f620000004200 */
[----:B------:R-:W-:-:S02]  /*139c0*/  ISETP.NE.AND P1, PT, R150, 0x1, PT ;  /* 0x000000019600780c */ /* 0x000fc40003f25270 */
[----:B------:R-:W-:Y:S01]  /*139d0*/  F2FP.BF16.PACK_AB R75, R3, R4 ;  /* 0x00000004034b723e */ /* 0x000fe200000010ff */
[----:B------:R-:W-:Y:S01]  /*139e0*/  LDSM.16.MT88.4 R132, [R203+0x3000] ;  /* 0x00300000cb84783b */ /* 0x000fe20000004200 */
[C---:B-1----:R-:W-:Y:S08]  /*139f0*/  HMMA.16816.F32.BF16 R112, R16.reuse, R24, R112 ;  /* 0x000000181070723c */ /* 0x042ff00000041870 */
[C---:B------:R-:W-:Y:S01]  /*13a00*/  HMMA.16816.F32.BF16 R108, R16.reuse, R26, R108 ;  /* 0x0000001a106c723c */ /* 0x040fe2000004186c */
[----:B------:R-:W1:Y:S07]  /*13a10*/  LDSM.16.MT88.4 R24, [R205+0x2000] ;  /* 0x00200000cd18783b */ /* 0x000e6e0000004200 */
[C---:B--2---:R-:W-:Y:S08]  /*13a20*/  HMMA.16816.F32.BF16 R96, R16.reuse, R20, R96 ;  /* 0x000000141060723c */ /* 0x044ff00000041860 */
[C---:B------:R-:W-:Y:S01]  /*13a30*/  HMMA.16816.F32.BF16 R84, R16.reuse, R22, R84 ;  /* 0x000000161054723c */ /* 0x040fe20000041854 */
[----:B------:R-:W2:Y:S07]  /*13a40*/  LDSM.16.MT88.4 R20, [R203+0x5800] ;  /* 0x00580000cb14783b */ /* 0x000eae0000004200 */
[C---:B-----5:R-:W-:Y:S08]  /*13a50*/  HMMA.16816.F32.BF16 R120, R16.reuse, R28, R128 ;  /* 0x0000001c1078723c */ /* 0x060ff00000041880 */
[----:B------:R-:W-:Y:S01]  /*13a60*/  HMMA.16816.F32.BF16 R88, R16, R30, R124 ;  /* 0x0000001e1058723c */ /* 0x000fe2000004187c */
[----:B------:R-:W5:Y:S01]  /*13a70*/  LDSM.16.MT88.4 R28, [R204+0x5800] ;  /* 0x00580000cc1c783b */ /* 0x000f620000004200 */
[----:B------:R-:W-:Y:S01]  /*13a80*/  @P1 IMAD.HI.U32 R3, R149, c[0x0][0x2c8], RZ ;  /* 0x0000b20095031a27 */ /* 0x000fe200078e00ff */
[----:B------:R-:W-:-:S02]  /*13a90*/  MOV R2, R149 ;  /* 0x0000009500027202 */ /* 0x000fc40000000f00 */
[----:B------:R-:W-:Y:S03]  /*13aa0*/  LDSM.16.MT88.4 R124, [R204+0x3000] ;  /* 0x00300000cc7c783b */ /* 0x000fe60000004200 */
[C---:B-1----:R-:W-:Y:S08]  /*13ab0*/  HMMA.16816.F32.BF16 R104, R16.reuse, R24, R68 ;  /* 0x000000181068723c */ /* 0x042ff00000041844 */
[C---:B------:R-:W-:Y:S01]  /*13ac0*/  HMMA.16816.F32.BF16 R100, R16.reuse, R26, R44 ;  /* 0x0000001a1064723c */ /* 0x040fe2000004182c */
[----:B------:R-:W1:Y:S07]  /*13ad0*/  LDSM.16.MT88.4 R24, [R206+0x5800] ;  /* 0x00580000ce18783b */ /* 0x000e6e0000004200 */
        /* <DEDUP_REMOVED lines=8> */
[----:B------:R-:W-:Y:S07]  /*13b60*/  LDSM.16.MT88.4 R24, [R203+0x2800] ;  /* 0x00280000cb18783b */ /* 0x000fee0000004200 */
[C---:B--2---:R-:W-:Y:S08]  /*13b70*/  HMMA.16816.F32.BF16 R60, R16.reuse, R20, R60 ;  /* 0x00000014103c723c */ /* 0x044ff0000004183c */
[----:B------:R-:W-:Y:S01]  /*13b80*/  HMMA.16816.F32.BF16 R44, R16, R22, R40 ;  /* 0x00000016102c723c */ /* 0x000fe20000041828 */
[----:B------:R-:W1:Y:S04]  /*13b90*/  LDSM.16.MT88.4 R16, [R206+0x2800] ;  /* 0x00280000ce10783b */ /* 0x000e680000004200 */
[----:B------:R-:W2:Y:S03]  /*13ba0*/  LDSM.16.MT88.4 R20, [R204+0x2800] ;  /* 0x00280000cc14783b */ /* 0x000ea60000004200 */
[C---:B-1----:R-:W-:Y:S08]  /*13bb0*/  HMMA.16816.F32.BF16 R120, R8.reuse, R16, R120 ;  /* 0x000000100878723c */ /* 0x042ff00000041878 */
[C---:B------:R-:W-:Y:S01]  /*13bc0*/  HMMA.16816.F32.BF16 R52, R8.reuse, R18, R88 ;  /* 0x000000120834723c */ /* 0x040fe20000041858 */
[----:B------:R-:W1:Y:S07]  /*13bd0*/  LDSM.16.MT88.4 R16, [R206+0x6000] ;  /* 0x00600000ce10783b */ /* 0x000e6e0000004200 */
[C---:B------:R-:W-:Y:S08]  /*13be0*/  HMMA.16816.F32.BF16 R136, R8.reuse, R24, R112 ;  /* 0x000000180888723c */ /* 0x040ff00000041870 */
[----:B------:R-:W-:Y:S01]  /*13bf0*/  HMMA.16816.F32.BF16 R40, R8, R26, R108 ;  /* 0x0000001a0828723c */ /* 0x000fe2000004186c */
[----:B------:R-:W5:Y:S01]  /*13c00*/  LDSM.16.MT88.4 R24, [R203+0x6000] ;  /* 0x00600000cb18783b */ /* 0x000f620000004200 */
[----:B------:R-:W-:-:S03]  /*13c10*/  @P1 SHF.R.U32.HI R2, RZ, c[0x0][0x2cc], R3 ;  /* 0x0000b300ff021a19 */ /* 0x000fc60000011603 */
[----:B------:R-:W-:Y:S03]  /*13c20*/  LDSM.16.MT88.4 R108, [R205+0x3000] ;  /* 0x00300000cd6c783b */ /* 0x000fe60000004200 */
[C---:B--2---:R-:W-:Y:S08]  /*13c30*/  HMMA.16816.F32.BF16 R128, R8.reuse, R20, R96 ;  /* 0x000000140880723c */ /* 0x044ff00000041860 */
[C---:B------:R-:W-:Y:S01]  /*13c40*/  HMMA.16816.F32.BF16 R48, R8.reuse, R22, R84 ;  /* 0x000000160830723c */ /* 0x040fe20000041854 */
[----:B------:R-:W2:Y:S07]  /*13c50*/  LDSM.16.MT88.4 R20, [R204+0x6000] ;  /* 0x00600000cc14783b */ /* 0x000eae0000004200 */
[C---:B-1----:R-:W-:Y:S01]  /*13c60*/  HMMA.16816.F32.BF16 R36, R8.reuse, R16, R36 ;  /* 0x000000100824723c */ /* 0x042fe20000041824 */
[----:B------:R-:W-:Y:S07]  /*13c70*/  LDSM.16.MT88.4 R84, [R206+0x6800] ;  /* 0x00680000ce54783b */ /* 0x000fee0000004200 */
[----:B------:R-:W-:Y:S01]  /*13c80*/  HMMA.16816.F32.BF16 R32, R8, R18, R32 ;  /* 0x000000120820723c */ /* 0x000fe20000041820 */
[----:B------:R-:W1:Y:S01]  /*13c90*/  LDSM.16.MT88.4 R16, [R205+0x6000] ;  /* 0x00600000cd10783b */ /* 0x000e620000004200 */
[----:B---3--:R-:W-:-:S06]  /*13ca0*/  IADD3 R3, R2, R80, -R148 ;  /* 0x0000005002037210 */ /* 0x008fcc0007ffe894 */
[----:B------:R-:W-:Y:S01]  /*13cb0*/  HMMA.16816.F32.BF16 R112, R8, R28, R104 ;  /* 0x0000001c0870723c */ /* 0x000fe20000041868 */
[----:B------:R-:W-:-:S07]  /*13cc0*/  MOV R2, RZ ;  /* 0x000000ff00027202 */ /* 0x000fce0000000f00 */
[C---:B------:R-:W-:Y:S01]  /*13cd0*/  HMMA.16816.F32.BF16 R28, R8.reuse, R30, R100 ;  /* 0x0000001e081c723c */ /* 0x040fe20000041864 */
[----:B------:R-:W3:Y:S07]  /*13ce0*/  LDSM.16.MT88.4 R100, [R203+0x6800] ;  /* 0x00680000cb64783b */ /* 0x000eee0000004200 */
[C---:B-----5:R-:W-:Y:S01]  /*13cf0*/  HMMA.16816.F32.BF16 R104, R8.reuse, R24, R92 ;  /* 0x000000180868723c */ /* 0x060fe2000004185c */
[----:B------:R-:W5:Y:S07]  /*13d00*/  LDSM.16.MT88.4 R92, [R204+0x6800] ;  /* 0x00680000cc5c783b */ /* 0x000f6e0000004200 */
[----:B------:R-:W-:Y:S01]  /*13d10*/  HMMA.16816.F32.BF16 R68, R8, R26, R68 ;  /* 0x0000001a0844723c */ /* 0x000fe20000041844 */
[----:B------:R-:W-:-:S07]  /*13d20*/  IMAD.HI R2, R3, -0x6db6db6d, R2 ;  /* 0x9249249303027827 */ /* 0x000fce00078e0202 */
[C---:B--2---:R-:W-:Y:S08]  /*13d30*/  HMMA.16816.F32.BF16 R64, R8.reuse, R20, R64 ;  /* 0x000000140840723c */ /* 0x044ff00000041840 */
[C---:B------:R-:W-:Y:S08]  /*13d40*/  HMMA.16816.F32.BF16 R56, R8.reuse, R22, R56 ;  /* 0x000000160838723c */ /* 0x040ff00000041838 */
[C---:B-1----:R-:W-:Y:S08]  /*13d50*/  HMMA.16816.F32.BF16 R60, R8.reuse, R16, R60 ;  /* 0x00000010083c723c */ /* 0x042ff0000004183c */
[----:B------:R-:W-:Y:S01]  /*13d60*/  HMMA.16816.F32.BF16 R44, R8, R18, R44 ;  /* 0x00000012082c723c */ /* 0x000fe2000004182c */
[----:B------:R-:W1:Y:S01]  /*13d70*/  LDSM.16.MT88.4 R8, [R205+0x6800] ;  /* 0x00680000cd08783b */ /* 0x000e620000004200 */
[----:B------:R-:W-:-:S04]  /*13d80*/  SHF.R.U32.HI R3, RZ, 0x1f, R2 ;  /* 0x0000001fff037819 */ /* 0x000fc80000011602 */
[----:B------:R-:W-:-:S04]  /*13d90*/  LEA.HI.SX32 R2, R2, R3, 0x1a ;  /* 0x0000000302027211 */ /* 0x000fc800078fd2ff */
[----:B----4-:R-:W-:Y:S02]  /*13da0*/  IMNMX R4, R15, R2, !PT ;  /* 0x000000020f047217 */ /* 0x010fe40007800200 */
[----:B------:R-:W-:-:S03]  /*13db0*/  IADD3 R234, R234, -0x2, RZ ;  /* 0xfffffffeeaea7810 */ /* 0x000fc60007ffe0ff */
[----:B------:R2:W-:Y:S01]  /*13dc0*/  STL [R1+0x10], R4 ;  /* 0x0000100401007387 */ /* 0x0005e20000100800 */
[----:B------:R-:W-:Y:S01]  /*13dd0*/  ISETP.GE.AND P0, PT, R234, R4, PT ;  /* 0x00000004ea00720c */ /* 0x000fe20003f06270 */
[C---:B---3--:R-:W-:Y:S08]  /*13de0*/  HMMA.16816.F32.BF16 R104, R72.reuse, R100, R104 ;  /* 0x000000644868723c */ /* 0x048ff00000041868 */
[C---:B------:R-:W-:Y:S08]  /*13df0*/  HMMA.16816.F32.BF16 R136, R72.reuse, R132, R136 ;  /* 0x000000844888723c */ /* 0x040ff00000041888 */
[C---:B------:R-:W-:Y:S08]  /*13e00*/  HMMA.16816.F32.BF16 R128, R72.reuse, R124, R128 ;  /* 0x0000007c4880723c */ /* 0x040ff00000041880 */
[C---:B------:R-:W-:Y:S08]  /*13e10*/  HMMA.16816.F32.BF16 R120, R72.reuse, R116, R120 ;  /* 0x000000744878723c */ /* 0x040ff00000041878 */
[C---:B------:R-:W-:Y:S08]  /*13e20*/  HMMA.16816.F32.BF16 R112, R72.reuse, R108, R112 ;  /* 0x0000006c4870723c */ /* 0x040ff00000041870 */
        /* <DEDUP_REMOVED lines=13> */
[----:B--2---:R-:W-:Y:S02]  /*13f00*/  MOV R80, R5 ;  /* 0x0000000500507202 */ /* 0x004fe40000000f00 */
[----:B------:R-:W-:-:S02]  /*13f10*/  MOV R15, R6 ;  /* 0x00000006000f7202 */ /* 0x000fc40000000f00 */
[----:B------:R-:W-:-:S07]  /*13f20*/  MOV R238, R234 ;  /* 0x000000ea00ee7202 */ /* 0x000fce0000000f00 */
.L_x_1644:
        /* <DEDUP_REMOVED lines=22> */
[----:B-1-34-:R-:W2:Y:S01]  /*14090*/  LDL.64 R8, [R1+0x18] ;  /* 0x0000180001087983 */ /* 0x01aea20000100a00 */
[----:B------:R-:W-:Y:S05]  /*140a0*/  SHF.R.S32.HI R2, RZ, 0x1f, R239 ;  /* 0x0000001fff027819 */ /* 0x000fea00000114ef */
[----:B------:R-:W-:Y:S01]  /*140b0*/  IMAD R4, R2, c[0x0][0x208], RZ ;  /* 0x0000820002047a24 */ /* 0x000fe200078e02ff */
[----:B------:R-:W3:Y:S01]  /*140c0*/  LDL R5, [R1+0x20] ;  /* 0x0000200001057983 */ /* 0x000ee20000100800 */
[C---:B------:R-:W-:Y:S04]  /*140d0*/  IMAD.WIDE.U32 R2, R239.reuse, c[0x0][0x208], RZ ;  /* 0x00008200ef027a25 */ /* 0x040fe800078e00ff */
[----:B------:R-:W-:Y:S05]  /*140e0*/  IMAD R4, R239, c[0x0][0x20c], R4 ;  /* 0x00008300ef047a24 */ /* 0x000fea00078e0204 */
[----:B------:R-:W-:Y:S02]  /*140f0*/  IADD3 R3, R3, R4, RZ ;  /* 0x0000000403037210 */ /* 0x000fe40007ffe0ff */
[----:B------:R-:W-:Y:S03]  /*14100*/  SHF.R.S32.HI R4, RZ, 0x1f, R236 ;  /* 0x0000001fff047819 */ /* 0x000fe600000114ec */
[----:B------:R-:W-:Y:S04]  /*14110*/  IMAD.WIDE.U32 R2, R236, c[0x0][0x218], R2 ;  /* 0x00008600ec027a25 */ /* 0x000fe800078e0002 */
        /* <DEDUP_REMOVED lines=8> */
.L_x_1737:
[----:B------:R-:W-:-:S05]  /*141a0*/  BRA.DIV ~URZ, `(.L_x_1632) ;  /* 0x0000d9b27f007947 */ /* 0x000fca000b800000 */
[----:B------:R-:W3:Y:S01]  /*141b0*/  SHFL.IDX PT, R2, R8, RZ, 0x181f ;  /* 0x00181fff08027589 */ /* 0x000ee200000e0000 */
[----:B------:R-:W-:Y:S02]  /*141c0*/  ISETP.GE.AND P2, PT, R76, c[0x0][0x1d4], PT ;  /* 0x000075004c007a0c */ /* 0x000fe40003f46270 */
[----:B------:R-:W-:Y:S01]  /*141d0*/  ISETP.GE.AND P1, PT, R226, c[0x0][0x1d4], PT ;  /* 0x00007500e2007a0c */ /* 0x000fe20003f26270 */
[----:B------:R-:W-:Y:S01]  /*141e0*/  SHFL.IDX PT, R10, R6, 0x2, 0x181f ;  /* 0x00581f00060a7f89 */ /* 0x000fe200000e0000 */
[CC--:B---3--:R-:W-:Y:S05]  /*141f0*/  IADD3 R4, P0, R2.reuse, R230.reuse, RZ ;  /* 0x000000e602047210 */ /* 0x0c8fea0007f1e0ff */
[C-C-:B--2---:R-:W-:Y:S01]  /*14200*/  IMAD.X R5, R9.reuse, 0x1, R231.reuse, P0 ;  /* 0x0000000109057824 */ /* 0x144fe200000e06e7 */
[-C--:B------:R-:W-:Y:S04]  /*14210*/  IADD3 R2, P0, R2, R233.reuse, RZ ;  /* 0x000000e902027210 */ /* 0x080fe80007f1e0ff */
[----:B------:R-:W-:Y:S01]  /*14220*/  @!PT LDS RZ, [RZ] ;  /* 0x00000000fffff984 */ /* 0x000fe20000000800 */
[----:B------:R2:W-:Y:S01]  /*14230*/  LDGSTS.E.BYPASS.LTC128B.128 [R227+0x100], [R4.64], !P2 ;  /* 0x0010000004e37fae */ /* 0x0005e2000d101d48 */
[--C-:B------:R-:W-:Y:S03]  /*14240*/  IMAD.X R3, R9, 0x1, R232.reuse, P0 ;  /* 0x0000000109037824 */ /* 0x100fe600000e06e8 */
[----:B------:R-:W-:Y:S04]  /*14250*/  SHFL.IDX PT, R9, R8, 0x2, 0x181f ;  /* 0x00581f0008097f89 */ /* 0x000fe800000e0000 */
        /* <DEDUP_REMOVED lines=11> */
.L_x_1738:
[C---:B---3--:R-:W-:Y:S01]  /*14310*/  IADD3 R2, -R5.reuse, 0x10, RZ ;  /* 0x0000001005027810 */ /* 0x048fe20007ffe1ff */
[----:B------:R-:W2:Y:S01]  /*14320*/  S2R R11, SR_TID.X ;  /* 0x00000000000b7919 */ /* 0x000ea20000002100 */
        /* <DEDUP_REMOVED lines=9> */
[----:B---3--:R-:W-:Y:S04]  /*143c0*/  IADD3 R2, -R4, 0x10, RZ ;  /* 0x0000001004027810 */ /* 0x008fe80007ffe1ff */
[----:B------:R-:W-:Y:S04]  /*143d0*/  LOP3.LUT R2, R2, 0xf, RZ, 0xc0, !PT ;  /* 0x0000000f02027812 */ /* 0x000fe800078ec0ff */
[----:B------:R-:W-:Y:S04]  /*143e0*/  IADD3 R2, P1, P0, R2, R9, R233 ;  /* 0x0000000902027210 */ /* 0x000fe8000783e0e9 */
[----:B------:R-:W-:Y:S02]  /*143f0*/  IADD3.X R3, RZ, R10, R232, P1, P0 ;  /* 0x0000000aff037210 */ /* 0x000fe40000fe04e8 */
[----:B--2---:R-:W-:Y:S03]  /*14400*/  ISETP.GT.AND P0, PT, R11, 0x7f, PT ;  /* 0x0000007f0b00780c */ /* 0x004fe60003f04270 */
[----:B------:R2:W-:Y:S10]  /*14410*/  LDGSTS.E.BYPASS.LTC128B.128.ZFILL [R227+0x5900], [R2.64], P2 ;  /* 0x0590000002e37fae */ /* 0x0005f40009141d48 */
[----:B------:R-:W-:-:S05]  /*14420*/  @P0 BRA `(.L_x_1630) ;  /* 0x0000012000000947 */ /* 0x000fca0003800000 */
[----:B------:R-:W-:-:S05]  /*14430*/  BRA.DIV ~URZ, `(.L_x_1633) ;  /* 0x0000dab27f007947 */ /* 0x000fca000b800000 */
[----:B------:R3:W4:Y:S04]  /*14440*/  SHFL.IDX PT, R9, R6, 0x3, 0x181f ;  /* 0x00781f0006097f89 */ /* 0x00072800000e0000 */
[----:B-1----:R3:W1:Y:S02]  /*14450*/  SHFL.IDX PT, R6, R8, 0x3, 0x181f ;  /* 0x00781f0008067f89 */ /* 0x00266400000e0000 */
.L_x_1739:
        /* <DEDUP_REMOVED lines=15> */
.L_x_1630:
[----:B-1-34-:R-:W-:Y:S05]  /*14550*/  BSYNC B0 ;  /* 0x0000000000007941 */ /* 0x01afea0003800000 */
.L_x_1629:
[----:B------:R-:W0:Y:S01]  /*14560*/  LDGDEPBAR ;  /* 0x00000000000079af */ /* 0x000e220000000000 */
[----:B------:R-:W-:Y:S01]  /*14570*/  WARPSYNC 0xffffffff ;  /* 0xffffffff00007948 */ /* 0x000fe20003800000 */
[C---:B------:R-:W-:Y:S01]  /*14580*/  HMMA.16816.F32.BF16 R8, R140.reuse, R16, RZ ;  /* 0x000000108c08723c */ /* 0x040fe200000418ff */
[----:B------:R-:W-:Y:S05]  /*14590*/  BSSY B0, `(.L_x_1634) ;  /* 0x0000173000007945 */ /* 0x000fea0003800000 */
[----:B------:R-:W3:Y:S02]  /*145a0*/  LDL R5, [R1+0xc] ;  /* 0x00000c0001057983 */ /* 0x000ee40000100800 */
        /* <DEDUP_REMOVED lines=24> */
[----:B------:R-:W2:Y:S07]  /*14730*/  LDSM.16.M88.4 R160, [R201+0x1800] ;  /* 0x00180000c9a0783b */ /* 0x000eae0000000200 */
[C---:B------:R-:W-:Y:S08]  /*14740*/  HMMA.16816.F32.BF16 R44, R144.reuse, R164, R44 ;  /* 0x000000a4902c723c */ /* 0x040ff0000004182c */
[C---:B------:R-:W-:Y:S01]  /*14750*/  HMMA.16816.F32.BF16 R48, R144.reuse, R166, R48 ;  /* 0x000000a69030723c */ /* 0x040fe20000041830 */
[----:B------:R-:W2:Y:S07]  /*14760*/  LDSM.16.M88.4 R164, [R201+0x2000] ;  /* 0x00200000c9a4783b */ /* 0x000eae0000000200 */
[C---:B------:R-:W-:Y:S08]  /*14770*/  HMMA.16816.F32.BF16 R52, R144.reuse, R168, R52 ;  /* 0x000000a89034723c */ /* 0x040ff00000041834 */
[C---:B------:R-:W-:Y:S01]  /*14780*/  HMMA.16816.F32.BF16 R56, R144.reuse, R170, R56 ;  /* 0x000000aa9038723c */ /* 0x040fe20000041838 */
[----:B------:R-:W2:Y:S07]  /*14790*/  LDSM.16.M88.4 R168, [R201+0x2800] ;  /* 0x00280000c9a8783b */ /* 0x000eae0000000200 */
[C---:B------:R-:W-:Y:S08]  /*147a0*/  HMMA.16816.F32.BF16 R60, R144.reuse, R172, R60 ;  /* 0x000000ac903c723c */ /* 0x040ff0000004183c */
[----:B------:R-:W-:Y:S01]  /*147b0*/  HMMA.16816.F32.BF16 R64, R144, R174, R64 ;  /* 0x000000ae9040723c */ /* 0x000fe20000041840 */
[----:B------:R-:W-:Y:S07]  /*147c0*/  LDSM.16.M88.4 R172, [R200+0x1000] ;  /* 0x00100000c8ac783b */ /* 0x000fee0000000200 */
[C---:B-1----:R-:W-:Y:S08]  /*147d0*/  HMMA.16816.F32.BF16 R8, R176.reuse, R148, R8 ;  /* 0x00000094b008723c */ /* 0x042ff00000041808 */
[C---:B------:R-:W-:Y:S01]  /*147e0*/  HMMA.16816.F32.BF16 R16, R176.reuse, R150, R16 ;  /* 0x00000096b010723c */ /* 0x040fe20000041810 */
[----:B------:R-:W1:Y:S07]  /*147f0*/  LDSM.16.M88.4 R148, [R201+0x3000] ;  /* 0x00300000c994783b */ /* 0x000e6e0000000200 */
[C---:B----4-:R-:W-:Y:S08]  /*14800*/  HMMA.16816.F32.BF16 R20, R176.reuse, R152, R20 ;  /* 0x00000098b014723c */ /* 0x050ff00000041814 */
[C---:B------:R-:W-:Y:S01]  /*14810*/  HMMA.16816.F32.BF16 R24, R176.reuse, R154, R24 ;  /* 0x0000009ab018723c */ /* 0x040fe20000041818 */
[----:B------:R-:W4:Y:S07]  /*14820*/  LDSM.16.M88.4 R152, [R200] ;  /* 0x00000000c898783b */ /* 0x000f2e0000000200 */
[C---:B-----5:R-:W-:Y:S08]  /*14830*/  HMMA.16816.F32.BF16 R28, R176.reuse, R156, R28 ;  /* 0x0000009cb01c723c */ /* 0x060ff0000004181c */
[C---:B------:R-:W-:Y:S01]  /*14840*/  HMMA.16816.F32.BF16 R32, R176.reuse, R158, R32 ;  /* 0x0000009eb020723c */ /* 0x040fe20000041820 */
[----:B------:R-:W5:Y:S07]  /*14850*/  LDSM.16.M88.4 R156, [R200+0x800] ;  /* 0x00080000c89c783b */ /* 0x000f6e0000000200 */
[C---:B--2---:R-:W-:Y:S08]  /*14860*/  HMMA.16816.F32.BF16 R36, R176.reuse, R160, R36 ;  /* 0x000000a0b024723c */ /* 0x044ff00000041824 */
[C---:B------:R-:W-:Y:S01]  /*14870*/  HMMA.16816.F32.BF16 R40, R176.reuse, R162, R40 ;  /* 0x000000a2b028723c */ /* 0x040fe20000041828 */
[----:B------:R-:W-:Y:S07]  /*14880*/  LDSM.16.M88.4 R160, [R200+0x3000] ;  /* 0x00300000c8a0783b */ /* 0x000fee0000000200 */
[C---:B------:R-:W-:Y:S08]  /*14890*/  HMMA.16816.F32.BF16 R44, R176.reuse, R164, R44 ;  /* 0x000000a4b02c723c */ /* 0x040ff0000004182c */
[C---:B------:R-:W-:Y:S01]  /*148a0*/  HMMA.16816.F32.BF16 R48, R176.reuse, R166, R48 ;  /* 0x000000a6b030723c */ /* 0x040fe20000041830 */
[----:B------:R-:W-:Y:S07]  /*148b0*/  LDSM.16.M88.4 R164, [R202+0x3800] ;  /* 0x00380000caa4783b */ /* 0x000fee0000000200 */
[C---:B------:R-:W-:Y:S03]  /*148c0*/  HMMA.16816.F32.BF16 R52, R176.reuse, R168, R52 ;  /* 0x000000a8b034723c */ /* 0x040fe60000041834 */
[----:B---3--:R-:W-:Y:S05]  /*148d0*/  ISETP.GT.AND P0, PT, R238, R5, PT ;  /* 0x00000005ee00720c */ /* 0x008fea0003f04270 */
[C---:B------:R-:W-:Y:S01]  /*148e0*/  HMMA.16816.F32.BF16 R56, R176.reuse, R170, R56 ;  /* 0x000000aab038723c */ /* 0x040fe20000041838 */
[----:B------:R-:W-:Y:S07]  /*148f0*/  LDSM.16.M88.4 R168, [R202+0x4000] ;  /* 0x00400000caa8783b */ /* 0x000fee0000000200 */
[C---:B-1----:R-:W-:Y:S08]  /*14900*/  HMMA.16816.F32.BF16 R60, R176.reuse, R148, R60 ;  /* 0x00000094b03c723c */ /* 0x042ff0000004183c */
[----:B------:R-:W-:Y:S01]  /*14910*/  HMMA.16816.F32.BF16 R64, R176, R150, R64 ;  /* 0x00000096b040723c */ /* 0x000fe20000041840 */
[----:B------:R-:W1:Y:S07]  /*14920*/  LDSM.16.M88.4 R148, [R200+0x1800] ;  /* 0x00180000c894783b */ /* 0x000e6e0000000200 */
[C---:B----4-:R-:W-:Y:S08]  /*14930*/  HMMA.16816.F32.BF16 R8, R180.reuse, R152, R8 ;  /* 0x00000098b408723c */ /* 0x050ff00000041808 */
[C---:B------:R-:W-:Y:S01]  /*14940*/  HMMA.16816.F32.BF16 R16, R180.reuse, R154, R16 ;  /* 0x0000009ab410723c */ /* 0x040fe20000041810 */
[----:B------:R-:W2:Y:S07]  /*14950*/  LDSM.16.M88.4 R152, [R200+0x2000] ;  /* 0x00200000c898783b */ /* 0x000eae0000000200 */
[C---:B-----5:R-:W-:Y:S08]  /*14960*/  HMMA.16816.F32.BF16 R20, R180.reuse, R156, R20 ;  /* 0x0000009cb414723c */ /* 0x060ff00000041814 */
[C---:B------:R-:W-:Y:S01]  /*14970*/  HMMA.16816.F32.BF16 R24, R180.reuse, R158, R24 ;  /* 0x0000009eb418723c */ /* 0x040fe20000041818 */
[----:B------:R-:W3:Y:S07]  /*14980*/  LDSM.16.M88.4 R156, [R200+0x2800] ;  /* 0x00280000c89c783b */ /* 0x000eee0000000200 */
        /* <DEDUP_REMOVED lines=12> */
[C---:B------:R-:W-:Y:S08]  /*14a50*/  HMMA.16816.F32.BF16 R60, R180.reuse, R160, R60 ;  /* 0x000000a0b43c723c */ /* 0x040ff0000004183c */
[----:B------:R-:W-:Y:S01]  /*14a60*/  HMMA.16816.F32.BF16 R64, R180, R162, R64 ;  /* 0x000000a2b440723c */ /* 0x000fe20000041840 */
[----:B------:R-:W5:Y:S07]  /*14a70*/  LDSM.16.M88.4 R160, [R202+0x6800] ;  /* 0x00680000caa0783b */ /* 0x000f6e0000000200 */
[C---:B------:R-:W-:Y:S08]  /*14a80*/  HMMA.16816.F32.BF16 R8, R184.reuse, R164, R8 ;  /* 0x000000a4b808723c */ /* 0x040ff00000041808 */
[C---:B------:R-:W-:Y:S01]  /*14a90*/  HMMA.16816.F32.BF16 R16, R184.reuse, R166, R16 ;  /* 0x000000a6b810723c */ /* 0x040fe20000041810 */
[----:B------:R-:W2:Y:S07]  /*14aa0*/  LDSM.16.M88.4 R164, [R214] ;  /* 0x00000000d6a4783b */ /* 0x000eae0000000200 */
[C---:B------:R-:W-:Y:S08]  /*14ab0*/  HMMA.16816.F32.BF16 R20, R184.reuse, R168, R20 ;  /* 0x000000a8b814723c */ /* 0x040ff00000041814 */
[C---:B------:R-:W-:Y:S01]  /*14ac0*/  HMMA.16816.F32.BF16 R24, R184.reuse, R170, R24 ;  /* 0x000000aab818723c */ /* 0x040fe20000041818 */
[----:B------:R-:W3:Y:S07]  /*14ad0*/  LDSM.16.M88.4 R168, [R208] ;  /* 0x00000000d0a8783b */ /* 0x000eee0000000200 */
[C---:B----4-:R-:W-:Y:S08]  /*14ae0*/  HMMA.16816.F32.BF16 R28, R184.reuse, R172, R28 ;  /* 0x000000acb81c723c */ /* 0x050ff0000004181c */
        /* <DEDUP_REMOVED lines=11> */
[C---:B-----5:R-:W-:Y:S08]  /*14ba0*/  HMMA.16816.F32.BF16 R60, R184.reuse, R160, R60 ;  /* 0x000000a0b83c723c */ /* 0x060ff0000004183c */
[----:B------:R-:W-:Y:S01]  /*14bb0*/  HMMA.16816.F32.BF16 R64, R184, R162, R64 ;  /* 0x000000a2b840723c */ /* 0x000fe20000041840 */
[----:B------:R-:W5:Y:S07]  /*14bc0*/  LDSM.16.M88.4 R160, [R213] ;  /* 0x00000000d5a0783b */ /* 0x000f6e0000000200 */
[C---:B------:R-:W-:Y:S08]  /*14bd0*/  HMMA.16816.F32.BF16 R8, R188.reuse, R164, R8 ;  /* 0x000000a4bc08723c */ /* 0x040ff00000041808 */
[C---:B------:R-:W-:Y:S01]  /*14be0*/  HMMA.16816.F32.BF16 R16, R188.reuse, R166, R16 ;  /* 0x000000a6bc10723c */ /* 0x040fe20000041810 */
[----:B------:R-:W2:Y:S07]  /*14bf0*/  LDSM.16.M88.4 R164, [R201+0x3800] ;  /* 0x00380000c9a4783b */ /* 0x000eae0000000200 */
[C---:B------:R-:W-:Y:S08]  /*14c00*/  HMMA.16816.F32.BF16 R20, R188.reuse, R168, R20 ;  /* 0x000000a8bc14723c */ /* 0x040ff00000041814 */
[C---:B------:R-:W-:Y:S01]  /*14c10*/  HMMA.16816.F32.BF16 R24, R188.reuse, R170, R24 ;  /* 0x000000aabc18723c */ /* 0x040fe20000041818 */
[----:B------:R-:W3:Y:S07]  /*14c20*/  LDSM.16.M88.4 R168, [R201+0x4000] ;  /* 0x00400000c9a8783b */ /* 0x000eee0000000200 */
[C---:B----4-:R-:W-:Y:S08]  /*14c30*/  HMMA.16816.F32.BF16 R28, R188.reuse, R172, R28 ;  /* 0x000000acbc1c723c */ /* 0x050ff0000004181c */
        /* <DEDUP_REMOVED lines=11> */
[C---:B-----5:R-:W-:Y:S08]  /*14cf0*/  HMMA.16816.F32.BF16 R60, R188.reuse, R160, R60 ;  /* 0x000000a0bc3c723c */ /* 0x060ff0000004183c */
[----:B------:R-:W-:Y:S01]  /*14d00*/  HMMA.16816.F32.BF16 R64, R188, R162, R64 ;  /* 0x000000a2bc40723c */ /* 0x000fe20000041840 */
[----:B------:R-:W4:Y:S07]  /*14d10*/  LDSM.16.M88.4 R160, [R201+0x6000] ;  /* 0x00600000c9a0783b */ /* 0x000f2e0000000200 */
[C---:B------:R-:W-:Y:S08]  /*14d20*/  HMMA.16816.F32.BF16 R8, R192.reuse, R164, R8 ;  /* 0x000000a4c008723c */ /* 0x040ff00000041808 */
[C---:B------:R-:W-:Y:S01]  /*14d30*/  HMMA.16816.F32.BF16 R16, R192.reuse, R166, R16 ;  /* 0x000000a6c010723c */ /* 0x040fe20000041810 */
[----:B------:R-:W5:Y:S07]  /*14d40*/  LDSM.16.M88.4 R164, [R201+0x6800] ;  /* 0x00680000c9a4783b */ /* 0x000f6e0000000200 */
[C---:B------:R-:W-:Y:S08]  /*14d50*/  HMMA.16816.F32.BF16 R20, R192.reuse, R168, R20 ;  /* 0x000000a8c014723c */ /* 0x040ff00000041814 */
[C---:B------:R-:W-:Y:S08]  /*14d60*/  HMMA.16816.F32.BF16 R24, R192.reuse, R170, R24 ;  /* 0x000000aac018723c */ /* 0x040ff00000041818 */
        /* <DEDUP_REMOVED lines=56> */
[----:B------:R5:W4:Y:S02]  /*150f0*/  MUFU.TANH R175, R2 ;  /* 0x0000000200af7308 */ /* 0x000b240000002400 */
[----:B------:R-:W-:Y:S01]  /*15100*/  FMUL.FTZ R4, R50, c[0x0][0x320] ;  /* 0x0000c80032047a20 */ /* 0x000fe20000410000 */
[C---:B-1----:R-:W-:Y:S07]  /*15110*/  HMMA.16816.F32.BF16 R52, R196.reuse, R16, R52 ;  /* 0x00000010c434723c */ /* 0x042fee0000041834 */
[----:B------:R-:W1:Y:S01]  /*15120*/  MUFU.TANH R50, R4 ;  /* 0x0000000400327308 */ /* 0x000e620000002400 */
[C---:B------:R-:W-:Y:S04]  /*15130*/  HMMA.16816.F32.BF16 R56, R196.reuse, R18, R56 ;  /* 0x00000012c438723c */ /* 0x040fe80000041838 */
[----:B---3--:R-:W-:Y:S04]  /*15140*/  FMUL.FTZ R3, R51, c[0x0][0x320] ;  /* 0x0000c80033037a20 */ /* 0x008fe80000410000 */
[C---:B--2---:R-:W-:Y:S04]  /*15150*/  HMMA.16816.F32.BF16 R60, R196.reuse, R8, R60 ;  /* 0x00000008c43c723c */ /* 0x044fe8000004183c */
[----:B-----5:R-:W-:Y:S04]  /*15160*/  FMUL.FTZ R2, R23, c[0x0][0x320] ;  /* 0x0000c80017027a20 */ /* 0x020fe80000410000 */
[----:B------:R-:W-:Y:S01]  /*15170*/  HMMA.16816.F32.BF16 R64, R196, R10, R64 ;  /* 0x0000000ac440723c */ /* 0x000fe20000041840 */
[----:B------:R2:W3:Y:S03]  /*15180*/  MUFU.TANH R174, R2 ;  /* 0x0000000200ae7308 */ /* 0x0004e60000002400 */
        /* <DEDUP_REMOVED lines=45> */
[----:B------:R-:W2:Y:S10]  /*15460*/  MUFU.TANH R49, R3 ;  /* 0x0000000300317308 */ /* 0x000eb40000002400 */
        /* <DEDUP_REMOVED lines=35> */
[----:B------:R-:W-:Y:S02]  /*156a0*/  IMAD.MOV.U32 R243, RZ, RZ, c[0x0][0x2b8] ;  /* 0x0000ae00fff37624 */ /* 0x000fe400078e00ff */
[----:B------:R-:W-:Y:S01]  /*156b0*/  IMAD.MOV.U32 R236, RZ, RZ, RZ ;  /* 0x000000ffffec7224 */ /* 0x000fe200078e00ff */
[----:B------:R-:W3:Y:S02]  /*156c0*/  LDL.64 R244, [R1+0x30] ;  /* 0x0000300001f47983 */ /* 0x000ee40000100a00 */
[----:B------:R-:W-:Y:S02]  /*156d0*/  ISETP.NE.AND P1, PT, R243, 0x1, PT ;  /* 0x00000001f300780c */ /* 0x000fe40003f25270 */
[----:B------:R-:W4:Y:S04]  /*156e0*/  LDL R242, [R1+0x38] ;  /* 0x0000380001f27983 */ /* 0x000f280000100800 */
[----:B------:R-:W5:Y:S04]  /*156f0*/  LDL.64 R240, [R1+0x28] ;  /* 0x0000280001f07983 */ /* 0x000f680000100a00 */
[----:B------:R-:W3:Y:S01]  /*15700*/  LDL R6, [R1+0x24] ;  /* 0x0000240001067983 */ /* 0x000ee20000100800 */
[----:B--2---:R-:W-:Y:S05]  /*15710*/  IMAD R3, R238, 0x70, R5 ;  /* 0x00000070ee037824 */ /* 0x004fea00078e0205 */
[----:B------:R-:W-:Y:S05]  /*15720*/  IADD3 R3, R3, -0x70, R0 ;  /* 0xffffff9003037810 */ /* 0x000fea0007ffe000 */
[----:B------:R-:W-:Y:S04]  /*15730*/  @P1 IMAD.HI.U32 R4, R3, c[0x0][0x2bc], RZ ;  /* 0x0000af0003041a27 */ /* 0x000fe800078e00ff */
[--C-:B-1----:R-:W-:Y:S01]  /*15740*/  IMAD.MOV.U32 R2, RZ, RZ, R3.reuse ;  /* 0x000000ffff027224 */ /* 0x102fe200078e0003 */
[----:B------:R-:W-:Y:S04]  /*15750*/  @P1 SHF.R.U32.HI R2, RZ, c[0x0][0x2c0], R4 ;  /* 0x0000b000ff021a19 */ /* 0x000fe80000011604 */
[C---:B------:R-:W-:Y:S02]  /*15760*/  IADD3 R5, -R2.reuse, RZ, RZ ;  /* 0x000000ff02057210 */ /* 0x040fe40007ffe1ff */
[C---:B---3--:R-:W-:Y:S03]  /*15770*/  @!P5 IADD3 R4, P0, R2.reuse, R244, RZ ;  /* 0x000000f40204d210 */ /* 0x048fe60007f1e0ff */
        /* <DEDUP_REMOVED lines=8> */
[----:B------:R-:W-:Y:S05]  /*15800*/  IMAD R4, R239, c[0x0][0x1e4], R4 ;  /* 0x00007900ef047a24 */ /* 0x000fea00078e0204 */
[----:B------:R-:W-:Y:S02]  /*15810*/  IADD3 R3, R3, R4, RZ ;  /* 0x0000000403037210 */ /* 0x000fe40007ffe0ff */
        /* <DEDUP_REMOVED lines=10> */
.L_x_1740:
[----:B------:R-:W-:-:S05]  /*158c0*/  BRA.DIV ~URZ, `(.L_x_1637) ;  /* 0x0000c7627f007947 */ /* 0x000fca000b800000 */
[----:B------:R3:W4:Y:S02]  /*158d0*/  SHFL.IDX PT, R2, R5, RZ, 0x181f ;  /* 0x00181fff05027589 */ /* 0x00072400000e0000 */
.L_x_1741:
[----:B------:R-:W-:Y:S11]  /*158e0*/  ISETP.GE.AND P0, PT, R237, 0x1, PT ;  /* 0x00000001ed00780c */ /* 0x000ff60003f06270 */
[----:B------:R-:W-:Y:S02]  /*158f0*/  @!UPT UIADD3 URZ, URZ, URZ, URZ ;  /* 0x0000003f3f3ff290 */ /* 0x000fe4000fffe03f */
[----:B------:R-:W-:Y:S02]  /*15900*/  @P0 ISETP.GE.AND P3, PT, R76, c[0x0][0x1d4], PT ;  /* 0x000075004c000a0c */ /* 0x000fe40003f66270 */
[----:B----4-:R-:W-:Y:S02]  /*15910*/  @P0 IADD3 R8, P1, R2, R230, RZ ;  /* 0x000000e602080210 */ /* 0x010fe40007f3e0ff */
[----:B------:R-:W-:Y:S03]  /*15920*/  @P0 ISETP.GE.AND P2, PT, R226, c[0x0][0x1d4], PT ;  /* 0x00007500e2000a0c */ /* 0x000fe60003f46270 */
[----:B--2---:R-:W-:Y:S01]  /*15930*/  @P0 IMAD.X R9, R6, 0x1, R231, P1 ;  /* 0x0000000106090824 */ /* 0x004fe200008e06e7 */
        /* <DEDUP_REMOVED lines=10> */
.L_x_1742:
[----:B------:R-:W-:Y:S11]  /*159e0*/  ISETP.GE.AND P0, PT, R237, 0x21, PT ;  /* 0x00000021ed00780c */ /* 0x000ff60003f06270 */
[----:B------:R-:W-:Y:S02]  /*159f0*/  @!UPT UIADD3 URZ, URZ, URZ, URZ ;  /* 0x0000003f3f3ff290 */ /* 0x000fe4000fffe03f */
[----:B------:R-:W-:Y:S02]  /*15a00*/  @P0 ISETP.GE.AND P3, PT, R76, c[0x0][0x1d4], PT ;  /* 0x000075004c000a0c */ /* 0x000fe40003f66270 */
[----:B--2---:R-:W-:Y:S02]  /*15a10*/  @P0 IADD3 R8, P1, R2, R230, RZ ;  /* 0x000000e602080210 */ /* 0x004fe40007f3e0ff */
[----:B------:R-:W-:Y:S03]  /*15a20*/  @P0 ISETP.GE.AND P2, PT, R226, c[0x0][0x1d4], PT ;  /* 0x00007500e2000a0c */ /* 0x000fe60003f46270 */
[----:B-1----:R-:W-:Y:S01]  /*15a30*/  @P0 IMAD.X R9, R6, 0x1, R231, P1 ;  /* 0x0000000106090824 */ /* 0x002fe200008e06e7 */
        /* <DEDUP_REMOVED lines=9> */
.L_x_1743:
[----:B------:R-:W-:-:S05]  /*15ad0*/  BRA.DIV ~URZ, `(.L_x_1640) ;  /* 0x0000c7027f007947 */ /* 0x000fca000b800000 */
[----:B-1----:R1:W2:Y:S02]  /*15ae0*/  SHFL.IDX PT, R2, R5, 0x2, 0x181f ;  /* 0x00581f0005027f89 */ /* 0x0022a400000e0000 */
.L_x_1744:
[----:B------:R-:W-:Y:S11]  /*15af0*/  ISETP.GE.AND P0, PT, R237, 0x41, PT ;  /* 0x00000041ed00780c */ /* 0x000ff60003f06270 */
[----:B------:R-:W-:Y:S02]  /*15b00*/  @!UPT UIADD3 URZ, URZ, URZ, URZ ;  /* 0x0000003f3f3ff290 */ /* 0x000fe4000fffe03f */
[----:B------:R-:W-:Y:S02]  /*15b10*/  @P0 ISETP.GE.AND P3, PT, R76, c[0x0][0x1d4], PT ;  /* 0x000075004c000a0c */ /* 0x000fe40003f66270 */
[----:B--2---:R-:W-:Y:S02]  /*15b20*/  @P0 IADD3 R8, P1, R2, R230, RZ ;  /* 0x000000e602080210 */ /* 0x004fe40007f3e0ff */
        /* <DEDUP_REMOVED lines=10> */
[----:B------:R1:W2:Y:S04]  /*15bd0*/  SHFL.IDX PT, R6, R4, 0x3, 0x181f ;  /* 0x00781f0004067f89 */ /* 0x0002a800000e0000 */
[----:B--2---:R1:W2:Y:S02]  /*15be0*/  SHFL.IDX PT, R2, R5, 0x3, 0x181f ;  /* 0x00781f0005027f89 */ /* 0x0042a400000e0000 */
.L_x_1745:
[----:B------:R-:W-:Y:S11]  /*15bf0*/  ISETP.GE.AND P0, PT, R237, 0x61, PT ;  /* 0x00000061ed00780c */ /* 0x000ff60003f06270 */
[----:B------:R-:W-:Y:S02]  /*15c00*/  @!UPT UIADD3 URZ, URZ, URZ, URZ ;  /* 0x0000003f3f3ff290 */ /* 0x000fe4000fffe03f */
[----:B------:R-:W-:Y:S02]  /*15c10*/  @P0 ISETP.GE.AND P3, PT, R76, c[0x0][0x1d4], PT ;  /* 0x000075004c000a0c */ /* 0x000fe40003f66270 */
[----:B-12-4-:R-:W-:Y:S02]  /*15c20*/  @P0 IADD3 R4, P1, R2, R230, RZ ;  /* 0x000000e602040210 */ /* 0x016fe40007f3e0ff */
[----:B------:R-:W-:Y:S03]  /*15c30*/  @P0 ISETP.GE.AND P2, PT, R226, c[0x0][0x1d4], PT ;  /* 0x00007500e2000a0c */ /* 0x000fe60003f46270 */
[----:B---3--:R-:W-:Y:S01]  /*15c40*/  @P0 IMAD.X R5, R6, 0x1, R231, P1 ;  /* 0x0000000106050824 */ /* 0x008fe200008e06e7 */
[----:B------:R-:W-:Y:S05]  /*15c50*/  @P0 IADD3 R2, P1, R2, R233, RZ ;  /* 0x000000e902020210 */ /* 0x000fea0007f3e0ff */
[----:B------:R-:W-:Y:S01]  /*15c60*/  @!PT LDS RZ, [RZ] ;  /* 0x00000000fffff984 */ /* 0x000fe20000000800 */
[----:B------:R-:W-:Y:S01]  /*15c70*/  @!PT LDS RZ, [RZ] ;  /* 0x00000000fffff984 */ /* 0x000fe20000000800 */
[----:B------:R-:W-:Y:S01]  /*15c80*/  @!PT LDS RZ, [RZ] ;  /* 0x00000000fffff984 */ /* 0x000fe20000000800 */
[----:B------:R1:W-:Y:S01]  /*15c90*/  @P0 LDGSTS.E.BYPASS.LTC128B.128 [R229+0xb100], [R4.64], !P3 ;  /* 0x0b10000004e50fae */ /* 0x0003e2000d901d48 */
[----:B------:R-:W-:Y:S05]  /*15ca0*/  @P0 IMAD.X R3, R6, 0x1, R232, P1 ;  /* 0x0000000106030824 */ /* 0x000fea00008e06e8 */
[----:B------:R1:W-:Y:S02]  /*15cb0*/  @P0 LDGSTS.E.BYPASS.LTC128B.128 [R229+0xe900], [R2.64], !P2 ;  /* 0x0e90000002e50fae */ /* 0x0003e4000d101d48 */
.L_x_1635:
[----:B--234-:R-:W-:Y:S05]  /*15cc0*/  BSYNC B0 ;  /* 0x0000000000007941 */ /* 0x01cfea0003800000 */
.L_x_1634:
[----:B-1----:R-:W2:Y:S01]  /*15cd0*/  LDL R4, [R1+0x40] ;  /* 0x0000400001047983 */ /* 0x002ea20000100800 */
[----:B------:R-:W-:Y:S03]  /*15ce0*/  IMAD.MOV.U32 R8, RZ, RZ, c[0x0][0x2c4] ;  /* 0x0000b100ff087624 */ /* 0x000fe600078e00ff */
[----:B------:R-:W2:Y:S02]  /*15cf0*/  LDL R2, [R1+0x64] ;  /* 0x0000640001027983 */ /* 0x000ea40000100800 */
[----:B------:R-:W-:Y:S02]  /*15d00*/  ISETP.NE.AND P0, PT, R8, 0x1, PT ;  /* 0x000000010800780c */ /* 0x000fe40003f05270 */
[----:B------:R-:W3:Y:S04]  /*15d10*/  LDL R6, [R1+0x60] ;  /* 0x0000600001067983 */ /* 0x000ee80000100800 */
[----:B------:R-:W4:Y:S04]  /*15d20*/  LDL R5, [R1+0x48] ;  /* 0x0000480001057983 */ /* 0x000f280000100800 */
[----:B------:R-:W4:Y:S04]  /*15d30*/  LDL R3, [R1+0x44] ;  /* 0x0000440001037983 */ /* 0x000f280000100800 */
[----:B------:R-:W0:Y:S01]  /*15d40*/  LDGDEPBAR ;  /* 0x00000000000079af */ /* 0x000e220000000000 */
[----:B--2---:R-:W-:Y:S04]  /*15d50*/  IMAD.IADD R4, R2, 0x1, R4 ;  /* 0x0000000102047824 */ /* 0x004fe800078e0204 */
[----:B------:R-:W-:Y:S05]  /*15d60*/  @P0 IMAD.HI.U32 R2, R4, c[0x0][0x2c8], RZ ;  /* 0x0000b20004020a27 */ /* 0x000fea00078e00ff */
[----:B------:R-:W-:Y:S01]  /*15d70*/  @P0 SHF.R.U32.HI R4, RZ, c[0x0][0x2cc], R2 ;  /* 0x0000b300ff040a19 */ /* 0x000fe20000011602 */
[----:B------:R-:W-:Y:S05]  /*15d80*/  IMAD R2, R238, -0x70, RZ ;  /* 0xffffff90ee027824 */ /* 0x000fea00078e02ff */
[----:B---3--:R-:W-:Y:S04]  /*15d90*/  IADD3 R2, -R6, 0x1, R2 ;  /* 0x0000000106027810 */ /* 0x008fe80007ffe102 */
[----:B----4-:R-:W-:Y:S01]  /*15da0*/  IADD3 R5, -R3, R2, R5 ;  /* 0x0000000203057210 */ /* 0x010fe20007ffe105 */
[----:B------:R-:W-:-:S05]  /*15db0*/  BRA.DIV ~URZ, `(.L_x_1642) ;  /* 0x0000c5627f007947 */ /* 0x000fca000b800000 */
[----:B------:R1:W2:Y:S02]  /*15dc0*/  SHFL.IDX PT, R2, R4, RZ, 0x1c1f ;  /* 0x001c1fff04027589 */ /* 0x0002a400000e0000 */
.L_x_1746:
[----:B--2---:R-:W-:Y:S05]  /*15dd0*/  IMAD.IADD R2, R5, 0x1, R2 ;  /* 0x0000000105027824 */ /* 0x004fea00078e0202 */
[C---:B------:R-:W-:Y:S02]  /*15de0*/  ISETP.GT.AND P0, PT, R2.reuse, RZ, PT ;  /* 0x000000ff0200720c */ /* 0x040fe40003f04270 */
[C---:B------:R-:W-:Y:S02]  /*15df0*/  ISETP.GT.AND P1, PT, R2.reuse, 0x1, PT ;  /* 0x000000010200780c */ /* 0x040fe40003f24270 */
[----:B------:R-:W-:Y:S02]  /*15e00*/  FSEL R8, R173, -INF , P0 ;  /* 0xff800000ad087808 */ /* 0x000fe40000000000 */
[C---:B------:R-:W-:Y:S02]  /*15e10*/  ISETP.GT.AND P0, PT, R2.reuse, 0x10, PT ;  /* 0x000000100200780c */ /* 0x040fe40003f04270 */
[C---:B------:R-:W-:Y:S02]  /*15e20*/  ISETP.GT.AND P2, PT, R2.reuse, 0x8, PT ;  /* 0x000000080200780c */ /* 0x040fe40003f44270 */
[----:B------:R-:W-:Y:S02]  /*15e30*/  ISETP.GT.AND P3, PT, R2, 0x9, PT ;  /* 0x000000090200780c */ /* 0x000fe40003f64270 */
[----:B------:R-:W-:Y:S02]  /*15e40*/  FSEL R44, R172, -INF , P1 ;  /* 0xff800000ac2c7808 */ /* 0x000fe40000800000 */
[C---:B------:R-:W-:Y:S02]  /*15e50*/  ISETP.GT.AND P1, PT, R2.reuse, 0x11, PT ;  /* 0x000000110200780c */ /* 0x040fe40003f24270 */
[C---:B------:R-:W-:Y:S02]  /*15e60*/  ISETP.GT.AND P4, PT, R2.reuse, 0x19, PT ;  /* 0x000000190200780c */ /* 0x040fe40003f84270 */
[----:B------:R-:W-:Y:S02]  /*15e70*/  FSEL R41, R165, -INF , P0 ;  /* 0xff800000a5297808 */ /* 0x000fe40000000000 */
[C---:B------:R-:W-:Y:S02]  /*15e80*/  ISETP.GT.AND P0, PT, R2.reuse, 0x20, PT ;  /* 0x000000200200780c */ /* 0x040fe40003f04270 */
        /* <DEDUP_REMOVED lines=8> */
[----:B------:R-:W-:Y:S02]  /*15f10*/  FSEL R37, R157, -INF , P0 ;  /* 0xff8000009d257808 */ /* 0x000fe40000000000 */
[----:B------:R-:W-:Y:S02]  /*15f20*/  ISETP.GT.AND P0, PT, R2, 0x30, PT ;  /* 0x000000300200780c */ /* 0x000fe40003f04270 */
[----:B------:R-:W-:Y:S02]  /*15f30*/  FSEL R39, R163, -INF , P2 ;  /* 0xff800000a3277808 */ /* 0x000fe40001000000 */
        /* <DEDUP_REMOVED lines=8> */
[----:B------:R-:W-:Y:S02]  /*15fc0*/  ISETP.GT.AND P0, PT, R2, 0x41, PT ;  /* 0x000000410200780c */ /* 0x000fe40003f04270 */
[----:B------:R-:W-:Y:S02]  /*15fd0*/  FSEL R32, R28, -INF , P2 ;  /* 0xff8000001c207808 */ /* 0x000fe40001000000 */
        /* <DEDUP_REMOVED lines=37> */
[----:B------:R-:W-:Y:S02]  /*16230*/  ISETP.GT.AND P0, PT, R2, 0x20, PT ;  /* 0x000000200200780c */ /* 0x000fe40003f04270 */
[----:B------:R-:W-:Y:S02]  /*16240*/  FSEL R66, R228, -INF , P2 ;  /* 0xff800000e4427808 */ /* 0x000fe40001000000 */
[----:B------:R-:W-:Y:S02]  /*16250*/  ISETP.GT.AND P2, PT, R2, 0x18, PT ;  /* 0x000000180200780c */ /* 0x000fe40003f44270 */
[----:B------:R-:W-:Y:S02]  /*16260*/  FSEL R65, R225, -INF , P3 ;  /* 0xff800000e1417808 */ /* 0x000fe40001800000 */
        /* <DEDUP_REMOVED lines=9> */
[----:B------:R-:W-:Y:S02]  /*16300*/  ISETP.GT.AND P2, PT, R2, 0x31, PT ;  /* 0x000000310200780c */ /* 0x000fe40003f44270 */
[----:B------:R-:W-:Y:S02]  /*16310*/  FSEL R58, R162, -INF , P3 ;  /* 0xff800000a23a7808 */ /* 0x000fe40001800000 */
[C---:B------:R-:W-:Y:S02]  /*16320*/  ISETP.GT.AND P3, PT, R2.reuse, 0x38, PT ;  /* 0x000000380200780c */ /* 0x040fe40003f64270 */
        /* <DEDUP_REMOVED lines=93> */
.L_x_1747:
[----:B------:R-:W3:Y:S01]  /*16900*/  LDL.LU R149, [R1] ;  /* 0x0000000001957983 */ /* 0x000ee20000300800 */
[C---:B------:R-:W-:Y:S01]  /*16910*/  FSETP.NEU.FTZ.AND P0, PT, R6.reuse, -INF , PT ;  /* 0xff8000000600780b */ /* 0x040fe20003f1d000 */
[----:B------:R-:W-:Y:S01]  /*16920*/  FMUL.FTZ R3, R6, c[0x0][0x2d0] ;  /* 0x0000b40006037a20 */ /* 0x000fe20000410000 */
        /* <DEDUP_REMOVED lines=39> */
[C---:B-1----:R-:W-:Y:S01]  /*16ba0*/  F2FP.BF16.PACK_AB R148, R5.reuse, R18 ;  /* 0x000000120594723e */ /* 0x042fe200000010ff */
[C---:B------:R-:W-:Y:S02]  /*16bb0*/  FFMA.FTZ R3, R2.reuse, R246, R18 ;  /* 0x000000f602037223 */ /* 0x040fe40000010012 */
[----:B------:R-:W-:Y:S01]  /*16bc0*/  FMUL.FTZ R28, R2, R120 ;  /* 0x00000078021c7220 */ /* 0x000fe20000410000 */
[----:B------:R-:W1:Y:S01]  /*16bd0*/  MUFU.EX2 R18, R42 ;  /* 0x0000002a00127308 */ /* 0x000e620000000800 */
[----:B------:R-:W-:Y:S01]  /*16be0*/  FADD.FTZ R15, R5, R3 ;  /* 0x00000003050f7221 */ /* 0x000fe20000010000 */
[C---:B------:R-:W-:Y:S01]  /*16bf0*/  FSEL R3, R4.reuse, RZ, P0 ;  /* 0x000000ff04037208 */ /* 0x040fe20000000000 */
[----:B------:R-:W-:Y:S02]  /*16c00*/  FMUL.FTZ R5, R4, c[0x0][0x2d0] ;  /* 0x0000b40004057a20 */ /* 0x000fe40000410000 */
[C---:B------:R-:W-:Y:S02]  /*16c10*/  FMUL.FTZ R29, R2.reuse, R121 ;  /* 0x00000079021d7220 */ /* 0x040fe40000410000 */
[----:B------:R-:W-:Y:S01]  /*16c20*/  FADD.FTZ R3, -R3, R80 ;  /* 0x0000005003037221 */ /* 0x000fe20000010100 */
[----:B------:R-:W-:Y:S01]  /*16c30*/  FSEL R5, R5, RZ, P0 ;  /* 0x000000ff05057208 */ /* 0x000fe20000000000 */
[----:B------:R-:W-:Y:S02]  /*16c40*/  FMUL.FTZ R20, R2, R128 ;  /* 0x0000008002147220 */ /* 0x000fe40000410000 */
[----:B------:R-:W-:Y:S02]  /*16c50*/  FMUL.FTZ R3, R3, c[0x0][0x2d0] ;  /* 0x0000b40003037a20 */ /* 0x000fe40000410000 */
[--C-:B------:R-:W-:Y:S02]  /*16c60*/  FFMA.FTZ R8, R67, c[0x0][0x2d0], -R5.reuse ;  /* 0x0000b40043087a23 */ /* 0x100fe40000010805 */
[--C-:B------:R-:W-:Y:S02]  /*16c70*/  FFMA.FTZ R80, R66, c[0x0][0x2d0], -R5.reuse ;  /* 0x0000b40042507a23 */ /* 0x100fe40000010805 */
[----:B------:R-:W2:Y:S01]  /*16c80*/  MUFU.EX2 R3, R3 ;  /* 0x0000000300037308 */ /* 0x000ea20000000800 */
[--C-:B------:R-:W-:Y:S02]  /*16c90*/  FFMA.FTZ R151, R65, c[0x0][0x2d0], -R5.reuse ;  /* 0x0000b40041977a23 */ /* 0x100fe40000010805 */
[----:B------:R-:W-:Y:S02]  /*16ca0*/  FMUL.FTZ R65, R2, R85 ;  /* 0x0000005502417220 */ /* 0x000fe40000410000 */
[--C-:B------:R-:W-:Y:S02]  /*16cb0*/  FFMA.FTZ R154, R64, c[0x0][0x2d0], -R5.reuse ;  /* 0x0000b400409a7a23 */ /* 0x100fe40000010805 */
[----:B------:R-:W-:Y:S01]  /*16cc0*/  FMUL.FTZ R64, R2, R84 ;  /* 0x0000005402407220 */ /* 0x000fe20000410000 */
[----:B-1----:R-:W-:Y:S01]  /*16cd0*/  F2FP.BF16.PACK_AB R150, R18, R19 ;  /* 0x000000131296723e */ /* 0x002fe200000010ff */
        /* <DEDUP_REMOVED lines=10> */
[C---:B--2---:R-:W-:Y:S02]  /*16d80*/  FMUL.FTZ R66, R3.reuse, R86 ;  /* 0x0000005603427220 */ /* 0x044fe40000410000 */
[----:B------:R-:W-:Y:S02]  /*16d90*/  FMUL.FTZ R67, R3, R87 ;  /* 0x0000005703437220 */ /* 0x000fe40000410000 */
[----:B------:R-:W2:Y:S01]  /*16da0*/  LDSM.16.MT88.4 R84, [R203] ;  /* 0x00000000cb54783b */ /* 0x000ea20000004200 */
        /* <DEDUP_REMOVED lines=10> */
[----:B-1----:R-:W-:Y:S01]  /*16e50*/  F2FP.BF16.PACK_AB R151, R121, R120 ;  /* 0x000000787997723e */ /* 0x002fe200000010ff */
        /* <DEDUP_REMOVED lines=8> */
[----:B------:R-:W-:Y:S01]  /*16ee0*/  FFMA.FTZ R5, R10, c[0x0][0x2d0], -R5 ;  /* 0x0000b4000a057a23 */ /* 0x000fe20000010805 */
[----:B------:R-:W-:Y:S01]  /*16ef0*/  MUFU.EX2 R11, R9 ;  /* 0x00000009000b7308 */ /* 0x000fe20000000800 */
[C---:B------:R-:W-:Y:S02]  /*16f00*/  FMUL.FTZ R16, R2.reuse, R132 ;  /* 0x0000008402107220 */ /* 0x040fe40000410000 */
[C---:B------:R-:W-:Y:S02]  /*16f10*/  FMUL.FTZ R17, R2.reuse, R133 ;  /* 0x0000008502117220 */ /* 0x040fe40000410000 */
[----:B------:R-:W-:Y:S01]  /*16f20*/  FMUL.FTZ R21, R2, R129 ;  /* 0x0000008102157220 */ /* 0x000fe20000410000 */
[----:B------:R-:W-:Y:S01]  /*16f30*/  MOV R129, R36 ;  /* 0x0000002400817202 */ /* 0x000fe20000000f00 */
[C---:B------:R-:W-:Y:S02]  /*16f40*/  FMUL.FTZ R22, R3.reuse, R130 ;  /* 0x0000008203167220 */ /* 0x040fe40000410000 */
[C---:B------:R-:W-:Y:S01]  /*16f50*/  FMUL.FTZ R23, R3.reuse, R131 ;  /* 0x0000008303177220 */ /* 0x040fe20000410000 */
[----:B------:R4:W-:Y:S01]  /*16f60*/  MUFU.EX2 R10, R8 ;  /* 0x00000008000a7308 */ /* 0x0009e20000000800 */
[C---:B------:R-:W-:Y:S02]  /*16f70*/  FMUL.FTZ R26, R3.reuse, R126 ;  /* 0x0000007e031a7220 */ /* 0x040fe40000410000 */
[C---:B------:R-:W-:Y:S01]  /*16f80*/  FMUL.FTZ R27, R3.reuse, R127 ;  /* 0x0000007f031b7220 */ /* 0x040fe20000410000 */
[----:B-1----:R-:W-:Y:S01]  /*16f90*/  IADD3 R234, R238, -0x1, RZ ;  /* 0xffffffffeeea7810 */ /* 0x002fe20007ffe0ff */
[C---:B------:R-:W-:Y:S01]  /*16fa0*/  FMUL.FTZ R24, R2.reuse, R124 ;  /* 0x0000007c02187220 */ /* 0x040fe20000410000 */
[----:B------:R-:W-:Y:S01]  /*16fb0*/  MOV R124, R37 ;  /* 0x00000025007c7202 */ /* 0x000fe20000000f00 */
[C---:B------:R-:W-:Y:S01]  /*16fc0*/  FMUL.FTZ R25, R2.reuse, R125 ;  /* 0x0000007d02197220 */ /* 0x040fe20000410000 */
[----:B------:R-:W-:Y:S01]  /*16fd0*/  MOV R125, R38 ;  /* 0x00000026007d7202 */ /* 0x000fe20000000f00 */
[C---:B------:R-:W-:Y:S01]  /*16fe0*/  FMUL.FTZ R30, R3.reuse, R122 ;  /* 0x0000007a031e7220 */ /* 0x040fe20000410000 */
[----:B------:R-:W1:Y:S01]  /*16ff0*/  MUFU.EX2 R132, R156 ;  /* 0x0000009c00847308 */ /* 0x000e620000000800 */
[C---:B------:R-:W-:Y:S02]  /*17000*/  FMUL.FTZ R31, R3.reuse, R123 ;  /* 0x0000007b031f7220 */ /* 0x040fe40000410000 */
[C---:B------:R-:W-:Y:S02]  /*17010*/  FMUL.FTZ R34, R3.reuse, R118 ;  /* 0x0000007603227220 */ /* 0x040fe40000410000 */
[----:B------:R-:W-:Y:S02]  /*17020*/  FMUL.FTZ R35, R3, R119 ;  /* 0x0000007703237220 */ /* 0x000fe40000410000 */
[C---:B------:R-:W-:Y:S01]  /*17030*/  FMUL.FTZ R32, R2.reuse, R116 ;  /* 0x0000007402207220 */ /* 0x040fe20000410000 */
[----:B------:R-:W-:Y:S01]  /*17040*/  MOV R116, R39 ;  /* 0x0000002700747202 */ /* 0x000fe20000000f00 */
[C---:B------:R-:W-:Y:S01]  /*17050*/  FMUL.FTZ R33, R2.reuse, R117 ;  /* 0x0000007502217220 */ /* 0x040fe20000410000 */
[----:B------:R-:W-:Y:S01]  /*17060*/  MOV R117, R40 ;  /* 0x0000002800757202 */ /* 0x000fe20000000f00 */
[C---:B------:R-:W-:Y:S01]  /*17070*/  FMUL.FTZ R36, R2.reuse, R112 ;  /* 0x0000007002247220 */ /* 0x040fe20000410000 */
[----:B------:R-:W-:Y:S01]  /*17080*/  MOV R112, R41 ;  /* 0x0000002900707202 */ /* 0x000fe20000000f00 */
[----:B------:R-:W-:Y:S01]  /*17090*/  FMUL.FTZ R37, R2, R113 ;  /* 0x0000007102257220 */ /* 0x000fe20000410000 */
[----:B------:R-:W-:Y:S01]  /*170a0*/  MOV R113, R44 ;  /* 0x0000002c00717202 */ /* 0x000fe20000000f00 */
[----:B----4-:R-:W-:Y:S01]  /*170b0*/  FADD.FTZ R8, R19, R15 ;  /* 0x0000000f13087221 */ /* 0x010fe20000010000 */
[----:B------:R-:W-:Y:S01]  /*170c0*/  MUFU.EX2 R133, R162 ;  /* 0x000000a200857308 */ /* 0x000fe20000000800 */
[C---:B------:R-:W-:Y:S02]  /*170d0*/  FMUL.FTZ R19, R3.reuse, R135 ;  /* 0x0000008703137220 */ /* 0x040fe40000410000 */
[----:B------:R-:W-:Y:S02]  /*170e0*/  FADD.FTZ R152, R18, R8 ;  /* 0x0000000812987221 */ /* 0x000fe40000010000 */
        /* <DEDUP_REMOVED lines=19> */
[C---:B------:R-:W-:Y:S01]  /*17220*/  FMUL.FTZ R53, R2.reuse, R97 ;  /* 0x0000006102357220 */ /* 0x040fe20000410000 */
        /* <DEDUP_REMOVED lines=10> */
[C---:B------:R-:W-:Y:S01]  /*172d0*/  FMUL.FTZ R60, R2.reuse, R88 ;  /* 0x00000058023c7220 */ /* 0x040fe20000410000 */
[----:B-1----:R-:W-:Y:S01]  /*172e0*/  MOV R174, R132 ;  /* 0x0000008400ae7202 */ /* 0x002fe20000000f00 */
[C---:B------:R-:W-:Y:S02]  /*172f0*/  FMUL.FTZ R61, R2.reuse, R89 ;  /* 0x00000059023d7220 */ /* 0x040fe40000410000 */
[C---:B------:R-:W-:Y:S02]  /*17300*/  FMUL.FTZ R62, R3.reuse, R90 ;  /* 0x0000005a033e7220 */ /* 0x040fe40000410000 */
[C---:B------:R-:W-:Y:S01]  /*17310*/  FMUL.FTZ R63, R3.reuse, R91 ;  /* 0x0000005b033f7220 */ /* 0x040fe20000410000 */
[----:B------:R-:W-:Y:S01]  /*17320*/  MUFU.EX2 R92, R158 ;  /* 0x0000009e005c7308 */ /* 0x000fe20000000800 */
[C---:B------:R-:W-:Y:S01]  /*17330*/  FMUL.FTZ R70, R3.reuse, R70 ;  /* 0x0000004603467220 */ /* 0x040fe20000410000 */
[----:B------:R-:W-:Y:S01]  /*17340*/  LDSM.16.MT88.4 R88, [R203+0x800] ;  /* 0x00080000cb58783b */ /* 0x000fe20000004200 */
[C---:B------:R-:W-:Y:S02]  /*17350*/  FMUL.FTZ R71, R3.reuse, R71 ;  /* 0x0000004703477220 */ /* 0x040fe40000410000 */
[C---:B------:R-:W-:Y:S02]  /*17360*/  FMUL.FTZ R74, R3.reuse, R74 ;  /* 0x0000004a034a7220 */ /* 0x040fe40000410000 */
[C---:B------:R-:W-:Y:S02]  /*17370*/  FMUL.FTZ R75, R3.reuse, R75 ;  /* 0x0000004b034b7220 */ /* 0x040fe40000410000 */
[C---:B------:R-:W-:Y:S01]  /*17380*/  FMUL.FTZ R68, R2.reuse, R68 ;  /* 0x0000004402447220 */ /* 0x040fe20000410000 */
[----:B------:R-:W-:Y:S01]  /*17390*/  MUFU.EX2 R114, R153 ;  /* 0x0000009900727308 */ /* 0x000fe20000000800 */
[C---:B------:R-:W-:Y:S02]  /*173a0*/  FMUL.FTZ R69, R2.reuse, R69 ;  /* 0x0000004502457220 */ /* 0x040fe40000410000 */
[C---:B------:R-:W-:Y:S02]  /*173b0*/  FMUL.FTZ R72, R2.reuse, R72 ;  /* 0x0000004802487220 */ /* 0x040fe40000410000 */
[----:B------:R-:W-:Y:S05]  /*173c0*/  FMUL.FTZ R73, R2, R73 ;  /* 0x0000004902497220 */ /* 0x000fea0000410000 */
[----:B------:R1:W-:Y:S10]  /*173d0*/  MUFU.EX2 R153, R124 ;  /* 0x0000007c00997308 */ /* 0x0003f40000000800 */
[----:B------:R-:W-:Y:S10]  /*173e0*/  MUFU.EX2 R166, R170 ;  /* 0x000000aa00a67308 */ /* 0x000ff40000000800 */
[----:B------:R-:W-:Y:S01]  /*173f0*/  MUFU.EX2 R108, R242 ;  /* 0x000000f2006c7308 */ /* 0x000fe20000000800 */
[----:B-1----:R-:W-:Y:S09]  /*17400*/  LDSM.16.MT88.4 R124, [R204+0x3000] ;  /* 0x00300000cc7c783b */ /* 0x002ff20000004200 */
[----:B------:R-:W-:Y:S01]  /*17410*/  MUFU.EX2 R5, R5 ;  /* 0x0000000500057308 */ /* 0x000fe20000000800 */
[C---:B---3--:R-:W-:Y:S01]  /*17420*/  FFMA.FTZ R9, R3.reuse, R149, R11 ;  /* 0x0000009503097223 */ /* 0x048fe2000001000b */
[C---:B------:R-:W-:Y:S01]  /*17430*/  F2FP.BF16.PACK_AB R149, R10.reuse, R11 ;  /* 0x0000000b0a95723e */ /* 0x040fe200000010ff */
[C---:B------:R-:W-:Y:S02]  /*17440*/  FMUL.FTZ R11, R3.reuse, R139 ;  /* 0x0000008b030b7220 */ /* 0x040fe40000410000 */
[----:B------:R-:W-:Y:S02]  /*17450*/  FADD.FTZ R15, R10, R9 ;  /* 0x000000090a0f7221 */ /* 0x000fe40000010000 */
[----:B------:R-:W-:Y:S02]  /*17460*/  FMUL.FTZ R9, R2, R137 ;  /* 0x0000008902097220 */ /* 0x000fe40000410000 */
[----:B------:R-:W-:Y:S01]  /*17470*/  FMUL.FTZ R10, R3, R138 ;  /* 0x0000008a030a7220 */ /* 0x000fe20000410000 */
[----:B------:R-:W-:Y:S01]  /*17480*/  MOV R136, R15 ;  /* 0x0000000f00887202 */ /* 0x000fe20000000f00 */
[----:B------:R-:W-:Y:S05]  /*17490*/  MUFU.EX2 R137, R155 ;  /* 0x0000009b00897308 */ /* 0x000fea0000000800 */
[C---:B--2---:R-:W-:Y:S05]  /*174a0*/  HMMA.16816.F32.BF16 R8, R148.reuse, R84, R8 ;  /* 0x000000549408723c */ /* 0x044fea0000041808 */
[----:B------:R-:W1:Y:S03]  /*174b0*/  MUFU.EX2 R15, R160 ;  /* 0x000000a0000f7308 */ /* 0x000e660000000800 */
[C---:B------:R-:W-:Y:S01]  /*174c0*/  HMMA.16816.F32.BF16 R16, R148.reuse, R86, R16 ;  /* 0x000000569410723c */ /* 0x040fe20000041810 */
[----:B------:R-:W2:Y:S06]  /*174d0*/  LDSM.16.MT88.4 R84, [R204] ;  /* 0x00000000cc54783b */ /* 0x000eac0000004200 */
[----:B------:R-:W-:Y:S10]  /*174e0*/  MUFU.EX2 R160, R235 ;  /* 0x000000eb00a07308 */ /* 0x000ff40000000800 */
[----:B------:R-:W3:Y:S01]  /*174f0*/  MUFU.EX2 R3, R159 ;  /* 0x0000009f00037308 */ /* 0x000ee20000000800 */
[----:B-1----:R-:W-:Y:S09]  /*17500*/  FADD.FTZ R2, R15, R152 ;  /* 0x000000980f027221 */ /* 0x002ff20000010000 */
[----:B------:R-:W-:Y:S10]  /*17510*/  MUFU.EX2 R159, R240 ;  /* 0x000000f0009f7308 */ /* 0x000ff40000000800 */
[----:B------:R-:W-:Y:S01]  /*17520*/  MUFU.EX2 R113, R113 ;  /* 0x0000007100717308 */ /* 0x000fe20000000800 */
[C---:B--2---:R-:W-:Y:S03]  /*17530*/  HMMA.16816.F32.BF16 R20, R148.reuse, R84, R20 ;  /* 0x000000549414723c */ /* 0x044fe60000041814 */
[C---:B---3--:R-:W-:Y:S06]  /*17540*/  FADD.FTZ R2, R3.reuse, R2 ;  /* 0x0000000203027221 */ /* 0x048fec0000010000 */
[----:B------:R-:W1:Y:S03]  /*17550*/  MUFU.EX2 R112, R112 ;  /* 0x0000007000707308 */ /* 0x000e660000000800 */
[----:B------:R-:W-:Y:S01]  /*17560*/  FADD.FTZ R2, R92, R2 ;  /* 0x000000025c027221 */ /* 0x000fe20000010000 */
[C---:B------:R-:W-:Y:S01]  /*17570*/  HMMA.16816.F32.BF16 R24, R148.reuse, R86, R24 ;  /* 0x000000569418723c */ /* 0x040fe20000041818 */
[----:B------:R-:W2:Y:S02]  /*17580*/  LDSM.16.MT88.4 R84, [R206] ;  /* 0x00000000ce54783b */ /* 0x000ea40000004200 */
[----:B------:R-:W-:Y:S03]  /*17590*/  FADD.FTZ R2, R80, R2 ;  /* 0x0000000250027221 */ /* 0x000fe60000010000 */
[----:B------:R-:W-:Y:S10]  /*175a0*/  MUFU.EX2 R157, R246 ;  /* 0x000000f6009d7308 */ /* 0x000ff40000000800 */
[----:B------:R-:W-:Y:S10]  /*175b0*/  MUFU.EX2 R158, R245 ;  /* 0x000000f5009e7308 */ /* 0x000ff40000000800 */
[----:B------:R-:W-:Y:S10]  /*175c0*/  MUFU.EX2 R156, R247 ;  /* 0x000000f7009c7308 */ /* 0x000ff40000000800 */
[----:B------:R-:W-:Y:S01]  /*175d0*/  MUFU.EX2 R155, R250 ;  /* 0x000000fa009b7308 */ /* 0x000fe20000000800 */
[C---:B--2---:R-:W-:Y:S09]  /*175e0*/  HMMA.16816.F32.BF16 R28, R148.reuse, R84, R28 ;  /* 0x00000054941c723c */ /* 0x044ff2000004181c */
[----:B------:R-:W2:Y:S01]  /*175f0*/  MUFU.EX2 R152, R129 ;  /* 0x0000008100987308 */ /* 0x000ea20000000800 */
[C---:B------:R-:W-:Y:S01]  /*17600*/  HMMA.16816.F32.BF16 R32, R148.reuse, R86, R32 ;  /* 0x000000569420723c */ /* 0x040fe20000041820 */
[----:B------:R-:W3:Y:S07]  /*17610*/  LDSM.16.MT88.4 R84, [R205] ;  /* 0x00000000cd54783b */ /* 0x000eee0000004200 */
[C---:B---3--:R-:W-:Y:S08]  /*17620*/  HMMA.16816.F32.BF16 R36, R148.reuse, R84, R36 ;  /* 0x000000549424723c */ /* 0x048ff00000041824 */
[C---:B------:R-:W-:Y:S01]  /*17630*/  HMMA.16816.F32.BF16 R40, R148.reuse, R86, R40 ;  /* 0x000000569428723c */ /* 0x040fe20000041828 */
[----:B------:R-:W3:Y:S07]  /*17640*/  LDSM.16.MT88.4 R84, [R203+0x3800] ;  /* 0x00380000cb54783b */ /* 0x000eee0000004200 */
        /* <DEDUP_REMOVED lines=9> */
[C---:B---3--:R-:W-:Y:S07]  /*176e0*/  HMMA.16816.F32.BF16 R68, R148.reuse, R84, R68 ;  /* 0x000000549444723c */ /* 0x048fee0000041844 */
[----:B------:R-:W-:Y:S01]  /*176f0*/  F2FP.BF16.PACK_AB R84, R3, R15 ;  /* 0x0000000f0354723e */ /* 0x000fe200000010ff */
[----:B------:R-:W-:Y:S01]  /*17700*/  HMMA.16816.F32.BF16 R72, R148, R86, R72 ;  /* 0x000000569448723c */ /* 0x000fe20000041848 */
[----:B------:R-:W3:Y:S03]  /*17710*/  MUFU.EX2 R15, R168 ;  /* 0x000000a8000f7308 */ /* 0x000ee60000000800 */
[----:B------:R-:W-:Y:S03]  /*17720*/  F2FP.BF16.PACK_AB R85, R114, R115 ;  /* 0x000000737255723e */ /* 0x000fe600000010ff */
[----:B------:R-:W-:Y:S02]  /*17730*/  F2FP.BF16.PACK_AB R86, R80, R92 ;  /* 0x0000005c5056723e */ /* 0x000fe400000010ff */
[----:B------:R-:W4:Y:S02]  /*17740*/  LDSM.16.MT88.4 R92, [R204+0x800] ;  /* 0x00080000cc5c783b */ /* 0x000f240000004200 */
[----:B------:R-:W5:Y:S01]  /*17750*/  MUFU.EX2 R3, R167 ;  /* 0x000000a700037308 */ /* 0x000f620000000800 */
[----:B------:R-:W-:Y:S02]  /*17760*/  F2FP.BF16.PACK_AB R87, R132, R137 ;  /* 0x000000898457723e */ /* 0x000fe400000010ff */
[----:B-1----:R-:W-:Y:S02]  /*17770*/  F2FP.BF16.PACK_AB R148, R112, R113 ;  /* 0x000000717094723e */ /* 0x002fe400000010ff */
[----:B------:R-:W-:Y:S02]  /*17780*/  F2FP.BF16.PACK_AB R149, R153, R154 ;  /* 0x0000009a9995723e */ /* 0x000fe400000010ff */
[----:B--2---:R-:W-:Y:S01]  /*17790*/  F2FP.BF16.PACK_AB R151, R5, R152 ;  /* 0x000000980597723e */ /* 0x004fe200000010ff */
[C---:B------:R-:W-:Y:S02]  /*177a0*/  HMMA.16816.F32.BF16 R8, R84.reuse, R88, R8 ;  /* 0x000000585408723c */ /* 0x040fe40000041808 */
[----:B------:R-:W1:Y:S03]  /*177b0*/  MUFU.EX2 R80, R165 ;  /* 0x000000a500507308 */ /* 0x000e660000000800 */
[----:B---3--:R-:W-:Y:S03]  /*177c0*/  FADD.FTZ R2, R15, R2 ;  /* 0x000000020f027221 */ /* 0x008fe60000010000 */
[C---:B------:R-:W-:Y:S01]  /*177d0*/  HMMA.16816.F32.BF16 R16, R84.reuse, R90, R16 ;  /* 0x0000005a5410723c */ /* 0x040fe20000041810 */
[----:B------:R-:W2:Y:S03]  /*177e0*/  LDSM.16.MT88.4 R88, [R206+0x800] ;  /* 0x00080000ce58783b */ /* 0x000ea60000004200 */
[----:B------:R-:W-:Y:S01]  /*177f0*/  MUFU.EX2 R168, R163 ;  /* 0x000000a300a87308 */ /* 0x000fe20000000800 */
[C---:B-----5:R-:W-:Y:S04]  /*17800*/  FADD.FTZ R2, R3.reuse, R2 ;  /* 0x0000000203027221 */ /* 0x060fe80000010000 */
[----:B------:R-:W-:Y:S05]  /*17810*/  FADD.FTZ R2, R96, R2 ;  /* 0x0000000260027221 */ /* 0x000fea0000010000 */
[----:B------:R-:W3:Y:S01]  /*17820*/  MUFU.EX2 R167, R164 ;  /* 0x000000a400a77308 */ /* 0x000ee20000000800 */
[C---:B-1----:R-:W-:Y:S01]  /*17830*/  FADD.FTZ R2, R80.reuse, R2 ;  /* 0x0000000250027221 */ /* 0x042fe20000010000 */
[C---:B----4-:R-:W-:Y:S08]  /*17840*/  HMMA.16816.F32.BF16 R20, R84.reuse, R92, R20 ;  /* 0x0000005c5414723c */ /* 0x050ff00000041814 */
[----:B------:R-:W-:Y:S01]  /*17850*/  MUFU.EX2 R165, R169 ;  /* 0x000000a900a57308 */ /* 0x000fe20000000800 */
[C---:B------:R-:W-:Y:S01]  /*17860*/  HMMA.16816.F32.BF16 R24, R84.reuse, R94, R24 ;  /* 0x0000005e5418723c */ /* 0x040fe20000041818 */
[----:B------:R-:W1:Y:S08]  /*17870*/  LDSM.16.MT88.4 R92, [R205+0x800] ;  /* 0x00080000cd5c783b */ /* 0x000e700000004200 */
[----:B------:R-:W-:Y:S01]  /*17880*/  MUFU.EX2 R164, R171 ;  /* 0x000000ab00a47308 */ /* 0x000fe20000000800 */
[C---:B--2---:R-:W-:Y:S09]  /*17890*/  HMMA.16816.F32.BF16 R28, R84.reuse, R88, R28 ;  /* 0x00000058541c723c */ /* 0x044ff2000004181c */
[----:B------:R-:W-:Y:S01]  /*178a0*/  MUFU.EX2 R163, R172 ;  /* 0x000000ac00a37308 */ /* 0x000fe20000000800 */
        /* <DEDUP_REMOVED lines=18> */
[----:B------:R-:W4:Y:S01]  /*179d0*/  LDSM.16.MT88.4 R96, [R206+0x1000] ;  /* 0x00100000ce60783b */ /* 0x000f220000004200 */
[----:B------:R5:W-:Y:S02]  /*179e0*/  MUFU.EX2 R80, R173 ;  /* 0x000000ad00507308 */ /* 0x000be40000000800 */
[----:B------:R-:W-:Y:S02]  /*179f0*/  F2FP.BF16.PACK_AB R84, R3, R15 ;  /* 0x0000000f0354723e */ /* 0x000fe400000010ff */
[----:B------:R-:W-:Y:S02]  /*17a00*/  F2FP.BF16.PACK_AB R85, R128, R133 ;  /* 0x000000858055723e */ /* 0x000fe400000010ff */
[----:B---3--:R-:W-:Y:S04]  /*17a10*/  F2FP.BF16.PACK_AB R87, R167, R168 ;  /* 0x000000a8a757723e */ /* 0x008fe800000010ff */
[----:B------:R-:W3:Y:S03]  /*17a20*/  MUFU.EX2 R15, R225 ;  /* 0x000000e1000f7308 */ /* 0x000ee60000000800 */
[C---:B--2---:R-:W-:Y:S07]  /*17a30*/  HMMA.16816.F32.BF16 R8, R84.reuse, R88, R8 ;  /* 0x000000585408723c */ /* 0x044fee0000041808 */
[----:B------:R2:W2:Y:S01]  /*17a40*/  MUFU.EX2 R3, R175 ;  /* 0x000000af00037308 */ /* 0x0004a20000000800 */
[C---:B------:R-:W-:Y:S01]  /*17a50*/  HMMA.16816.F32.BF16 R16, R84.reuse, R90, R16 ;  /* 0x0000005a5410723c */ /* 0x040fe20000041810 */
[----:B------:R-:W4:Y:S03]  /*17a60*/  LDSM.16.MT88.4 R88, [R205+0x1000] ;  /* 0x00100000cd58783b */ /* 0x000f260000004200 */
[----:B-----5:R-:W-:Y:S04]  /*17a70*/  MOV R173, R137 ;  /* 0x0000008900ad7202 */ /* 0x020fe80000000f00 */
[C---:B-1----:R-:W-:Y:S04]  /*17a80*/  HMMA.16816.F32.BF16 R20, R84.reuse, R92, R20 ;  /* 0x0000005c5414723c */ /* 0x042fe80000041814 */
[----:B---3--:R-:W-:Y:S01]  /*17a90*/  FADD.FTZ R2, R15, R2 ;  /* 0x000000020f027221 */ /* 0x008fe20000010000 */
[----:B------:R-:W-:Y:S03]  /*17aa0*/  MOV R225, R128 ;  /* 0x0000008000e17202 */ /* 0x000fe60000000f00 */
[C---:B------:R-:W-:Y:S01]  /*17ab0*/  HMMA.16816.F32.BF16 R24, R84.reuse, R94, R24 ;  /* 0x0000005e5418723c */ /* 0x040fe20000041818 */
[----:B------:R-:W1:Y:S03]  /*17ac0*/  LDSM.16.MT88.4 R92, [R203+0x4800] ;  /* 0x00480000cb5c783b */ /* 0x000e660000004200 */
[----:B--2---:R-:W-:Y:S01]  /*17ad0*/  MOV R175, R133 ;  /* 0x0000008500af7202 */ /* 0x004fe20000000f00 */
[C---:B------:R-:W-:Y:S03]  /*17ae0*/  FADD.FTZ R2, R3.reuse, R2 ;  /* 0x0000000203027221 */ /* 0x040fe60000010000 */
[C---:B----4-:R-:W-:Y:S01]  /*17af0*/  HMMA.16816.F32.BF16 R28, R84.reuse, R96, R28 ;  /* 0x00000060541c723c */ /* 0x050fe2000004181c */
[----:B------:R-:W-:Y:S03]  /*17b00*/  LDSM.16.MT88.4 R132, [R203+0x3000] ;  /* 0x00300000cb84783b */ /* 0x000fe60000004200 */
[----:B------:R-:W-:Y:S04]  /*17b10*/  FADD.FTZ R2, R104, R2 ;  /* 0x0000000268027221 */ /* 0x000fe80000010000 */
[C---:B------:R-:W-:Y:S01]  /*17b20*/  HMMA.16816.F32.BF16 R32, R84.reuse, R98, R32 ;  /* 0x000000625420723c */ /* 0x040fe20000041820 */
[----:B------:R-:W2:Y:S03]  /*17b30*/  LDSM.16.MT88.4 R96, [R204+0x4800] ;  /* 0x00480000cc60783b */ /* 0x000ea60000004200 */
[C---:B------:R-:W-:Y:S04]  /*17b40*/  FADD.FTZ R2, R80.reuse, R2 ;  /* 0x0000000250027221 */ /* 0x040fe80000010000 */
        /* <DEDUP_REMOVED lines=27> */
[C---:B-1----:R-:W-:Y:S04]  /*17d00*/  FADD.FTZ R2, R3.reuse, R2 ;  /* 0x0000000203027221 */ /* 0x042fe80000010000 */
[C---:B------:R-:W-:Y:S04]  /*17d10*/  HMMA.16816.F32.BF16 R20, R88.reuse, R100, R20 ;  /* 0x000000645814723c */ /* 0x040fe80000041814 */
[----:B------:R-:W-:Y:S04]  /*17d20*/  FADD.FTZ R2, R108, R2 ;  /* 0x000000026c027221 */ /* 0x000fe80000010000 */
[C---:B------:R-:W-:Y:S01]  /*17d30*/  HMMA.16816.F32.BF16 R24, R88.reuse, R102, R24 ;  /* 0x000000665818723c */ /* 0x040fe20000041818 */
[----:B------:R-:W-:Y:S03]  /*17d40*/  LDSM.16.MT88.4 R100, [R206+0x5000] ;  /* 0x00500000ce64783b */ /* 0x000fe60000004200 */
[C---:B-----5:R-:W-:Y:S04]  /*17d50*/  FADD.FTZ R2, R80.reuse, R2 ;  /* 0x0000000250027221 */ /* 0x060fe80000010000 */
        /* <DEDUP_REMOVED lines=44> */
[----:B------:R-:W5:Y:S01]  /*18020*/  MUFU.EX2 R80, R117 ;  /* 0x0000007500507308 */ /* 0x000f620000000800 */
[----:B------:R-:W-:Y:S02]  /*18030*/  LDSM.16.MT88.4 R108, [R204+0x6000] ;  /* 0x00600000cc6c783b */ /* 0x000fe40000004200 */
[----:B------:R-:W-:Y:S03]  /*18040*/  F2FP.BF16.PACK_AB R89, R157, R158 ;  /* 0x0000009e9d59723e */ /* 0x000fe600000010ff */
[----:B------:R-:W-:Y:S01]  /*18050*/  F2FP.BF16.PACK_AB R90, R3, R15 ;  /* 0x0000000f035a723e */ /* 0x000fe200000010ff */
[C---:B-1----:R-:W-:Y:S03]  /*18060*/  HMMA.16816.F32.BF16 R44, R84.reuse, R92, R44 ;  /* 0x0000005c542c723c */ /* 0x042fe6000004182c */
[----:B------:R-:W1:Y:S01]  /*18070*/  MUFU.EX2 R15, R116 ;  /* 0x00000074000f7308 */ /* 0x000e620000000800 */
[----:B------:R-:W-:Y:S01]  /*18080*/  FADD.FTZ R3, R120, R136 ;  /* 0x0000008878037221 */ /* 0x000fe20000010000 */
[----:B------:R-:W-:Y:S03]  /*18090*/  F2FP.BF16.PACK_AB R91, R155, R156 ;  /* 0x0000009c9b5b723e */ /* 0x000fe600000010ff */
[C---:B------:R-:W-:Y:S01]  /*180a0*/  HMMA.16816.F32.BF16 R48, R84.reuse, R94, R48 ;  /* 0x0000005e5430723c */ /* 0x040fe20000041830 */
[----:B------:R-:W4:Y:S07]  /*180b0*/  LDSM.16.MT88.4 R92, [R203+0x2800] ;  /* 0x00280000cb5c783b */ /* 0x000f2e0000004200 */
[C---:B---3--:R-:W-:Y:S04]  /*180c0*/  HMMA.16816.F32.BF16 R52, R84.reuse, R96, R52 ;  /* 0x000000605434723c */ /* 0x048fe80000041834 */
[----:B-----5:R-:W-:Y:S04]  /*180d0*/  FADD.FTZ R2, R80, R2 ;  /* 0x0000000250027221 */ /* 0x020fe80000010000 */
[C---:B------:R-:W-:Y:S01]  /*180e0*/  HMMA.16816.F32.BF16 R56, R84.reuse, R98, R56 ;  /* 0x000000625438723c */ /* 0x040fe20000041838 */
[----:B------:R-:W3:Y:S03]  /*180f0*/  LDSM.16.MT88.4 R96, [R204+0x2800] ;  /* 0x00280000cc60783b */ /* 0x000ee60000004200 */
[C---:B-1----:R-:W-:Y:S01]  /*18100*/  FADD.FTZ R246, R15.reuse, R2 ;  /* 0x000000020ff67221 */ /* 0x042fe20000010000 */
[----:B------:R-:W-:Y:S01]  /*18110*/  F2FP.BF16.PACK_AB R150, R15, R80 ;  /* 0x000000500f96723e */ /* 0x000fe200000010ff */
[----:B------:R-:W-:Y:S01]  /*18120*/  FADD.FTZ R2, R121, R3 ;  /* 0x0000000379027221 */ /* 0x000fe20000010000 */
[----:B------:R-:W-:Y:S01]  /*18130*/  MOV R15, R6 ;  /* 0x00000006000f7202 */ /* 0x000fe20000000f00 */
[C---:B--2---:R-:W-:Y:S01]  /*18140*/  HMMA.16816.F32.BF16 R60, R84.reuse, R104, R60 ;  /* 0x00000068543c723c */ /* 0x044fe2000004183c */
[----:B------:R-:W2:Y:S03]  /*18150*/  LDL R3, [R1+0x10] ;  /* 0x0000100001037983 */ /* 0x000ea60000100800 */
[----:B------:R-:W-:Y:S01]  /*18160*/  FADD.FTZ R2, R115, R2 ;  /* 0x0000000273027221 */ /* 0x000fe20000010000 */
[----:B------:R-:W-:Y:S01]  /*18170*/  LDSM.16.MT88.4 R116, [R206+0x3000] ;  /* 0x00300000ce74783b */ /* 0x000fe20000004200 */
[-C--:B------:R-:W-:Y:S02]  /*18180*/  MOV R80, R4.reuse ;  /* 0x0000000400507202 */ /* 0x080fe40000000f00 */
[C---:B------:R-:W-:Y:S04]  /*18190*/  HMMA.16816.F32.BF16 R64, R84.reuse, R106, R64 ;  /* 0x0000006a5440723c */ /* 0x040fe80000041840 */
[----:B------:R-:W-:Y:S01]  /*181a0*/  FADD.FTZ R2, R114, R2 ;  /* 0x0000000272027221 */ /* 0x000fe20000010000 */
[----:B------:R-:W1:Y:S03]  /*181b0*/  LDSM.16.MT88.4 R104, [R206+0x2800] ;  /* 0x00280000ce68783b */ /* 0x000e660000004200 */
        /* <DEDUP_REMOVED lines=70> */
.L_x_1628:
[----:B--2---:R-:W2:Y:S02]  /*18620*/  LDL R2, [R1+0xc] ;  /* 0x00000c0001027983 */ /* 0x004ea40000100800 */
[----:B--2---:R-:W-:-:S13]  /*18630*/  ISETP.GE.AND P0, PT, R234, R2, PT ;  /* 0x00000002ea00720c */ /* 0x004fda0003f06270 */
[----:B------:R-:W-:Y:S05]  /*18640*/  @!P0 BRA `(.L_x_1645) ;  /* 0x00003ec000008947 */ /* 0x000fea0003800000 */
.L_x_1660:
[----:B------:R-:W2:Y:S01]  /*18650*/  LDL.64 R10, [R1+0x18] ;  /* 0x00001800010a7983 */ /* 0x000ea20000100a00 */
[----:B------:R-:W-:Y:S04]  /*18660*/  DEPBAR.LE SB0, 0x0 ;  /* 0x000080000000791a */ /* 0x000fe80000000000 */
[----:B------:R-:W3:Y:S01]  /*18670*/  LDL R9, [R1+0x20] ;  /* 0x0000200001097983 */ /* 0x000ee20000100800 */
[----:B------:R-:W-:Y:S01]  /*18680*/  WARPSYNC 0xffffffff ;  /* 0xffffffff00007948 */ /* 0x000fe20003800000 */
[----:B------:R-:W-:Y:S02]  /*18690*/  SHF.R.S32.HI R2, RZ, 0x1f, R239 ;  /* 0x0000001fff027819 */ /* 0x000fe400000114ef */
[----:B------:R-:W-:Y:S01]  /*186a0*/  BAR.SYNC.DEFER_BLOCKING 0x0 ;  /* 0x0000000000007b1d */ /* 0x000fe20000010000 */
[----:B------:R-:W-:Y:S02]  /*186b0*/  SHF.R.S32.HI R8, RZ, 0x1f, R236 ;  /* 0x0000001fff087819 */ /* 0x000fe400000114ec */
[----:B------:R-:W-:Y:S01]  /*186c0*/  IMAD R4, R2, c[0x0][0x208], RZ ;  /* 0x0000820002047a24 */ /* 0x000fe200078e02ff */
[----:B------:R-:W-:Y:S01]  /*186d0*/  MOV R15, R6 ;  /* 0x00000006000f7202 */ /* 0x000fe20000000f00 */
[C---:B------:R-:W-:Y:S04]  /*186e0*/  IMAD.WIDE.U32 R2, R239.reuse, c[0x0][0x208], RZ ;  /* 0x00008200ef027a25 */ /* 0x040fe800078e00ff */
[----:B------:R-:W-:Y:S05]  /*186f0*/  IMAD R4, R239, c[0x0][0x20c], R4 ;  /* 0x00008300ef047a24 */ /* 0x000fea00078e0204 */
[----:B------:R-:W-:Y:S01]  /*18700*/  IADD3 R3, R3, R4, RZ ;  /* 0x0000000403037210 */ /* 0x000fe20007ffe0ff */
[----:B------:R-:W-:Y:S04]  /*18710*/  IMAD R4, R8, c[0x0][0x218], RZ ;  /* 0x0000860008047a24 */ /* 0x000fe800078e02ff */
[C---:B------:R-:W-:Y:S04]  /*18720*/  IMAD.WIDE.U32 R2, R236.reuse, c[0x0][0x218], R2 ;  /* 0x00008600ec027a25 */ /* 0x040fe800078e0002 */
[----:B------:R-:W-:Y:S01]  /*18730*/  IMAD R4, R236, c[0x0][0x21c], R4 ;  /* 0x00008700ec047a24 */ /* 0x000fe200078e0204 */
        /* <DEDUP_REMOVED lines=20> */
.L_x_1748:
[----:B------:R-:W3:Y:S01]  /*18880*/  SHFL.IDX PT, R9, R8, RZ, 0x181f ;  /* 0x00181fff08097589 */ /* 0x000ee200000e0000 */
[----:B------:R-:W-:Y:S01]  /*18890*/  ISETP.GE.AND P1, PT, R76, c[0x0][0x1d4], PT ;  /* 0x000075004c007a0c */ /* 0x000fe20003f26270 */
[----:B------:R-:W-:Y:S01]  /*188a0*/  BSSY B0, `(.L_x_1647) ;  /* 0x0000037000007945 */ /* 0x000fe20003800000 */
[----:B------:R-:W-:Y:S01]  /*188b0*/  ISETP.GE.AND P3, PT, R226, c[0x0][0x1d4], PT ;  /* 0x00007500e2007a0c */ /* 0x000fe20003f66270 */
[----:B------:R-:W4:Y:S01]  /*188c0*/  S2R R11, SR_TID.X ;  /* 0x00000000000b7919 */ /* 0x000f220000002100 */
[----:B------:R-:W-:Y:S02]  /*188d0*/  SEL R80, RZ, 0x10, P1 ;  /* 0x00000010ff507807 */ /* 0x000fe40000800000 */
[----:B------:R-:W-:Y:S02]  /*188e0*/  SEL R225, RZ, 0x10, P3 ;  /* 0x00000010ffe17807 */ /* 0x000fe40001800000 */
[----:B------:R-:W-:Y:S02]  /*188f0*/  ISETP.NE.U32.AND P2, PT, R80, RZ, PT ;  /* 0x000000ff5000720c */ /* 0x000fe40003f45070 */
[CC--:B---3--:R-:W-:Y:S05]  /*18900*/  IADD3 R2, P0, R9.reuse, R230.reuse, RZ ;  /* 0x000000e609027210 */ /* 0x0c8fea0007f1e0ff */
[C-C-:B--2---:R-:W-:Y:S05]  /*18910*/  IMAD.X R3, R10.reuse, 0x1, R231.reuse, P0 ;  /* 0x000000010a037824 */ /* 0x144fea00000e06e7 */
[----:B------:R-:W-:Y:S01]  /*18920*/  @!PT LDS RZ, [RZ] ;  /* 0x00000000fffff984 */ /* 0x000fe20000000800 */
[----:B------:R-:W-:Y:S01]  /*18930*/  @!PT LDS RZ, [RZ] ;  /* 0x00000000fffff984 */ /* 0x000fe20000000800 */
[----:B------:R2:W-:Y:S02]  /*18940*/  LDGSTS.E.BYPASS.LTC128B.128 [R229+0x100], [R2.64], !P1 ;  /* 0x0010000002e57fae */ /* 0x0005e4000c901d48 */
[-C--:B--2---:R-:W-:Y:S02]  /*18950*/  IADD3 R2, P0, R9, R233.reuse, RZ ;  /* 0x000000e909027210 */ /* 0x084fe40007f1e0ff */
[----:B------:R-:W2:Y:S03]  /*18960*/  SHFL.IDX PT, R9, R8, 0x1, 0x181f ;  /* 0x00381f0008097f89 */ /* 0x000ea600000e0000 */
[--C-:B------:R-:W-:Y:S02]  /*18970*/  IMAD.X R3, R10, 0x1, R232.reuse, P0 ;  /* 0x000000010a037824 */ /* 0x100fe400000e06e8 */
[----:B------:R-:W3:Y:S04]  /*18980*/  SHFL.IDX PT, R10, R4, 0x1, 0x181f ;  /* 0x00381f00040a7f89 */ /* 0x000ee800000e0000 */
[----:B------:R2:W-:Y:S02]  /*18990*/  LDGSTS.E.BYPASS.LTC128B.128 [R229+0x3900], [R2.64], !P3 ;  /* 0x0390000002e57fae */ /* 0x0005e4000d901d48 */
[C---:B--2---:R-:W-:Y:S05]  /*189a0*/  IADD3 R2, P0, R9.reuse, R230, RZ ;  /* 0x000000e609027210 */ /* 0x044fea0007f1e0ff */
[C-C-:B---3--:R-:W-:Y:S05]  /*189b0*/  IMAD.X R3, R10.reuse, 0x1, R231.reuse, P0 ;  /* 0x000000010a037824 */ /* 0x148fea00000e06e7 */
[----:B------:R2:W-:Y:S02]  /*189c0*/  LDGSTS.E.BYPASS.LTC128B.128 [R229+0x1100], [R2.64], !P1 ;  /* 0x0110000002e57fae */ /* 0x0005e4000c901d48 */
[----:B--2---:R-:W-:Y:S02]  /*189d0*/  IADD3 R2, P0, R9, R233, RZ ;  /* 0x000000e909027210 */ /* 0x004fe40007f1e0ff */
[----:B------:R-:W2:Y:S03]  /*189e0*/  SHFL.IDX PT, R9, R8, 0x2, 0x181f ;  /* 0x00581f0008097f89 */ /* 0x000ea600000e0000 */
[----:B------:R-:W-:Y:S02]  /*189f0*/  IMAD.X R3, R10, 0x1, R232, P0 ;  /* 0x000000010a037824 */ /* 0x000fe400000e06e8 */
[----:B------:R-:W3:Y:S04]  /*18a00*/  SHFL.IDX PT, R10, R4, 0x2, 0x181f ;  /* 0x00581f00040a7f89 */ /* 0x000ee800000e0000 */
[----:B------:R5:W-:Y:S02]  /*18a10*/  LDGSTS.E.BYPASS.LTC128B.128 [R229+0x4900], [R2.64], !P3 ;  /* 0x0490000002e57fae */ /* 0x000be4000d901d48 */
[----:B-----5:R-:W-:Y:S04]  /*18a20*/  IADD3 R2, -R80, 0x10, RZ ;  /* 0x0000001050027810 */ /* 0x020fe80007ffe1ff */
        /* <DEDUP_REMOVED lines=9> */
[----:B----4-:R-:W-:Y:S03]  /*18ac0*/  ISETP.GT.AND P0, PT, R11, 0x7f, PT ;  /* 0x0000007f0b00780c */ /* 0x010fe60003f04270 */
[----:B------:R2:W-:Y:S10]  /*18ad0*/  LDGSTS.E.BYPASS.LTC128B.128.ZFILL [R229+0x5900], [R2.64], P2 ;  /* 0x0590000002e57fae */ /* 0x0005f40009141d48 */
[----:B------:R-:W-:-:S05]  /*18ae0*/  @P0 BRA `(.L_x_1648) ;  /* 0x0000012000000947 */ /* 0x000fca0003800000 */
[----:B------:R-:W-:-:S05]  /*18af0*/  BRA.DIV ~URZ, `(.L_x_1649) ;  /* 0x0000a1827f007947 */ /* 0x000fca000b800000 */
[----:B------:R3:W4:Y:S04]  /*18b00*/  SHFL.IDX PT, R9, R4, 0x3, 0x181f ;  /* 0x00781f0004097f89 */ /* 0x00072800000e0000 */
[----:B-1----:R3:W1:Y:S02]  /*18b10*/  SHFL.IDX PT, R4, R8, 0x3, 0x181f ;  /* 0x00781f0008047f89 */ /* 0x00266400000e0000 */
.L_x_1749:
        /* <DEDUP_REMOVED lines=15> */
.L_x_1648:
[----:B------:R-:W-:Y:S05]  /*18c10*/  BSYNC B0 ;  /* 0x0000000000007941 */ /* 0x000fea0003800000 */
.L_x_1647:
[----:B------:R-:W0:Y:S01]  /*18c20*/  LDGDEPBAR ;  /* 0x00000000000079af */ /* 0x000e220000000000 */
[----:B------:R-:W-:Y:S01]  /*18c30*/  WARPSYNC 0xffffffff ;  /* 0xffffffff00007948 */ /* 0x000fe20003800000 */
[C---:B---3--:R-:W-:Y:S01]  /*18c40*/  HMMA.16816.F32.BF16 R8, R140.reuse, R16, RZ ;  /* 0x000000108c08723c */ /* 0x048fe200000418ff */
        /* <DEDUP_REMOVED lines=17> */
[----:B------:R-:W4:Y:S07]  /*18d60*/  LDSM.16.M88.4 R148, [R201] ;  /* 0x00000000c994783b */ /* 0x000f2e0000000200 */
        /* <DEDUP_REMOVED lines=11> */
[----:B------:R-:W1:Y:S07]  /*18e20*/  LDSM.16.M88.4 R164, [R201+0x2000] ;  /* 0x00200000c9a4783b */ /* 0x000e6e0000000200 */
[C---:B------:R-:W-:Y:S08]  /*18e30*/  HMMA.16816.F32.BF16 R52, R144.reuse, R168, R52 ;  /* 0x000000a89034723c */ /* 0x040ff00000041834 */
[C---:B------:R-:W-:Y:S01]  /*18e40*/  HMMA.16816.F32.BF16 R56, R144.reuse, R170, R56 ;  /* 0x000000aa9038723c */ /* 0x040fe20000041838 */
[----:B------:R-:W1:Y:S07]  /*18e50*/  LDSM.16.M88.4 R168, [R201+0x2800] ;  /* 0x00280000c9a8783b */ /* 0x000e6e0000000200 */
[C---:B------:R-:W-:Y:S08]  /*18e60*/  HMMA.16816.F32.BF16 R60, R144.reuse, R172, R60 ;  /* 0x000000ac903c723c */ /* 0x040ff0000004183c */
[----:B------:R-:W-:Y:S01]  /*18e70*/  HMMA.16816.F32.BF16 R64, R144, R174, R64 ;  /* 0x000000ae9040723c */ /* 0x000fe20000041840 */
[----:B------:R-:W-:Y:S07]  /*18e80*/  LDSM.16.M88.4 R172, [R200+0x1000] ;  /* 0x00100000c8ac783b */ /* 0x000fee0000000200 */
[C---:B----4-:R-:W-:Y:S08]  /*18e90*/  HMMA.16816.F32.BF16 R8, R176.reuse, R148, R8 ;  /* 0x00000094b008723c */ /* 0x050ff00000041808 */
[C---:B------:R-:W-:Y:S01]  /*18ea0*/  HMMA.16816.F32.BF16 R16, R176.reuse, R150, R16 ;  /* 0x00000096b010723c */ /* 0x040fe20000041810 */
[----:B------:R-:W4:Y:S07]  /*18eb0*/  LDSM.16.M88.4 R148, [R201+0x3000] ;  /* 0x00300000c994783b */ /* 0x000f2e0000000200 */
[C---:B-----5:R-:W-:Y:S08]  /*18ec0*/  HMMA.16816.F32.BF16 R20, R176.reuse, R152, R20 ;  /* 0x00000098b014723c */ /* 0x060ff00000041814 */
[C---:B------:R-:W-:Y:S01]  /*18ed0*/  HMMA.16816.F32.BF16 R24, R176.reuse, R154, R24 ;  /* 0x0000009ab018723c */ /* 0x040fe20000041818 */
[----:B------:R-:W5:Y:S07]  /*18ee0*/  LDSM.16.M88.4 R152, [R200] ;  /* 0x00000000c898783b */ /* 0x000f6e0000000200 */
[C---:B-1----:R-:W-:Y:S08]  /*18ef0*/  HMMA.16816.F32.BF16 R28, R176.reuse, R156, R28 ;  /* 0x0000009cb01c723c */ /* 0x042ff0000004181c */
[C---:B------:R-:W-:Y:S01]  /*18f00*/  HMMA.16816.F32.BF16 R32, R176.reuse, R158, R32 ;  /* 0x0000009eb020723c */ /* 0x040fe20000041820 */
[----:B------:R-:W1:Y:S07]  /*18f10*/  LDSM.16.M88.4 R156, [R200+0x800] ;  /* 0x00080000c89c783b */ /* 0x000e6e0000000200 */
        /* <DEDUP_REMOVED lines=10> */
[C---:B----4-:R-:W-:Y:S08]  /*18fc0*/  HMMA.16816.F32.BF16 R60, R176.reuse, R148, R60 ;  /* 0x00000094b03c723c */ /* 0x050ff0000004183c */
[----:B------:R-:W-:Y:S01]  /*18fd0*/  HMMA.16816.F32.BF16 R64, R176, R150, R64 ;  /* 0x00000096b040723c */ /* 0x000fe20000041840 */
[----:B------:R-:W2:Y:S07]  /*18fe0*/  LDSM.16.M88.4 R148, [R200+0x1800] ;  /* 0x00180000c894783b */ /* 0x000eae0000000200 */
[C---:B-----5:R-:W-:Y:S08]  /*18ff0*/  HMMA.16816.F32.BF16 R8, R180.reuse, R152, R8 ;  /* 0x00000098b408723c */ /* 0x060ff00000041808 */
[C---:B------:R-:W-:Y:S01]  /*19000*/  HMMA.16816.F32.BF16 R16, R180.reuse, R154, R16 ;  /* 0x0000009ab410723c */ /* 0x040fe20000041810 */
[----:B------:R-:W3:Y:S07]  /*19010*/  LDSM.16.M88.4 R152, [R200+0x2000] ;  /* 0x00200000c898783b */ /* 0x000eee0000000200 */
[C---:B-1----:R-:W-:Y:S08]  /*19020*/  HMMA.16816.F32.BF16 R20, R180.reuse, R156, R20 ;  /* 0x0000009cb414723c */ /* 0x042ff00000041814 */
[C---:B------:R-:W-:Y:S01]  /*19030*/  HMMA.16816.F32.BF16 R24, R180.reuse, R158, R24 ;  /* 0x0000009eb418723c */ /* 0x040fe20000041818 */
[----:B------:R-:W1:Y:S07]  /*19040*/  LDSM.16.M88.4 R156, [R200+0x2800] ;  /* 0x00280000c89c783b */ /* 0x000e6e0000000200 */
        /* <DEDUP_REMOVED lines=12> */
[C---:B------:R-:W-:Y:S08]  /*19110*/  HMMA.16816.F32.BF16 R60, R180.reuse, R160, R60 ;  /* 0x000000a0b43c723c */ /* 0x040ff0000004183c */
[----:B------:R-:W-:Y:S01]  /*19120*/  HMMA.16816.F32.BF16 R64, R180, R162, R64 ;  /* 0x000000a2b440723c */ /* 0x000fe20000041840 */
[----:B------:R-:W5:Y:S07]  /*19130*/  LDSM.16.M88.4 R160, [R202+0x6800] ;  /* 0x00680000caa0783b */ /* 0x000f6e0000000200 */
[C---:B------:R-:W-:Y:S08]  /*19140*/  HMMA.16816.F32.BF16 R8, R184.reuse, R164, R8 ;  /* 0x000000a4b808723c */ /* 0x040ff00000041808 */
[C---:B------:R-:W-:Y:S01]  /*19150*/  HMMA.16816.F32.BF16 R16, R184.reuse, R166, R16 ;  /* 0x000000a6b810723c */ /* 0x040fe20000041810 */
[----:B------:R-:W1:Y:S07]  /*19160*/  LDSM.16.M88.4 R164, [R214] ;  /* 0x00000000d6a4783b */ /* 0x000e6e0000000200 */
[C---:B------:R-:W-:Y:S08]  /*19170*/  HMMA.16816.F32.BF16 R20, R184.reuse, R168, R20 ;  /* 0x000000a8b814723c */ /* 0x040ff00000041814 */
[C---:B------:R-:W-:Y:S01]  /*19180*/  HMMA.16816.F32.BF16 R24, R184.reuse, R170, R24 ;  /* 0x000000aab818723c */ /* 0x040fe20000041818 */
[----:B------:R-:W1:Y:S07]  /*19190*/  LDSM.16.M88.4 R168, [R208] ;  /* 0x00000000d0a8783b */ /* 0x000e6e0000000200 */
[C---:B----4-:R-:W-:Y:S08]  /*191a0*/  HMMA.16816.F32.BF16 R28, R184.reuse, R172, R28 ;  /* 0x000000acb81c723c */ /* 0x050ff0000004181c */
[C---:B------:R-:W-:Y:S01]  /*191b0*/  HMMA.16816.F32.BF16 R32, R184.reuse, R174, R32 ;  /* 0x000000aeb820723c */ /* 0x040fe20000041820 */
[----:B------:R-:W4:Y:S07]  /*191c0*/  LDSM.16.M88.4 R172, [R209] ;  /* 0x00000000d1ac783b */ /* 0x000f2e0000000200 */
[C---:B--2---:R-:W-:Y:S08]  /*191d0*/  HMMA.16816.F32.BF16 R36, R184.reuse, R148, R36 ;  /* 0x00000094b824723c */ /* 0x044ff00000041824 */
[C---:B------:R-:W-:Y:S01]  /*191e0*/  HMMA.16816.F32.BF16 R40, R184.reuse, R150, R40 ;  /* 0x00000096b828723c */ /* 0x040fe20000041828 */
[----:B------:R-:W2:Y:S07]  /*191f0*/  LDSM.16.M88.4 R148, [R210] ;  /* 0x00000000d294783b */ /* 0x000eae0000000200 */
[C---:B---3--:R-:W-:Y:S08]  /*19200*/  HMMA.16816.F32.BF16 R44, R184.reuse, R152, R44 ;  /* 0x00000098b82c723c */ /* 0x048ff0000004182c */
[C---:B------:R-:W-:Y:S01]  /*19210*/  HMMA.16816.F32.BF16 R48, R184.reuse, R154, R48 ;  /* 0x0000009ab830723c */ /* 0x040fe20000041830 */
[----:B------:R-:W3:Y:S07]  /*19220*/  LDSM.16.M88.4 R152, [R211] ;  /* 0x00000000d398783b */ /* 0x000eee0000000200 */
[C---:B-1----:R-:W-:Y:S08]  /*19230*/  HMMA.16816.F32.BF16 R52, R184.reuse, R156, R52 ;  /* 0x0000009cb834723c */ /* 0x042ff00000041834 */
[C---:B------:R-:W-:Y:S01]  /*19240*/  HMMA.16816.F32.BF16 R56, R184.reuse, R158, R56 ;  /* 0x0000009eb838723c */ /* 0x040fe20000041838 */
[----:B------:R-:W1:Y:S07]  /*19250*/  LDSM.16.M88.4 R156, [R212] ;  /* 0x00000000d49c783b */ /* 0x000e6e0000000200 */
[C---:B-----5:R-:W-:Y:S08]  /*19260*/  HMMA.16816.F32.BF16 R60, R184.reuse, R160, R60 ;  /* 0x000000a0b83c723c */ /* 0x060ff0000004183c */
[----:B------:R-:W-:Y:S01]  /*19270*/  HMMA.16816.F32.BF16 R64, R184, R162, R64 ;  /* 0x000000a2b840723c */ /* 0x000fe20000041840 */
[----:B------:R-:W5:Y:S07]  /*19280*/  LDSM.16.M88.4 R160, [R213] ;  /* 0x00000000d5a0783b */ /* 0x000f6e0000000200 */
[C---:B------:R-:W-:Y:S08]  /*19290*/  HMMA.16816.F32.BF16 R8, R188.reuse, R164, R8 ;  /* 0x000000a4bc08723c */ /* 0x040ff00000041808 */
[C---:B------:R-:W-:Y:S01]  /*192a0*/  HMMA.16816.F32.BF16 R16, R188.reuse, R166, R16 ;  /* 0x000000a6bc10723c */ /* 0x040fe20000041810 */
[----:B------:R-:W1:Y:S07]  /*192b0*/  LDSM.16.M88.4 R164, [R201+0x3800] ;  /* 0x00380000c9a4783b */ /* 0x000e6e0000000200 */
[C---:B------:R-:W-:Y:S08]  /*192c0*/  HMMA.16816.F32.BF16 R20, R188.reuse, R168, R20 ;  /* 0x000000a8bc14723c */ /* 0x040ff00000041814 */
[C---:B------:R-:W-:Y:S01]  /*192d0*/  HMMA.16816.F32.BF16 R24, R188.reuse, R170, R24 ;  /* 0x000000aabc18723c */ /* 0x040fe20000041818 */
[----:B------:R-:W1:Y:S07]  /*192e0*/  LDSM.16.M88.4 R168, [R201+0x4000] ;  /* 0x00400000c9a8783b */ /* 0x000e6e0000000200 */
[C---:B----4-:R-:W-:Y:S08]  /*192f0*/  HMMA.16816.F32.BF16 R28, R188.reuse, R172, R28 ;  /* 0x000000acbc1c723c */ /* 0x050ff0000004181c */
[C---:B------:R-:W-:Y:S01]  /*19300*/  HMMA.16816.F32.BF16 R32, R188.reuse, R174, R32 ;  /* 0x000000aebc20723c */ /* 0x040fe20000041820 */
[----:B------:R-:W-:Y:S07]  /*19310*/  LDSM.16.M88.4 R172, [R200+0x3800] ;  /* 0x00380000c8ac783b */ /* 0x000fee0000000200 */
        /* <DEDUP_REMOVED lines=17> */
[C---:B--2---:R-:W-:Y:S08]  /*19430*/  HMMA.16816.F32.BF16 R28, R192.reuse, R148, R28 ;  /* 0x00000094c01c723c */ /* 0x044ff0000004181c */
[C---:B------:R-:W-:Y:S01]  /*19440*/  HMMA.16816.F32.BF16 R32, R192.reuse, R150, R32 ;  /* 0x00000096c020723c */ /* 0x040fe20000041820 */
[----:B------:R-:W2:Y:S07]  /*19450*/  LDSM.16.M88.4 R148, [R200+0x4000] ;  /* 0x00400000c894783b */ /* 0x000eae0000000200 */
[C---:B---3--:R-:W-:Y:S08]  /*19460*/  HMMA.16816.F32.BF16 R36, R192.reuse, R152, R36 ;  /* 0x00000098c024723c */ /* 0x048ff00000041824 */
[C---:B------:R-:W-:Y:S08]  /*19470*/  HMMA.16816.F32.BF16 R40, R192.reuse, R154, R40 ;  /* 0x0000009ac028723c */ /* 0x040ff00000041828 */
[C---:B-1----:R-:W-:Y:S08]  /*19480*/  HMMA.16816.F32.BF16 R44, R192.reuse, R156, R44 ;  /* 0x0000009cc02c723c */ /* 0x042ff0000004182c */
[C---:B------:R-:W-:Y:S08]  /*19490*/  HMMA.16816.F32.BF16 R48, R192.reuse, R158, R48 ;  /* 0x0000009ec030723c */ /* 0x040ff00000041830 */
[C---:B----4-:R-:W-:Y:S08]  /*194a0*/  HMMA.16816.F32.BF16 R52, R192.reuse, R160, R52 ;  /* 0x000000a0c034723c */ /* 0x050ff00000041834 */
[C---:B------:R-:W-:Y:S08]  /*194b0*/  HMMA.16816.F32.BF16 R56, R192.reuse, R162, R56 ;  /* 0x000000a2c038723c */ /* 0x040ff00000041838 */
[C---:B-----5:R-:W-:Y:S08]  /*194c0*/  HMMA.16816.F32.BF16 R60, R192.reuse, R164, R60 ;  /* 0x000000a4c03c723c */ /* 0x060ff0000004183c */
[----:B------:R-:W-:Y:S08]  /*194d0*/  HMMA.16816.F32.BF16 R64, R192, R166, R64 ;  /* 0x000000a6c040723c */ /* 0x000ff00000041840 */
[C---:B------:R-:W-:Y:S08]  /*194e0*/  HMMA.16816.F32.BF16 R8, R196.reuse, R172, R8 ;  /* 0x000000acc408723c */ /* 0x040ff00000041808 */
        /* <DEDUP_REMOVED lines=9> */
[----:B------:R-:W4:Y:S01]  /*19580*/  MUFU.TANH R164, R3 ;  /* 0x0000000300a47308 */ /* 0x000f220000002400 */
[----:B-1----:R-:W-:Y:S09]  /*19590*/  FMUL.FTZ R2, R9, c[0x0][0x320] ;  /* 0x0000c80009027a20 */ /* 0x002ff20000410000 */
[----:B------:R1:W1:Y:S10]  /*195a0*/  MUFU.TANH R171, R2 ;  /* 0x0000000200ab7308 */ /* 0x0002740000002400 */
[----:B------:R5:W2:Y:S01]  /*195b0*/  MUFU.TANH R174, R4 ;  /* 0x0000000400ae7308 */ /* 0x000aa20000002400 */
        /* <DEDUP_REMOVED lines=42> */
[----:B---3--:R-:W-:Y:S01]  /*19860*/  FMUL.FTZ R3, R44, c[0x0][0x320] ;  /* 0x0000c8002c037a20 */ /* 0x008fe20000410000 */
[C---:B-----5:R-:W-:Y:S05]  /*19870*/  HMMA.16816.F32.BF16 R52, R196.reuse, R16, R52 ;  /* 0x00000010c434723c */ /* 0x060fea0000041834 */
[----:B-1----:R-:W-:Y:S02]  /*19880*/  FMUL.FTZ R2, R24, c[0x0][0x320] ;  /* 0x0000c80018027a20 */ /* 0x002fe40000410000 */
[----:B------:R-:W-:Y:S01]  /*19890*/  FMUL.FTZ R16, R50, c[0x0][0x320] ;  /* 0x0000c80032107a20 */ /* 0x000fe20000410000 */
[C---:B------:R-:W-:Y:S01]  /*198a0*/  HMMA.16816.F32.BF16 R56, R196.reuse, R18, R56 ;  /* 0x00000012c438723c */ /* 0x040fe20000041838 */
[----:B------:R1:W3:Y:S10]  /*198b0*/  MUFU.TANH R162, R2 ;  /* 0x0000000200a27308 */ /* 0x0002f40000002400 */
[----:B------:R-:W3:Y:S01]  /*198c0*/  MUFU.TANH R35, R16 ;  /* 0x0000001000237308 */ /* 0x000ee20000002400 */
        /* <DEDUP_REMOVED lines=85> */
[----:B---3--:R-:W-:Y:S03]  /*19e20*/  @!P5 IADD3 R4, P0, R2, R242, RZ ;  /* 0x000000f20204d210 */ /* 0x008fe60007f1e0ff */
        /* <DEDUP_REMOVED lines=20> */
.L_x_1750:
[----:B------:R-:W-:-:S05]  /*19f70*/  BRA.DIV ~URZ, `(.L_x_1653) ;  /* 0x00008e427f007947 */ /* 0x000fca000b800000 */
[----:B------:R3:W4:Y:S02]  /*19f80*/  SHFL.IDX PT, R9, R8, RZ, 0x181f ;  /* 0x00181fff08097589 */ /* 0x00072400000e0000 */
.L_x_1751:
        /* <DEDUP_REMOVED lines=20> */
.L_x_1752:
        /* <DEDUP_REMOVED lines=19> */
.L_x_1753:
[----:B------:R-:W-:-:S05]  /*1a200*/  BRA.DIV ~URZ, `(.L_x_1656) ;  /* 0x00008d627f007947 */ /* 0x000fca000b800000 */
[----:B------:R2:W3:Y:S02]  /*1a210*/  SHFL.IDX PT, R9, R8, 0x2, 0x181f ;  /* 0x00581f0008097f89 */ /* 0x0004e400000e0000 */
.L_x_1754:
        /* <DEDUP_REMOVED lines=20> */
.L_x_1755:
        /* <DEDUP_REMOVED lines=17> */
.L_x_1651:
[----:B--234-:R-:W-:Y:S05]  /*1a470*/  BSYNC B0 ;  /* 0x0000000000007941 */ /* 0x01cfea0003800000 */
.L_x_1650:
        /* <DEDUP_REMOVED lines=59> */
.L_x_1756:
[----:B-12---:R-:W-:Y:S01]  /*1a830*/  FMNMX.FTZ R4, R4, R2, !PT ;  /* 0x0000000204047209 */ /* 0x006fe20007810000 */
[----:B------:R-:W-:-:S05]  /*1a840*/  BRA.DIV ~URZ, `(.L_x_1659) ;  /* 0x000088b27f007947 */ /* 0x000fca000b800000 */
[----:B------:R-:W1:Y:S02]  /*1a850*/  SHFL.BFLY PT, R2, R4, 0x1, 0x1f ;  /* 0x0c201f0004027f89 */ /* 0x000e6400000e0000 */
[----:B-1----:R-:W-:Y:S02]  /*1a860*/  FMNMX.FTZ R6, R4, R2, !PT ;  /* 0x0000000204067209 */ /* 0x002fe40007810000 */
[----:B------:R-:W1:Y:S02]  /*1a870*/  SHFL.BFLY PT, R2, R8, 0x2, 0x1f ;  /* 0x0c401f0008027f89 */ /* 0x000e6400000e0000 */
[----:B-1----:R-:W-:Y:S05]  /*1a880*/  FMNMX.FTZ R4, R8, R2, !PT ;  /* 0x0000000208047209 */ /* 0x002fea0007810000 */
[----:B------:R1:W2:Y:S02]  /*1a890*/  SHFL.BFLY PT, R2, R4, 0x1, 0x1f ;  /* 0x0c201f0004027f89 */ /* 0x0002a400000e0000 */
.L_x_1757:
[----:B------:R-:W3:Y:S01]  /*1a8a0*/  LDL.LU R51, [R1] ;  /* 0x0000000001337983 */ /* 0x000ee20000300800 */
[----:B------:R-:W-:Y:S01]  /*1a8b0*/  FMUL.FTZ R8, R6, c[0x0][0x2d0] ;  /* 0x0000b40006087a20 */ /* 0x000fe20000410000 */
[----:B-12---:R-:W-:Y:S01]  /*1a8c0*/  FMNMX.FTZ R4, R2, R4, !PT ;  /* 0x0000000402047209 */ /* 0x006fe20007810000 */
[----:B------:R-:W-:Y:S01]  /*1a8d0*/  FADD.FTZ R2, -R6, R15 ;  /* 0x0000000f06027221 */ /* 0x000fe20000010100 */
[----:B------:R-:W-:Y:S01]  /*1a8e0*/  WARPSYNC 0xffffffff ;  /* 0xffffffff00007948 */ /* 0x000fe20003800000 */
[--C-:B------:R-:W-:Y:S02]  /*1a8f0*/  FFMA.FTZ R10, R172, c[0x0][0x2d0], -R8.reuse ;  /* 0x0000b400ac0a7a23 */ /* 0x100fe40000010808 */
[----:B------:R-:W-:Y:S02]  /*1a900*/  FMUL.FTZ R2, R2, c[0x0][0x2d0] ;  /* 0x0000b40002027a20 */ /* 0x000fe40000410000 */
        /* <DEDUP_REMOVED lines=30> */
[----:B------:R-:W2:Y:S10]  /*1aaf0*/  MUFU.EX2 R8, R10 ;  /* 0x0000000a00087308 */ /* 0x000eb40000000800 */
[----:B------:R-:W4:Y:S01]  /*1ab00*/  MUFU.EX2 R11, R15 ;  /* 0x0000000f000b7308 */ /* 0x000f220000000800 */
[C---:B-1----:R-:W-:Y:S02]  /*1ab10*/  FMUL.FTZ R64, R3.reuse, R84 ;  /* 0x0000005403407220 */ /* 0x042fe40000410000 */
[C---:B------:R-:W-:Y:S02]  /*1ab20*/  FMUL.FTZ R65, R3.reuse, R85 ;  /* 0x0000005503417220 */ /* 0x040fe40000410000 */
[C---:B------:R-:W-:Y:S02]  /*1ab30*/  FMUL.FTZ R29, R3.reuse, R121 ;  /* 0x00000079031d7220 */ /* 0x040fe40000410000 */
[C---:B------:R-:W-:Y:S02]  /*1ab40*/  FMUL.FTZ R28, R3.reuse, R120 ;  /* 0x00000078031c7220 */ /* 0x040fe40000410000 */
[C---:B------:R-:W-:Y:S01]  /*1ab50*/  FMUL.FTZ R17, R3.reuse, R133 ;  /* 0x0000008503117220 */ /* 0x040fe20000410000 */
[----:B------:R-:W-:Y:S01]  /*1ab60*/  MOV R133, R47 ;  /* 0x0000002f00857202 */ /* 0x000fe20000000f00 */
[C---:B------:R-:W-:Y:S01]  /*1ab70*/  FMUL.FTZ R24, R3.reuse, R124 ;  /* 0x0000007c03187220 */ /* 0x040fe20000410000 */
[----:B------:R-:W-:Y:S01]  /*1ab80*/  MOV R124, R19 ;  /* 0x00000013007c7202 */ /* 0x000fe20000000f00 */
[----:B------:R-:W-:Y:S01]  /*1ab90*/  FMUL.FTZ R32, R3, R116 ;  /* 0x0000007403207220 */ /* 0x000fe20000410000 */
[----:B--2---:R-:W-:Y:S01]  /*1aba0*/  F2FP.BF16.PACK_AB R148, R9, R8 ;  /* 0x000000080994723e */ /* 0x004fe200000010ff */
[C---:B------:R-:W-:Y:S02]  /*1abb0*/  FFMA.FTZ R2, R3.reuse, R246, R8 ;  /* 0x000000f603027223 */ /* 0x040fe40000010008 */
[----:B------:R-:W-:Y:S02]  /*1abc0*/  FMUL.FTZ R33, R3, R117 ;  /* 0x0000007503217220 */ /* 0x000fe40000410000 */
[----:B------:R-:W-:Y:S02]  /*1abd0*/  FADD.FTZ R10, R9, R2 ;  /* 0x00000002090a7221 */ /* 0x000fe40000010000 */
[C---:B------:R-:W-:Y:S02]  /*1abe0*/  FADD.FTZ R2, -R4.reuse, R5 ;  /* 0x0000000504027221 */ /* 0x040fe40000010100 */
[----:B------:R-:W-:Y:S01]  /*1abf0*/  FMUL.FTZ R5, R4, c[0x0][0x2d0] ;  /* 0x0000b40004057a20 */ /* 0x000fe20000410000 */
[----:B----4-:R-:W-:Y:S01]  /*1ac00*/  F2FP.BF16.PACK_AB R150, R11, R16 ;  /* 0x000000100b96723e */ /* 0x010fe200000010ff */
        /* <DEDUP_REMOVED lines=25> */
[----:B------:R-:W-:Y:S01]  /*1ada0*/  FMUL.FTZ R16, R3, R132 ;  /* 0x0000008403107220 */ /* 0x000fe20000410000 */
[----:B------:R-:W-:Y:S01]  /*1adb0*/  MOV R132, R23 ;  /* 0x0000001700847202 */ /* 0x000fe20000000f00 */
[----:B------:R-:W-:Y:S02]  /*1adc0*/  FADD.FTZ R152, R11, R8 ;  /* 0x000000080b987221 */ /* 0x000fe40000010000 */
[----:B------:R-:W-:Y:S01]  /*1add0*/  FMUL.FTZ R8, R3, R136 ;  /* 0x0000008803087220 */ /* 0x000fe20000410000 */
[----:B------:R-:W2:Y:S01]  /*1ade0*/  MUFU.EX2 R11, R9 ;  /* 0x00000009000b7308 */ /* 0x000ea20000000800 */
[--C-:B------:R-:W-:Y:S02]  /*1adf0*/  FFMA.FTZ R174, R35, c[0x0][0x2d0], -R5.reuse ;  /* 0x0000b40023ae7a23 */ /* 0x100fe40000010805 */
[--C-:B------:R-:W-:Y:S02]  /*1ae00*/  FFMA.FTZ R175, R34, c[0x0][0x2d0], -R5.reuse ;  /* 0x0000b40022af7a23 */ /* 0x100fe40000010805 */
[--C-:B------:R-:W-:Y:S02]  /*1ae10*/  FFMA.FTZ R247, R27, c[0x0][0x2d0], -R5.reuse ;  /* 0x0000b4001bf77a23 */ /* 0x100fe40000010805 */
[--C-:B------:R-:W-:Y:S02]  /*1ae20*/  FFMA.FTZ R251, R25, c[0x0][0x2d0], -R5.reuse ;  /* 0x0000b40019fb7a23 */ /* 0x100fe40000010805 */
[--C-:B------:R-:W-:Y:S01]  /*1ae30*/  FFMA.FTZ R50, R21, c[0x0][0x2d0], -R5.reuse ;  /* 0x0000b40015327a23 */ /* 0x100fe20000010805 */
[----:B------:R-:W4:Y:S01]  /*1ae40*/  MUFU.EX2 R122, R80 ;  /* 0x00000050007a7308 */ /* 0x000f220000000800 */
[----:B------:R-:W-:Y:S01]  /*1ae50*/  FMUL.FTZ R21, R3, R129 ;  /* 0x0000008103157220 */ /* 0x000fe20000410000 */
[----:B------:R-:W-:Y:S01]  /*1ae60*/  MOV R129, R43 ;  /* 0x0000002b00817202 */ /* 0x000fe20000000f00 */
[----:B------:R-:W-:Y:S01]  /*1ae70*/  FMUL.FTZ R23, R2, R131 ;  /* 0x0000008302177220 */ /* 0x000fe20000410000 */
[----:B------:R-:W-:Y:S01]  /*1ae80*/  MOV R136, R50 ;  /* 0x0000003200887202 */ /* 0x000fe20000000f00 */
[--C-:B------:R-:W-:Y:S02]  /*1ae90*/  FFMA.FTZ R161, R161, c[0x0][0x2d0], -R5.reuse ;  /* 0x0000b400a1a17a23 */ /* 0x100fe40000010805 */
[--C-:B------:R-:W-:Y:S02]  /*1aea0*/  FFMA.FTZ R160, R160, c[0x0][0x2d0], -R5.reuse ;  /* 0x0000b400a0a07a23 */ /* 0x100fe40000010805 */
[--C-:B------:R-:W-:Y:S01]  /*1aeb0*/  FFMA.FTZ R158, R158, c[0x0][0x2d0], -R5.reuse ;  /* 0x0000b4009e9e7a23 */ /* 0x100fe20000010805 */
[----:B------:R-:W-:Y:S01]  /*1aec0*/  MUFU.EX2 R80, R162 ;  /* 0x000000a200507308 */ /* 0x000fe20000000800 */
[--C-:B------:R-:W-:Y:S02]  /*1aed0*/  FFMA.FTZ R157, R157, c[0x0][0x2d0], -R5.reuse ;  /* 0x0000b4009d9d7a23 */ /* 0x100fe40000010805 */
[--C-:B------:R-:W-:Y:S01]  /*1aee0*/  FFMA.FTZ R173, R38, c[0x0][0x2d0], -R5.reuse ;  /* 0x0000b40026ad7a23 */ /* 0x100fe20000010805 */
[----:B--2---:R-:W-:Y:S01]  /*1aef0*/  F2FP.BF16.PACK_AB R149, R11, R18 ;  /* 0x000000120b95723e */ /* 0x004fe200000010ff */
[----:B------:R-:W-:Y:S01]  /*1af00*/  FMUL.FTZ R9, R3, R137 ;  /* 0x0000008903097220 */ /* 0x000fe20000410000 */
[----:B------:R-:W-:Y:S01]  /*1af10*/  MOV R137, R22 ;  /* 0x0000001600897202 */ /* 0x000fe20000000f00 */
[----:B------:R-:W-:Y:S02]  /*1af20*/  FMUL.FTZ R22, R2, R130 ;  /* 0x0000008202167220 */ /* 0x000fe40000410000 */
[--C-:B------:R-:W-:Y:S01]  /*1af30*/  FFMA.FTZ R228, R31, c[0x0][0x2d0], -R5.reuse ;  /* 0x0000b4001fe47a23 */ /* 0x100fe20000010805 */
[----:B------:R-:W-:Y:S01]  /*1af40*/  MUFU.EX2 R116, R156 ;  /* 0x0000009c00747308 */ /* 0x000fe20000000800 */
[--C-:B------:R-:W-:Y:S02]  /*1af50*/  FFMA.FTZ R155, R169, c[0x0][0x2d0], -R5.reuse ;  /* 0x0000b400a99b7a23 */ /* 0x100fe40000010805 */
[--C-:B------:R-:W-:Y:S01]  /*1af60*/  FFMA.FTZ R169, R39, c[0x0][0x2d0], -R5.reuse ;  /* 0x0000b40027a97a23 */ /* 0x100fe20000010805 */
[----:B----4-:R-:W-:Y:S01]  /*1af70*/  F2FP.BF16.PACK_AB R151, R122, R121 ;  /* 0x000000797a97723e */ /* 0x010fe200000010ff */
[----:B------:R-:W-:Y:S02]  /*1af80*/  FFMA.FTZ R5, R20, c[0x0][0x2d0], -R5 ;  /* 0x0000b40014057a23 */ /* 0x000fe40000010805 */
[C---:B------:R-:W-:Y:S01]  /*1af90*/  FMUL.FTZ R20, R3.reuse, R128 ;  /* 0x0000008003147220 */ /* 0x040fe20000410000 */
[----:B------:R-:W-:Y:S01]  /*1afa0*/  MOV R128, R46 ;  /* 0x0000002e00807202 */ /* 0x000fe20000000f00 */
        /* <DEDUP_REMOVED lines=28> */
[----:B--2---:R-:W-:Y:S01]  /*1b170*/  LDSM.16.MT88.4 R124, [R204+0x3000] ;  /* 0x00300000cc7c783b */ /* 0x004fe20000004200 */
        /* <DEDUP_REMOVED lines=17> */
[----:B------:R-:W-:Y:S02]  /*1b290*/  FMUL.FTZ R73, R3, R73 ;  /* 0x0000004903497220 */ /* 0x000fe40000410000 */
[C---:B------:R-:W-:Y:S02]  /*1b2a0*/  FMUL.FTZ R70, R2.reuse, R70 ;  /* 0x0000004602467220 */ /* 0x040fe40000410000 */
[C---:B------:R-:W-:Y:S02]  /*1b2b0*/  FMUL.FTZ R71, R2.reuse, R71 ;  /* 0x0000004702477220 */ /* 0x040fe40000410000 */
[C---:B------:R-:W-:Y:S02]  /*1b2c0*/  FMUL.FTZ R74, R2.reuse, R74 ;  /* 0x0000004a024a7220 */ /* 0x040fe40000410000 */
[C---:B------:R-:W-:Y:S01]  /*1b2d0*/  FMUL.FTZ R75, R2.reuse, R75 ;  /* 0x0000004b024b7220 */ /* 0x040fe20000410000 */
[----:B------:R-:W2:Y:S10]  /*1b2e0*/  MUFU.EX2 R3, R164 ;  /* 0x000000a400037308 */ /* 0x000eb40000000800 */
[----:B------:R-:W-:Y:S10]  /*1b2f0*/  MUFU.EX2 R171, R160 ;  /* 0x000000a000ab7308 */ /* 0x000ff40000000800 */
[----:B------:R-:W-:Y:S10]  /*1b300*/  MUFU.EX2 R165, R165 ;  /* 0x000000a500a57308 */ /* 0x000ff40000000800 */
[----:B------:R-:W-:Y:S01]  /*1b310*/  MUFU.EX2 R164, R153 ;  /* 0x0000009900a47308 */ /* 0x000fe20000000800 */
[C---:B---3--:R-:W-:Y:S02]  /*1b320*/  FFMA.FTZ R10, R2.reuse, R51, R18 ;  /* 0x00000033020a7223 */ /* 0x048fe40000010012 */
[C---:B------:R-:W-:Y:S02]  /*1b330*/  FMUL.FTZ R18, R2.reuse, R134 ;  /* 0x0000008602127220 */ /* 0x040fe40000410000 */
[----:B------:R-:W-:Y:S02]  /*1b340*/  FADD.FTZ R120, R11, R10 ;  /* 0x0000000a0b787221 */ /* 0x000fe40000010000 */
[C---:B------:R-:W-:Y:S03]  /*1b350*/  FMUL.FTZ R10, R2.reuse, R138 ;  /* 0x0000008a020a7220 */ /* 0x040fe60000410000 */
[----:B------:R-:W-:Y:S01]  /*1b360*/  MUFU.EX2 R166, R166 ;  /* 0x000000a600a67308 */ /* 0x000fe20000000800 */
[C---:B------:R-:W-:Y:S02]  /*1b370*/  FMUL.FTZ R11, R2.reuse, R139 ;  /* 0x0000008b020b7220 */ /* 0x040fe40000410000 */
[----:B------:R-:W-:Y:S02]  /*1b380*/  FMUL.FTZ R51, R2, R103 ;  /* 0x0000006702337220 */ /* 0x000fe40000410000 */
[----:B------:R-:W-:Y:S01]  /*1b390*/  LDSM.16.MT88.4 R100, [R204+0x1800] ;  /* 0x00180000cc64783b */ /* 0x000fe20000004200 */
[----:B------:R-:W-:Y:S02]  /*1b3a0*/  FADD.FTZ R2, R15, R152 ;  /* 0x000000980f027221 */ /* 0x000fe40000010000 */
[C---:B-1----:R-:W-:Y:S02]  /*1b3b0*/  HMMA.16816.F32.BF16 R8, R148.reuse, R84, R8 ;  /* 0x000000549408723c */ /* 0x042fe40000041808 */
[----:B------:R-:W-:Y:S03]  /*1b3c0*/  MUFU.EX2 R163, R168 ;  /* 0x000000a800a37308 */ /* 0x000fe60000000800 */
[C---:B--2---:R-:W-:Y:S03]  /*1b3d0*/  FADD.FTZ R2, R3.reuse, R2 ;  /* 0x0000000203027221 */ /* 0x044fe60000010000 */
[C---:B------:R-:W-:Y:S01]  /*1b3e0*/  HMMA.16816.F32.BF16 R16, R148.reuse, R86, R16 ;  /* 0x000000569410723c */ /* 0x040fe20000041810 */
[----:B------:R-:W1:Y:S03]  /*1b3f0*/  LDSM.16.MT88.4 R84, [R204] ;  /* 0x00000000cc54783b */ /* 0x000e660000004200 */
[----:B------:R-:W-:Y:S01]  /*1b400*/  FADD.FTZ R2, R92, R2 ;  /* 0x000000025c027221 */ /* 0x000fe20000010000 */
[----:B------:R-:W-:Y:S03]  /*1b410*/  MUFU.EX2 R108, R243 ;  /* 0x000000f3006c7308 */ /* 0x000fe60000000800 */
[----:B------:R-:W-:Y:S07]  /*1b420*/  FADD.FTZ R2, R80, R2 ;  /* 0x0000000250027221 */ /* 0x000fee0000010000 */
[----:B------:R-:W-:Y:S10]  /*1b430*/  MUFU.EX2 R162, R169 ;  /* 0x000000a900a27308 */ /* 0x000ff40000000800 */
        /* <DEDUP_REMOVED lines=9> */
[----:B------:R-:W2:Y:S01]  /*1b4d0*/  MUFU.EX2 R115, R155 ;  /* 0x0000009b00737308 */ /* 0x000ea20000000800 */
[C---:B-1----:R-:W-:Y:S09]  /*1b4e0*/  HMMA.16816.F32.BF16 R28, R148.reuse, R84, R28 ;  /* 0x00000054941c723c */ /* 0x042ff2000004181c */
[----:B------:R-:W1:Y:S01]  /*1b4f0*/  MUFU.EX2 R112, R129 ;  /* 0x0000008100707308 */ /* 0x000e620000000800 */
[C---:B------:R-:W-:Y:S01]  /*1b500*/  HMMA.16816.F32.BF16 R32, R148.reuse, R86, R32 ;  /* 0x000000569420723c */ /* 0x040fe20000041820 */
[----:B------:R-:W3:Y:S08]  /*1b510*/  LDSM.16.MT88.4 R84, [R205] ;  /* 0x00000000cd54783b */ /* 0x000ef00000004200 */
[----:B------:R-:W-:Y:S10]  /*1b520*/  MUFU.EX2 R156, R247 ;  /* 0x000000f7009c7308 */ /* 0x000ff40000000800 */
[----:B------:R-:W-:Y:S01]  /*1b530*/  MUFU.EX2 R155, R251 ;  /* 0x000000fb009b7308 */ /* 0x000fe20000000800 */
        /* <DEDUP_REMOVED lines=15> */
[----:B------:R3:W4:Y:S03]  /*1b630*/  MUFU.EX2 R15, R225 ;  /* 0x000000e1000f7308 */ /* 0x0007260000000800 */
[----:B--2---:R-:W-:Y:S03]  /*1b640*/  F2FP.BF16.PACK_AB R85, R114, R115 ;  /* 0x000000737255723e */ /* 0x004fe600000010ff */
[----:B------:R-:W-:Y:S02]  /*1b650*/  F2FP.BF16.PACK_AB R86, R80, R92 ;  /* 0x0000005c5056723e */ /* 0x000fe400000010ff */
[----:B------:R-:W2:Y:S02]  /*1b660*/  LDSM.16.MT88.4 R92, [R204+0x800] ;  /* 0x00080000cc5c783b */ /* 0x000ea40000004200 */
[----:B------:R-:W5:Y:S01]  /*1b670*/  MUFU.EX2 R3, R172 ;  /* 0x000000ac00037308 */ /* 0x000f620000000800 */
[----:B------:R-:W-:Y:S02]  /*1b680*/  F2FP.BF16.PACK_AB R87, R117, R116 ;  /* 0x000000747557723e */ /* 0x000fe400000010ff */
[----:B-1----:R-:W-:Y:S02]  /*1b690*/  F2FP.BF16.PACK_AB R148, R112, R113 ;  /* 0x000000717094723e */ /* 0x002fe400000010ff */
[----:B------:R-:W-:Y:S02]  /*1b6a0*/  F2FP.BF16.PACK_AB R149, R153, R154 ;  /* 0x0000009a9995723e */ /* 0x000fe400000010ff */
[----:B------:R-:W-:Y:S01]  /*1b6b0*/  F2FP.BF16.PACK_AB R151, R5, R152 ;  /* 0x000000980597723e */ /* 0x000fe200000010ff */
[C---:B------:R-:W-:Y:S02]  /*1b6c0*/  HMMA.16816.F32.BF16 R8, R84.reuse, R88, R8 ;  /* 0x000000585408723c */ /* 0x040fe40000041808 */
[----:B------:R-:W1:Y:S03]  /*1b6d0*/  MUFU.EX2 R80, R170 ;  /* 0x000000aa00507308 */ /* 0x000e660000000800 */
[----:B---3--:R-:W-:Y:S01]  /*1b6e0*/  MOV R225, R117 ;  /* 0x0000007500e17202 */ /* 0x008fe20000000f00 */
[----:B----4-:R-:W-:Y:S02]  /*1b6f0*/  FADD.FTZ R2, R15, R2 ;  /* 0x000000020f027221 */ /* 0x010fe40000010000 */
[C---:B------:R-:W-:Y:S01]  /*1b700*/  HMMA.16816.F32.BF16 R16, R84.reuse, R90, R16 ;  /* 0x0000005a5410723c */ /* 0x040fe20000041810 */
[----:B------:R-:W3:Y:S03]  /*1b710*/  LDSM.16.MT88.4 R88, [R206+0x800] ;  /* 0x00080000ce58783b */ /* 0x000ee60000004200 */
[----:B------:R-:W4:Y:S01]  /*1b720*/  MUFU.EX2 R172, R161 ;  /* 0x000000a100ac7308 */ /* 0x000f220000000800 */
[C---:B-----5:R-:W-:Y:S04]  /*1b730*/  FADD.FTZ R2, R3.reuse, R2 ;  /* 0x0000000203027221 */ /* 0x060fe80000010000 */
[----:B------:R-:W-:Y:S05]  /*1b740*/  FADD.FTZ R2, R96, R2 ;  /* 0x0000000260027221 */ /* 0x000fea0000010000 */
[----:B------:R-:W5:Y:S01]  /*1b750*/  MUFU.EX2 R170, R158 ;  /* 0x0000009e00aa7308 */ /* 0x000f620000000800 */
[C---:B-1----:R-:W-:Y:S01]  /*1b760*/  FADD.FTZ R2, R80.reuse, R2 ;  /* 0x0000000250027221 */ /* 0x042fe20000010000 */
[C---:B--2---:R-:W-:Y:S08]  /*1b770*/  HMMA.16816.F32.BF16 R20, R84.reuse, R92, R20 ;  /* 0x0000005c5414723c */ /* 0x044ff00000041814 */
[----:B------:R-:W-:Y:S01]  /*1b780*/  MUFU.EX2 R161, R173 ;  /* 0x000000ad00a17308 */ /* 0x000fe20000000800 */
[C---:B------:R-:W-:Y:S01]  /*1b790*/  HMMA.16816.F32.BF16 R24, R84.reuse, R94, R24 ;  /* 0x0000005e5418723c */ /* 0x040fe20000041818 */
[----:B------:R-:W1:Y:S08]  /*1b7a0*/  LDSM.16.MT88.4 R92, [R205+0x800] ;  /* 0x00080000cd5c783b */ /* 0x000e700000004200 */
[----:B------:R-:W-:Y:S01]  /*1b7b0*/  MUFU.EX2 R158, R228 ;  /* 0x000000e4009e7308 */ /* 0x000fe20000000800 */
[C---:B---3--:R-:W-:Y:S08]  /*1b7c0*/  HMMA.16816.F32.BF16 R28, R84.reuse, R88, R28 ;  /* 0x00000058541c723c */ /* 0x048ff0000004181c */
        /* <DEDUP_REMOVED lines=21> */
[----:B----4-:R-:W-:Y:S02]  /*1b920*/  F2FP.BF16.PACK_AB R85, R171, R172 ;  /* 0x000000acab55723e */ /* 0x010fe400000010ff */
[----:B-----5:R-:W-:Y:S04]  /*1b930*/  F2FP.BF16.PACK_AB R87, R167, R170 ;  /* 0x000000aaa757723e */ /* 0x020fe800000010ff */
[----:B------:R4:W5:Y:S03]  /*1b940*/  MUFU.EX2 R15, R241 ;  /* 0x000000f1000f7308 */ /* 0x0009660000000800 */
[C---:B--2---:R-:W-:Y:S07]  /*1b950*/  HMMA.16816.F32.BF16 R8, R84.reuse, R88, R8 ;  /* 0x000000585408723c */ /* 0x044fee0000041808 */
[----:B------:R-:W2:Y:S01]  /*1b960*/  MUFU.EX2 R3, R240 ;  /* 0x000000f000037308 */ /* 0x000ea20000000800 */
[C---:B------:R-:W-:Y:S01]  /*1b970*/  HMMA.16816.F32.BF16 R16, R84.reuse, R90, R16 ;  /* 0x0000005a5410723c */ /* 0x040fe20000041810 */
[----:B------:R-:W3:Y:S07]  /*1b980*/  LDSM.16.MT88.4 R88, [R205+0x1000] ;  /* 0x00100000cd58783b */ /* 0x000eee0000004200 */
[C---:B-1----:R-:W-:Y:S04]  /*1b990*/  HMMA.16816.F32.BF16 R20, R84.reuse, R92, R20 ;  /* 0x0000005c5414723c */ /* 0x042fe80000041814 */
[----:B----4-:R-:W-:Y:S01]  /*1b9a0*/  MOV R241, R116 ;  /* 0x0000007400f17202 */ /* 0x010fe20000000f00 */
[----:B-----5:R-:W-:Y:S01]  /*1b9b0*/  FADD.FTZ R2, R15, R2 ;  /* 0x000000020f027221 */ /* 0x020fe20000010000 */
[----:B------:R-:W-:Y:S02]  /*1b9c0*/  LDSM.16.MT88.4 R116, [R206+0x3000] ;  /* 0x00300000ce74783b */ /* 0x000fe40000004200 */
[C---:B------:R-:W-:Y:S06]  /*1b9d0*/  HMMA.16816.F32.BF16 R24, R84.reuse, R94, R24 ;  /* 0x0000005e5418723c */ /* 0x040fec0000041818 */
[----:B------:R-:W1:Y:S01]  /*1b9e0*/  LDSM.16.MT88.4 R92, [R203+0x4800] ;  /* 0x00480000cb5c783b */ /* 0x000e620000004200 */
[C---:B--2---:R-:W-:Y:S01]  /*1b9f0*/  FADD.FTZ R2, R3.reuse, R2 ;  /* 0x0000000203027221 */ /* 0x044fe20000010000 */
[C---:B---3--:R-:W-:Y:S04]  /*1ba00*/  HMMA.16816.F32.BF16 R28, R84.reuse, R96, R28 ;  /* 0x00000060541c723c */ /* 0x048fe8000004181c */
[----:B------:R-:W-:Y:S04]  /*1ba10*/  FADD.FTZ R2, R104, R2 ;  /* 0x0000000268027221 */ /* 0x000fe80000010000 */
[C---:B------:R-:W-:Y:S01]  /*1ba20*/  HMMA.16816.F32.BF16 R32, R84.reuse, R98, R32 ;  /* 0x000000625420723c */ /* 0x040fe20000041820 */
[----:B------:R-:W2:Y:S03]  /*1ba30*/  LDSM.16.MT88.4 R96, [R204+0x4800] ;  /* 0x00480000cc60783b */ /* 0x000ea60000004200 */
[----:B------:R-:W-:Y:S04]  /*1ba40*/  FADD.FTZ R2, R80, R2 ;  /* 0x0000000250027221 */ /* 0x000fe80000010000 */
        /* <DEDUP_REMOVED lines=83> */
[----:B------:R-:W-:Y:S01]  /*1bf80*/  F2FP.BF16.PACK_AB R91, R155, R156 ;  /* 0x0000009c9b5b723e */ /* 0x000fe200000010ff */
[----:B------:R-:W-:Y:S03]  /*1bf90*/  FADD.FTZ R3, R121, R120 ;  /* 0x0000007879037221 */ /* 0x000fe60000010000 */
        /* <DEDUP_REMOVED lines=8> */
[----:B------:R-:W-:Y:S02]  /*1c020*/  FADD.FTZ R2, R122, R3 ;  /* 0x000000037a027221 */ /* 0x000fe40000010000 */
[C---:B--2---:R-:W-:Y:S01]  /*1c030*/  HMMA.16816.F32.BF16 R60, R84.reuse, R104, R60 ;  /* 0x00000068543c723c */ /* 0x044fe2000004183c */
[----:B------:R-:W2:Y:S03]  /*1c040*/  LDL R15, [R1+0xc] ;  /* 0x00000c00010f7983 */ /* 0x000ea60000100800 */
[----:B------:R-:W-:Y:S01]  /*1c050*/  FADD.FTZ R2, R115, R2 ;  /* 0x0000000273027221 */ /* 0x000fe20000010000 */
[----:B------:R-:W-:Y:S03]  /*1c060*/  LDSM.16.MT88.4 R132, [R203+0x3000] ;  /* 0x00300000cb84783b */ /* 0x000fe60000004200 */
        /* <DEDUP_REMOVED lines=54> */
[C---:B------:R-:W-:Y:S03]  /*1c3d0*/  IADD3 R2, R234.reuse, -0x1, RZ ;  /* 0xffffffffea027810 */ /* 0x040fe60007ffe0ff */
        /* <DEDUP_REMOVED lines=19> */
.L_x_1645:
[----:B------:R-:W-:Y:S05]  /*1c510*/  BRA.DIV ~URZ, `(.L_x_1661) ;  /* 0x00006cc27f007947 */ /* 0x000fea000b800000 */
[----:B------:R1:W2:Y:S02]  /*1c520*/  SHFL.BFLY PT, R2, R246, 0x2, 0x1f ;  /* 0x0c401f00f6027f89 */ /* 0x0002a400000e0000 */
.L_x_1758:
        /* <DEDUP_REMOVED lines=8> */
.L_x_1759:
[----:B------:R-:W-:Y:S01]  /*1c5b0*/  FSETP.NE.FTZ.AND P1, PT, R8, RZ, PT ;  /* 0x000000ff0800720b */ /* 0x000fe20003f35000 */
[----:B---3--:R-:W-:Y:S01]  /*1c5c0*/  FADD.FTZ R4, R2, R9 ;  /* 0x0000000902047221 */ /* 0x008fe20000010000 */
[----:B------:R-:W-:Y:S02]  /*1c5d0*/  MOV R3, RZ ;  /* 0x000000ff00037202 */ /* 0x000fe40000000f00 */
[----:B------:R-:W-:Y:S02]  /*1c5e0*/  MOV R2, RZ ;  /* 0x000000ff00027202 */ /* 0x000fe40000000f00 */
[----:B------:R-:W-:Y:S02]  /*1c5f0*/  FSETP.NE.FTZ.AND P0, PT, R4, RZ, PT ;  /* 0x000000ff0400720b */ /* 0x000fe40003f15000 */
[----:B------:R-:W-:Y:S02]  /*1c600*/  MOV R27, 0xff800000 ;  /* 0xff800000001b7802 */ /* 0x000fe40000000f00 */
[----:B------:R-:W-:-:S03]  /*1c610*/  MOV R26, 0xff800000 ;  /* 0xff800000001a7802 */ /* 0x000fc60000000f00 */
[----:B------:R-:W3:Y:S08]  /*1c620*/  @P1 MUFU.RCP R3, R8 ;  /* 0x0000000800031308 */ /* 0x000ef00000001000 */
[----:B------:R4:W5:Y:S01]  /*1c630*/  @P1 MUFU.LG2 R10, R8 ;  /* 0x00000008000a1308 */ /* 0x0009620000000c00 */
[----:B---3--:R-:W-:-:S07]  /*1c640*/  FMUL.FTZ R48, R3, R92 ;  /* 0x0000005c03307220 */ /* 0x008fce0000410000 */
[----:B------:R-:W3:Y:S01]  /*1c650*/  @P0 MUFU.RCP R2, R4 ;  /* 0x0000000400020308 */ /* 0x000ee20000001000 */
[C---:B------:R-:W-:Y:S02]  /*1c660*/  FMUL.FTZ R49, R3.reuse, R93 ;  /* 0x0000005d03317220 */ /* 0x040fe40000410000 */
[C---:B------:R-:W-:Y:S02]  /*1c670*/  FMUL.FTZ R54, R3.reuse, R136 ;  /* 0x0000008803367220 */ /* 0x040fe40000410000 */
[C---:B------:R-:W-:Y:S02]  /*1c680*/  FMUL.FTZ R55, R3.reuse, R137 ;  /* 0x0000008903377220 */ /* 0x040fe40000410000 */
[C---:B------:R-:W-:Y:S01]  /*1c690*/  FMUL.FTZ R30, R3.reuse, R132 ;  /* 0x00000084031e7220 */ /* 0x040fe20000410000 */
[----:B----4-:R-:W-:Y:S01]  /*1c6a0*/  @P1 MOV R8, 0x3f317218 ;  /* 0x3f31721800081802 */ /* 0x010fe20000000f00 */
        /* <DEDUP_REMOVED lines=27> */
[----:B------:R4:W1:Y:S01]  /*1c860*/  @P0 MUFU.LG2 R3, R4 ;  /* 0x0000000400030308 */ /* 0x0008620000000c00 */
[----:B-----5:R-:W-:Y:S02]  /*1c870*/  @P1 FMUL.FTZ R10, R10, 0.69314718246459960938 ;  /* 0x3f3172180a0a1820 */ /* 0x020fe40000410000 */
[----:B------:R-:W-:Y:S02]  /*1c880*/  @P1 FMUL.FTZ R8, R8, c[0x0][0x2d0] ;  /* 0x0000b40008081a20 */ /* 0x000fe40000410000 */
[----:B---3--:R-:W-:Y:S02]  /*1c890*/  FMUL.FTZ R96, R2, R138 ;  /* 0x0000008a02607220 */ /* 0x008fe40000410000 */
[----:B------:R-:W-:Y:S01]  /*1c8a0*/  @P1 FFMA.FTZ R27, R8, R6, R10 ;  /* 0x00000006081b1223 */ /* 0x000fe2000001000a */
[----:B------:R-:W-:Y:S01]  /*1c8b0*/  MOV R6, 0x1 ;  /* 0x0000000100067802 */ /* 0x000fe20000000f00 */
[----:B------:R-:W-:-:S02]  /*1c8c0*/  FMUL.FTZ R97, R2, R139 ;  /* 0x0000008b02617220 */ /* 0x000fc40000410000 */
[C---:B------:R-:W-:Y:S02]  /*1c8d0*/  FMUL.FTZ R68, R2.reuse, R134 ;  /* 0x0000008602447220 */ /* 0x040fe40000410000 */
[C---:B------:R-:W-:Y:S02]  /*1c8e0*/  FMUL.FTZ R69, R2.reuse, R135 ;  /* 0x0000008702457220 */ /* 0x040fe40000410000 */
[C---:B------:R-:W-:Y:S01]  /*1c8f0*/  FMUL.FTZ R56, R2.reuse, R130 ;  /* 0x0000008202387220 */ /* 0x040fe20000410000 */
[----:B----4-:R-:W-:Y:S01]  /*1c900*/  @P0 MOV R4, 0x3f317218 ;  /* 0x3f31721800040802 */ /* 0x010fe20000000f00 */
[----:B-1----:R-:W-:Y:S02]  /*1c910*/  @P0 FMUL.FTZ R3, R3, 0.69314718246459960938 ;  /* 0x3f31721803030820 */ /* 0x002fe40000410000 */
        /* <DEDUP_REMOVED lines=30> */
.L_x_1572:
[----:B------:R3:W5:Y:S04]  /*1cb00*/  LDL R6, [R1+0x50] ;  /* 0x0000500001067983 */ /* 0x0007680000100800 */
[----:B------:R-:W1:Y:S01]  /*1cb10*/  S2R R3, SR_TID.X ;  /* 0x0000000000037919 */ /* 0x000e620000002100 */
[----:B------:R-:W-:Y:S01]  /*1cb20*/  BSSY B0, `(.L_x_1663) ;  /* 0x0000011000007945 */ /* 0x000fe20003800000 */
[----:B-1----:R-:W-:-:S13]  /*1cb30*/  LOP3.LUT P0, RZ, R3, 0xff, RZ, 0xc0, !PT ;  /* 0x000000ff03ff7812 */ /* 0x002fda000780c0ff */
[----:B------:R-:W-:Y:S05]  /*1cb40*/  @P0 BRA `(.L_x_1664) ;  /* 0x000000e000000947 */ /* 0x000fea0003800000 */
[----:B---34-:R-:W1:Y:S01]  /*1cb50*/  S2R R5, SR_LANEID ;  /* 0x0000000000057919 */ /* 0x018e620000000000 */
[----:B------:R-:W-:Y:S01]  /*1cb60*/  VOTEU.ANY UR5, UPT, PT ;  /* 0x0000000000057886 */ /* 0x000fe200038e0100 */
[----:B------:R-:W-:Y:S01]  /*1cb70*/  IMAD.MOV.U32 R8, RZ, RZ, c[0x0][0x560] ;  /* 0x00015800ff087624 */ /* 0x000fe200078e00ff */
[----:B------:R-:W1:Y:S01]  /*1cb80*/  FLO.U32 R4, UR5 ;  /* 0x0000000500047d00 */ /* 0x000e6200080e0000 */
[----:B--2---:R-:W-:-:S07]  /*1cb90*/  IMAD.MOV.U32 R9, RZ, RZ, c[0x0][0x564] ;  /* 0x00015900ff097624 */ /* 0x004fce00078e00ff */
        /* <DEDUP_REMOVED lines=9> */
.L_x_1664:
[----:B---3--:R-:W-:Y:S05]  /*1cc30*/  BSYNC B0 ;  /* 0x0000000000007941 */ /* 0x008fea0003800000 */
.L_x_1663:
[----:B------:R-:W-:Y:S01]  /*1cc40*/  PRMT R2, R2, 0x9910, RZ ;  /* 0x0000991002027816 */ /* 0x000fe200000000ff */
[----:B------:R-:W-:Y:S01]  /*1cc50*/  BSSY B1, `(.L_x_1665) ;  /* 0x00002c7000017945 */ /* 0x000fe20003800000 */
[----:B-----5:R-:W-:Y:S02]  /*1cc60*/  IMAD.MOV.U32 R74, RZ, RZ, R6 ;  /* 0x000000ffff4a7224 */ /* 0x020fe400078e0006 */
[----:B------:R-:W-:-:S13]  /*1cc70*/  ISETP.NE.AND P0, PT, R2, RZ, PT ;  /* 0x000000ff0200720c */ /* 0x000fda0003f05270 */
[----:B------:R-:W-:Y:S05]  /*1cc80*/  @!P0 BRA `(.L_x_1666) ;  /* 0x000020a000008947 */ /* 0x000fea0003800000 */
[----:B------:R-:W3:Y:S04]  /*1cc90*/  LDL R10, [R1+0xbc] ;  /* 0x0000bc00010a7983 */ /* 0x000ee80000100800 */
[----:B--2---:R-:W2:Y:S04]  /*1cca0*/  LDL R18, [R1+0xc0] ;  /* 0x0000c00001127983 */ /* 0x004ea80000100800 */
[----:B-1--4-:R-:W4:Y:S04]  /*1ccb0*/  LDL R6, [R1+0xc8] ;  /* 0x0000c80001067983 */ /* 0x012f280000100800 */
        /* <DEDUP_REMOVED lines=12> */
[----:B---3--:R1:W-:Y:S04]  /*1cd80*/  STS [R10+0x80], R2 ;  /* 0x000080020a007388 */ /* 0x0083e80000000800 */
[----:B------:R3:W-:Y:S04]  /*1cd90*/  STS [R10+0x480], R3 ;  /* 0x000480030a007388 */ /* 0x0007e80000000800 */
[----:B--2---:R2:W-:Y:S01]  /*1cda0*/  STS [R18], R4 ;  /* 0x0000000412007388 */ /* 0x0045e20000000800 */
[----:B-1----:R-:W-:-:S02]  /*1cdb0*/  F2FP.BF16.PACK_AB R2, R69, R68 ;  /* 0x000000444502723e */ /* 0x002fc400000010ff */
[----:B---3--:R-:W-:-:S03]  /*1cdc0*/  F2FP.BF16.PACK_AB R3, R33, R32 ;  /* 0x000000202103723e */ /* 0x008fc600000010ff */
[----:B------:R1:W-:Y:S01]  /*1cdd0*/  STS [R18+0x400], R2 ;  /* 0x0004000212007388 */ /* 0x0003e20000000800 */
[----:B--2---:R-:W-:-:S03]  /*1cde0*/  F2FP.BF16.PACK_AB R4, R57, R56 ;  /* 0x000000383904723e */ /* 0x004fc600000010ff */
        /* <DEDUP_REMOVED lines=75> */
.L_x_1667:
        /* <DEDUP_REMOVED lines=23> */
[----:B------:R-:W-:Y:S02]  /*1d410*/  IMAD.IADD R6, R6, 0x1, R52 ;  /* 0x0000000106067824 */ /* 0x000fe400078e0234 */
        /* <DEDUP_REMOVED lines=92> */
.L_x_1760:
[----:B------:R-:W-:Y:S05]  /*1d9e0*/  BRA.DIV ~URZ, `(.L_x_1670) ;  /* 0x000059c27f007947 */ /* 0x000fea000b800000 */
[----:B------:R4:W2:Y:S02]  /*1d9f0*/  SHFL.IDX PT, R2, R8, RZ, 0x181f ;  /* 0x00181fff08027589 */ /* 0x0008a400000e0000 */
.L_x_1761:
[----:B------:R-:W-:Y:S01]  /*1da00*/  ISETP.GE.AND P0, PT, R5, R4, PT ;  /* 0x000000040500720c */ /* 0x000fe20003f06270 */
[----:B------:R-:W-:-:S12]  /*1da10*/  BSSY B0, `(.L_x_1671) ;  /* 0x000000b000007945 */ /* 0x000fd80003800000 */
[----:B------:R-:W-:Y:S05]  /*1da20*/  @P0 BRA `(.L_x_1672) ;  /* 0x0000009000000947 */ /* 0x000fea0003800000 */
[----:B------:R-:W5:Y:S01]  /*1da30*/  LDL R15, [R1+0x4] ;  /* 0x00000400010f7983 */ /* 0x000f620000100800 */
[----:B------:R-:W-:Y:S02]  /*1da40*/  ISETP.GE.AND P1, PT, R76, c[0x0][0x3c8], PT ;  /* 0x0000f2004c007a0c */ /* 0x000fe40003f26270 */
[----:B------:R-:W-:-:S11]  /*1da50*/  ISETP.GE.AND P0, PT, R226, c[0x0][0x3c8], PT ;  /* 0x0000f200e2007a0c */ /* 0x000fd60003f06270 */
[-C--:B--2---:R-:W-:Y:S02]  /*1da60*/  @!P1 LEA R10, P3, R76, R2.reuse, 0x1 ;  /* 0x000000024c0a9211 */ /* 0x084fe400078608ff */
[----:B------:R-:W-:Y:S02]  /*1da70*/  @!P0 LEA R2, P2, R226, R2, 0x1 ;  /* 0x00000002e2028211 */ /* 0x000fe400078408ff */
[----:B---3--:R-:W-:-:S05]  /*1da80*/  @!P1 LEA.HI.X R11, R76, R9, R77, 0x1, P3 ;  /* 0x000000094c0b9211 */ /* 0x008fca00018f0c4d */
[----:B------:R2:W-:Y:S01]  /*1da90*/  @!P1 ST.E.128 [R10.64], R20 ;  /* 0x000000140a009985 */ /* 0x0005e2000c101d08 */
[----:B-----5:R-:W-:-:S05]  /*1daa0*/  @!P0 LEA.HI.X R3, R226, R9, R15, 0x1, P2 ;  /* 0x00000009e2038211 */ /* 0x020fca00010f0c0f */
[----:B-1----:R2:W-:Y:S02]  /*1dab0*/  @!P0 ST.E.128 [R2.64], R16 ;  /* 0x0000001002008985 */ /* 0x0025e4000c101d08 */
.L_x_1672:
[----:B------:R-:W-:Y:S05]  /*1dac0*/  BSYNC B0 ;  /* 0x0000000000007941 */ /* 0x000fea0003800000 */
.L_x_1671:
[----:B------:R-:W-:Y:S05]  /*1dad0*/  BRA.DIV ~URZ, `(.L_x_1673) ;  /* 0x000059427f007947 */ /* 0x000fea000b800000 */
[----:B---3--:R3:W4:Y:S04]  /*1dae0*/  SHFL.IDX PT, R9, R6, 0x1, 0x181f ;  /* 0x00381f0006097f89 */ /* 0x00872800000e0000 */
[----:B--2---:R3:W2:Y:S02]  /*1daf0*/  SHFL.IDX PT, R2, R8, 0x1, 0x181f ;  /* 0x00381f0008027f89 */ /* 0x0046a400000e0000 */
.L_x_1762:
[----:B------:R-:W-:Y:S01]  /*1db00*/  IADD3 R3, R5, 0x20, RZ ;  /* 0x0000002005037810 */ /* 0x000fe20007ffe0ff */
[----:B------:R-:W-:Y:S03]  /*1db10*/  BSSY B0, `(.L_x_1674) ;  /* 0x000000c000007945 */ /* 0x000fe60003800000 */
[----:B------:R-:W-:-:S13]  /*1db20*/  ISETP.GE.AND P0, PT, R3, R4, PT ;  /* 0x000000040300720c */ /* 0x000fda0003f06270 */
[----:B------:R-:W-:Y:S05]  /*1db30*/  @P0 BRA `(.L_x_1675) ;  /* 0x0000009000000947 */ /* 0x000fea0003800000 */
[----:B------:R-:W5:Y:S01]  /*1db40*/  LDL R15, [R1+0x4] ;  /* 0x00000400010f7983 */ /* 0x000f620000100800 */
[----:B------:R-:W-:Y:S02]  /*1db50*/  ISETP.GE.AND P1, PT, R76, c[0x0][0x3c8], PT ;  /* 0x0000f2004c007a0c */ /* 0x000fe40003f26270 */
[----:B------:R-:W-:-:S11]  /*1db60*/  ISETP.GE.AND P0, PT, R226, c[0x0][0x3c8], PT ;  /* 0x0000f200e2007a0c */ /* 0x000fd60003f06270 */
[-C--:B--2---:R-:W-:Y:S02]  /*1db70*/  @!P1 LEA R10, P3, R76, R2.reuse, 0x1 ;  /* 0x000000024c0a9211 */ /* 0x084fe400078608ff */
[----:B------:R-:W-:Y:S02]  /*1db80*/  @!P0 LEA R2, P2, R226, R2, 0x1 ;  /* 0x00000002e2028211 */ /* 0x000fe400078408ff */
[----:B----4-:R-:W-:-:S05]  /*1db90*/  @!P1 LEA.HI.X R11, R76, R9, R77, 0x1, P3 ;  /* 0x000000094c0b9211 */ /* 0x010fca00018f0c4d */
[----:B------:R2:W-:Y:S01]  /*1dba0*/  @!P1 ST.E.128 [R10.64], R28 ;  /* 0x0000001c0a009985 */ /* 0x0005e2000c101d08 */
[----:B-----5:R-:W-:-:S05]  /*1dbb0*/  @!P0 LEA.HI.X R3, R226, R9, R15, 0x1, P2 ;  /* 0x00000009e2038211 */ /* 0x020fca00010f0c0f */
[----:B-1----:R2:W-:Y:S02]  /*1dbc0*/  @!P0 ST.E.128 [R2.64], R24 ;  /* 0x0000001802008985 */ /* 0x0025e4000c101d08 */
.L_x_1675:
[----:B------:R-:W-:Y:S05]  /*1dbd0*/  BSYNC B0 ;  /* 0x0000000000007941 */ /* 0x000fea0003800000 */
.L_x_1674:
[----:B------:R-:W-:Y:S05]  /*1dbe0*/  BRA.DIV ~URZ, `(.L_x_1676) ;  /* 0x000059027f007947 */ /* 0x000fea000b800000 */
[----:B----4-:R4:W3:Y:S02]  /*1dbf0*/  SHFL.IDX PT, R9, R6, 0x2, 0x181f ;  /* 0x00581f0006097f89 */ /* 0x0108e400000e0000 */
.L_x_1763:
[----:B------:R-:W-:Y:S05]  /*1dc00*/  BRA.DIV ~URZ, `(.L_x_1677) ;  /* 0x000059527f007947 */ /* 0x000fea000b800000 */
[----:B--2---:R2:W4:Y:S02]  /*1dc10*/  SHFL.IDX PT, R2, R8, 0x2, 0x181f ;  /* 0x00581f0008027f89 */ /* 0x00452400000e0000 */
.L_x_1764:
[----:B------:R-:W-:Y:S01]  /*1dc20*/  IADD3 R3, R5, 0x40, RZ ;  /* 0x0000004005037810 */ /* 0x000fe20007ffe0ff */
[----:B------:R-:W-:Y:S03]  /*1dc30*/  BSSY B0, `(.L_x_1678) ;  /* 0x000000c000007945 */ /* 0x000fe60003800000 */
[----:B------:R-:W-:-:S13]  /*1dc40*/  ISETP.GE.AND P0, PT, R3, R4, PT ;  /* 0x000000040300720c */ /* 0x000fda0003f06270 */
[----:B------:R-:W-:Y:S05]  /*1dc50*/  @P0 BRA `(.L_x_1679) ;  /* 0x0000009000000947 */ /* 0x000fea0003800000 */
[----:B------:R-:W5:Y:S01]  /*1dc60*/  LDL R15, [R1+0x4] ;  /* 0x00000400010f7983 */ /* 0x000f620000100800 */
[----:B------:R-:W-:Y:S02]  /*1dc70*/  ISETP.GE.AND P1, PT, R76, c[0x0][0x3c8], PT ;  /* 0x0000f2004c007a0c */ /* 0x000fe40003f26270 */
[----:B------:R-:W-:-:S11]  /*1dc80*/  ISETP.GE.AND P0, PT, R226, c[0x0][0x3c8], PT ;  /* 0x0000f200e2007a0c */ /* 0x000fd60003f06270 */
[-C--:B----4-:R-:W-:Y:S02]  /*1dc90*/  @!P1 LEA R10, P3, R76, R2.reuse, 0x1 ;  /* 0x000000024c0a9211 */ /* 0x090fe400078608ff */
[----:B------:R-:W-:Y:S02]  /*1dca0*/  @!P0 LEA R2, P2, R226, R2, 0x1 ;  /* 0x00000002e2028211 */ /* 0x000fe400078408ff */
[----:B---3--:R-:W-:-:S05]  /*1dcb0*/  @!P1 LEA.HI.X R11, R76, R9, R77, 0x1, P3 ;  /* 0x000000094c0b9211 */ /* 0x008fca00018f0c4d */
[----:B------:R3:W-:Y:S01]  /*1dcc0*/  @!P1 ST.E.128 [R10.64], R36 ;  /* 0x000000240a009985 */ /* 0x0007e2000c101d08 */
[----:B-----5:R-:W-:-:S05]  /*1dcd0*/  @!P0 LEA.HI.X R3, R226, R9, R15, 0x1, P2 ;  /* 0x00000009e2038211 */ /* 0x020fca00010f0c0f */
[----:B-1----:R3:W-:Y:S02]  /*1dce0*/  @!P0 ST.E.128 [R2.64], R32 ;  /* 0x0000002002008985 */ /* 0x0027e4000c101d08 */
.L_x_1679:
[----:B------:R-:W-:Y:S05]  /*1dcf0*/  BSYNC B0 ;  /* 0x0000000000007941 */ /* 0x000fea0003800000 */
.L_x_1678:
[----:B------:R-:W-:Y:S05]  /*1dd00*/  BRA.DIV ~URZ, `(.L_x_1680) ;  /* 0x000058c27f007947 */ /* 0x000fea000b800000 */
[----:B---3--:R3:W2:Y:S04]  /*1dd10*/  SHFL.IDX PT, R9, R6, 0x3, 0x181f ;  /* 0x00781f0006097f89 */ /* 0x0086a800000e0000 */
[----:B----4-:R3:W4:Y:S02]  /*1dd20*/  SHFL.IDX PT, R6, R8, 0x3, 0x181f ;  /* 0x00781f0008067f89 */ /* 0x01072400000e0000 */
.L_x_1765:
        /* <DEDUP_REMOVED lines=9> */
[----:B---3--:R-:W2:Y:S01]  /*1ddc0*/  LDL R8, [R1+0x4] ;  /* 0x0000040001087983 */ /* 0x008ea20000100800 */
[----:B-1----:R-:W-:-:S04]  /*1ddd0*/  LEA R2, P0, R226, R6, 0x1 ;  /* 0x00000006e2027211 */ /* 0x002fc800078008ff */
[----:B--2---:R-:W-:-:S05]  /*1dde0*/  LEA.HI.X R3, R226, R9, R8, 0x1, P0 ;  /* 0x00000009e2037211 */ /* 0x004fca00000f0c08 */
[----:B------:R1:W-:Y:S01]  /*1ddf0*/  ST.E.128 [R2.64], R40 ;  /* 0x0000002802007985 */ /* 0x0003e2000c101d08 */
[----:B------:R-:W-:Y:S05]  /*1de00*/  BRA `(.L_x_1681) ;  /* 0x00001ab000007947 */ /* 0x000fea0003800000 */
.L_x_1668:
        /* <DEDUP_REMOVED lines=34> */
.L_x_1766:
[----:B------:R-:W-:Y:S05]  /*1e030*/  BRA.DIV ~URZ, `(.L_x_1683) ;  /* 0x000056d27f007947 */ /* 0x000fea000b800000 */
[----:B------:R3:W4:Y:S02]  /*1e040*/  SHFL.IDX PT, R2, R5, RZ, 0x1c1f ;  /* 0x001c1fff05027589 */ /* 0x00072400000e0000 */
.L_x_1767:
        /* <DEDUP_REMOVED lines=97> */
.L_x_1685:
[----:B------:R-:W-:Y:S05]  /*1e660*/  BSYNC B0 ;  /* 0x0000000000007941 */ /* 0x000fea0003800000 */
.L_x_1684:
[----:B------:R-:W-:Y:S05]  /*1e670*/  BRA.DIV ~URZ, `(.L_x_1686) ;  /* 0x000051027f007947 */ /* 0x000fea000b800000 */
[----:B--2---:R2:W1:Y:S04]  /*1e680*/  SHFL.IDX PT, R4, R6, 0x1, 0x1c1f ;  /* 0x003c1f0006047f89 */ /* 0x00446800000e0000 */
[----:B----4-:R2:W4:Y:S02]  /*1e690*/  SHFL.IDX PT, R2, R5, 0x1, 0x1c1f ;  /* 0x003c1f0005027f89 */ /* 0x01052400000e0000 */
.L_x_1768:
        /* <DEDUP_REMOVED lines=105> */
.L_x_1666:
[----:B------:R-:W3:Y:S04]  /*1ed30*/  LDL.LU R2, [R1+0x68] ;  /* 0x0000680001027983 */ /* 0x000ee80000300800 */
[----:B-12---:R-:W2:Y:S01]  /*1ed40*/  LDL.LU R6, [R1+0x6c] ;  /* 0x00006c0001067983 */ /* 0x006ea20000300800 */
[----:B------:R-:W-:Y:S02]  /*1ed50*/  ISETP.NE.U32.AND P0, PT, RZ, c[0x0][0x508], PT ;  /* 0x00014200ff007a0c */ /* 0x000fe40003f05070 */
[----:B------:R-:W-:Y:S01]  /*1ed60*/  ISETP.NE.U32.AND P3, PT, RZ, c[0x0][0x500], PT ;  /* 0x00014000ff007a0c */ /* 0x000fe20003f65070 */
[----:B----4-:R-:W4:Y:S01]  /*1ed70*/  LDL.LU R3, [R1+0x54] ;  /* 0x0000540001037983 */ /* 0x010f220000300800 */
[----:B------:R-:W-:Y:S01]  /*1ed80*/  ISETP.NE.AND.EX P2, PT, RZ, c[0x0][0x50c], PT, P0 ;  /* 0x00014300ff007a0c */ /* 0x000fe20003f45300 */
[----:B------:R-:W-:Y:S01]  /*1ed90*/  IMAD.MOV.U32 R22, RZ, RZ, c[0x0][0x388] ;  /* 0x0000e200ff167624 */ /* 0x000fe200078e00ff */
[----:B------:R-:W-:-:S02]  /*1eda0*/  ISETP.NE.AND.EX P3, PT, RZ, c[0x0][0x504], PT, P3 ;  /* 0x00014100ff007a0c */ /* 0x000fc40003f65330 */
[----:B---3--:R-:W-:-:S09]  /*1edb0*/  IADD3 R4, P1, R2, c[0x0][0x500], RZ ;  /* 0x0001400002047a10 */ /* 0x008fd20007f3e0ff */
[----:B------:R-:W-:Y:S01]  /*1edc0*/  @P2 IADD3 R8, P0, R2, c[0x0][0x508], RZ ;  /* 0x0001420002082a10 */ /* 0x000fe20007f1e0ff */
[----:B------:R-:W-:Y:S01]  /*1edd0*/  IMAD.MOV.U32 R2, RZ, RZ, RZ ;  /* 0x000000ffff027224 */ /* 0x000fe200078e00ff */
[C---:B--2---:R-:W-:Y:S02]  /*1ede0*/  IADD3.X R5, R6.reuse, c[0x0][0x504], RZ, P1, !PT ;  /* 0x0001410006057a10 */ /* 0x044fe40000ffe4ff */
        /* <DEDUP_REMOVED lines=10> */
.L_x_1687:
        /* <DEDUP_REMOVED lines=60> */
.L_x_1689:
[----:B------:R-:W-:Y:S05]  /*1f250*/  BSYNC B0 ;  /* 0x0000000000007941 */ /* 0x000fea0003800000 */
.L_x_1688:
        /* <DEDUP_REMOVED lines=30> */
[----:B------:R-:W-:-:S04]  /*1f440*/  IADD3 R6, R82, R10, RZ ;  /* 0x0000000a52067210 */ /* 0x000fc80007ffe0ff */
[----:B------:R-:W-:Y:S02]  /*1f450*/  IADD3 R5, R3, R4, RZ ;  /* 0x0000000403057210 */ /* 0x000fe40007ffe0ff */
[----:B------:R-:W-:-:S04]  /*1f460*/  LEA R8, P0, R2, c[0x0][0x380], 0x1 ;  /* 0x0000e00002087a11 */ /* 0x000fc800078008ff */
[----:B------:R-:W-:Y:S01]  /*1f470*/  LEA.HI.X R5, R2, c[0x0][0x384], R5, 0x1, P0 ;  /* 0x0000e10002057a11 */ /* 0x000fe200000f0c05 */
[----:B------:R-:W-:Y:S06]  /*1f480*/  BRA.DIV ~URZ, `(.L_x_1690) ;  /* 0x000043c27f007947 */ /* 0x000fec000b800000 */
[----:B------:R1:W2:Y:S02]  /*1f490*/  SHFL.IDX PT, R9, R5, RZ, 0x181f ;  /* 0x00181fff05097589 */ /* 0x0002a400000e0000 */
.L_x_1769:
[----:B------:R-:W-:Y:S05]  /*1f4a0*/  BRA.DIV ~URZ, `(.L_x_1691) ;  /* 0x000044127f007947 */ /* 0x000fea000b800000 */
[----:B------:R3:W4:Y:S02]  /*1f4b0*/  SHFL.IDX PT, R2, R8, RZ, 0x181f ;  /* 0x00181fff08027589 */ /* 0x00072400000e0000 */
.L_x_1770:
[----:B------:R-:W-:Y:S01]  /*1f4c0*/  IMAD R4, R22, c[0x0][0x4e8], RZ ;  /* 0x00013a0016047a24 */ /* 0x000fe200078e02ff */
[----:B------:R-:W-:Y:S04]  /*1f4d0*/  BSSY B0, `(.L_x_1692) ;  /* 0x000000c000007945 */ /* 0x000fe80003800000 */
[----:B------:R-:W-:-:S13]  /*1f4e0*/  ISETP.GE.AND P0, PT, R6, R4, PT ;  /* 0x000000040600720c */ /* 0x000fda0003f06270 */
[----:B------:R-:W-:Y:S05]  /*1f4f0*/  @P0 BRA `(.L_x_1693) ;  /* 0x0000009000000947 */ /* 0x000fea0003800000 */
[----:B------:R-:W5:Y:S01]  /*1f500*/  LDL R15, [R1+0x4] ;  /* 0x00000400010f7983 */ /* 0x000f620000100800 */
[----:B------:R-:W-:Y:S02]  /*1f510*/  ISETP.GE.AND P1, PT, R76, c[0x0][0x3c8], PT ;  /* 0x0000f2004c007a0c */ /* 0x000fe40003f26270 */
[----:B------:R-:W-:-:S11]  /*1f520*/  ISETP.GE.AND P0, PT, R226, c[0x0][0x3c8], PT ;  /* 0x0000f200e2007a0c */ /* 0x000fd60003f06270 */
[-C--:B----4-:R-:W-:Y:S02]  /*1f530*/  @!P1 LEA R10, P3, R76, R2.reuse, 0x1 ;  /* 0x000000024c0a9211 */ /* 0x090fe400078608ff */
[----:B------:R-:W-:Y:S02]  /*1f540*/  @!P0 LEA R2, P2, R226, R2, 0x1 ;  /* 0x00000002e2028211 */ /* 0x000fe400078408ff */
[----:B--2---:R-:W-:-:S05]  /*1f550*/  @!P1 LEA.HI.X R11, R76, R9, R77, 0x1, P3 ;  /* 0x000000094c0b9211 */ /* 0x004fca00018f0c4d */
[----:B------:R2:W-:Y:S01]  /*1f560*/  @!P1 ST.E.128 [R10.64], RZ ;  /* 0x000000ff0a009985 */ /* 0x0005e2000c101d08 */
[----:B-----5:R-:W-:-:S05]  /*1f570*/  @!P0 LEA.HI.X R3, R226, R9, R15, 0x1, P2 ;  /* 0x00000009e2038211 */ /* 0x020fca00010f0c0f */
[----:B------:R2:W-:Y:S02]  /*1f580*/  @!P0 ST.E.128 [R2.64], RZ ;  /* 0x000000ff02008985 */ /* 0x0005e4000c101d08 */
.L_x_1693:
[----:B------:R-:W-:Y:S05]  /*1f590*/  BSYNC B0 ;  /* 0x0000000000007941 */ /* 0x000fea0003800000 */
.L_x_1692:
[----:B------:R-:W-:Y:S05]  /*1f5a0*/  BRA.DIV ~URZ, `(.L_x_1694) ;  /* 0x000043827f007947 */ /* 0x000fea000b800000 */
[----:B--2---:R2:W1:Y:S04]  /*1f5b0*/  SHFL.IDX PT, R9, R5, 0x1, 0x181f ;  /* 0x00381f0005097f89 */ /* 0x00446800000e0000 */
[----:B----4-:R2:W4:Y:S02]  /*1f5c0*/  SHFL.IDX PT, R2, R8, 0x1, 0x181f ;  /* 0x00381f0008027f89 */ /* 0x01052400000e0000 */
.L_x_1771:
        /* <DEDUP_REMOVED lines=9> */
[----:B-1----:R-:W-:-:S05]  /*1f660*/  @!P1 LEA.HI.X R11, R76, R9, R77, 0x1, P3 ;  /* 0x000000094c0b9211 */ /* 0x002fca00018f0c4d */
[----:B------:R1:W-:Y:S01]  /*1f670*/  @!P1 ST.E.128 [R10.64], RZ ;  /* 0x000000ff0a009985 */ /* 0x0003e2000c101d08 */
[----:B-----5:R-:W-:-:S05]  /*1f680*/  @!P0 LEA.HI.X R3, R226, R9, R15, 0x1, P2 ;  /* 0x00000009e2038211 */ /* 0x020fca00010f0c0f */
[----:B------:R1:W-:Y:S02]  /*1f690*/  @!P0 ST.E.128 [R2.64], RZ ;  /* 0x000000ff02008985 */ /* 0x0003e4000c101d08 */
.L_x_1696:
[----:B------:R-:W-:Y:S05]  /*1f6a0*/  BSYNC B0 ;  /* 0x0000000000007941 */ /* 0x000fea0003800000 */
.L_x_1695:
[----:B------:R-:W-:Y:S05]  /*1f6b0*/  BRA.DIV ~URZ, `(.L_x_1697) ;  /* 0x000043427f007947 */ /* 0x000fea000b800000 */
[----:B-1----:R1:W2:Y:S02]  /*1f6c0*/  SHFL.IDX PT, R9, R5, 0x2, 0x181f ;  /* 0x00581f0005097f89 */ /* 0x0022a400000e0000 */
.L_x_1772:
[----:B------:R-:W-:Y:S05]  /*1f6d0*/  BRA.DIV ~URZ, `(.L_x_1698) ;  /* 0x000043927f007947 */ /* 0x000fea000b800000 */
[----:B----4-:R4:W1:Y:S02]  /*1f6e0*/  SHFL.IDX PT, R2, R8, 0x2, 0x181f ;  /* 0x00581f0008027f89 */ /* 0x01086400000e0000 */
.L_x_1773:
[----:B------:R-:W-:Y:S01]  /*1f6f0*/  IADD3 R3, R6, 0x40, RZ ;  /* 0x0000004006037810 */ /* 0x000fe20007ffe0ff */
[----:B------:R-:W-:Y:S03]  /*1f700*/  BSSY B0, `(.L_x_1699) ;  /* 0x000000c000007945 */ /* 0x000fe60003800000 */
[----:B------:R-:W-:-:S13]  /*1f710*/  ISETP.GE.AND P0, PT, R3, R4, PT ;  /* 0x000000040300720c */ /* 0x000fda0003f06270 */
[----:B------:R-:W-:Y:S05]  /*1f720*/  @P0 BRA `(.L_x_1700) ;  /* 0x0000009000000947 */ /* 0x000fea0003800000 */
[----:B------:R-:W5:Y:S01]  /*1f730*/  LDL R15, [R1+0x4] ;  /* 0x00000400010f7983 */ /* 0x000f620000100800 */
[----:B------:R-:W-:Y:S02]  /*1f740*/  ISETP.GE.AND P1, PT, R76, c[0x0][0x3c8], PT ;  /* 0x0000f2004c007a0c */ /* 0x000fe40003f26270 */
[----:B------:R-:W-:-:S11]  /*1f750*/  ISETP.GE.AND P0, PT, R226, c[0x0][0x3c8], PT ;  /* 0x0000f200e2007a0c */ /* 0x000fd60003f06270 */
[-C--:B-1----:R-:W-:Y:S02]  /*1f760*/  @!P1 LEA R10, P3, R76, R2.reuse, 0x1 ;  /* 0x000000024c0a9211 */ /* 0x082fe400078608ff */
[----:B------:R-:W-:Y:S02]  /*1f770*/  @!P0 LEA R2, P2, R226, R2, 0x1 ;  /* 0x00000002e2028211 */ /* 0x000fe400078408ff */
[----:B--2---:R-:W-:-:S05]  /*1f780*/  @!P1 LEA.HI.X R11, R76, R9, R77, 0x1, P3 ;  /* 0x000000094c0b9211 */ /* 0x004fca00018f0c4d */
[----:B------:R1:W-:Y:S01]  /*1f790*/  @!P1 ST.E.128 [R10.64], RZ ;  /* 0x000000ff0a009985 */ /* 0x0003e2000c101d08 */
[----:B-----5:R-:W-:-:S05]  /*1f7a0*/  @!P0 LEA.HI.X R3, R226, R9, R15, 0x1, P2 ;  /* 0x00000009e2038211 */ /* 0x020fca00010f0c0f */
[----:B------:R1:W-:Y:S02]  /*1f7b0*/  @!P0 ST.E.128 [R2.64], RZ ;  /* 0x000000ff02008985 */ /* 0x0003e4000c101d08 */
.L_x_1700:
[----:B------:R-:W-:Y:S05]  /*1f7c0*/  BSYNC B0 ;  /* 0x0000000000007941 */ /* 0x000fea0003800000 */
.L_x_1699:
[----:B------:R-:W-:Y:S05]  /*1f7d0*/  BRA.DIV ~URZ, `(.L_x_1701) ;  /* 0x000043027f007947 */ /* 0x000fea000b800000 */
[----:B--2---:R2:W3:Y:S04]  /*1f7e0*/  SHFL.IDX PT, R9, R5, 0x3, 0x181f ;  /* 0x00781f0005097f89 */ /* 0x0044e800000e0000 */
[----:B-1----:R2:W1:Y:S02]  /*1f7f0*/  SHFL.IDX PT, R2, R8, 0x3, 0x181f ;  /* 0x00781f0008027f89 */ /* 0x00246400000e0000 */
.L_x_1774:
[----:B------:R-:W-:-:S04]  /*1f800*/  IADD3 R6, R6, 0x60, RZ ;  /* 0x0000006006067810 */ /* 0x000fc80007ffe0ff */
[----:B------:R-:W-:-:S13]  /*1f810*/  ISETP.GE.AND P0, PT, R6, R4, PT ;  /* 0x000000040600720c */ /* 0x000fda0003f06270 */
[----:B------:R-:W-:Y:S05]  /*1f820*/  @P0 BRA `(.L_x_1681) ;  /* 0x0000009000000947 */ /* 0x000fea0003800000 */
[----:B--234-:R-:W2:Y:S01]  /*1f830*/  LDL R8, [R1+0x4] ;  /* 0x0000040001087983 */ /* 0x01cea20000100800 */
[----:B------:R-:W-:Y:S02]  /*1f840*/  ISETP.GE.AND P1, PT, R76, c[0x0][0x3c8], PT ;  /* 0x0000f2004c007a0c */ /* 0x000fe40003f26270 */
[----:B------:R-:W-:-:S11]  /*1f850*/  ISETP.GE.AND P0, PT, R226, c[0x0][0x3c8], PT ;  /* 0x0000f200e2007a0c */ /* 0x000fd60003f06270 */
[-C--:B-1----:R-:W-:Y:S02]  /*1f860*/  @!P1 LEA R4, P3, R76, R2.reuse, 0x1 ;  /* 0x000000024c049211 */ /* 0x082fe400078608ff */
[----:B------:R-:W-:Y:S02]  /*1f870*/  @!P0 LEA R2, P2, R226, R2, 0x1 ;  /* 0x00000002e2028211 */ /* 0x000fe400078408ff */
[----:B------:R-:W-:-:S05]  /*1f880*/  @!P1 LEA.HI.X R5, R76, R9, R77, 0x1, P3 ;  /* 0x000000094c059211 */ /* 0x000fca00018f0c4d */
[----:B------:R1:W-:Y:S01]  /*1f890*/  @!P1 ST.E.128 [R4.64], RZ ;  /* 0x000000ff04009985 */ /* 0x0003e2000c101d08 */
[----:B--2---:R-:W-:-:S05]  /*1f8a0*/  @!P0 LEA.HI.X R3, R226, R9, R8, 0x1, P2 ;  /* 0x00000009e2038211 */ /* 0x004fca00010f0c08 */
[----:B------:R1:W-:Y:S02]  /*1f8b0*/  @!P0 ST.E.128 [R2.64], RZ ;  /* 0x000000ff02008985 */ /* 0x0003e4000c101d08 */
.L_x_1681:
[----:B------:R-:W-:Y:S05]  /*1f8c0*/  BSYNC B1 ;  /* 0x0000000000017941 */ /* 0x000fea0003800000 */
.L_x_1665:
        /* <DEDUP_REMOVED lines=14> */
.L_x_1775:
[----:B------:R-:W-:Y:S05]  /*1f9b0*/  BRA.DIV ~URZ, `(.L_x_1704) ;  /* 0x000042627f007947 */ /* 0x000fea000b800000 */
[----:B------:R3:W4:Y:S02]  /*1f9c0*/  SHFL.IDX PT, R9, R74, 0x1, 0x1f ;  /* 0x00201f004a097f89 */ /* 0x00072400000e0000 */
.L_x_1776:
        /* <DEDUP_REMOVED lines=19> */
.L_x_1777:
        /* <DEDUP_REMOVED lines=16> */
.L_x_1778:
[----:B---3--:R-:W-:Y:S01]  /*1fc00*/  IMAD R2, R2, c[0x0][0x538], RZ ;  /* 0x00014e0002027a24 */ /* 0x008fe200078e02ff */
[----:B------:R-:W-:Y:S04]  /*1fc10*/  BSSY B1, `(.L_x_1707) ;  /* 0x00000cf000017945 */ /* 0x000fe80003800000 */
[----:B----4-:R-:W-:-:S04]  /*1fc20*/  IADD3 R9, R2, R9, RZ ;  /* 0x0000000902097210 */ /* 0x010fc80007ffe0ff */
[----:B--2---:R-:W-:-:S13]  /*1fc30*/  ISETP.GT.AND P0, PT, R9, R10, PT ;  /* 0x0000000a0900720c */ /* 0x004fda0003f04270 */
[----:B------:R-:W-:Y:S05]  /*1fc40*/  @P0 BRA `(.L_x_1708) ;  /* 0x0000026000000947 */ /* 0x000fea0003800000 */
.L_x_1712:
        /* <DEDUP_REMOVED lines=18> */
.L_x_1779:
        /* <DEDUP_REMOVED lines=16> */
.L_x_1780:
[----:B--2---:R-:W-:-:S05]  /*1fe70*/  IMAD R2, R2, c[0x0][0x538], RZ ;  /* 0x00014e0002027a24 */ /* 0x004fca00078e02ff */
[----:B------:R-:W-:-:S04]  /*1fe80*/  IADD3 R9, R2, R9, RZ ;  /* 0x0000000902097210 */ /* 0x000fc80007ffe0ff */
[----:B------:R-:W-:-:S13]  /*1fe90*/  ISETP.GT.AND P0, PT, R9, R10, PT ;  /* 0x0000000a0900720c */ /* 0x000fda0003f04270 */
[----:B-1----:R-:W-:Y:S05]  /*1fea0*/  @!P0 BRA `(.L_x_1712) ;  /* 0xfffffda000008947 */ /* 0x002fea000383ffff */
.L_x_1708:
[----:B------:R-:W-:-:S05]  /*1feb0*/  IADD3 R11, -R2, R9, RZ ;  /* 0x00000009020b7210 */ /* 0x000fca0007ffe1ff */
[----:B------:R-:W-:-:S05]  /*1fec0*/  IMAD R2, R4, c[0x0][0x538], R11 ;  /* 0x00014e0004027a24 */ /* 0x000fca00078e020b */
[----:B------:R-:W-:Y:S01]  /*1fed0*/  ISETP.GT.AND P0, PT, R2, R10, PT ;  /* 0x0000000a0200720c */ /* 0x000fe20003f04270 */
[----:B------:R-:W-:-:S12]  /*1fee0*/  BRA.DIV ~URZ, `(.L_x_1713) ;  /* 0x000041827f007947 */ /* 0x000fd8000b800000 */
[----:B------:R-:W-:-:S03]  /*1fef0*/  VOTE.ANY R15, PT, !P0 ;  /* 0x00000000000f7806 */ /* 0x000fc600040e0100 */
.L_x_1781:
[----:B------:R-:W2:Y:S01]  /*1ff00*/  LDL.LU R2, [R1+0x5c] ;  /* 0x00005c0001027983 */ /* 0x000ea20000300800 */
[----:B------:R-:W2:Y:S02]  /*1ff10*/  POPC R9, R15 ;  /* 0x0000000f00097309 */ /* 0x000ea40000000000 */
[----:B--2---:R-:W-:-:S05]  /*1ff20*/  IADD3 R2, R9, R2, RZ ;  /* 0x0000000209027210 */ /* 0x004fca0007ffe0ff */
[----:B------:R2:W-:Y:S01]  /*1ff30*/  STL [R1+0x5c], R2 ;  /* 0x00005c0201007387 */ /* 0x0005e20000100800 */
[----:B------:R-:W-:Y:S05]  /*1ff40*/  BRA.DIV ~URZ, `(.L_x_1714) ;  /* 0x000041627f007947 */ /* 0x000fea000b800000 */
[----:B------:R3:W4:Y:S04]  /*1ff50*/  SHFL.IDX PT, R6, R6, R9, 0x1f ;  /* 0x00001f0906067589 */ /* 0x00072800000e0000 */
[----:B------:R3:W1:Y:S02]  /*1ff60*/  SHFL.IDX PT, R5, R8, R9, 0x1f ;  /* 0x00001f0908057589 */ /* 0x00066400000e0000 */
.L_x_1782:
[----:B------:R-:W-:Y:S01]  /*1ff70*/  ISETP.NE.AND P0, PT, R15, RZ, PT ;  /* 0x000000ff0f00720c */ /* 0x000fe20003f05270 */
[----:B------:R-:W-:-:S12]  /*1ff80*/  BSSY B0, `(.L_x_1715) ;  /* 0x0000005000007945 */ /* 0x000fd80003800000 */
[----:B------:R-:W-:Y:S05]  /*1ff90*/  @!P0 BRA `(.L_x_1716) ;  /* 0x0000003000008947 */ /* 0x000fea0003800000 */
[----:B---3--:R-:W-:Y:S01]  /*1ffa0*/  IADD3 R9, R9, -0x1, RZ ;  /* 0xffffffff09097810 */ /* 0x008fe20007ffe0ff */
[----:B------:R-:W-:Y:S05]  /*1ffb0*/  BRA.DIV ~URZ, `(.L_x_1717) ;  /* 0x000041c27f007947 */ /* 0x000fea000b800000 */
[----:B------:R3:W2:Y:S02]  /*1ffc0*/  SHFL.IDX PT, R16, R4, R9, 0x1f ;  /* 0x00001f0904107589 */ /* 0x0006a400000e0000 */
.L_x_1716:
[----:B------:R-:W-:Y:S05]  /*1ffd0*/  BSYNC B0 ;  /* 0x0000000000007941 */ /* 0x000fea0003800000 */
.L_x_1715:
        /* <DEDUP_REMOVED lines=68> */
.L_x_1719:
        /* <DEDUP_REMOVED lines=68> */
.L_x_1720:
[----:B------:R-:W-:Y:S05]  /*20860*/  BSYNC B0 ;  /* 0x0000000000007941 */ /* 0x000fea0003800000 */
.L_x_1718:
[----:B------:R-:W-:-:S04]  /*20870*/  LOP3.LUT R3, RZ, R3, RZ, 0x33, !PT ;  /* 0x00000003ff037212 */ /* 0x000fc800078e33ff */
[----:B-1----:R-:W-:-:S05]  /*20880*/  IADD3 R2, R3, R6, RZ ;  /* 0x0000000603027210 */ /* 0x002fca0007ffe0ff */
[----:B------:R1:W-:Y:S01]  /*20890*/  STL [R1+0x54], R2 ;  /* 0x0000540201007387 */ /* 0x0003e20000100800 */
[----:B------:R-:W-:Y:S05]  /*208a0*/  BRA `(.L_x_1721) ;  /* 0x0000005000007947 */ /* 0x000fea0003800000 */
.L_x_1709:
[----:B------:R-:W-:Y:S01]  /*208b0*/  MOV R2, c[0x0][0x53c] ;  /* 0x00014f0000027a02 */ /* 0x000fe20000000f00 */
[----:B------:R2:W-:Y:S04]  /*208c0*/  STL [R1+0x50], R10 ;  /* 0x0000500a01007387 */ /* 0x0005e80000100800 */
[----:B------:R2:W-:Y:S04]  /*208d0*/  STL [R1+0x54], RZ ;  /* 0x000054ff01007387 */ /* 0x0005e80000100800 */
[----:B------:R2:W-:Y:S04]  /*208e0*/  STL [R1+0x58], RZ ;  /* 0x000058ff01007387 */ /* 0x0005e80000100800 */
[----:B------:R2:W-:Y:S02]  /*208f0*/  STL [R1+0x5c], R2 ;  /* 0x00005c0201007387 */ /* 0x0005e40000100800 */
.L_x_1721:
[----:B------:R-:W-:Y:S05]  /*20900*/  BSYNC B1 ;  /* 0x0000000000017941 */ /* 0x000fea0003800000 */
.L_x_1707:
        /* <DEDUP_REMOVED lines=9> */
.L_x_1702:
[----:B-1----:R-:W3:Y:S02]  /*209a0*/  LDL R2, [R1+0x5c] ;  /* 0x00005c0001027983 */ /* 0x002ee40000100800 */
[----:B---3--:R-:W-:-:S13]  /*209b0*/  ISETP.GE.AND P0, PT, R2, c[0x0][0x53c], PT ;  /* 0x00014f0002007a0c */ /* 0x008fda0003f06270 */
[----:B--2---:R-:W-:Y:S01]  /*209c0*/  @P0 CALL.REL.NOINC `(.L_x_1722) ;  /* 0x0000001000000944 */ /* 0x004fe20003c00000 */
[----:B------:R-:W-:Y:S05]  /*209d0*/  BRA `(.L_x_1723) ;  /* 0xfffe155000007947 */ /* 0x000fea000383ffff */
.L_x_1722:
[----:B------:R-:W-:Y:S05]  /*209e0*/  EXIT ;  /* 0x000000000000794d */ /* 0x000fea0003800000 */
.L_x_1503:
[----:B------:R-:W-:Y:S02]  /*209f0*/  MOV R3, 0x1 ;  /* 0x0000000100037802 */ /* 0x000fe40000000f00 */
[----:B------:R-:W-:Y:S02]  /*20a00*/  MOV R4, 0x20a20 ;  /* 0x00020a2000047802 */ /* 0x000fe40000000f00 */
[----:B------:R-:W-:Y:S05]  /*20a10*/  CALL.REL.NOINC `($__internal_26_$__cuda_sm70_shflsync_up_p) ;  /* 0x0000389000007944 */ /* 0x000fea0003c00000 */
[----:B------:R-:W-:Y:S01]  /*20a20*/  MOV R0, R3 ;  /* 0x0000000300007202 */ /* 0x000fe20000000f00 */
[----:B------:R-:W-:Y:S05]  /*20a30*/  BRA `(.L_x_1724) ;  /* 0xfffdfa2000007947 */ /* 0x000fea000383ffff */
.L_x_1504:
[----:B------:R-:W-:Y:S02]  /*20a40*/  MOV R3, 0x2 ;  /* 0x0000000200037802 */ /* 0x000fe40000000f00 */
[----:B------:R-:W-:Y:S02]  /*20a50*/  MOV R4, 0x20a70 ;  /* 0x00020a7000047802 */ /* 0x000fe40000000f00 */
[----:B------:R-:W-:Y:S05]  /*20a60*/  CALL.REL.NOINC `($__internal_26_$__cuda_sm70_shflsync_up_p) ;  /* 0x0000384000007944 */ /* 0x000fea0003c00000 */
[----:B------:R-:W-:Y:S02]  /*20a70*/  SEL R0, R3, RZ, P4 ;  /* 0x000000ff03007207 */ /* 0x000fe40002000000 */
[----:B------:R-:W-:Y:S02]  /*20a80*/  MOV R3, 0x4 ;  /* 0x0000000400037802 */ /* 0x000fe40000000f00 */
[----:B------:R-:W-:Y:S01]  /*20a90*/  MOV R4, 0x20ad0 ;  /* 0x00020ad000047802 */ /* 0x000fe20000000f00 */
[----:B------:R-:W-:-:S04]  /*20aa0*/  IMAD.IADD R0, R2, 0x1, R0 ;  /* 0x0000000102007824 */ /* 0x000fc800078e0200 */
[----:B------:R-:W-:Y:S02]  /*20ab0*/  IMAD.MOV.U32 R2, RZ, RZ, R0 ;  /* 0x000000ffff027224 */ /* 0x000fe400078e0000 */
[----:B------:R-:W-:Y:S05]  /*20ac0*/  CALL.REL.NOINC `($__internal_26_$__cuda_sm70_shflsync_up_p) ;  /* 0x000037e000007944 */ /* 0x000fea0003c00000 */
[----:B------:R-:W-:Y:S02]  /*20ad0*/  SEL R3, R3, RZ, P3 ;  /* 0x000000ff03037207 */ /* 0x000fe40001800000 */
[----:B------:R-:W-:-:S03]  /*20ae0*/  MOV R4, 0x20b30 ;  /* 0x00020b3000047802 */ /* 0x000fc60000000f00 */
[----:B------:R-:W-:Y:S01]  /*20af0*/  IMAD.IADD R0, R0, 0x1, R3 ;  /* 0x0000000100007824 */ /* 0x000fe200078e0203 */
[----:B------:R-:W-:-:S03]  /*20b00*/  MOV R3, 0x8 ;  /* 0x0000000800037802 */ /* 0x000fc60000000f00 */
        /* <DEDUP_REMOVED lines=8> */
[----:B------:R-:W-:Y:S01]  /*20b90*/  SEL R3, R3, RZ, P1 ;  /* 0x000000ff03037207 */ /* 0x000fe20000800000 */
[----:B------:R-:W-:Y:S01]  /*20ba0*/  IMAD.MOV.U32 R2, RZ, RZ, 0x1f ;  /* 0x0000001fff027424 */ /* 0x000fe200078e00ff */
[----:B------:R-:W-:-:S03]  /*20bb0*/  MOV R52, 0x1f ;  /* 0x0000001f00347802 */ /* 0x000fc60000000f00 */
[----:B------:R-:W-:Y:S01]  /*20bc0*/  IMAD.IADD R4, R0, 0x1, R3 ;  /* 0x0000000100047824 */ /* 0x000fe200078e0203 */
[----:B------:R-:W-:-:S03]  /*20bd0*/  MOV R3, 0x20c00 ;  /* 0x00020c0000037802 */ /* 0x000fc60000000f00 */
[----:B------:R-:W-:Y:S02]  /*20be0*/  IMAD.MOV.U32 R53, RZ, RZ, R4 ;  /* 0x000000ffff357224 */ /* 0x000fe400078e0004 */
[----:B------:R-:W-:Y:S05]  /*20bf0*/  CALL.REL.NOINC `($__internal_25_$__cuda_sm70_shflsync_idx_p) ;  /* 0x0000365000007944 */ /* 0x000fea0003c00000 */
[----:B------:R-:W-:Y:S01]  /*20c00*/  MOV R0, R52 ;  /* 0x0000003400007202 */ /* 0x000fe20000000f00 */
[----:B------:R-:W-:Y:S05]  /*20c10*/  BRA `(.L_x_1725) ;  /* 0xfffdf94000007947 */ /* 0x000fea000383ffff */
.L_x_1506:
[----:B------:R-:W-:Y:S02]  /*20c20*/  SEL R2, RZ, 0x1, P0 ;  /* 0x00000001ff027807 */ /* 0x000fe40000000000 */
[----:B------:R-:W-:Y:S02]  /*20c30*/  MOV R3, 0x20c50 ;  /* 0x00020c5000037802 */ /* 0x000fe40000000f00 */
[----:B------:R-:W-:Y:S05]  /*20c40*/  CALL.REL.NOINC `($__internal_27_$__cuda_sm70_votesync_ballot) ;  /* 0x000036c000007944 */ /* 0x000fea0003c00000 */
[----:B------:R-:W-:Y:S05]  /*20c50*/  BRA `(.L_x_1726) ;  /* 0xfffdf99000007947 */ /* 0x000fea000383ffff */
.L_x_1507:
[----:B------:R-:W-:Y:S01]  /*20c60*/  IMAD.MOV.U32 R53, RZ, RZ, R9 ;  /* 0x000000ffff357224 */ /* 0x000fe200078e0009 */
[----:B-1----:R-:W-:Y:S01]  /*20c70*/  MOV R2, R0 ;  /* 0x0000000000027202 */ /* 0x002fe20000000f00 */
[----:B------:R-:W-:Y:S01]  /*20c80*/  IMAD.MOV.U32 R52, RZ, RZ, 0x1f ;  /* 0x0000001fff347424 */ /* 0x000fe200078e00ff */
[----:B------:R-:W-:Y:S02]  /*20c90*/  MOV R3, 0x20cb0 ;  /* 0x00020cb000037802 */ /* 0x000fe40000000f00 */
[----:B------:R-:W-:Y:S05]  /*20ca0*/  CALL.REL.NOINC `($__internal_25_$__cuda_sm70_shflsync_idx_p) ;  /* 0x000035a000007944 */ /* 0x000fea0003c00000 */
[----:B------:R-:W-:Y:S01]  /*20cb0*/  IMAD.MOV.U32 R12, RZ, RZ, R52 ;  /* 0x000000ffff0c7224 */ /* 0x000fe200078e0034 */
[----:B------:R-:W-:Y:S01]  /*20cc0*/  MOV R53, R8 ;  /* 0x0000000800357202 */ /* 0x000fe20000000f00 */
[----:B------:R-:W-:Y:S01]  /*20cd0*/  IMAD.MOV.U32 R5, RZ, RZ, RZ ;  /* 0x000000ffff057224 */ /* 0x000fe200078e00ff */
[----:B------:R-:W-:Y:S01]  /*20ce0*/  MOV R2, R0 ;  /* 0x0000000000027202 */ /* 0x000fe20000000f00 */
[----:B------:R-:W-:Y:S01]  /*20cf0*/  IMAD.MOV.U32 R52, RZ, RZ, 0x1f ;  /* 0x0000001fff347424 */ /* 0x000fe200078e00ff */
[----:B------:R-:W-:-:S02]  /*20d00*/  MOV R3, 0x20d20 ;  /* 0x00020d2000037802 */ /* 0x000fc40000000f00 */
[----:B------:R-:W-:Y:S05]  /*20d10*/  CALL.REL.NOINC `($__internal_25_$__cuda_sm70_shflsync_idx_p) ;  /* 0x0000353000007944 */ /* 0x000fea0003c00000 */
[----:B------:R-:W-:Y:S01]  /*20d20*/  MOV R9, R52 ;  /* 0x0000003400097202 */ /* 0x000fe20000000f00 */
[----:B------:R-:W-:Y:S05]  /*20d30*/  BRA `(.L_x_1727) ;  /* 0xfffdf92000007947 */ /* 0x000fea000383ffff */
.L_x_1510:
[----:B------:R-:W-:Y:S01]  /*20d40*/  IMAD.MOV.U32 R53, RZ, RZ, R4 ;  /* 0x000000ffff357224 */ /* 0x000fe200078e0004 */
[----:B-1----:R-:W-:Y:S01]  /*20d50*/  MOV R2, R0 ;  /* 0x0000000000027202 */ /* 0x002fe20000000f00 */
[----:B------:R-:W-:Y:S01]  /*20d60*/  IMAD.MOV.U32 R52, RZ, RZ, 0x1f ;  /* 0x0000001fff347424 */ /* 0x000fe200078e00ff */
[----:B------:R-:W-:-:S02]  /*20d70*/  MOV R3, 0x20d90 ;  /* 0x00020d9000037802 */ /* 0x000fc40000000f00 */
[----:B---34-:R-:W-:Y:S05]  /*20d80*/  CALL.REL.NOINC `($__internal_25_$__cuda_sm70_shflsync_idx_p) ;  /* 0x000034c000007944 */ /* 0x018fea0003c00000 */
[----:B------:R-:W-:Y:S01]  /*20d90*/  MOV R5, R52 ;  /* 0x0000003400057202 */ /* 0x000fe20000000f00 */
[----:B------:R-:W-:Y:S05]  /*20da0*/  BRA `(.L_x_1509) ;  /* 0xfffdf91000007947 */ /* 0x000fea000383ffff */
.L_x_1611:
[----:B------:R-:W-:Y:S01]  /*20db0*/  IMAD.MOV.U32 R53, RZ, RZ, R2 ;  /* 0x000000ffff357224 */ /* 0x000fe200078e0002 */
[----:B------:R-:W-:Y:S01]  /*20dc0*/  MOV R2, 0x3 ;  /* 0x0000000300027802 */ /* 0x000fe20000000f00 */
[----:B------:R-:W-:Y:S01]  /*20dd0*/  IMAD.MOV.U32 R52, RZ, RZ, 0x181f ;  /* 0x0000181fff347424 */ /* 0x000fe200078e00ff */
[----:B------:R-:W-:-:S02]  /*20de0*/  MOV R3, 0x20e00 ;  /* 0x00020e0000037802 */ /* 0x000fc40000000f00 */
[----:B---3--:R-:W-:Y:S05]  /*20df0*/  CALL.REL.NOINC `($__internal_25_$__cuda_sm70_shflsync_idx_p) ;  /* 0x0000345000007944 */ /* 0x008fea0003c00000 */
[----:B------:R-:W-:Y:S01]  /*20e00*/  IMAD.MOV.U32 R6, RZ, RZ, R52 ;  /* 0x000000ffff067224 */ /* 0x000fe200078e0034 */
[----:B------:R-:W-:Y:S01]  /*20e10*/  MOV R2, 0x3 ;  /* 0x0000000300027802 */ /* 0x000fe20000000f00 */
[----:B------:R-:W-:Y:S01]  /*20e20*/  IMAD.MOV.U32 R53, RZ, RZ, R5 ;  /* 0x000000ffff357224 */ /* 0x000fe200078e0005 */
[----:B------:R-:W-:-:S02]  /*20e30*/  MOV R52, 0x181f ;  /* 0x0000181f00347802 */ /* 0x000fc40000000f00 */
[----:B------:R-:W-:Y:S02]  /*20e40*/  MOV R3, 0x20e60 ;  /* 0x00020e6000037802 */ /* 0x000fe40000000f00 */
[----:B------:R-:W-:Y:S05]  /*20e50*/  CALL.REL.NOINC `($__internal_25_$__cuda_sm70_shflsync_idx_p) ;  /* 0x000033f000007944 */ /* 0x000fea0003c00000 */
[----:B------:R-:W-:Y:S01]  /*20e60*/  MOV R2, R52 ;  /* 0x0000003400027202 */ /* 0x000fe20000000f00 */
[----:B------:R-:W-:Y:S05]  /*20e70*/  BRA `(.L_x_1728) ;  /* 0xfffef21000007947 */ /* 0x000fea000383ffff */
.L_x_1614:
[----:B------:R-:W-:Y:S01]  /*20e80*/  IMAD.MOV.U32 R53, RZ, RZ, R4 ;  /* 0x000000ffff357224 */ /* 0x000fe200078e0004 */
[----:B------:R-:W-:Y:S01]  /*20e90*/  MOV R2, RZ ;  /* 0x000000ff00027202 */ /* 0x000fe20000000f00 */
[----:B------:R-:W-:Y:S01]  /*20ea0*/  IMAD.MOV.U32 R52, RZ, RZ, 0x181f ;  /* 0x0000181fff347424 */ /* 0x000fe200078e00ff */
[----:B------:R-:W-:Y:S02]  /*20eb0*/  MOV R3, 0x20ed0 ;  /* 0x00020ed000037802 */ /* 0x000fe40000000f00 */
[----:B------:R-:W-:Y:S05]  /*20ec0*/  CALL.REL.NOINC `($__internal_25_$__cuda_sm70_shflsync_idx_p) ;  /* 0x0000338000007944 */ /* 0x000fea0003c00000 */
[----:B------:R-:W-:Y:S01]  /*20ed0*/  MOV R6, R52 ;  /* 0x0000003400067202 */ /* 0x000fe20000000f00 */
[----:B------:R-:W-:Y:S05]  /*20ee0*/  BRA `(.L_x_1729) ;  /* 0xffff06a000007947 */ /* 0x000fea000383ffff */
.L_x_1615:
[----:B------:R-:W-:Y:S01]  /*20ef0*/  IMAD.MOV.U32 R53, RZ, RZ, R5 ;  /* 0x000000ffff357224 */ /* 0x000fe200078e0005 */
[----:B------:R-:W-:Y:S01]  /*20f00*/  MOV R2, RZ ;  /* 0x000000ff00027202 */ /* 0x000fe20000000f00 */
[----:B------:R-:W-:Y:S01]  /*20f10*/  IMAD.MOV.U32 R52, RZ, RZ, 0x181f ;  /* 0x0000181fff347424 */ /* 0x000fe200078e00ff */
[----:B------:R-:W-:Y:S02]  /*20f20*/  MOV R3, 0x20f40 ;  /* 0x00020f4000037802 */ /* 0x000fe40000000f00 */
[----:B-12---:R-:W-:Y:S05]  /*20f30*/  CALL.REL.NOINC `($__internal_25_$__cuda_sm70_shflsync_idx_p) ;  /* 0x0000331000007944 */ /* 0x006fea0003c00000 */
[----:B------:R-:W-:Y:S01]  /*20f40*/  MOV R2, R52 ;  /* 0x0000003400027202 */ /* 0x000fe20000000f00 */
[----:B------:R-:W-:Y:S05]  /*20f50*/  BRA `(.L_x_1730) ;  /* 0xffff065000007947 */ /* 0x000fea000383ffff */
.L_x_1618:
[----:B------:R-:W-:Y:S01]  /*20f60*/  IMAD.MOV.U32 R53, RZ, RZ, R4 ;  /* 0x000000ffff357224 */ /* 0x000fe200078e0004 */
[----:B--2-4-:R-:W-:Y:S01]  /*20f70*/  MOV R2, 0x1 ;  /* 0x0000000100027802 */ /* 0x014fe20000000f00 */
[----:B------:R-:W-:Y:S01]  /*20f80*/  IMAD.MOV.U32 R52, RZ, RZ, 0x181f ;  /* 0x0000181fff347424 */ /* 0x000fe200078e00ff */
[----:B------:R-:W-:-:S02]  /*20f90*/  MOV R3, 0x20fb0 ;  /* 0x00020fb000037802 */ /* 0x000fc40000000f00 */
[----:B-1-3--:R-:W-:Y:S05]  /*20fa0*/  CALL.REL.NOINC `($__internal_25_$__cuda_sm70_shflsync_idx_p) ;  /* 0x000032a000007944 */ /* 0x00afea0003c00000 */
        /* <DEDUP_REMOVED lines=8> */
.L_x_1621:
[----:B------:R-:W-:Y:S01]  /*21030*/  IMAD.MOV.U32 R53, RZ, RZ, R4 ;  /* 0x000000ffff357224 */ /* 0x000fe200078e0004 */
[----:B-1--4-:R-:W-:Y:S01]  /*21040*/  MOV R2, 0x2 ;  /* 0x0000000200027802 */ /* 0x012fe20000000f00 */
[----:B------:R-:W-:Y:S01]  /*21050*/  IMAD.MOV.U32 R52, RZ, RZ, 0x181f ;  /* 0x0000181fff347424 */ /* 0x000fe200078e00ff */
[----:B------:R-:W-:Y:S02]  /*21060*/  MOV R3, 0x21080 ;  /* 0x0002108000037802 */ /* 0x000fe40000000f00 */
[----:B--23--:R-:W-:Y:S05]  /*21070*/  CALL.REL.NOINC `($__internal_25_$__cuda_sm70_shflsync_idx_p) ;  /* 0x000031d000007944 */ /* 0x00cfea0003c00000 */
[----:B------:R-:W-:Y:S01]  /*21080*/  MOV R6, R52 ;  /* 0x0000003400067202 */ /* 0x000fe20000000f00 */
[----:B------:R-:W-:Y:S05]  /*21090*/  BRA `(.L_x_1732) ;  /* 0xffff074000007947 */ /* 0x000fea000383ffff */
.L_x_1622:
[----:B------:R-:W-:Y:S01]  /*210a0*/  IMAD.MOV.U32 R53, RZ, RZ, R5 ;  /* 0x000000ffff357224 */ /* 0x000fe200078e0005 */
[----:B----4-:R-:W-:Y:S01]  /*210b0*/  MOV R2, 0x2 ;  /* 0x0000000200027802 */ /* 0x010fe20000000f00 */
[----:B------:R-:W-:Y:S01]  /*210c0*/  IMAD.MOV.U32 R52, RZ, RZ, 0x181f ;  /* 0x0000181fff347424 */ /* 0x000fe200078e00ff */
[----:B------:R-:W-:Y:S02]  /*210d0*/  MOV R3, 0x210f0 ;  /* 0x000210f000037802 */ /* 0x000fe40000000f00 */
[----:B-123--:R-:W-:Y:S05]  /*210e0*/  CALL.REL.NOINC `($__internal_25_$__cuda_sm70_shflsync_idx_p) ;  /* 0x0000316000007944 */ /* 0x00efea0003c00000 */
[----:B------:R-:W-:Y:S01]  /*210f0*/  MOV R2, R52 ;  /* 0x0000003400027202 */ /* 0x000fe20000000f00 */
[----:B------:R-:W-:Y:S05]  /*21100*/  BRA `(.L_x_1733) ;  /* 0xffff06f000007947 */ /* 0x000fea000383ffff */
.L_x_1625:
[----:B------:R-:W-:Y:S01]  /*21110*/  IMAD.MOV.U32 R53, RZ, RZ, R4 ;  /* 0x000000ffff357224 */ /* 0x000fe200078e0004 */
[----:B-1----:R-:W-:Y:S01]  /*21120*/  MOV R2, 0x3 ;  /* 0x0000000300027802 */ /* 0x002fe20000000f00 */
[----:B------:R-:W-:Y:S01]  /*21130*/  IMAD.MOV.U32 R52, RZ, RZ, 0x181f ;  /* 0x0000181fff347424 */ /* 0x000fe200078e00ff */
[----:B------:R-:W-:-:S02]  /*21140*/  MOV R3, 0x21160 ;  /* 0x0002116000037802 */ /* 0x000fc40000000f00 */
[----:B--234-:R-:W-:Y:S05]  /*21150*/  CALL.REL.NOINC `($__internal_25_$__cuda_sm70_shflsync_idx_p) ;  /* 0x000030f000007944 */ /* 0x01cfea0003c00000 */
        /* <DEDUP_REMOVED lines=8> */
.L_x_1626:
[----:B------:R-:W-:Y:S01]  /*211e0*/  IMAD.MOV.U32 R53, RZ, RZ, R4 ;  /* 0x000000ffff357224 */ /* 0x000fe200078e0004 */
[----:B------:R-:W-:Y:S01]  /*211f0*/  MOV R2, RZ ;  /* 0x000000ff00027202 */ /* 0x000fe20000000f00 */
[----:B------:R-:W-:Y:S01]  /*21200*/  IMAD.MOV.U32 R52, RZ, RZ, 0x1c1f ;  /* 0x00001c1fff347424 */ /* 0x000fe200078e00ff */
[----:B------:R-:W-:Y:S02]  /*21210*/  MOV R3, 0x21230 ;  /* 0x0002123000037802 */ /* 0x000fe40000000f00 */
[----:B------:R-:W-:Y:S05]  /*21220*/  CALL.REL.NOINC `($__internal_25_$__cuda_sm70_shflsync_idx_p) ;  /* 0x0000302000007944 */ /* 0x000fea0003c00000 */
[----:B------:R-:W-:Y:S01]  /*21230*/  MOV R2, R52 ;  /* 0x0000003400027202 */ /* 0x000fe20000000f00 */
[----:B------:R-:W-:Y:S05]  /*21240*/  BRA `(.L_x_1735) ;  /* 0xffff08b000007947 */ /* 0x000fea000383ffff */
.L_x_1627:
[----:B------:R-:W-:Y:S01]  /*21250*/  IMAD.MOV.U32 R53, RZ, RZ, R4 ;  /* 0x000000ffff357224 */ /* 0x000fe200078e0004 */
[----:B------:R-:W-:Y:S01]  /*21260*/  MOV R2, 0x1 ;  /* 0x0000000100027802 */ /* 0x000fe20000000f00 */
[----:B------:R-:W-:Y:S01]  /*21270*/  IMAD.MOV.U32 R52, RZ, RZ, 0x1c1f ;  /* 0x00001c1fff347424 */ /* 0x000fe200078e00ff */
[----:B------:R-:W-:Y:S02]  /*21280*/  MOV R3, 0x212a0 ;  /* 0x000212a000037802 */ /* 0x000fe40000000f00 */
[----:B-1----:R-:W-:Y:S05]  /*21290*/  CALL.REL.NOINC `($__internal_25_$__cuda_sm70_shflsync_idx_p) ;  /* 0x00002fb000007944 */ /* 0x002fea0003c00000 */
        /* <DEDUP_REMOVED lines=21> */
[C---:B------:R-:W-:Y:S02]  /*213f0*/  ISETP.GT.AND P2, PT, R6.reuse, 0x18, PT ;  /* 0x000000180600780c */ /* 0x040fe40003f44270 */
        /* <DEDUP_REMOVED lines=88> */
[----:B------:R-:W-:-:S02]  /*21980*/  FSEL R45, R31, -INF , P0 ;  /* 0xff8000001f2d7808 */ /* 0x000fc40000000000 */
[----:B------:R-:W-:Y:S01]  /*21990*/  FMNMX.FTZ R5, R46, R5, !PT ;  /* 0x000000052e057209 */ /* 0x000fe20007810000 */
[----:B------:R-:W-:Y:S01]  /*219a0*/  IMAD.MOV.U32 R4, RZ, RZ, R6 ;  /* 0x000000ffff047224 */ /* 0x000fe200078e0006 */
[----:B------:R-:W-:Y:S02]  /*219b0*/  MOV R2, 0x219e0 ;  /* 0x000219e000027802 */ /* 0x000fe40000000f00 */
[----:B------:R-:W-:Y:S02]  /*219c0*/  FMNMX.FTZ R5, R45, R5, !PT ;  /* 0x000000052d057209 */ /* 0x000fe40007810000 */
[----:B------:R-:W-:Y:S05]  /*219d0*/  CALL.REL.NOINC `($__internal_24_$__cuda_sm70_shflsync_bfly_p) ;  /* 0x0000281000007944 */ /* 0x000fea0003c00000 */
[----:B------:R-:W-:Y:S01]  /*219e0*/  FMNMX.FTZ R6, R6, R225, !PT ;  /* 0x000000e106067209 */ /* 0x000fe20007810000 */
[----:B------:R-:W-:Y:S01]  /*219f0*/  IMAD.MOV.U32 R3, RZ, RZ, 0x1 ;  /* 0x00000001ff037424 */ /* 0x000fe200078e00ff */
[----:B------:R-:W-:-:S03]  /*21a00*/  MOV R2, 0x21a30 ;  /* 0x00021a3000027802 */ /* 0x000fc60000000f00 */
[----:B------:R-:W-:Y:S02]  /*21a10*/  IMAD.MOV.U32 R4, RZ, RZ, R6 ;  /* 0x000000ffff047224 */ /* 0x000fe400078e0006 */
[----:B------:R-:W-:Y:S05]  /*21a20*/  CALL.REL.NOINC `($__internal_24_$__cuda_sm70_shflsync_bfly_p) ;  /* 0x000027c000007944 */ /* 0x000fea0003c00000 */
[----:B------:R-:W-:Y:S01]  /*21a30*/  FMNMX.FTZ R6, R6, R225, !PT ;  /* 0x000000e106067209 */ /* 0x000fe20007810000 */
[----:B------:R-:W-:Y:S01]  /*21a40*/  IMAD.MOV.U32 R4, RZ, RZ, R5 ;  /* 0x000000ffff047224 */ /* 0x000fe200078e0005 */
[----:B------:R-:W-:Y:S01]  /*21a50*/  MOV R2, 0x21a80 ;  /* 0x00021a8000027802 */ /* 0x000fe20000000f00 */
[----:B------:R-:W-:Y:S02]  /*21a60*/  IMAD.MOV.U32 R3, RZ, RZ, 0x2 ;  /* 0x00000002ff037424 */ /* 0x000fe400078e00ff */
[----:B------:R-:W-:Y:S05]  /*21a70*/  CALL.REL.NOINC `($__internal_24_$__cuda_sm70_shflsync_bfly_p) ;  /* 0x0000277000007944 */ /* 0x000fea0003c00000 */
[----:B------:R-:W-:Y:S01]  /*21a80*/  FMNMX.FTZ R5, R5, R225, !PT ;  /* 0x000000e105057209 */ /* 0x000fe20007810000 */
[----:B------:R-:W-:Y:S01]  /*21a90*/  IMAD.MOV.U32 R3, RZ, RZ, 0x1 ;  /* 0x00000001ff037424 */ /* 0x000fe200078e00ff */
[----:B------:R-:W-:-:S03]  /*21aa0*/  MOV R2, 0x21ad0 ;  /* 0x00021ad000027802 */ /* 0x000fc60000000f00 */
[----:B------:R-:W-:Y:S02]  /*21ab0*/  IMAD.MOV.U32 R4, RZ, RZ, R5 ;  /* 0x000000ffff047224 */ /* 0x000fe400078e0005 */
[----:B------:R-:W-:Y:S05]  /*21ac0*/  CALL.REL.NOINC `($__internal_24_$__cuda_sm70_shflsync_bfly_p) ;  /* 0x0000272000007944 */ /* 0x000fea0003c00000 */
[----:B------:R-:W-:Y:S01]  /*21ad0*/  MOV R4, R225 ;  /* 0x000000e100047202 */ /* 0x000fe20000000f00 */
[----:B------:R-:W-:Y:S05]  /*21ae0*/  BRA `(.L_x_1736) ;  /* 0xffff0b4000007947 */ /* 0x000fea000383ffff */
.L_x_1631:
[----:B------:R-:W-:Y:S01]  /*21af0*/  MOV R2, RZ ;  /* 0x000000ff00027202 */ /* 0x000fe20000000f00 */
[----:B------:R-:W-:Y:S01]  /*21b00*/  IMAD.MOV.U32 R53, RZ, RZ, R6 ;  /* 0x000000ffff357224 */ /* 0x000fe200078e0006 */
[----:B------:R-:W-:Y:S01]  /*21b10*/  MOV R3, 0x21b40 ;  /* 0x00021b4000037802 */ /* 0x000fe20000000f00 */
[----:B------:R-:W-:Y:S02]  /*21b20*/  IMAD.MOV.U32 R52, RZ, RZ, 0x181f ;  /* 0x0000181fff347424 */ /* 0x000fe400078e00ff */
[----:B------:R-:W-:Y:S05]  /*21b30*/  CALL.REL.NOINC `($__internal_25_$__cuda_sm70_shflsync_idx_p) ;  /* 0x0000271000007944 */ /* 0x000fea0003c00000 */
[----:B------:R-:W-:Y:S01]  /*21b40*/  MOV R9, R52 ;  /* 0x0000003400097202 */ /* 0x000fe20000000f00 */
[----:B------:R-:W-:-:S05]  /*21b50*/  BRA `(.L_x_1737) ;  /* 0xffff264000007947 */ /* 0x000fca000383ffff */
.L_x_1632:
[----:B------:R-:W-:Y:S01]  /*21b60*/  MOV R2, RZ ;  /* 0x000000ff00027202 */ /* 0x000fe20000000f00 */
[----:B------:R-:W-:Y:S01]  /*21b70*/  IMAD.MOV.U32 R53, RZ, RZ, R8 ;  /* 0x000000ffff357224 */ /* 0x000fe200078e0008 */
[----:B------:R-:W-:Y:S01]  /*21b80*/  MOV R3, 0x21bb0 ;  /* 0x00021bb000037802 */ /* 0x000fe20000000f00 */
[----:B------:R-:W-:Y:S02]  /*21b90*/  IMAD.MOV.U32 R52, RZ, RZ, 0x181f ;  /* 0x0000181fff347424 */ /* 0x000fe400078e00ff */
[----:B-12---:R-:W-:Y:S05]  /*21ba0*/  CALL.REL.NOINC `($__internal_25_$__cuda_sm70_shflsync_idx_p) ;  /* 0x000026a000007944 */ /* 0x006fea0003c00000 */
        /* <DEDUP_REMOVED lines=17> */
[----:B------:R-:W-:Y:S05]  /*21cc0*/  CALL.REL.NOINC `($__internal_25_$__cuda_sm70_shflsync_idx_p) ;  /* 0x0000258000007944 */ /* 0x000fea0003c00000 */
[----:B------:R-:W-:Y:S01]  /*21cd0*/  MOV R2, 0x1 ;  /* 0x0000000100027802 */ /* 0x000fe20000000f00 */
[----:B------:R-:W-:Y:S01]  /*21ce0*/  IMAD.MOV.U32 R9, RZ, RZ, R52 ;  /* 0x000000ffff097224 */ /* 0x000fe200078e0034 */
[----:B------:R-:W-:Y:S01]  /*21cf0*/  MOV R52, 0x181f ;  /* 0x0000181f00347802 */ /* 0x000fe20000000f00 */
[----:B------:R-:W-:Y:S01]  /*21d00*/  IMAD.MOV.U32 R53, RZ, RZ, R8 ;  /* 0x000000ffff357224 */ /* 0x000fe200078e0008 */
[----:B------:R-:W-:Y:S02]  /*21d10*/  MOV R3, 0x21d30 ;  /* 0x00021d3000037802 */ /* 0x000fe40000000f00 */
[----:B------:R-:W-:Y:S05]  /*21d20*/  CALL.REL.NOINC `($__internal_25_$__cuda_sm70_shflsync_idx_p) ;  /* 0x0000252000007944 */ /* 0x000fea0003c00000 */
        /* <DEDUP_REMOVED lines=19> */
[----:B------:R-:W-:Y:S05]  /*21e60*/  CALL.REL.NOINC `($__internal_25_$__cuda_sm70_shflsync_idx_p) ;  /* 0x000023e000007944 */ /* 0x000fea0003c00000 */
[----:B------:R-:W-:Y:S01]  /*21e70*/  MOV R2, 0x2 ;  /* 0x0000000200027802 */ /* 0x000fe20000000f00 */
[----:B------:R-:W-:Y:S01]  /*21e80*/  IMAD.MOV.U32 R10, RZ, RZ, R52 ;  /* 0x000000ffff0a7224 */ /* 0x000fe200078e0034 */
[----:B------:R-:W-:Y:S01]  /*21e90*/  MOV R52, 0x181f ;  /* 0x0000181f00347802 */ /* 0x000fe20000000f00 */
[----:B------:R-:W-:Y:S01]  /*21ea0*/  IMAD.MOV.U32 R53, RZ, RZ, R8 ;  /* 0x000000ffff357224 */ /* 0x000fe200078e0008 */
[----:B------:R-:W-:Y:S02]  /*21eb0*/  MOV R3, 0x21ed0 ;  /* 0x00021ed000037802 */ /* 0x000fe40000000f00 */
[----:B------:R-:W-:Y:S05]  /*21ec0*/  CALL.REL.NOINC `($__internal_25_$__cuda_sm70_shflsync_idx_p) ;  /* 0x0000238000007944 */ /* 0x000fea0003c00000 */
[----:B------:R-:W-:Y:S01]  /*21ed0*/  MOV R9, R52 ;  /* 0x0000003400097202 */ /* 0x000fe20000000f00 */
[----:B------:R-:W-:-:S05]  /*21ee0*/  BRA `(.L_x_1738) ;  /* 0xffff242000007947 */ /* 0x000fca000383ffff */
.L_x_1633:
[----:B--2---:R-:W-:Y:S01]  /*21ef0*/  MOV R2, 0x3 ;  /* 0x0000000300027802 */ /* 0x004fe20000000f00 */
[----:B------:R-:W-:Y:S01]  /*21f00*/  IMAD.MOV.U32 R53, RZ, RZ, R6 ;  /* 0x000000ffff357224 */ /* 0x000fe200078e0006 */
[----:B------:R-:W-:Y:S01]  /*21f10*/  MOV R3, 0x21f40 ;  /* 0x00021f4000037802 */ /* 0x000fe20000000f00 */
[----:B------:R-:W-:Y:S02]  /*21f20*/  IMAD.MOV.U32 R52, RZ, RZ, 0x181f ;  /* 0x0000181fff347424 */ /* 0x000fe400078e00ff */
[----:B-1----:R-:W-:Y:S05]  /*21f30*/  CALL.REL.NOINC `($__internal_25_$__cuda_sm70_shflsync_idx_p) ;  /* 0x0000231000007944 */ /* 0x002fea0003c00000 */
        /* <DEDUP_REMOVED lines=8> */
.L_x_1636:
[----:B------:R-:W-:Y:S01]  /*21fc0*/  MOV R2, RZ ;  /* 0x000000ff00027202 */ /* 0x000fe20000000f00 */
[----:B------:R-:W-:Y:S01]  /*21fd0*/  IMAD.MOV.U32 R53, RZ, RZ, R4 ;  /* 0x000000ffff357224 */ /* 0x000fe200078e0004 */
[----:B------:R-:W-:Y:S01]  /*21fe0*/  MOV R3, 0x22010 ;  /* 0x0002201000037802 */ /* 0x000fe20000000f00 */
[----:B------:R-:W-:Y:S02]  /*21ff0*/  IMAD.MOV.U32 R52, RZ, RZ, 0x181f ;  /* 0x0000181fff347424 */ /* 0x000fe400078e00ff */
[----:B------:R-:W-:Y:S05]  /*22000*/  CALL.REL.NOINC `($__internal_25_$__cuda_sm70_shflsync_idx_p) ;  /* 0x0000224000007944 */ /* 0x000fea0003c00000 */
[----:B------:R-:W-:Y:S01]  /*22010*/  MOV R6, R52 ;  /* 0x0000003400067202 */ /* 0x000fe20000000f00 */
[----:B------:R-:W-:-:S05]  /*22020*/  BRA `(.L_x_1740) ;  /* 0xffff389000007947 */ /* 0x000fca000383ffff */
.L_x_1637:
[----:B------:R-:W-:Y:S01]  /*22030*/  MOV R2, RZ ;  /* 0x000000ff00027202 */ /* 0x000fe20000000f00 */
[----:B------:R-:W-:Y:S01]  /*22040*/  IMAD.MOV.U32 R53, RZ, RZ, R5 ;  /* 0x000000ffff357224 */ /* 0x000fe200078e0005 */
[----:B------:R-:W-:Y:S01]  /*22050*/  MOV R3, 0x22080 ;  /* 0x0002208000037802 */ /* 0x000fe20000000f00 */
[----:B------:R-:W-:Y:S02]  /*22060*/  IMAD.MOV.U32 R52, RZ, RZ, 0x181f ;  /* 0x0000181fff347424 */ /* 0x000fe400078e00ff */
[----:B-12---:R-:W-:Y:S05]  /*22070*/  CALL.REL.NOINC `($__internal_25_$__cuda_sm70_shflsync_idx_p) ;  /* 0x000021d000007944 */ /* 0x006fea0003c00000 */
[----:B------:R-:W-:Y:S01]  /*22080*/  MOV R2, R52 ;  /* 0x0000003400027202 */ /* 0x000fe20000000f00 */
[----:B------:R-:W-:-:S05]  /*22090*/  BRA `(.L_x_1741) ;  /* 0xffff384000007947 */ /* 0x000fca000383ffff */
.L_x_1638:
[----:B--2---:R-:W-:Y:S01]  /*220a0*/  MOV R2, 0x1 ;  /* 0x0000000100027802 */ /* 0x004fe20000000f00 */
[----:B------:R-:W-:Y:S01]  /*220b0*/  IMAD.MOV.U32 R53, RZ, RZ, R4 ;  /* 0x000000ffff357224 */ /* 0x000fe200078e0004 */
[----:B------:R-:W-:Y:S01]  /*220c0*/  MOV R3, 0x220f0 ;  /* 0x000220f000037802 */ /* 0x000fe20000000f00 */
[----:B------:R-:W-:Y:S02]  /*220d0*/  IMAD.MOV.U32 R52, RZ, RZ, 0x181f ;  /* 0x0000181fff347424 */ /* 0x000fe400078e00ff */
[----:B-1-3--:R-:W-:Y:S05]  /*220e0*/  CALL.REL.NOINC `($__internal_25_$__cuda_sm70_shflsync_idx_p) ;  /* 0x0000216000007944 */ /* 0x00afea0003c00000 */
        /* <DEDUP_REMOVED lines=8> */
.L_x_1639:
[----:B-1----:R-:W-:Y:S01]  /*22170*/  MOV R2, 0x2 ;  /* 0x0000000200027802 */ /* 0x002fe20000000f00 */
[----:B------:R-:W-:Y:S01]  /*22180*/  IMAD.MOV.U32 R53, RZ, RZ, R4 ;  /* 0x000000ffff357224 */ /* 0x000fe200078e0004 */
[----:B------:R-:W-:Y:S01]  /*22190*/  MOV R3, 0x221c0 ;  /* 0x000221c000037802 */ /* 0x000fe20000000f00 */
[----:B------:R-:W-:Y:S02]  /*221a0*/  IMAD.MOV.U32 R52, RZ, RZ, 0x181f ;  /* 0x0000181fff347424 */ /* 0x000fe400078e00ff */
[----:B---34-:R-:W-:Y:S05]  /*221b0*/  CALL.REL.NOINC `($__internal_25_$__cuda_sm70_shflsync_idx_p) ;  /* 0x0000209000007944 */ /* 0x018fea0003c00000 */
[----:B------:R-:W-:Y:S01]  /*221c0*/  MOV R6, R52 ;  /* 0x0000003400067202 */ /* 0x000fe20000000f00 */
[----:B------:R-:W-:-:S05]  /*221d0*/  BRA `(.L_x_1743) ;  /* 0xffff38f000007947 */ /* 0x000fca000383ffff */
.L_x_1640:
[----:B-1----:R-:W-:Y:S01]  /*221e0*/  MOV R2, 0x2 ;  /* 0x0000000200027802 */ /* 0x002fe20000000f00 */
[----:B------:R-:W-:Y:S01]  /*221f0*/  IMAD.MOV.U32 R53, RZ, RZ, R5 ;  /* 0x000000ffff357224 */ /* 0x000fe200078e0005 */
[----:B------:R-:W-:Y:S01]  /*22200*/  MOV R3, 0x22230 ;  /* 0x0002223000037802 */ /* 0x000fe20000000f00 */
[----:B------:R-:W-:Y:S02]  /*22210*/  IMAD.MOV.U32 R52, RZ, RZ, 0x181f ;  /* 0x0000181fff347424 */ /* 0x000fe400078e00ff */
[----:B--234-:R-:W-:Y:S05]  /*22220*/  CALL.REL.NOINC `($__internal_25_$__cuda_sm70_shflsync_idx_p) ;  /* 0x0000202000007944 */ /* 0x01cfea0003c00000 */
[----:B------:R-:W-:Y:S01]  /*22230*/  MOV R2, R52 ;  /* 0x0000003400027202 */ /* 0x000fe20000000f00 */
[----:B------:R-:W-:-:S05]  /*22240*/  BRA `(.L_x_1744) ;  /* 0xffff38a000007947 */ /* 0x000fca000383ffff */
.L_x_1641:
[----:B--2---:R-:W-:Y:S01]  /*22250*/  MOV R2, 0x3 ;  /* 0x0000000300027802 */ /* 0x004fe20000000f00 */
[----:B------:R-:W-:Y:S01]  /*22260*/  IMAD.MOV.U32 R53, RZ, RZ, R4 ;  /* 0x000000ffff357224 */ /* 0x000fe200078e0004 */
[----:B------:R-:W-:Y:S01]  /*22270*/  MOV R3, 0x222a0 ;  /* 0x000222a000037802 */ /* 0x000fe20000000f00 */
[----:B------:R-:W-:Y:S02]  /*22280*/  IMAD.MOV.U32 R52, RZ, RZ, 0x181f ;  /* 0x0000181fff347424 */ /* 0x000fe400078e00ff */
[----:B-1-34-:R-:W-:Y:S05]  /*22290*/  CALL.REL.NOINC `($__internal_25_$__cuda_sm70_shflsync_idx_p) ;  /* 0x00001fb000007944 */ /* 0x01afea0003c00000 */
        /* <DEDUP_REMOVED lines=8> */
.L_x_1642:
[----:B------:R-:W-:Y:S01]  /*22320*/  MOV R2, RZ ;  /* 0x000000ff00027202 */ /* 0x000fe20000000f00 */
[----:B------:R-:W-:Y:S01]  /*22330*/  IMAD.MOV.U32 R53, RZ, RZ, R4 ;  /* 0x000000ffff357224 */ /* 0x000fe200078e0004 */
[----:B------:R-:W-:Y:S01]  /*22340*/  MOV R3, 0x22370 ;  /* 0x0002237000037802 */ /* 0x000fe20000000f00 */
[----:B------:R-:W-:Y:S02]  /*22350*/  IMAD.MOV.U32 R52, RZ, RZ, 0x1c1f ;  /* 0x00001c1fff347424 */ /* 0x000fe400078e00ff */
[----:B------:R-:W-:Y:S05]  /*22360*/  CALL.REL.NOINC `($__internal_25_$__cuda_sm70_shflsync_idx_p) ;  /* 0x00001ee000007944 */ /* 0x000fea0003c00000 */
[----:B------:R-:W-:Y:S01]  /*22370*/  MOV R2, R52 ;  /* 0x0000003400027202 */ /* 0x000fe20000000f00 */
[----:B------:R-:W-:-:S05]  /*22380*/  BRA `(.L_x_1746) ;  /* 0xffff3a4000007947 */ /* 0x000fca000383ffff */
.L_x_1643:
[----:B------:R-:W-:Y:S01]  /*22390*/  MOV R2, 0x1 ;  /* 0x0000000100027802 */ /* 0x000fe20000000f00 */
[----:B------:R-:W-:Y:S01]  /*223a0*/  IMAD.MOV.U32 R53, RZ, RZ, R4 ;  /* 0x000000ffff357224 */ /* 0x000fe200078e0004 */
[----:B------:R-:W-:Y:S01]  /*223b0*/  MOV R3, 0x223e0 ;  /* 0x000223e000037802 */ /* 0x000fe20000000f00 */
[----:B------:R-:W-:Y:S02]  /*223c0*/  IMAD.MOV.U32 R52, RZ, RZ, 0x1c1f ;  /* 0x00001c1fff347424 */ /* 0x000fe400078e00ff */
[----:B-1----:R-:W-:Y:S05]  /*223d0*/  CALL.REL.NOINC `($__internal_25_$__cuda_sm70_shflsync_idx_p) ;  /* 0x00001e7000007944 */ /* 0x002fea0003c00000 */
[----:B------:R-:W-:Y:S01]  /*223e0*/  FMNMX.FTZ R2, R8, R15, !PT ;  /* 0x0000000f08027209 */ /* 0x000fe20007810000 */
[----:B------:R-:W-:Y:S03]  /*223f0*/  IMAD.IADD R5, R5, 0x1, R52 ;  /* 0x0000000105057824 */ /* 0x000fe600078e0234 */
[----:B------:R-:W-:Y:S02]  /*22400*/  FMNMX.FTZ R2, R44, R2, !PT ;  /* 0x000000022c027209 */ /* 0x000fe40007810000 */
[C---:B------:R-:W-:Y:S02]  /*22410*/  ISETP.GT.AND P0, PT, R5.reuse, RZ, PT ;  /* 0x000000ff0500720c */ /* 0x040fe40003f04270 */
[----:B------:R-:W-:Y:S02]  /*22420*/  ISETP.GT.AND P1, PT, R5, 0x1, PT ;  /* 0x000000010500780c */ /* 0x000fe40003f24270 */
[----:B------:R-:W-:Y:S02]  /*22430*/  FSEL R9, R235, -INF , P0 ;  /* 0xff800000eb097808 */ /* 0x000fe40000000000 */
[----:B------:R-:W-:Y:S02]  /*22440*/  ISETP.GT.AND P2, PT, R5, 0x8, PT ;  /* 0x000000080500780c */ /* 0x000fe40003f44270 */
[----:B------:R-:W-:Y:S02]  /*22450*/  FSEL R67, R234, -INF , P1 ;  /* 0xff800000ea437808 */ /* 0x000fe40000800000 */
[----:B------:R-:W-:Y:S02]  /*22460*/  FMNMX.FTZ R3, R9, R80, !PT ;  /* 0x0000005009037209 */ /* 0x000fe40007810000 */
[----:B------:R-:W-:Y:S02]  /*22470*/  ISETP.GT.AND P3, PT, R5, 0x9, PT ;  /* 0x000000090500780c */ /* 0x000fe40003f64270 */
[----:B------:R-:W-:Y:S02]  /*22480*/  FSEL R66, R228, -INF , P2 ;  /* 0xff800000e4427808 */ /* 0x000fe40001000000 */
[----:B------:R-:W-:Y:S02]  /*22490*/  FMNMX.FTZ R3, R67, R3, !PT ;  /* 0x0000000343037209 */ /* 0x000fe40007810000 */
[----:B------:R-:W-:Y:S02]  /*224a0*/  ISETP.GT.AND P0, PT, R5, 0x10, PT ;  /* 0x000000100500780c */ /* 0x000fe40003f04270 */
[----:B------:R-:W-:Y:S02]  /*224b0*/  FSEL R65, R225, -INF , P3 ;  /* 0xff800000e1417808 */ /* 0x000fe40001800000 */
[----:B------:R-:W-:Y:S02]  /*224c0*/  FMNMX.FTZ R2, R43, R2, !PT ;  /* 0x000000022b027209 */ /* 0x000fe40007810000 */
        /* <DEDUP_REMOVED lines=81> */
[C---:B------:R-:W-:Y:S02]  /*229e0*/  ISETP.GT.AND P2, PT, R5.reuse, 0x61, PT ;  /* 0x000000610500780c */ /* 0x040fe40003f44270 */
[C---:B------:R-:W-:Y:S02]  /*229f0*/  ISETP.GT.AND P1, PT, R5.reuse, 0x68, PT ;  /* 0x000000680500780c */ /* 0x040fe40003f24270 */
[----:B------:R-:W-:Y:S02]  /*22a00*/  ISETP.GT.AND P0, PT, R5, 0x69, PT ;  /* 0x000000690500780c */ /* 0x000fe40003f04270 */
[----:B------:R-:W-:Y:S02]  /*22a10*/  FMNMX.FTZ R2, R22, R2, !PT ;  /* 0x0000000216027209 */ /* 0x000fe40007810000 */
[----:B------:R-:W-:Y:S02]  /*22a20*/  FSEL R17, R153, -INF , P3 ;  /* 0xff80000099117808 */ /* 0x000fe40001800000 */
[----:B------:R-:W-:Y:S01]  /*22a30*/  FMNMX.FTZ R5, R45, R3, !PT ;  /* 0x000000032d057209 */ /* 0x000fe20007810000 */
[----:B------:R-:W-:Y:S01]  /*22a40*/  IMAD.MOV.U32 R3, RZ, RZ, 0x2 ;  /* 0x00000002ff037424 */ /* 0x000fe200078e00ff */
[----:B------:R-:W-:Y:S02]  /*22a50*/  FMNMX.FTZ R4, R21, R2, !PT ;  /* 0x0000000215047209 */ /* 0x000fe40007810000 */
        /* <DEDUP_REMOVED lines=11> */
[----:B------:R-:W-:Y:S05]  /*22b10*/  CALL.REL.NOINC `($__internal_24_$__cuda_sm70_shflsync_bfly_p) ;  /* 0x000016d000007944 */ /* 0x000fea0003c00000 */
[----:B------:R-:W-:Y:S01]  /*22b20*/  FMNMX.FTZ R4, R4, R225, !PT ;  /* 0x000000e104047209 */ /* 0x000fe20007810000 */
[----:B------:R-:W-:Y:S01]  /*22b30*/  IMAD.MOV.U32 R3, RZ, RZ, 0x1 ;  /* 0x00000001ff037424 */ /* 0x000fe200078e00ff */
[----:B------:R-:W-:Y:S02]  /*22b40*/  MOV R2, 0x22b60 ;  /* 0x00022b6000027802 */ /* 0x000fe40000000f00 */
[----:B------:R-:W-:Y:S05]  /*22b50*/  CALL.REL.NOINC `($__internal_24_$__cuda_sm70_shflsync_bfly_p) ;  /* 0x0000169000007944 */ /* 0x000fea0003c00000 */
[----:B------:R-:W-:Y:S01]  /*22b60*/  IMAD.MOV.U32 R3, RZ, RZ, 0x2 ;  /* 0x00000002ff037424 */ /* 0x000fe200078e00ff */
[----:B------:R-:W-:Y:S01]  /*22b70*/  FMNMX.FTZ R6, R4, R225, !PT ;  /* 0x000000e104067209 */ /* 0x000fe20007810000 */
[----:B------:R-:W-:Y:S01]  /*22b80*/  IMAD.MOV.U32 R4, RZ, RZ, R5 ;  /* 0x000000ffff047224 */ /* 0x000fe200078e0005 */
[----:B------:R-:W-:Y:S02]  /*22b90*/  MOV R2, 0x22bb0 ;  /* 0x00022bb000027802 */ /* 0x000fe40000000f00 */
[----:B------:R-:W-:Y:S05]  /*22ba0*/  CALL.REL.NOINC `($__internal_24_$__cuda_sm70_shflsync_bfly_p) ;  /* 0x0000164000007944 */ /* 0x000fea0003c00000 */
[----:B------:R-:W-:Y:S01]  /*22bb0*/  FMNMX.FTZ R4, R5, R225, !PT ;  /* 0x000000e105047209 */ /* 0x000fe20007810000 */
[----:B------:R-:W-:Y:S01]  /*22bc0*/  IMAD.MOV.U32 R3, RZ, RZ, 0x1 ;  /* 0x00000001ff037424 */ /* 0x000fe200078e00ff */
[----:B------:R-:W-:Y:S02]  /*22bd0*/  MOV R2, 0x22bf0 ;  /* 0x00022bf000027802 */ /* 0x000fe40000000f00 */
[----:B------:R-:W-:Y:S05]  /*22be0*/  CALL.REL.NOINC `($__internal_24_$__cuda_sm70_shflsync_bfly_p) ;  /* 0x0000160000007944 */ /* 0x000fea0003c00000 */
[----:B------:R-:W-:Y:S01]  /*22bf0*/  MOV R2, R225 ;  /* 0x000000e100027202 */ /* 0x000fe20000000f00 */
[----:B------:R-:W-:-:S05]  /*22c00*/  BRA `(.L_x_1747) ;  /* 0xffff3cf000007947 */ /* 0x000fca000383ffff */
.L_x_1646:
[----:B-1--4-:R-:W-:Y:S01]  /*22c10*/  MOV R2, RZ ;  /* 0x000000ff00027202 */ /* 0x012fe20000000f00 */
[----:B------:R-:W-:Y:S01]  /*22c20*/  IMAD.MOV.U32 R53, RZ, RZ, R4 ;  /* 0x000000ffff357224 */ /* 0x000fe200078e0004 */
[----:B------:R-:W-:Y:S01]  /*22c30*/  MOV R3, 0x22c60 ;  /* 0x00022c6000037802 */ /* 0x000fe20000000f00 */
[----:B------:R-:W-:Y:S02]  /*22c40*/  IMAD.MOV.U32 R52, RZ, RZ, 0x181f ;  /* 0x0000181fff347424 */ /* 0x000fe400078e00ff */
[----:B------:R-:W-:Y:S05]  /*22c50*/  CALL.REL.NOINC `($__internal_25_$__cuda_sm70_shflsync_idx_p) ;  /* 0x000015f000007944 */ /* 0x000fea0003c00000 */
[----:B------:R-:W-:Y:S01]  /*22c60*/  MOV R10, R52 ;  /* 0x00000034000a7202 */ /* 0x000fe20000000f00 */
[----:B------:R-:W-:-:S05]  /*22c70*/  BRA `(.L_x_1748) ;  /* 0xffff5c0000007947 */ /* 0x000fca000383ffff */
.L_x_1649:
        /* <DEDUP_REMOVED lines=13> */
.L_x_1652:
[----:B------:R-:W-:Y:S01]  /*22d50*/  MOV R2, RZ ;  /* 0x000000ff00027202 */ /* 0x000fe20000000f00 */
[----:B------:R-:W-:Y:S01]  /*22d60*/  IMAD.MOV.U32 R53, RZ, RZ, R4 ;  /* 0x000000ffff357224 */ /* 0x000fe200078e0004 */
[----:B------:R-:W-:Y:S01]  /*22d70*/  MOV R3, 0x22da0 ;  /* 0x00022da000037802 */ /* 0x000fe20000000f00 */
[----:B------:R-:W-:Y:S02]  /*22d80*/  IMAD.MOV.U32 R52, RZ, RZ, 0x181f ;  /* 0x0000181fff347424 */ /* 0x000fe400078e00ff */
[----:B------:R-:W-:Y:S05]  /*22d90*/  CALL.REL.NOINC `($__internal_25_$__cuda_sm70_shflsync_idx_p) ;  /* 0x000014b000007944 */ /* 0x000fea0003c00000 */
[----:B------:R-:W-:Y:S01]  /*22da0*/  MOV R10, R52 ;  /* 0x00000034000a7202 */ /* 0x000fe20000000f00 */
[----:B------:R-:W-:-:S05]  /*22db0*/  BRA `(.L_x_1750) ;  /* 0xffff71b000007947 */ /* 0x000fca000383ffff */
.L_x_1653:
[----:B------:R-:W-:Y:S01]  /*22dc0*/  MOV R2, RZ ;  /* 0x000000ff00027202 */ /* 0x000fe20000000f00 */
[----:B------:R-:W-:Y:S01]  /*22dd0*/  IMAD.MOV.U32 R53, RZ, RZ, R8 ;  /* 0x000000ffff357224 */ /* 0x000fe200078e0008 */
[----:B------:R-:W-:Y:S01]  /*22de0*/  MOV R3, 0x22e10 ;  /* 0x00022e1000037802 */ /* 0x000fe20000000f00 */
[----:B------:R-:W-:Y:S02]  /*22df0*/  IMAD.MOV.U32 R52, RZ, RZ, 0x181f ;  /* 0x0000181fff347424 */ /* 0x000fe400078e00ff */
[----:B-12---:R-:W-:Y:S05]  /*22e00*/  CALL.REL.NOINC `($__internal_25_$__cuda_sm70_shflsync_idx_p) ;  /* 0x0000144000007944 */ /* 0x006fea0003c00000 */
[----:B------:R-:W-:Y:S01]  /*22e10*/  MOV R9, R52 ;  /* 0x0000003400097202 */ /* 0x000fe20000000f00 */
[----:B------:R-:W-:-:S05]  /*22e20*/  BRA `(.L_x_1751) ;  /* 0xffff716000007947 */ /* 0x000fca000383ffff */
.L_x_1654:
        /* <DEDUP_REMOVED lines=13> */
.L_x_1655:
[----:B-1----:R-:W-:Y:S01]  /*22f00*/  MOV R2, 0x2 ;  /* 0x0000000200027802 */ /* 0x002fe20000000f00 */
[----:B------:R-:W-:Y:S01]  /*22f10*/  IMAD.MOV.U32 R53, RZ, RZ, R4 ;  /* 0x000000ffff357224 */ /* 0x000fe200078e0004 */
[----:B------:R-:W-:Y:S01]  /*22f20*/  MOV R3, 0x22f50 ;  /* 0x00022f5000037802 */ /* 0x000fe20000000f00 */
[----:B------:R-:W-:Y:S02]  /*22f30*/  IMAD.MOV.U32 R52, RZ, RZ, 0x181f ;  /* 0x0000181fff347424 */ /* 0x000fe400078e00ff */
[----:B---34-:R-:W-:Y:S05]  /*22f40*/  CALL.REL.NOINC `($__internal_25_$__cuda_sm70_shflsync_idx_p) ;  /* 0x0000130000007944 */ /* 0x018fea0003c00000 */
[----:B------:R-:W-:Y:S01]  /*22f50*/  MOV R10, R52 ;  /* 0x00000034000a7202 */ /* 0x000fe20000000f00 */
[----:B------:R-:W-:-:S05]  /*22f60*/  BRA `(.L_x_1753) ;  /* 0xffff729000007947 */ /* 0x000fca000383ffff */
.L_x_1656:
[----:B-1----:R-:W-:Y:S01]  /*22f70*/  MOV R2, 0x2 ;  /* 0x0000000200027802 */ /* 0x002fe20000000f00 */
[----:B------:R-:W-:Y:S01]  /*22f80*/  IMAD.MOV.U32 R53, RZ, RZ, R8 ;  /* 0x000000ffff357224 */ /* 0x000fe200078e0008 */
[----:B------:R-:W-:Y:S01]  /*22f90*/  MOV R3, 0x22fc0 ;  /* 0x00022fc000037802 */ /* 0x000fe20000000f00 */
[----:B------:R-:W-:Y:S02]  /*22fa0*/  IMAD.MOV.U32 R52, RZ, RZ, 0x181f ;  /* 0x0000181fff347424 */ /* 0x000fe400078e00ff */
[----:B--234-:R-:W-:Y:S05]  /*22fb0*/  CALL.REL.NOINC `($__internal_25_$__cuda_sm70_shflsync_idx_p) ;  /* 0x0000129000007944 */ /* 0x01cfea0003c00000 */
[----:B------:R-:W-:Y:S01]  /*22fc0*/  MOV R9, R52 ;  /* 0x0000003400097202 */ /* 0x000fe20000000f00 */
[----:B------:R-:W-:-:S05]  /*22fd0*/  BRA `(.L_x_1754) ;  /* 0xffff724000007947 */ /* 0x000fca000383ffff */
.L_x_1657:
[----:B-1----:R-:W-:Y:S01]  /*22fe0*/  MOV R2, 0x3 ;  /* 0x0000000300027802 */ /* 0x002fe20000000f00 */
[----:B------:R-:W-:Y:S01]  /*22ff0*/  IMAD.MOV.U32 R53, RZ, RZ, R4 ;  /* 0x000000ffff357224 */ /* 0x000fe200078e0004 */
[----:B------:R-:W-:Y:S01]  /*23000*/  MOV R3, 0x23030 ;  /* 0x0002303000037802 */ /* 0x000fe20000000f00 */
[----:B------:R-:W-:Y:S02]  /*23010*/  IMAD.MOV.U32 R52, RZ, RZ, 0x181f ;  /* 0x0000181fff347424 */ /* 0x000fe400078e00ff */
[----:B--2-4-:R-:W-:Y:S05]  /*23020*/  CALL.REL.NOINC `($__internal_25_$__cuda_sm70_shflsync_idx_p) ;  /* 0x0000122000007944 */ /* 0x014fea0003c00000 */
        /* <DEDUP_REMOVED lines=8> */
.L_x_1658:
[----:B------:R-:W-:Y:S02]  /*230b0*/  MOV R3, 0x2 ;  /* 0x0000000200037802 */ /* 0x000fe40000000f00 */
[----:B------:R-:W-:Y:S02]  /*230c0*/  MOV R2, 0x230e0 ;  /* 0x000230e000027802 */ /* 0x000fe40000000f00 */
[----:B------:R-:W-:Y:S05]  /*230d0*/  CALL.REL.NOINC `($__internal_24_$__cuda_sm70_shflsync_bfly_p) ;  /* 0x0000111000007944 */ /* 0x000fea0003c00000 */
[----:B------:R-:W-:Y:S01]  /*230e0*/  MOV R2, R225 ;  /* 0x000000e100027202 */ /* 0x000fe20000000f00 */
[----:B------:R-:W-:-:S05]  /*230f0*/  BRA `(.L_x_1756) ;  /* 0xffff773000007947 */ /* 0x000fca000383ffff */
.L_x_1659:
[----:B------:R-:W-:Y:S02]  /*23100*/  MOV R3, 0x1 ;  /* 0x0000000100037802 */ /* 0x000fe40000000f00 */
        /* <DEDUP_REMOVED lines=13> */
.L_x_1661:
[----:B------:R-:W-:Y:S01]  /*231e0*/  IMAD.MOV.U32 R4, RZ, RZ, R246 ;  /* 0x000000ffff047224 */ /* 0x000fe200078e00f6 */
[----:B------:R-:W-:-:S02]  /*231f0*/  MOV R3, 0x2 ;  /* 0x0000000200037802 */ /* 0x000fc40000000f00 */
[----:B------:R-:W-:Y:S02]  /*23200*/  MOV R2, 0x23220 ;  /* 0x0002322000027802 */ /* 0x000fe40000000f00 */
[----:B------:R-:W-:Y:S05]  /*23210*/  CALL.REL.NOINC `($__internal_24_$__cuda_sm70_shflsync_bfly_p) ;  /* 0x00000fd000007944 */ /* 0x000fea0003c00000 */
[----:B------:R-:W-:Y:S01]  /*23220*/  MOV R2, R225 ;  /* 0x000000e100027202 */ /* 0x000fe20000000f00 */
[----:B------:R-:W-:Y:S05]  /*23230*/  BRA `(.L_x_1758) ;  /* 0xffff92f000007947 */ /* 0x000fea000383ffff */
.L_x_1662:
[----:B------:R-:W-:Y:S02]  /*23240*/  MOV R3, 0x1 ;  /* 0x0000000100037802 */ /* 0x000fe40000000f00 */
[----:B------:R-:W-:Y:S02]  /*23250*/  MOV R2, 0x23270 ;  /* 0x0002327000027802 */ /* 0x000fe40000000f00 */
[----:B-1----:R-:W-:Y:S05]  /*23260*/  CALL.REL.NOINC `($__internal_24_$__cuda_sm70_shflsync_bfly_p) ;  /* 0x00000f8000007944 */ /* 0x002fea0003c00000 */
[----:B------:R-:W-:Y:S02]  /*23270*/  FADD.FTZ R8, R4, R225 ;  /* 0x000000e104087221 */ /* 0x000fe40000010000 */
[----:B------:R1:W5:Y:S01]  /*23280*/  LDL R4, [R1] ;  /* 0x0000000001047983 */ /* 0x0003620000100800 */
[----:B------:R-:W-:Y:S02]  /*23290*/  MOV R3, 0x2 ;  /* 0x0000000200037802 */ /* 0x000fe40000000f00 */
[----:B------:R-:W-:Y:S02]  /*232a0*/  MOV R2, 0x232c0 ;  /* 0x000232c000027802 */ /* 0x000fe40000000f00 */
[----:B-1---5:R-:W-:Y:S05]  /*232b0*/  CALL.REL.NOINC `($__internal_24_$__cuda_sm70_shflsync_bfly_p) ;  /* 0x00000f3000007944 */ /* 0x022fea0003c00000 */
[----:B------:R-:W2:Y:S01]  /*232c0*/  LDL.LU R2, [R1] ;  /* 0x0000000001027983 */ /* 0x000ea20000300800 */
[----:B------:R-:W-:Y:S01]  /*232d0*/  MOV R3, 0x1 ;  /* 0x0000000100037802 */ /* 0x000fe20000000f00 */
[----:B--2---:R-:W-:Y:S01]  /*232e0*/  FADD.FTZ R9, R2, R225 ;  /* 0x000000e102097221 */ /* 0x004fe20000010000 */
[----:B------:R-:W-:-:S04]  /*232f0*/  MOV R2, 0x23320 ;  /* 0x0002332000027802 */ /* 0x000fc80000000f00 */
[----:B------:R-:W-:Y:S02]  /*23300*/  MOV R4, R9 ;  /* 0x0000000900047202 */ /* 0x000fe40000000f00 */
[----:B------:R-:W-:Y:S05]  /*23310*/  CALL.REL.NOINC `($__internal_24_$__cuda_sm70_shflsync_bfly_p) ;  /* 0x00000ed000007944 */ /* 0x000fea0003c00000 */
[----:B------:R-:W-:Y:S01]  /*23320*/  MOV R2, R225 ;  /* 0x000000e100027202 */ /* 0x000fe20000000f00 */
[----:B------:R-:W-:Y:S05]  /*23330*/  BRA `(.L_x_1759) ;  /* 0xffff927000007947 */ /* 0x000fea000383ffff */
.L_x_1669:
[----:B--234-:R-:W-:Y:S01]  /*23340*/  IMAD.MOV.U32 R53, RZ, RZ, R6 ;  /* 0x000000ffff357224 */ /* 0x01cfe200078e0006 */
[----:B------:R-:W-:Y:S01]  /*23350*/  MOV R2, RZ ;  /* 0x000000ff00027202 */ /* 0x000fe20000000f00 */
[----:B------:R-:W-:Y:S01]  /*23360*/  IMAD.MOV.U32 R52, RZ, RZ, 0x181f ;  /* 0x0000181fff347424 */ /* 0x000fe200078e00ff */
[----:B------:R-:W-:Y:S02]  /*23370*/  MOV R3, 0x23390 ;  /* 0x0002339000037802 */ /* 0x000fe40000000f00 */
[----:B-1----:R-:W-:Y:S05]  /*23380*/  CALL.REL.NOINC `($__internal_25_$__cuda_sm70_shflsync_idx_p) ;  /* 0x00000ec000007944 */ /* 0x002fea0003c00000 */
[----:B------:R-:W-:Y:S01]  /*23390*/  MOV R9, R52 ;  /* 0x0000003400097202 */ /* 0x000fe20000000f00 */
[----:B------:R-:W-:Y:S05]  /*233a0*/  BRA `(.L_x_1760) ;  /* 0xffffa63000007947 */ /* 0x000fea000383ffff */
.L_x_1670:
[----:B------:R-:W-:Y:S01]  /*233b0*/  IMAD.MOV.U32 R53, RZ, RZ, R8 ;  /* 0x000000ffff357224 */ /* 0x000fe200078e0008 */
[----:B------:R-:W-:Y:S01]  /*233c0*/  MOV R2, RZ ;  /* 0x000000ff00027202 */ /* 0x000fe20000000f00 */
[----:B------:R-:W-:Y:S01]  /*233d0*/  IMAD.MOV.U32 R52, RZ, RZ, 0x181f ;  /* 0x0000181fff347424 */ /* 0x000fe200078e00ff */
[----:B------:R-:W-:Y:S02]  /*233e0*/  MOV R3, 0x23400 ;  /* 0x0002340000037802 */ /* 0x000fe40000000f00 */
[----:B-123--:R-:W-:Y:S05]  /*233f0*/  CALL.REL.NOINC `($__internal_25_$__cuda_sm70_shflsync_idx_p) ;  /* 0x00000e5000007944 */ /* 0x00efea0003c00000 */
[----:B------:R-:W-:Y:S01]  /*23400*/  MOV R2, R52 ;  /* 0x0000003400027202 */ /* 0x000fe20000000f00 */
[----:B------:R-:W-:Y:S05]  /*23410*/  BRA `(.L_x_1761) ;  /* 0xffffa5e000007947 */ /* 0x000fea000383ffff */
.L_x_1673:
[----:B------:R-:W-:Y:S01]  /*23420*/  IMAD.MOV.U32 R53, RZ, RZ, R6 ;  /* 0x000000ffff357224 */ /* 0x000fe200078e0006 */
[----:B--2---:R-:W-:Y:S01]  /*23430*/  MOV R2, 0x1 ;  /* 0x0000000100027802 */ /* 0x004fe20000000f00 */
[----:B------:R-:W-:Y:S01]  /*23440*/  IMAD.MOV.U32 R52, RZ, RZ, 0x181f ;  /* 0x0000181fff347424 */ /* 0x000fe200078e00ff */
[----:B------:R-:W-:-:S02]  /*23450*/  MOV R3, 0x23470 ;  /* 0x0002347000037802 */ /* 0x000fc40000000f00 */
[----:B-1-34-:R-:W-:Y:S05]  /*23460*/  CALL.REL.NOINC `($__internal_25_$__cuda_sm70_shflsync_idx_p) ;  /* 0x00000de000007944 */ /* 0x01afea0003c00000 */
        /* <DEDUP_REMOVED lines=8> */
.L_x_1676:
[----:B------:R-:W-:Y:S01]  /*234f0*/  IMAD.MOV.U32 R53, RZ, RZ, R6 ;  /* 0x000000ffff357224 */ /* 0x000fe200078e0006 */
[----:B--2---:R-:W-:Y:S01]  /*23500*/  MOV R2, 0x2 ;  /* 0x0000000200027802 */ /* 0x004fe20000000f00 */
[----:B------:R-:W-:Y:S01]  /*23510*/  IMAD.MOV.U32 R52, RZ, RZ, 0x181f ;  /* 0x0000181fff347424 */ /* 0x000fe200078e00ff */
[----:B------:R-:W-:Y:S02]  /*23520*/  MOV R3, 0x23540 ;  /* 0x0002354000037802 */ /* 0x000fe40000000f00 */
[----:B-1-34-:R-:W-:Y:S05]  /*23530*/  CALL.REL.NOINC `($__internal_25_$__cuda_sm70_shflsync_idx_p) ;  /* 0x00000d1000007944 */ /* 0x01afea0003c00000 */
[----:B------:R-:W-:Y:S01]  /*23540*/  MOV R9, R52 ;  /* 0x0000003400097202 */ /* 0x000fe20000000f00 */
[----:B------:R-:W-:Y:S05]  /*23550*/  BRA `(.L_x_1763) ;  /* 0xffffa6a000007947 */ /* 0x000fea000383ffff */
.L_x_1677:
[----:B------:R-:W-:Y:S01]  /*23560*/  IMAD.MOV.U32 R53, RZ, RZ, R8 ;  /* 0x000000ffff357224 */ /* 0x000fe200078e0008 */
[----:B--2---:R-:W-:Y:S01]  /*23570*/  MOV R2, 0x2 ;  /* 0x0000000200027802 */ /* 0x004fe20000000f00 */
[----:B------:R-:W-:Y:S01]  /*23580*/  IMAD.MOV.U32 R52, RZ, RZ, 0x181f ;  /* 0x0000181fff347424 */ /* 0x000fe200078e00ff */
[----:B------:R-:W-:Y:S02]  /*23590*/  MOV R3, 0x235b0 ;  /* 0x000235b000037802 */ /* 0x000fe40000000f00 */
[----:B-1-34-:R-:W-:Y:S05]  /*235a0*/  CALL.REL.NOINC `($__internal_25_$__cuda_sm70_shflsync_idx_p) ;  /* 0x00000ca000007944 */ /* 0x01afea0003c00000 */
[----:B------:R-:W-:Y:S01]  /*235b0*/  MOV R2, R52 ;  /* 0x0000003400027202 */ /* 0x000fe20000000f00 */
[----:B------:R-:W-:Y:S05]  /*235c0*/  BRA `(.L_x_1764) ;  /* 0xffffa65000007947 */ /* 0x000fea000383ffff */
.L_x_1680:
[----:B------:R-:W-:Y:S01]  /*235d0*/  IMAD.MOV.U32 R53, RZ, RZ, R6 ;  /* 0x000000ffff357224 */ /* 0x000fe200078e0006 */
[----:B---34-:R-:W-:Y:S01]  /*235e0*/  MOV R2, 0x3 ;  /* 0x0000000300027802 */ /* 0x018fe20000000f00 */
[----:B------:R-:W-:Y:S01]  /*235f0*/  IMAD.MOV.U32 R52, RZ, RZ, 0x181f ;  /* 0x0000181fff347424 */ /* 0x000fe200078e00ff */
[----:B------:R-:W-:-:S02]  /*23600*/  MOV R3, 0x23620 ;  /* 0x0002362000037802 */ /* 0x000fc40000000f00 */
[----:B-12---:R-:W-:Y:S05]  /*23610*/  CALL.REL.NOINC `($__internal_25_$__cuda_sm70_shflsync_idx_p) ;  /* 0x00000c3000007944 */ /* 0x006fea0003c00000 */
        /* <DEDUP_REMOVED lines=8> */
.L_x_1682:
[----:B------:R-:W-:Y:S01]  /*236a0*/  IMAD.MOV.U32 R53, RZ, RZ, R6 ;  /* 0x000000ffff357224 */ /* 0x000fe200078e0006 */
[----:B------:R-:W-:Y:S01]  /*236b0*/  MOV R2, RZ ;  /* 0x000000ff00027202 */ /* 0x000fe20000000f00 */
[----:B------:R-:W-:Y:S01]  /*236c0*/  IMAD.MOV.U32 R52, RZ, RZ, 0x1c1f ;  /* 0x00001c1fff347424 */ /* 0x000fe200078e00ff */
[----:B------:R-:W-:Y:S02]  /*236d0*/  MOV R3, 0x236f0 ;  /* 0x000236f000037802 */ /* 0x000fe40000000f00 */
[----:B------:R-:W-:Y:S05]  /*236e0*/  CALL.REL.NOINC `($__internal_25_$__cuda_sm70_shflsync_idx_p) ;  /* 0x00000b6000007944 */ /* 0x000fea0003c00000 */
[----:B------:R-:W-:Y:S01]  /*236f0*/  MOV R4, R52 ;  /* 0x0000003400047202 */ /* 0x000fe20000000f00 */
[----:B------:R-:W-:Y:S05]  /*23700*/  BRA `(.L_x_1766) ;  /* 0xffffa92000007947 */ /* 0x000fea000383ffff */
.L_x_1683:
[----:B------:R-:W-:Y:S01]  /*23710*/  IMAD.MOV.U32 R53, RZ, RZ, R5 ;  /* 0x000000ffff357224 */ /* 0x000fe200078e0005 */
[----:B------:R-:W-:Y:S01]  /*23720*/  MOV R2, RZ ;  /* 0x000000ff00027202 */ /* 0x000fe20000000f00 */
[----:B------:R-:W-:Y:S01]  /*23730*/  IMAD.MOV.U32 R52, RZ, RZ, 0x1c1f ;  /* 0x00001c1fff347424 */ /* 0x000fe200078e00ff */
[----:B------:R-:W-:Y:S02]  /*23740*/  MOV R3, 0x23760 ;  /* 0x0002376000037802 */ /* 0x000fe40000000f00 */
[----:B-12---:R-:W-:Y:S05]  /*23750*/  CALL.REL.NOINC `($__internal_25_$__cuda_sm70_shflsync_idx_p) ;  /* 0x00000af000007944 */ /* 0x006fea0003c00000 */
[----:B------:R-:W-:Y:S01]  /*23760*/  MOV R2, R52 ;  /* 0x0000003400027202 */ /* 0x000fe20000000f00 */
[----:B------:R-:W-:Y:S05]  /*23770*/  BRA `(.L_x_1767) ;  /* 0xffffa8d000007947 */ /* 0x000fea000383ffff */
.L_x_1686:
        /* <DEDUP_REMOVED lines=13> */
.L_x_1690:
[----:B------:R-:W-:Y:S01]  /*23850*/  IMAD.MOV.U32 R53, RZ, RZ, R5 ;  /* 0x000000ffff357224 */ /* 0x000fe200078e0005 */
[----:B------:R-:W-:Y:S01]  /*23860*/  MOV R2, RZ ;  /* 0x000000ff00027202 */ /* 0x000fe20000000f00 */
[----:B------:R-:W-:Y:S01]  /*23870*/  IMAD.MOV.U32 R52, RZ, RZ, 0x181f ;  /* 0x0000181fff347424 */ /* 0x000fe200078e00ff */
[----:B------:R-:W-:Y:S02]  /*23880*/  MOV R3, 0x238a0 ;  /* 0x000238a000037802 */ /* 0x000fe40000000f00 */
[----:B------:R-:W-:Y:S05]  /*23890*/  CALL.REL.NOINC `($__internal_25_$__cuda_sm70_shflsync_idx_p) ;  /* 0x000009b000007944 */ /* 0x000fea0003c00000 */
[----:B------:R-:W-:Y:S01]  /*238a0*/  MOV R9, R52 ;  /* 0x0000003400097202 */ /* 0x000fe20000000f00 */
[----:B------:R-:W-:Y:S05]  /*238b0*/  BRA `(.L_x_1769) ;  /* 0xffffbbe000007947 */ /* 0x000fea000383ffff */
.L_x_1691:
[----:B------:R-:W-:Y:S01]  /*238c0*/  IMAD.MOV.U32 R53, RZ, RZ, R8 ;  /* 0x000000ffff357224 */ /* 0x000fe200078e0008 */
[----:B------:R-:W-:Y:S01]  /*238d0*/  MOV R2, RZ ;  /* 0x000000ff00027202 */ /* 0x000fe20000000f00 */
[----:B------:R-:W-:Y:S01]  /*238e0*/  IMAD.MOV.U32 R52, RZ, RZ, 0x181f ;  /* 0x0000181fff347424 */ /* 0x000fe200078e00ff */
[----:B------:R-:W-:Y:S02]  /*238f0*/  MOV R3, 0x23910 ;  /* 0x0002391000037802 */ /* 0x000fe40000000f00 */
[----:B-12---:R-:W-:Y:S05]  /*23900*/  CALL.REL.NOINC `($__internal_25_$__cuda_sm70_shflsync_idx_p) ;  /* 0x0000094000007944 */ /* 0x006fea0003c00000 */
[----:B------:R-:W-:Y:S01]  /*23910*/  MOV R2, R52 ;  /* 0x0000003400027202 */ /* 0x000fe20000000f00 */
[----:B------:R-:W-:Y:S05]  /*23920*/  BRA `(.L_x_1770) ;  /* 0xffffbb9000007947 */ /* 0x000fea000383ffff */
.L_x_1694:
        /* <DEDUP_REMOVED lines=13> */
.L_x_1697:
[----:B------:R-:W-:Y:S01]  /*23a00*/  IMAD.MOV.U32 R53, RZ, RZ, R5 ;  /* 0x000000ffff357224 */ /* 0x000fe200078e0005 */
[----:B-1--4-:R-:W-:Y:S01]  /*23a10*/  MOV R2, 0x2 ;  /* 0x0000000200027802 */ /* 0x012fe20000000f00 */
[----:B------:R-:W-:Y:S01]  /*23a20*/  IMAD.MOV.U32 R52, RZ, RZ, 0x181f ;  /* 0x0000181fff347424 */ /* 0x000fe200078e00ff */
[----:B------:R-:W-:Y:S02]  /*23a30*/  MOV R3, 0x23a50 ;  /* 0x00023a5000037802 */ /* 0x000fe40000000f00 */
[----:B--23--:R-:W-:Y:S05]  /*23a40*/  CALL.REL.NOINC `($__internal_25_$__cuda_sm70_shflsync_idx_p) ;  /* 0x0000080000007944 */ /* 0x00cfea0003c00000 */
[----:B------:R-:W-:Y:S01]  /*23a50*/  MOV R9, R52 ;  /* 0x0000003400097202 */ /* 0x000fe20000000f00 */
[----:B------:R-:W-:Y:S05]  /*23a60*/  BRA `(.L_x_1772) ;  /* 0xffffbc6000007947 */ /* 0x000fea000383ffff */
.L_x_1698:
[----:B------:R-:W-:Y:S01]  /*23a70*/  IMAD.MOV.U32 R53, RZ, RZ, R8 ;  /* 0x000000ffff357224 */ /* 0x000fe200078e0008 */
[----:B----4-:R-:W-:Y:S01]  /*23a80*/  MOV R2, 0x2 ;  /* 0x0000000200027802 */ /* 0x010fe20000000f00 */
[----:B------:R-:W-:Y:S01]  /*23a90*/  IMAD.MOV.U32 R52, RZ, RZ, 0x181f ;  /* 0x0000181fff347424 */ /* 0x000fe200078e00ff */
[----:B------:R-:W-:Y:S02]  /*23aa0*/  MOV R3, 0x23ac0 ;  /* 0x00023ac000037802 */ /* 0x000fe40000000f00 */
[----:B-123--:R-:W-:Y:S05]  /*23ab0*/  CALL.REL.NOINC `($__internal_25_$__cuda_sm70_shflsync_idx_p) ;  /* 0x0000079000007944 */ /* 0x00efea0003c00000 */
[----:B------:R-:W-:Y:S01]  /*23ac0*/  MOV R2, R52 ;  /* 0x0000003400027202 */ /* 0x000fe20000000f00 */
[----:B------:R-:W-:Y:S05]  /*23ad0*/  BRA `(.L_x_1773) ;  /* 0xffffbc1000007947 */ /* 0x000fea000383ffff */
.L_x_1701:
        /* <DEDUP_REMOVED lines=13> */
.L_x_1703:
[----:B------:R-:W-:Y:S01]  /*23bb0*/  IMAD.MOV.U32 R53, RZ, RZ, R74 ;  /* 0x000000ffff357224 */ /* 0x000fe200078e004a */
[----:B------:R-:W-:Y:S01]  /*23bc0*/  MOV R2, RZ ;  /* 0x000000ff00027202 */ /* 0x000fe20000000f00 */
[----:B------:R-:W-:Y:S01]  /*23bd0*/  IMAD.MOV.U32 R52, RZ, RZ, 0x1f ;  /* 0x0000001fff347424 */ /* 0x000fe200078e00ff */
[----:B------:R-:W-:Y:S02]  /*23be0*/  MOV R3, 0x23c00 ;  /* 0x00023c0000037802 */ /* 0x000fe40000000f00 */
[----:B------:R-:W-:Y:S05]  /*23bf0*/  CALL.REL.NOINC `($__internal_25_$__cuda_sm70_shflsync_idx_p) ;  /* 0x0000065000007944 */ /* 0x000fea0003c00000 */
[----:B------:R-:W-:Y:S01]  /*23c00*/  MOV R10, R52 ;  /* 0x00000034000a7202 */ /* 0x000fe20000000f00 */
[----:B------:R-:W-:Y:S05]  /*23c10*/  BRA `(.L_x_1775) ;  /* 0xffffbd9000007947 */ /* 0x000fea000383ffff */
.L_x_1704:
[----:B------:R-:W-:Y:S01]  /*23c20*/  IMAD.MOV.U32 R53, RZ, RZ, R74 ;  /* 0x000000ffff357224 */ /* 0x000fe200078e004a */
[----:B------:R-:W-:Y:S01]  /*23c30*/  MOV R2, 0x1 ;  /* 0x0000000100027802 */ /* 0x000fe20000000f00 */
[----:B------:R-:W-:Y:S01]  /*23c40*/  IMAD.MOV.U32 R52, RZ, RZ, 0x1f ;  /* 0x0000001fff347424 */ /* 0x000fe200078e00ff */
[----:B------:R-:W-:Y:S02]  /*23c50*/  MOV R3, 0x23c70 ;  /* 0x00023c7000037802 */ /* 0x000fe40000000f00 */
[----:B-12---:R-:W-:Y:S05]  /*23c60*/  CALL.REL.NOINC `($__internal_25_$__cuda_sm70_shflsync_idx_p) ;  /* 0x000005e000007944 */ /* 0x006fea0003c00000 */
[----:B------:R-:W-:Y:S01]  /*23c70*/  MOV R9, R52 ;  /* 0x0000003400097202 */ /* 0x000fe20000000f00 */
[----:B------:R-:W-:Y:S05]  /*23c80*/  BRA `(.L_x_1776) ;  /* 0xffffbd4000007947 */ /* 0x000fea000383ffff */
.L_x_1705:
[----:B------:R-:W-:Y:S02]  /*23c90*/  MOV R3, 0x1 ;  /* 0x0000000100037802 */ /* 0x000fe40000000f00 */
[----:B------:R-:W-:-:S02]  /*23ca0*/  MOV R4, 0x23cc0 ;  /* 0x00023cc000047802 */ /* 0x000fc40000000f00 */
[----:B-1234-:R-:W-:Y:S05]  /*23cb0*/  CALL.REL.NOINC `($__internal_26_$__cuda_sm70_shflsync_up_p) ;  /* 0x000005f000007944 */ /* 0x01efea0003c00000 */
[----:B------:R-:W-:Y:S05]  /*23cc0*/  BRA `(.L_x_1777) ;  /* 0xffffbe3000007947 */ /* 0x000fea000383ffff */
.L_x_1706:
[----:B------:R-:W-:Y:S02]  /*23cd0*/  MOV R3, 0x2 ;  /* 0x0000000200037802 */ /* 0x000fe40000000f00 */
[----:B------:R-:W-:-:S02]  /*23ce0*/  MOV R4, 0x23d00 ;  /* 0x00023d0000047802 */ /* 0x000fc40000000f00 */
[----:B--2-4-:R-:W-:Y:S05]  /*23cf0*/  CALL.REL.NOINC `($__internal_26_$__cuda_sm70_shflsync_up_p) ;  /* 0x000005b000007944 */ /* 0x014fea0003c00000 */
[----:B------:R-:W-:Y:S02]  /*23d00*/  SEL R3, R3, RZ, P1 ;  /* 0x000000ff03037207 */ /* 0x000fe40000800000 */
[----:B------:R-:W-:-:S03]  /*23d10*/  MOV R4, 0x23d50 ;  /* 0x00023d5000047802 */ /* 0x000fc60000000f00 */
[----:B------:R-:W-:Y:S02]  /*23d20*/  IMAD.IADD R2, R2, 0x1, R3 ;  /* 0x0000000102027824 */ /* 0x000fe400078e0203 */
[----:B------:R-:W-:Y:S02]  /*23d30*/  IMAD.MOV.U32 R3, RZ, RZ, 0x4 ;  /* 0x00000004ff037424 */ /* 0x000fe400078e00ff */
[----:B------:R-:W-:Y:S05]  /*23d40*/  CALL.REL.NOINC `($__internal_26_$__cuda_sm70_shflsync_up_p) ;  /* 0x0000056000007944 */ /* 0x000fea0003c00000 */
        /* <DEDUP_REMOVED lines=12> */
[----:B------:R-:W-:Y:S01]  /*23e10*/  IMAD.IADD R4, R3, 0x1, R2 ;  /* 0x0000000103047824 */ /* 0x000fe200078e0202 */
[----:B------:R-:W-:Y:S01]  /*23e20*/  MOV R3, 0x23e60 ;  /* 0x00023e6000037802 */ /* 0x000fe20000000f00 */
[----:B------:R-:W-:Y:S02]  /*23e30*/  IMAD.MOV.U32 R2, RZ, RZ, 0x1f ;  /* 0x0000001fff027424 */ /* 0x000fe400078e00ff */
[----:B------:R-:W-:Y:S02]  /*23e40*/  IMAD.MOV.U32 R53, RZ, RZ, R4 ;  /* 0x000000ffff357224 */ /* 0x000fe400078e0004 */
[----:B------:R-:W-:Y:S05]  /*23e50*/  CALL.REL.NOINC `($__internal_25_$__cuda_sm70_shflsync_idx_p) ;  /* 0x000003f000007944 */ /* 0x000fea0003c00000 */
[----:B------:R-:W-:Y:S01]  /*23e60*/  MOV R2, R52 ;  /* 0x0000003400027202 */ /* 0x000fe20000000f00 */
[----:B------:R-:W-:Y:S05]  /*23e70*/  BRA `(.L_x_1778) ;  /* 0xffffbd8000007947 */ /* 0x000fea000383ffff */
.L_x_1710:
[----:B------:R-:W-:Y:S02]  /*23e80*/  MOV R3, 0x1 ;  /* 0x0000000100037802 */ /* 0x000fe40000000f00 */
[----:B------:R-:W-:Y:S02]  /*23e90*/  MOV R4, 0x23eb0 ;  /* 0x00023eb000047802 */ /* 0x000fe40000000f00 */
[----:B------:R-:W-:Y:S05]  /*23ea0*/  CALL.REL.NOINC `($__internal_26_$__cuda_sm70_shflsync_up_p) ;  /* 0x0000040000007944 */ /* 0x000fea0003c00000 */
[----:B------:R-:W-:Y:S05]  /*23eb0*/  BRA `(.L_x_1779) ;  /* 0xffffbeb000007947 */ /* 0x000fea000383ffff */
.L_x_1711:
[----:B------:R-:W-:Y:S02]  /*23ec0*/  MOV R3, 0x2 ;  /* 0x0000000200037802 */ /* 0x000fe40000000f00 */
[----:B------:R-:W-:Y:S02]  /*23ed0*/  MOV R4, 0x23ef0 ;  /* 0x00023ef000047802 */ /* 0x000fe40000000f00 */
        /* <DEDUP_REMOVED lines=25> */
.L_x_1713:
[----:B------:R-:W-:Y:S02]  /*24070*/  SEL R2, RZ, 0x1, P0 ;  /* 0x00000001ff027807 */ /* 0x000fe40000000000 */
[----:B------:R-:W-:Y:S02]  /*24080*/  MOV R3, 0x240a0 ;  /* 0x000240a000037802 */ /* 0x000fe40000000f00 */
[----:B-1----:R-:W-:Y:S05]  /*24090*/  CALL.REL.NOINC `($__internal_27_$__cuda_sm70_votesync_ballot) ;  /* 0x0000027000007944 */ /* 0x002fea0003c00000 */
[----:B------:R-:W-:Y:S05]  /*240a0*/  BRA `(.L_x_1781) ;  /* 0xffffbe5000007947 */ /* 0x000fea000383ffff */
.L_x_1714:
[----:B------:R-:W-:Y:S01]  /*240b0*/  IMAD.MOV.U32 R53, RZ, RZ, R6 ;  /* 0x000000ffff357224 */ /* 0x000fe200078e0006 */
[----:B--2---:R-:W-:Y:S01]  /*240c0*/  MOV R2, R9 ;  /* 0x0000000900027202 */ /* 0x004fe20000000f00 */
[----:B------:R-:W-:Y:S01]  /*240d0*/  IMAD.MOV.U32 R52, RZ, RZ, 0x1f ;  /* 0x0000001fff347424 */ /* 0x000fe200078e00ff */
[----:B------:R-:W-:-:S02]  /*240e0*/  MOV R3, 0x24100 ;  /* 0x0002410000037802 */ /* 0x000fc40000000f00 */
[----:B-1----:R-:W-:Y:S05]  /*240f0*/  CALL.REL.NOINC `($__internal_25_$__cuda_sm70_shflsync_idx_p) ;  /* 0x0000015000007944 */ /* 0x002fea0003c00000 */
[----:B------:R-:W-:Y:S01]  /*24100*/  IMAD.MOV.U32 R6, RZ, RZ, R52 ;  /* 0x000000ffff067224 */ /* 0x000fe200078e0034 */
[----:B------:R-:W-:Y:S01]  /*24110*/  MOV R2, R9 ;  /* 0x0000000900027202 */ /* 0x000fe20000000f00 */
[----:B------:R-:W-:Y:S01]  /*24120*/  IMAD.MOV.U32 R53, RZ, RZ, R8 ;  /* 0x000000ffff357224 */ /* 0x000fe200078e0008 */
[----:B------:R-:W-:-:S02]  /*24130*/  MOV R52, 0x1f ;  /* 0x0000001f00347802 */ /* 0x000fc40000000f00 */
[----:B------:R-:W-:Y:S02]  /*24140*/  MOV R3, 0x24160 ;  /* 0x0002416000037802 */ /* 0x000fe40000000f00 */
[----:B------:R-:W-:Y:S05]  /*24150*/  CALL.REL.NOINC `($__internal_25_$__cuda_sm70_shflsync_idx_p) ;  /* 0x000000f000007944 */ /* 0x000fea0003c00000 */
[----:B------:R-:W-:Y:S01]  /*24160*/  MOV R5, R52 ;  /* 0x0000003400057202 */ /* 0x000fe20000000f00 */
[----:B------:R-:W-:Y:S05]  /*24170*/  BRA `(.L_x_1782) ;  /* 0xffffbdf000007947 */ /* 0x000fea000383ffff */
.L_x_1717:
[----:B------:R-:W-:Y:S01]  /*24180*/  IMAD.MOV.U32 R53, RZ, RZ, R4 ;  /* 0x000000ffff357224 */ /* 0x000fe200078e0004 */
[----:B--2---:R-:W-:Y:S01]  /*24190*/  MOV R2, R9 ;  /* 0x0000000900027202 */ /* 0x004fe20000000f00 */
[----:B------:R-:W-:Y:S01]  /*241a0*/  IMAD.MOV.U32 R52, RZ, RZ, 0x1f ;  /* 0x0000001fff347424 */ /* 0x000fe200078e00ff */
[----:B------:R-:W-:Y:S02]  /*241b0*/  MOV R3, 0x241d0 ;  /* 0x000241d000037802 */ /* 0x000fe40000000f00 */
[----:B-1--4-:R-:W-:Y:S05]  /*241c0*/  CALL.REL.NOINC `($__internal_25_$__cuda_sm70_shflsync_idx_p) ;  /* 0x0000008000007944 */ /* 0x012fea0003c00000 */
[----:B------:R-:W-:Y:S01]  /*241d0*/  MOV R16, R52 ;  /* 0x0000003400107202 */ /* 0x000fe20000000f00 */
[----:B------:R-:W-:Y:S05]  /*241e0*/  BRA `(.L_x_1716) ;  /* 0xffffbde000007947 */ /* 0x000fea000383ffff */
        .weak           $__internal_24_$__cuda_sm70_shflsync_bfly_p
        .type           $__internal_24_$__cuda_sm70_shflsync_bfly_p,@function
        .size           $__internal_24_$__cuda_sm70_shflsync_bfly_p,($__internal_25_$__cuda_sm70_shflsync_idx_p - $__internal_24_$__cuda_sm70_shflsync_bfly_p)
$__internal_24_$__cuda_sm70_shflsync_bfly_p:
[----:B------:R-:W-:Y:S02]  /*241f0*/  MOV R225, 0x1f ;  /* 0x0000001f00e17802 */ /* 0x000fe40000000f00 */
[----:B------:R-:W-:-:S04]  /*24200*/  MOV R235, 0xffffffff ;  /* 0xffffffff00eb7802 */ /* 0x000fc80000000f00 */
[----:B------:R-:W-:Y:S04]  /*24210*/  WARPSYNC R235 ;  /* 0x000000eb00007348 */ /* 0x000fe80003800000 */
[----:B------:R1:W2:Y:S02]  /*24220*/  SHFL.BFLY PT, R225, R4, R3, R225 ;  /* 0x0c00000304e17389 */ /* 0x0002a400000e00e1 */
[----:B-1----:R-:W-:-:S04]  /*24230*/  MOV R3, 0x0 ;  /* 0x0000000000037802 */ /* 0x002fc80000000f00 */
[----:B--2---:R-:W-:Y:S05]  /*24240*/  RET.REL.NODEC R2 `(_ZN7cutlass13device_kernelIN5flash19enable_sm80_to_sm89INS1_16FlashAttnFwdSm80INS1_25CollectiveMainloopFwdSm80ILi8ELi1ELb1EN4cute5tupleIJNS5_1CILi128EEENS7_ILi112EEES8_EEELi128ENS_10bfloat16_tEfNS_4arch4Sm80ELb1ELb0ELb1ELb1ELb1ELb1ELb1ELb1EEENS1_21CollectiveEpilogueFwdINS6_IJS8_S8_S9_EEENS6_IJNS7_ILi1EEESH_SH_EEESB_SD_Li256ELb1ELb1ELb1ELb0EEENS1_36VarlenDynamicPersistentTileSchedulerILi128ELi112ELi256ELi256ELb1ELb1ELb0ELb1ELb1ELb1EEEEEEEEEvNT_6ParamsE) ;  /* 0xfffdbdb002007950 */ /* 0x004fea0003c3ffff */
        .weak           $__internal_25_$__cuda_sm70_shflsync_idx_p
        .type           $__internal_25_$__cuda_sm70_shflsync_idx_p,@function
        .size           $__internal_25_$__cuda_sm70_shflsync_idx_p,($__internal_26_$__cuda_sm70_shflsync_up_p - $__internal_25_$__cuda_sm70_shflsync_idx_p)
$__internal_25_$__cuda_sm70_shflsync_idx_p:
[----:B------:R-:W-:-:S04]  /*24250*/  MOV R240, 0xffffffff ;  /* 0xffffffff00f07802 */ /* 0x000fc80000000f00 */
[----:B------:R-:W-:Y:S04]  /*24260*/  WARPSYNC R240 ;  /* 0x000000f000007348 */ /* 0x000fe80003800000 */
[----:B------:R1:W2:Y:S02]  /*24270*/  SHFL.IDX PT, R52, R53, R2, R52 ;  /* 0x0000000235347389 */ /* 0x0002a400000e0034 */
[----:B-1----:R-:W-:Y:S02]  /*24280*/  MOV R2, R3 ;  /* 0x0000000300027202 */ /* 0x002fe40000000f00 */
[----:B------:R-:W-:-:S04]  /*24290*/  MOV R3, 0x0 ;  /* 0x0000000000037802 */ /* 0x000fc80000000f00 */
[----:B--2---:R-:W-:Y:S05]  /*242a0*/  RET.REL.NODEC R2 `(_ZN7cutlass13device_kernelIN5flash19enable_sm80_to_sm89INS1_16FlashAttnFwdSm80INS1_25CollectiveMainloopFwdSm80ILi8ELi1ELb1EN4cute5tupleIJNS5_1CILi128EEENS7_ILi112EEES8_EEELi128ENS_10bfloat16_tEfNS_4arch4Sm80ELb1ELb0ELb1ELb1ELb1ELb1ELb1ELb1EEENS1_21CollectiveEpilogueFwdINS6_IJS8_S8_S9_EEENS6_IJNS7_ILi1EEESH_SH_EEESB_SD_Li256ELb1ELb1ELb1ELb0EEENS1_36VarlenDynamicPersistentTileSchedulerILi128ELi112ELi256ELi256ELb1ELb1ELb0ELb1ELb1ELb1EEEEEEEEEvNT_6ParamsE) ;  /* 0xfffdbd5002007950 */ /* 0x004fea0003c3ffff */
        .weak           $__internal_26_$__cuda_sm70_shflsync_up_p
        .type           $__internal_26_$__cuda_sm70_shflsync_up_p,@function
        .size           $__internal_26_$__cuda_sm70_shflsync_up_p,($__internal_27_$__cuda_sm70_votesync_ballot - $__internal_26_$__cuda_sm70_shflsync_up_p)
$__internal_26_$__cuda_sm70_shflsync_up_p:
[----:B------:R-:W-:Y:S02]  /*242b0*/  MOV R11, 0xffffffff ;  /* 0xffffffff000b7802 */ /* 0x000fe40000000f00 */
[----:B------:R-:W-:Y:S02]  /*242c0*/  MOV R5, RZ ;  /* 0x000000ff00057202 */ /* 0x000fe40000000f00 */
[----:B------:R-:W-:Y:S04]  /*242d0*/  WARPSYNC R11 ;  /* 0x0000000b00007348 */ /* 0x000fe80003800000 */
[----:B------:R1:W2:Y:S02]  /*242e0*/  SHFL.UP PT, R3, R2, R3, R5 ;  /* 0x0400000302037389 */ /* 0x0002a400000e0005 */
[----:B-1----:R-:W-:-:S04]  /*242f0*/  MOV R5, 0x0 ;  /* 0x0000000000057802 */ /* 0x002fc80000000f00 */
[----:B--2---:R-:W-:Y:S05]  /*24300*/  RET.REL.NODEC R4 `(_ZN7cutlass13device_kernelIN5flash19enable_sm80_to_sm89INS1_16FlashAttnFwdSm80INS1_25CollectiveMainloopFwdSm80ILi8ELi1ELb1EN4cute5tupleIJNS5_1CILi128EEENS7_ILi112EEES8_EEELi128ENS_10bfloat16_tEfNS_4arch4Sm80ELb1ELb0ELb1ELb1ELb1ELb1ELb1ELb1EEENS1_21CollectiveEpilogueFwdINS6_IJS8_S8_S9_EEENS6_IJNS7_ILi1EEESH_SH_EEESB_SD_Li256ELb1ELb1ELb1ELb0EEENS1_36VarlenDynamicPersistentTileSchedulerILi128ELi112ELi256ELi256ELb1ELb1ELb0ELb1ELb1ELb1EEEEEEEEEvNT_6ParamsE) ;  /* 0xfffdbcf004007950 */ /* 0x004fea0003c3ffff */
        .weak           $__internal_27_$__cuda_sm70_votesync_ballot
        .type           $__internal_27_$__cuda_sm70_votesync_ballot,@function
        .size           $__internal_27_$__cuda_sm70_votesync_ballot,(.L_x_1819 - $__internal_27_$__cuda_sm70_votesync_ballot)
$__internal_27_$__cuda_sm70_votesync_ballot:
[----:B------:R-:W-:Y:S01]  /*24310*/  ISETP.NE.U32.AND P0, PT, R2, 0x1, PT ;  /* 0x000000010200780c */ /* 0x000fe20003f05070 */
[----:B------:R-:W-:-:S04]  /*24320*/  IMAD.MOV.U32 R5, RZ, RZ, -0x1 ;  /* 0xffffffffff057424 */ /* 0x000fc800078e00ff */
[----:B------:R-:W-:Y:S08]  /*24330*/  WARPSYNC R5 ;  /* 0x0000000500007348 */ /* 0x000ff00003800000 */
[----:B------:R-:W-:-:S04]  /*24340*/  VOTE.ANY R2, PT, !P0 ;  /* 0x0000000000027806 */ /* 0x000fc800040e0100 */
[----:B------:R-:W-:Y:S01]  /*24350*/  LOP3.LUT R15, R2, R5, RZ, 0xc0, !PT ;  /* 0x00000005020f7212 */ /* 0x000fe200078ec0ff */
[----:B------:R-:W-:Y:S02]  /*24360*/  IMAD.MOV.U32 R2, RZ, RZ, R3 ;  /* 0x000000ffff027224 */ /* 0x000fe400078e0003 */
[----:B------:R-:W-:-:S04]  /*24370*/  IMAD.MOV.U32 R3, RZ, RZ, 0x0 ;  /* 0x00000000ff037424 */ /* 0x000fc800078e00ff */
[----:B------:R-:W-:Y:S05]  /*24380*/  RET.REL.NODEC R2 `(_ZN7cutlass13device_kernelIN5flash19enable_sm80_to_sm89INS1_16FlashAttnFwdSm80INS1_25CollectiveMainloopFwdSm80ILi8ELi1ELb1EN4cute5tupleIJNS5_1CILi128EEENS7_ILi112EEES8_EEELi128ENS_10bfloat16_tEfNS_4arch4Sm80ELb1ELb0ELb1ELb1ELb1ELb1ELb1ELb1EEENS1_21CollectiveEpilogueFwdINS6_IJS8_S8_S9_EEENS6_IJNS7_ILi1EEESH_SH_EEESB_SD_Li256ELb1ELb1ELb1ELb0EEENS1_36VarlenDynamicPersistentTileSchedulerILi128ELi112ELi256ELi256ELb1ELb1ELb0ELb1ELb1ELb1EEEEEEEEEvNT_6ParamsE) ;  /* 0xfffdbc7002007950 */ /* 0x000fea0003c3ffff */
.L_x_1783:
        /* <DEDUP_REMOVED lines=15> */
.L_x_1819:


//--------------------- .nv.shared._ZN7cutlass13device_kernelIN5flash19enable_sm80_to_sm89INS1_16FlashAttnFwdSm80INS1_25CollectiveMainloopFwdSm80ILi8ELi1ELb1EN4cute5tupleIJNS5_1CILi128EEES8_S8_EEELi128ENS_10bfloat16_tEfNS_4arch4Sm80ELb0ELb0ELb1ELb0ELb1ELb0ELb1ELb1EEENS1_21CollectiveEpilogueFwdIS9_NS6_IJNS7_ILi1EEESF_SF_EEESA_SC_Li256ELb0ELb1ELb1ELb0EEENS1_19SingleTileSchedulerILb0ELb1ELb1ELi128EEEEEEEEEvNT_6ParamsE --------------------------
	.section	.nv.shared._ZN7cutlass13device_kernelIN5flash19enable_sm80_to_sm89INS1_16FlashAttnFwdSm80INS1_25CollectiveMainloopFwdSm80ILi8ELi1ELb1EN4cute5tupleIJNS5_1CILi128EEES8_S8_EEELi128ENS_10bfloat16_tEfNS_4arch4Sm80ELb0ELb0ELb1ELb0ELb1ELb0ELb1ELb1EEENS1_21CollectiveEpilogueFwdIS9_NS6_IJNS7_ILi1EEESF_SF_EEESA_SC_Li256ELb0ELb1ELb1ELb0EEENS1_19SingleTileSchedulerILb0ELb1ELb1ELi128EEEEEEEEEvNT_6ParamsE,"aw",@nobits
	.sectionflags	@""
	.align	16


//--------------------- .nv.global                --------------------------
	.section	.nv.global,"aw",@nobits
.nv.global:
	.type		_ZN86_INTERNAL_6dde936d_50_flash_fwd_hdim128_bf16_paged_split_softcap_sm80_cu_3fbc093a_28114cute1_E,@object
	.size		_ZN86_INTERNAL_6dde936d_50_flash_fwd_hdim128_bf16_paged_split_softcap_sm80_cu_3fbc093a_28114cute1_E,(_ZN86_INTERNAL_6dde936d_50_flash_fwd_hdim128_bf16_paged_split_softcap_sm80_cu_3fbc093a_28114cuda3std3__45__cpo6cbeginE - _ZN86_INTERNAL_6dde936d_50_flash_fwd_hdim128_bf16_paged_split_softcap_sm80_cu_3fbc093a_28114cute1_E)
_ZN86_INTERNAL_6dde936d_50_flash_fwd_hdim128_bf16_paged_split_softcap_sm80_cu_3fbc093a_28114cute1_E:
	.zero		1
	.type		_ZN86_INTERNAL_6dde936d_50_flash_fwd_hdim128_bf16_paged_split_softcap_sm80_cu_3fbc093a_28114cuda3std3__45__cpo6cbeginE,@object
	.size		_ZN86_INTERNAL_6dde936d_50_flash_fwd_hdim128_bf16_paged_split_softcap_sm80_cu_3fbc093a_28114cuda3std3__45__cpo6cbeginE,(_ZN86_INTERNAL_6dde936d_50_flash_fwd_hdim128_bf16_paged_split_softcap_sm80_cu_3fbc093a_28114cuda3std3__48in_placeE - _ZN86_INTERNAL_6dde936d_50_flash_fwd_hdim128_bf16_paged_split_softcap_sm80_cu_3fbc093a_28114cuda3std3__45__cpo6cbeginE)
_ZN86_INTERNAL_6dde936d_50_flash_fwd_hdim128_bf16_paged_split_softcap_sm80_cu_3fbc093a_28114cuda3std3__45__cpo6cbeginE:
	.zero		1
	.type		_ZN86_INTERNAL_6dde936d_50_flash_fwd_hdim128_bf16_paged_split_softcap_sm80_cu_3fbc093a_28114cuda3std3__48in_placeE,@object
	.size		_ZN86_INTERNAL_6dde936d_50_flash_fwd_hdim128_bf16_paged_split_softcap_sm80_cu_3fbc093a_28114cuda3std3__48in_placeE,(_ZN86_INTERNAL_6dde936d_50_flash_fwd_hdim128_bf16_paged_split_softcap_sm80_cu_3fbc093a_28114cuda3std6ranges3__45__cpo9iter_moveE - _ZN86_INTERNAL_6dde936d_50_flash_fwd_hdim128_bf16_paged_split_softcap_sm80_cu_3fbc093a_28114cuda3std3__48in_placeE)
_ZN86_INTERNAL_6dde936d_50_flash_fwd_hdim128_bf16_paged_split_softcap_sm80_cu_3fbc093a_28114cuda3std3__48in_placeE:
	.zero		1
	.type		_ZN86_INTERNAL_6dde936d_50_flash_fwd_hdim128_bf16_paged_split_softcap_sm80_cu_3fbc093a_28114cuda3std6ranges3__45__cpo9iter_moveE,@object
	.size		_ZN86_INTERNAL_6dde936d_50_flash_fwd_hdim128_bf16_paged_split_softcap_sm80_cu_3fbc093a_28114cuda3std6ranges3__45__cpo9iter_moveE,(_ZN86_INTERNAL_6dde936d_50_flash_fwd_hdim128_bf16_paged_split_softcap_sm80_cu_3fbc093a_28114cuda3std3__45__cpo5beginE - _ZN86_INTERNAL_6dde936d_50_flash_fwd_hdim128_bf16_paged_split_softcap_sm80_cu_3fbc093a_28114cuda3std6ranges3__45__cpo9iter_moveE)
_ZN86_INTERNAL_6dde936d_50_flash_fwd_hdim128_bf16_paged_split_softcap_sm80_cu_3fbc093a_28114cuda3std6ranges3__45__cpo9iter_moveE:
	.zero		1
	.type		_ZN86_INTERNAL_6dde936d_50_flash_fwd_hdim128_bf16_paged_split_softcap_sm80_cu_3fbc093a_28114cuda3std3__45__cpo5beginE,@object
	.size		_ZN86_INTERNAL_6dde936d_50_flash_fwd_hdim128_bf16_paged_split_softcap_sm80_cu_3fbc093a_28114cuda3std3__45__cpo5beginE,(_ZN86_INTERNAL_6dde936d_50_flash_fwd_hdim128_bf16_paged_split_softcap_sm80_cu_3fbc093a_28114cuda3std3__488_GLOBAL__N__6dde936d_50_flash_fwd_hdim128_bf16_paged_split_softcap_sm80_cu_3fbc093a_28116ignoreE - _ZN86_INTERNAL_6dde936d_50_flash_fwd_hdim128_bf16_paged_split_softcap_sm80_cu_3fbc093a_28114cuda3std3__45__cpo5beginE)
_ZN86_INTERNAL_6dde936d_50_flash_fwd_hdim128_bf16_paged_split_softcap_sm80_cu_3fbc093a_28114cuda3std3__45__cpo5beginE:
	.zero		1
	.type		_ZN86_INTERNAL_6dde936d_50_flash_fwd_hdim128_bf16_paged_split_softcap_sm80_cu_3fbc093a_28114cuda3std3__488_GLOBAL__N__6dde936d_50_flash_fwd_hdim128_bf16_paged_split_softcap_sm80_cu_3fbc093a_28116ignoreE,@object
	.size		_ZN86_INTERNAL_6dde936d_50_flash_fwd_hdim128_bf16_paged_split_softcap_sm80_cu_3fbc093a_28114cuda3std3__488_GLOBAL__N__6dde936d_50_flash_fwd_hdim128_bf16_paged_split_softcap_sm80_cu_3fbc093a_28116ignoreE,(_ZN86_INTERNAL_6dde936d_50_flash_fwd_hdim128_bf16_paged_split_softcap_sm80_cu_3fbc093a_28114cute7productE - _ZN86_INTERNAL_6dde936d_50_flash_fwd_hdim128_bf16_paged_split_softcap_sm80_cu_3fbc093a_28114cuda3std3__488_GLOBAL__N__6dde936d_50_flash_fwd_hdim128_bf16_paged_split_softcap_sm80_cu_3fbc093a_28116ignoreE)
_ZN86_INTERNAL_6dde936d_50_flash_fwd_hdim128_bf16_paged_split_softcap_sm80_cu_3fbc093a_28114cuda3std3__488_GLOBAL__N__6dde936d_50_flash_fwd_hdim128_bf16_paged_split_softcap_sm80_cu_3fbc093a_28116ignoreE:
	.zero		1
	.type		_ZN86_INTERNAL_6dde936d_50_flash_fwd_hdim128_bf16_paged_split_softcap_sm80_cu_3fbc093a_28114cute7productE,@object
	.size		_ZN86_INTERNAL_6dde936d_50_flash_fwd_hdim128_bf16_paged_split_softcap_sm80_cu_3fbc093a_28114cute7productE,(_ZN86_INTERNAL_6dde936d_50_flash_fwd_hdim128_bf16_paged_split_softcap_sm80_cu_3fbc093a_28114cuda3std3__45__cpo3endE - _ZN86_INTERNAL_6dde936d_50_flash_fwd_hdim128_bf16_paged_split_softcap_sm80_cu_3fbc093a_28114cute7productE)
_ZN86_INTERNAL_6dde936d_50_flash_fwd_hdim128_bf16_paged_split_softcap_sm80_cu_3fbc093a_28114cute7productE:
	.zero		1
	.type		_ZN86_INTERNAL_6dde936d_50_flash_fwd_hdim128_bf16_paged_split_softcap_sm80_cu_3fbc093a_28114cuda3std3__45__cpo3endE,@object
	.size		_ZN86_INTERNAL_6dde936d_50_flash_fwd_hdim128_bf16_paged_split_softcap_sm80_cu_3fbc093a_28114cuda3std3__45__cpo3endE,(_ZN86_INTERNAL_6dde936d_50_flash_fwd_hdim128_bf16_paged_split_softcap_sm80_cu_3fbc093a_28114cuda3std3__419piecewise_constructE - _ZN86_INTERNAL_6dde936d_50_flash_fwd_hdim128_bf16_paged_split_softcap_sm80_cu_3fbc093a_28114cuda3std3__45__cpo3endE)
_ZN86_INTERNAL_6dde936d_50_flash_fwd_hdim128_bf16_paged_split_softcap_sm80_cu_3fbc093a_28114cuda3std3__45__cpo3endE:
	.zero		1
	.type		_ZN86_INTERNAL_6dde936d_50_flash_fwd_hdim128_bf16_paged_split_softcap_sm80_cu_3fbc093a_28114cuda3std3__419piecewise_constructE,@object
	.size		_ZN86_INTERNAL_6dde936d_50_flash_fwd_hdim128_bf16_paged_split_softcap_sm80_cu_3fbc093a_28114cuda3std3__419piecewise_constructE,(_ZN86_INTERNAL_6dde936d_50_flash_fwd_hdim128_bf16_paged_split_softcap_sm80_cu_3fbc093a_28114cuda3std3__45__cpo4cendE - _ZN86_INTERNAL_6dde936d_50_flash_fwd_hdim128_bf16_paged_split_softcap_sm80_cu_3fbc093a_28114cuda3std3__419piecewise_constructE)
_ZN86_INTERNAL_6dde936d_50_flash_fwd_hdim128_bf16_paged_split_softcap_sm80_cu_3fbc093a_28114cuda3std3__419piecewise_constructE:
	.zero		1
	.type		_ZN86_INTERNAL_6dde936d_50_flash_fwd_hdim128_bf16_paged_split_softcap_sm80_cu_3fbc093a_28114cuda3std3__45__cpo4cendE,@object
	.size		_ZN86_INTERNAL_6dde936d_50_flash_fwd_hdim128_bf16_paged_split_softcap_sm80_cu_3fbc093a_28114cuda3std3__45__cpo4cendE,(_ZN86_INTERNAL_6dde936d_50_flash_fwd_hdim128_bf16_paged_split_softcap_sm80_cu_3fbc093a_28114cuda3std6ranges3__45__cpo4swapE - _ZN86_INTERNAL_6dde936d_50_flash_fwd_hdim128_bf16_paged_split_softcap_sm80_cu_3fbc093a_28114cuda3std3__45__cpo4cendE)
_ZN86_INTERNAL_6dde936d_50_flash_fwd_hdim128_bf16_paged_split_softcap_sm80_cu_3fbc093a_28114cuda3std3__45__cpo4cendE:
	.zero		1
	.type		_ZN86_INTERNAL_6dde936d_50_flash_fwd_hdim128_bf16_paged_split_softcap_sm80_cu_3fbc093a_28114cuda3std6ranges3__45__cpo4swapE,@object
	.size		_ZN86_INTERNAL_6dde936d_50_flash_fwd_hdim128_bf16_paged_split_softcap_sm80_cu_3fbc093a_28114cuda3std6ranges3__45__cpo4swapE,(.L_7 - _ZN86_INTERNAL_6dde936d_50_flash_fwd_hdim128_bf16_paged_split_softcap_sm80_cu_3fbc093a_28114cuda3std6ranges3__45__cpo4swapE)
_ZN86_INTERNAL_6dde936d_50_flash_fwd_hdim128_bf16_paged_split_softcap_sm80_cu_3fbc093a_28114cuda3std6ranges3__45__cpo4swapE:
	.zero		1
.L_7:


//--------------------- .nv.shared._ZN7cutlass13device_kernelIN5flash19enable_sm80_to_sm89INS1_16FlashAttnFwdSm80INS1_25CollectiveMainloopFwdSm80ILi8ELi1ELb1EN4cute5tupleIJNS5_1CILi128EEENS7_ILi96EEES8_EEELi128ENS_10bfloat16_tEfNS_4arch4Sm80ELb0ELb1ELb1ELb0ELb1ELb0ELb1ELb1EEENS1_21CollectiveEpilogueFwdINS6_IJS8_S8_S9_EEENS6_IJNS7_ILi1EEESH_SH_EEESB_SD_Li256ELb0ELb1ELb1ELb0EEENS1_19SingleTileSchedulerILb0ELb1ELb1ELi128EEEEEEEEEvNT_6ParamsE --------------------------
	.section	.nv.shared._ZN7cutlass13device_kernelIN5flash19enable_sm80_to_sm89INS1_16FlashAttnFwdSm80INS1_25CollectiveMainloopFwdSm80ILi8ELi1ELb1EN4cute5tupleIJNS5_1CILi128EEENS7_ILi96EEES8_EEELi128ENS_10bfloat16_tEfNS_4arch4Sm80ELb0ELb1ELb1ELb0ELb1ELb0ELb1ELb1EEENS1_21CollectiveEpilogueFwdINS6_IJS8_S8_S9_EEENS6_IJNS7_ILi1EEESH_SH_EEESB_SD_Li256ELb0ELb1ELb1ELb0EEENS1_19SingleTileSchedulerILb0ELb1ELb1ELi128EEEEEEEEEvNT_6ParamsE,"aw",@nobits
	.sectionflags	@""
	.align	16


//--------------------- .nv.shared._ZN7cutlass13device_kernelIN5flash19enable_sm80_to_sm89INS1_16FlashAttnFwdSm80INS1_25CollectiveMainloopFwdSm80ILi8ELi1ELb1EN4cute5tupleIJNS5_1CILi128EEES8_S8_EEELi128ENS_10bfloat16_tEfNS_4arch4Sm80ELb1ELb0ELb1ELb0ELb1ELb0ELb1ELb1EEENS1_21CollectiveEpilogueFwdIS9_NS6_IJNS7_ILi1EEESF_SF_EEESA_SC_Li256ELb0ELb1ELb1ELb0EEENS1_30DynamicPersistentTileSchedulerILi256ELi256ELb1ELb1ELb0EEEEEEEEEvNT_6ParamsE --------------------------
	.section	.nv.shared._ZN7cutlass13device_kernelIN5flash19enable_sm80_to_sm89INS1_16FlashAttnFwdSm80INS1_25CollectiveMainloopFwdSm80ILi8ELi1ELb1EN4cute5tupleIJNS5_1CILi128EEES8_S8_EEELi128ENS_10bfloat16_tEfNS_4arch4Sm80ELb1ELb0ELb1ELb0ELb1ELb0ELb1ELb1EEENS1_21CollectiveEpilogueFwdIS9_NS6_IJNS7_ILi1EEESF_SF_EEESA_SC_Li256ELb0ELb1ELb1ELb0EEENS1_30DynamicPersistentTileSchedulerILi256ELi256ELb1ELb1ELb0EEEEEEEEEvNT_6ParamsE,"aw",@nobits
	.sectionflags	@""
	.align	16


//--------------------- .nv.shared._ZN7cutlass13device_kernelIN5flash19enable_sm80_to_sm89INS1_16FlashAttnFwdSm80INS1_25CollectiveMainloopFwdSm80ILi4ELi1ELb0EN4cute5tupleIJNS5_1CILi128EEENS7_ILi64EEES8_EEELi128ENS_10bfloat16_tEfNS_4arch4Sm80ELb0ELb0ELb1ELb0ELb1ELb0ELb1ELb1EEENS1_21CollectiveEpilogueFwdINS6_IJS8_S8_S9_EEENS6_IJNS7_ILi1EEESH_SH_EEESB_SD_Li128ELb0ELb1ELb1ELb0EEENS1_19SingleTileSchedulerILb0ELb1ELb1ELi128EEEEEEEEEvNT_6ParamsE --------------------------
	.section	.nv.shared._ZN7cutlass13device_kernelIN5flash19enable_sm80_to_sm89INS1_16FlashAttnFwdSm80INS1_25CollectiveMainloopFwdSm80ILi4ELi1ELb0EN4cute5tupleIJNS5_1CILi128EEENS7_ILi64EEES8_EEELi128ENS_10bfloat16_tEfNS_4arch4Sm80ELb0ELb0ELb1ELb0ELb1ELb0ELb1ELb1EEENS1_21CollectiveEpilogueFwdINS6_IJS8_S8_S9_EEENS6_IJNS7_ILi1EEESH_SH_EEESB_SD_Li128ELb0ELb1ELb1ELb0EEENS1_19SingleTileSchedulerILb0ELb1ELb1ELi128EEEEEEEEEvNT_6ParamsE,"aw",@nobits
	.sectionflags	@""
	.align	16


//--------------------- .nv.shared._ZN7cutlass13device_kernelIN5flash19enable_sm80_to_sm89INS1_16FlashAttnFwdSm80INS1_25CollectiveMainloopFwdSm80ILi8ELi1ELb1EN4cute5tupleIJNS5_1CILi128EEENS7_ILi112EEES8_EEELi128ENS_10bfloat16_tEfNS_4arch4Sm80ELb0ELb0ELb1ELb1ELb1ELb0ELb1ELb1EEENS1_21CollectiveEpilogueFwdINS6_IJS8_S8_S9_EEENS6_IJNS7_ILi1EEESH_SH_EEESB_SD_Li256ELb1ELb1ELb1ELb0EEENS1_36VarlenDynamicPersistentTileSchedulerILi128ELi112ELi256ELi256ELb1ELb1ELb0ELb0ELb1ELb1EEEEEEEEEvNT_6ParamsE --------------------------
	.section	.nv.shared._ZN7cutlass13device_kernelIN5flash19enable_sm80_to_sm89INS1_16FlashAttnFwdSm80INS1_25CollectiveMainloopFwdSm80ILi8ELi1ELb1EN4cute5tupleIJNS5_1CILi128EEENS7_ILi112EEES8_EEELi128ENS_10bfloat16_tEfNS_4arch4Sm80ELb0ELb0ELb1ELb1ELb1ELb0ELb1ELb1EEENS1_21CollectiveEpilogueFwdINS6_IJS8_S8_S9_EEENS6_IJNS7_ILi1EEESH_SH_EEESB_SD_Li256ELb1ELb1ELb1ELb0EEENS1_36VarlenDynamicPersistentTileSchedulerILi128ELi112ELi256ELi256ELb1ELb1ELb0ELb0ELb1ELb1EEEEEEEEEvNT_6ParamsE,"aw",@nobits
	.sectionflags	@""
	.align	16


//--------------------- .nv.shared._ZN7cutlass13device_kernelIN5flash19enable_sm80_to_sm89INS1_16FlashAttnFwdSm80INS1_25CollectiveMainloopFwdSm80ILi8ELi1ELb1EN4cute5tupleIJNS5_1CILi128EEENS7_ILi112EEES8_EEELi128ENS_10bfloat16_tEfNS_4arch4Sm80ELb0ELb0ELb1ELb1ELb1ELb1ELb1ELb1EEENS1_21CollectiveEpilogueFwdINS6_IJS8_S8_S9_EEENS6_IJNS7_ILi1EEESH_SH_EEESB_SD_Li256ELb1ELb1ELb1ELb0EEENS1_36VarlenDynamicPersistentTileSchedulerILi128ELi112ELi256ELi256ELb1ELb1ELb0ELb0ELb1ELb1EEEEEEEEEvNT_6ParamsE --------------------------
	.section	.nv.shared._ZN7cutlass13device_kernelIN5flash19enable_sm80_to_sm89INS1_16FlashAttnFwdSm80INS1_25CollectiveMainloopFwdSm80ILi8ELi1ELb1EN4cute5tupleIJNS5_1CILi128EEENS7_ILi112EEES8_EEELi128ENS_10bfloat16_tEfNS_4arch4Sm80ELb0ELb0ELb1ELb1ELb1ELb1ELb1ELb1EEENS1_21CollectiveEpilogueFwdINS6_IJS8_S8_S9_EEENS6_IJNS7_ILi1EEESH_SH_EEESB_SD_Li256ELb1ELb1ELb1ELb0EEENS1_36VarlenDynamicPersistentTileSchedulerILi128ELi112ELi256ELi256ELb1ELb1ELb0ELb0ELb1ELb1EEEEEEEEEvNT_6ParamsE,"aw",@nobits
	.sectionflags	@""
	.align	16


//--------------------- .nv.shared._ZN7cutlass13device_kernelIN5flash19enable_sm80_to_sm89INS1_16FlashAttnFwdSm80INS1_25CollectiveMainloopFwdSm80ILi4ELi1ELb0EN4cute5tupleIJNS5_1CILi128EEENS7_ILi48EEES8_EEELi128ENS_10bfloat16_tEfNS_4arch4Sm80ELb0ELb1ELb1ELb0ELb1ELb0ELb1ELb1EEENS1_21CollectiveEpilogueFwdINS6_IJS8_S8_S9_EEENS6_IJNS7_ILi1EEESH_SH_EEESB_SD_Li128ELb0ELb1ELb1ELb0EEENS1_19SingleTileSchedulerILb0ELb1ELb1ELi128EEEEEEEEEvNT_6ParamsE --------------------------
	.section	.nv.shared._ZN7cutlass13device_kernelIN5flash19enable_sm80_to_sm89INS1_16FlashAttnFwdSm80INS1_25CollectiveMainloopFwdSm80ILi4ELi1ELb0EN4cute5tupleIJNS5_1CILi128EEENS7_ILi48EEES8_EEELi128ENS_10bfloat16_tEfNS_4arch4Sm80ELb0ELb1ELb1ELb0ELb1ELb0ELb1ELb1EEENS1_21CollectiveEpilogueFwdINS6_IJS8_S8_S9_EEENS6_IJNS7_ILi1EEESH_SH_EEESB_SD_Li128ELb0ELb1ELb1ELb0EEENS1_19SingleTileSchedulerILb0ELb1ELb1ELi128EEEEEEEEEvNT_6ParamsE,"aw",@nobits
	.sectionflags	@""
	.align	16


//--------------------- .nv.shared._ZN7cutlass13device_kernelIN5flash19enable_sm80_to_sm89INS1_16FlashAttnFwdSm80INS1_25CollectiveMainloopFwdSm80ILi8ELi1ELb1EN4cute5tupleIJNS5_1CILi128EEENS7_ILi96EEES8_EEELi128ENS_10bfloat16_tEfNS_4arch4Sm80ELb0ELb1ELb1ELb1ELb1ELb0ELb1ELb1EEENS1_21CollectiveEpilogueFwdINS6_IJS8_S8_S9_EEENS6_IJNS7_ILi1EEESH_SH_EEESB_SD_Li256ELb1ELb1ELb1ELb0EEENS1_36VarlenDynamicPersistentTileSchedulerILi128ELi96ELi256ELi256ELb1ELb1ELb0ELb1ELb0ELb1EEEEEEEEEvNT_6ParamsE --------------------------
	.section	.nv.shared._ZN7cutlass13device_kernelIN5flash19enable_sm80_to_sm89INS1_16FlashAttnFwdSm80INS1_25CollectiveMainloopFwdSm80ILi8ELi1ELb1EN4cute5tupleIJNS5_1CILi128EEENS7_ILi96EEES8_EEELi128ENS_10bfloat16_tEfNS_4arch4Sm80ELb0ELb1ELb1ELb1ELb1ELb0ELb1ELb1EEENS1_21CollectiveEpilogueFwdINS6_IJS8_S8_S9_EEENS6_IJNS7_ILi1EEESH_SH_EEESB_SD_Li256ELb1ELb1ELb1ELb0EEENS1_36VarlenDynamicPersistentTileSchedulerILi128ELi96ELi256ELi256ELb1ELb1ELb0ELb1ELb0ELb1EEEEEEEEEvNT_6ParamsE,"aw",@nobits
	.sectionflags	@""
	.align	16


//--------------------- .nv.shared._ZN7cutlass13device_kernelIN5flash19enable_sm80_to_sm89INS1_16FlashAttnFwdSm80INS1_25CollectiveMainloopFwdSm80ILi8ELi1ELb1EN4cute5tupleIJNS5_1CILi128EEENS7_ILi96EEES8_EEELi128ENS_10bfloat16_tEfNS_4arch4Sm80ELb0ELb1ELb1ELb1ELb1ELb1ELb1ELb1EEENS1_21CollectiveEpilogueFwdINS6_IJS8_S8_S9_EEENS6_IJNS7_ILi1EEESH_SH_EEESB_SD_Li256ELb1ELb1ELb1ELb0EEENS1_36VarlenDynamicPersistentTileSchedulerILi128ELi96ELi256ELi256ELb1ELb1ELb0ELb1ELb0ELb1EEEEEEEEEvNT_6ParamsE --------------------------
	.section	.nv.shared._ZN7cutlass13device_kernelIN5flash19enable_sm80_to_sm89INS1_16FlashAttnFwdSm80INS1_25CollectiveMainloopFwdSm80ILi8ELi1ELb1EN4cute5tupleIJNS5_1CILi128EEENS7_ILi96EEES8_EEELi128ENS_10bfloat16_tEfNS_4arch4Sm80ELb0ELb1ELb1ELb1ELb1ELb1ELb1ELb1EEENS1_21CollectiveEpilogueFwdINS6_IJS8_S8_S9_EEENS6_IJNS7_ILi1EEESH_SH_EEESB_SD_Li256ELb1ELb1ELb1ELb0EEENS1_36VarlenDynamicPersistentTileSchedulerILi128ELi96ELi256ELi256ELb1ELb1ELb0ELb1ELb0ELb1EEEEEEEEEvNT_6ParamsE,"aw",@nobits
	.sectionflags	@""
	.align	16


//--------------------- .nv.shared._ZN7cutlass13device_kernelIN5flash19enable_sm80_to_sm89INS1_16FlashAttnFwdSm80INS1_25CollectiveMainloopFwdSm80ILi4ELi1ELb0EN4cute5tupleIJNS5_1CILi128EEENS7_ILi64EEES8_EEELi128ENS_10bfloat16_tEfNS_4arch4Sm80ELb1ELb0ELb1ELb0ELb1ELb0ELb1ELb1EEENS1_21CollectiveEpilogueFwdINS6_IJS8_S8_S9_EEENS6_IJNS7_ILi1EEESH_SH_EEESB_SD_Li128ELb0ELb1ELb1ELb0EEENS1_30DynamicPersistentTileSchedulerILi128ELi128ELb1ELb1ELb0EEEEEEEEEvNT_6ParamsE --------------------------
	.section	.nv.shared._ZN7cutlass13device_kernelIN5flash19enable_sm80_to_sm89INS1_16FlashAttnFwdSm80INS1_25CollectiveMainloopFwdSm80ILi4ELi1ELb0EN4cute5tupleIJNS5_1CILi128EEENS7_ILi64EEES8_EEELi128ENS_10bfloat16_tEfNS_4arch4Sm80ELb1ELb0ELb1ELb0ELb1ELb0ELb1ELb1EEENS1_21CollectiveEpilogueFwdINS6_IJS8_S8_S9_EEENS6_IJNS7_ILi1EEESH_SH_EEESB_SD_Li128ELb0ELb1ELb1ELb0EEENS1_30DynamicPersistentTileSchedulerILi128ELi128ELb1ELb1ELb0EEEEEEEEEvNT_6ParamsE,"aw",@nobits
	.sectionflags	@""
	.align	16


//--------------------- .nv.shared._ZN7cutlass13device_kernelIN5flash19enable_sm80_to_sm89INS1_16FlashAttnFwdSm80INS1_25CollectiveMainloopFwdSm80ILi8ELi1ELb1EN4cute5tupleIJNS5_1CILi128EEENS7_ILi112EEES8_EEELi128ENS_10bfloat16_tEfNS_4arch4Sm80ELb1ELb0ELb1ELb1ELb1ELb0ELb1ELb1EEENS1_21CollectiveEpilogueFwdINS6_IJS8_S8_S9_EEENS6_IJNS7_ILi1EEESH_SH_EEESB_SD_Li256ELb1ELb1ELb1ELb0EEENS1_36VarlenDynamicPersistentTileSchedulerILi128ELi112ELi256ELi256ELb1ELb1ELb0ELb1ELb1ELb1EEEEEEEEEvNT_6ParamsE --------------------------
	.section	.nv.shared._ZN7cutlass13device_kernelIN5flash19enable_sm80_to_sm89INS1_16FlashAttnFwdSm80INS1_25CollectiveMainloopFwdSm80ILi8ELi1ELb1EN4cute5tupleIJNS5_1CILi128EEENS7_ILi112EEES8_EEELi128ENS_10bfloat16_tEfNS_4arch4Sm80ELb1ELb0ELb1ELb1ELb1ELb0ELb1ELb1EEENS1_21CollectiveEpilogueFwdINS6_IJS8_S8_S9_EEENS6_IJNS7_ILi1EEESH_SH_EEESB_SD_Li256ELb1ELb1ELb1ELb0EEENS1_36VarlenDynamicPersistentTileSchedulerILi128ELi112ELi256ELi256ELb1ELb1ELb0ELb1ELb1ELb1EEEEEEEEEvNT_6ParamsE,"aw",@nobits
	.sectionflags	@""
	.align	16


//--------------------- .nv.shared._ZN7cutlass13device_kernelIN5flash19enable_sm80_to_sm89INS1_16FlashAttnFwdSm80INS1_25CollectiveMainloopFwdSm80ILi8ELi1ELb1EN4cute5tupleIJNS5_1CILi128EEENS7_ILi112EEES8_EEELi128ENS_10bfloat16_tEfNS_4arch4Sm80ELb1ELb0ELb1ELb1ELb1ELb1ELb1ELb1EEENS1_21CollectiveEpilogueFwdINS6_IJS8_S8_S9_EEENS6_IJNS7_ILi1EEESH_SH_EEESB_SD_Li256ELb1ELb1ELb1ELb0EEENS1_36VarlenDynamicPersistentTileSchedulerILi128ELi112ELi256ELi256ELb1ELb1ELb0ELb1ELb1ELb1EEEEEEEEEvNT_6ParamsE --------------------------
	.section	.nv.shared._ZN7cutlass13device_kernelIN5flash19enable_sm80_to_sm89INS1_16FlashAttnFwdSm80INS1_25CollectiveMainloopFwdSm80ILi8ELi1ELb1EN4cute5tupleIJNS5_1CILi128EEENS7_ILi112EEES8_EEELi128ENS_10bfloat16_tEfNS_4arch4Sm80ELb1ELb0ELb1ELb1ELb1ELb1ELb1ELb1EEENS1_21CollectiveEpilogueFwdINS6_IJS8_S8_S9_EEENS6_IJNS7_ILi1EEESH_SH_EEESB_SD_Li256ELb1ELb1ELb1ELb0EEENS1_36VarlenDynamicPersistentTileSchedulerILi128ELi112ELi256ELi256ELb1ELb1ELb0ELb1ELb1ELb1EEEEEEEEEvNT_6ParamsE,"aw",@nobits
	.sectionflags	@""
	.align	16
